	.target	sm_90a

	.elftype	@"ET_EXEC"


//--------------------- .note.nv.tkinfo           --------------------------
	.section	.note.nv.tkinfo,"",@"SHT_NOTE"
	.sectionflags	@"SHF_NOTE_NV_TKINFO"
	.tkinfo
        /*0018*/ 	.word	0x00000002
        /*0030*/ 	.string	""
        /*0030*/ 	.string	"ptxas"
        /*0030*/ 	.string	"Cuda compilation tools, release 13.0, V13.0.88"
        /*0030*/ 	.string	"Build cuda_13.0.r13.0/compiler.36424714_0"
        /*0030*/ 	.string	"-arch sm_90a -m 64 "



//--------------------- .note.nv.cuinfo           --------------------------
	.section	.note.nv.cuinfo,"",@"SHT_NOTE"
	.sectionflags	@"SHF_NOTE_NV_CUINFO"
        /*0018*/ 	.short	0x0002
        /*001a*/ 	.short	0x005a
        /*001c*/ 	.short	0x0082
	.zero		2


//--------------------- .nv.info                  --------------------------
	.section	.nv.info,"",@"SHT_CUDA_INFO"
	.align	4


	//----- nvinfo : EIATTR_REGCOUNT
	.align		4
        /*0000*/ 	.byte	0x04, 0x2f
        /*0002*/ 	.short	(.L_19 - .L_18)
	.align		4
.L_18:
        /*0004*/ 	.word	index@(_ZN7cutlass13device_kernelIN5flash11enable_sm90INS1_16FlashAttnFwdSm90INS1_25CollectiveMainloopFwdSm90ILi2EN4cute5tupleIJNS5_1CILi1EEES8_S8_EEENS6_IJNS7_ILi64EEESA_SA_EEELi512ENS_10bfloat16_tEfNS_4arch4Sm90ELb1ELb0ELb1ELb1ELb0ELb1ELb1ELb0ELb0ELb0ELb0ELb0EEENS1_21CollectiveEpilogueFwdINS6_IJSA_NS7_ILi512EEESA_EEES9_SC_SE_Li256ELb1ELb0ELb0ELb0EEENS1_36VarlenDynamicPersistentTileSchedulerILi64ELi64ELi256ELi32ELb0ELb0ELb1ELb1ELb1ELb1EEEEEEEEEvNT_6ParamsE)
        /*0008*/ 	.word	0x000000a8


	//----- nvinfo : EIATTR_FRAME_SIZE
	.align		4
.L_19:
        /*000c*/ 	.byte	0x04, 0x11
        /*000e*/ 	.short	(.L_21 - .L_20)
	.align		4
.L_20:
        /*0010*/ 	.word	index@(_ZN7cutlass13device_kernelIN5flash11enable_sm90INS1_16FlashAttnFwdSm90INS1_25CollectiveMainloopFwdSm90ILi2EN4cute5tupleIJNS5_1CILi1EEES8_S8_EEENS6_IJNS7_ILi64EEESA_SA_EEELi512ENS_10bfloat16_tEfNS_4arch4Sm90ELb1ELb0ELb1ELb1ELb0ELb1ELb1ELb0ELb0ELb0ELb0ELb0EEENS1_21CollectiveEpilogueFwdINS6_IJSA_NS7_ILi512EEESA_EEES9_SC_SE_Li256ELb1ELb0ELb0ELb0EEENS1_36VarlenDynamicPersistentTileSchedulerILi64ELi64ELi256ELi32ELb0ELb0ELb1ELb1ELb1ELb1EEEEEEEEEvNT_6ParamsE)
        /*0014*/ 	.word	0x00000038


	//----- nvinfo : EIATTR_REGCOUNT
	.align		4
.L_21:
        /*0018*/ 	.byte	0x04, 0x2f
        /*001a*/ 	.short	(.L_23 - .L_22)
	.align		4
.L_22:
        /*001c*/ 	.word	index@(_ZN7cutlass13device_kernelIN5flash11enable_sm90INS1_16FlashAttnFwdSm90INS1_25CollectiveMainloopFwdSm90ILi2EN4cute5tupleIJNS5_1CILi1EEES8_S8_EEENS6_IJNS7_ILi64EEESA_SA_EEELi512ENS_10bfloat16_tEfNS_4arch4Sm90ELb1ELb0ELb1ELb1ELb0ELb0ELb1ELb0ELb0ELb0ELb0ELb0EEENS1_21CollectiveEpilogueFwdINS6_IJSA_NS7_ILi512EEESA_EEES9_SC_SE_Li256ELb1ELb0ELb0ELb0EEENS1_36VarlenDynamicPersistentTileSchedulerILi64ELi64ELi256ELi32ELb0ELb0ELb1ELb1ELb1ELb1EEEEEEEEEvNT_6ParamsE)
        /*0020*/ 	.word	0x000000a8


	//----- nvinfo : EIATTR_FRAME_SIZE
	.align		4
.L_23:
        /*0024*/ 	.byte	0x04, 0x11
        /*0026*/ 	.short	(.L_25 - .L_24)
	.align		4
.L_24:
        /*0028*/ 	.word	index@(_ZN7cutlass13device_kernelIN5flash11enable_sm90INS1_16FlashAttnFwdSm90INS1_25CollectiveMainloopFwdSm90ILi2EN4cute5tupleIJNS5_1CILi1EEES8_S8_EEENS6_IJNS7_ILi64EEESA_SA_EEELi512ENS_10bfloat16_tEfNS_4arch4Sm90ELb1ELb0ELb1ELb1ELb0ELb0ELb1ELb0ELb0ELb0ELb0ELb0EEENS1_21CollectiveEpilogueFwdINS6_IJSA_NS7_ILi512EEESA_EEES9_SC_SE_Li256ELb1ELb0ELb0ELb0EEENS1_36VarlenDynamicPersistentTileSchedulerILi64ELi64ELi256ELi32ELb0ELb0ELb1ELb1ELb1ELb1EEEEEEEEEvNT_6ParamsE)
        /*002c*/ 	.word	0x00000030


	//----- nvinfo : EIATTR_REGCOUNT
	.align		4
.L_25:
        /*0030*/ 	.byte	0x04, 0x2f
        /*0032*/ 	.short	(.L_27 - .L_26)
	.align		4
.L_26:
        /*0034*/ 	.word	index@(_ZN7cutlass13device_kernelIN5flash11enable_sm90INS1_16FlashAttnFwdSm90INS1_25CollectiveMainloopFwdSm90ILi2EN4cute5tupleIJNS5_1CILi1EEES8_S8_EEENS6_IJNS7_ILi64EEESA_SA_EEELi512ENS_10bfloat16_tEfNS_4arch4Sm90ELb1ELb0ELb1ELb1ELb0ELb1ELb0ELb0ELb0ELb0ELb0ELb0EEENS1_21CollectiveEpilogueFwdINS6_IJSA_NS7_ILi512EEESA_EEES9_SC_SE_Li256ELb1ELb0ELb0ELb0EEENS1_36VarlenDynamicPersistentTileSchedulerILi64ELi64ELi256ELi32ELb0ELb0ELb1ELb1ELb1ELb1EEEEEEEEEvNT_6ParamsE)
        /*0038*/ 	.word	0x000000a8


	//----- nvinfo : EIATTR_FRAME_SIZE
	.align		4
.L_27:
        /*003c*/ 	.byte	0x04, 0x11
        /*003e*/ 	.short	(.L_29 - .L_28)
	.align		4
.L_28:
        /*0040*/ 	.word	index@(_ZN7cutlass13device_kernelIN5flash11enable_sm90INS1_16FlashAttnFwdSm90INS1_25CollectiveMainloopFwdSm90ILi2EN4cute5tupleIJNS5_1CILi1EEES8_S8_EEENS6_IJNS7_ILi64EEESA_SA_EEELi512ENS_10bfloat16_tEfNS_4arch4Sm90ELb1ELb0ELb1ELb1ELb0ELb1ELb0ELb0ELb0ELb0ELb0ELb0EEENS1_21CollectiveEpilogueFwdINS6_IJSA_NS7_ILi512EEESA_EEES9_SC_SE_Li256ELb1ELb0ELb0ELb0EEENS1_36VarlenDynamicPersistentTileSchedulerILi64ELi64ELi256ELi32ELb0ELb0ELb1ELb1ELb1ELb1EEEEEEEEEvNT_6ParamsE)
        /*0044*/ 	.word	0x00000038


	//----- nvinfo : EIATTR_REGCOUNT
	.align		4
.L_29:
        /*0048*/ 	.byte	0x04, 0x2f
        /*004a*/ 	.short	(.L_31 - .L_30)
	.align		4
.L_30:
        /*004c*/ 	.word	index@(_ZN7cutlass13device_kernelIN5flash11enable_sm90INS1_16FlashAttnFwdSm90INS1_25CollectiveMainloopFwdSm90ILi2EN4cute5tupleIJNS5_1CILi1EEES8_S8_EEENS6_IJNS7_ILi64EEESA_SA_EEELi512ENS_10bfloat16_tEfNS_4arch4Sm90ELb1ELb0ELb1ELb1ELb0ELb0ELb0ELb0ELb0ELb0ELb0ELb0EEENS1_21CollectiveEpilogueFwdINS6_IJSA_NS7_ILi512EEESA_EEES9_SC_SE_Li256ELb1ELb0ELb0ELb0EEENS1_36VarlenDynamicPersistentTileSchedulerILi64ELi64ELi256ELi32ELb0ELb0ELb1ELb1ELb1ELb1EEEEEEEEEvNT_6ParamsE)
        /*0050*/ 	.word	0x000000a8


	//----- nvinfo : EIATTR_FRAME_SIZE
	.align		4
.L_31:
        /*0054*/ 	.byte	0x04, 0x11
        /*0056*/ 	.short	(.L_33 - .L_32)
	.align		4
.L_32:
        /*0058*/ 	.word	index@(_ZN7cutlass13device_kernelIN5flash11enable_sm90INS1_16FlashAttnFwdSm90INS1_25CollectiveMainloopFwdSm90ILi2EN4cute5tupleIJNS5_1CILi1EEES8_S8_EEENS6_IJNS7_ILi64EEESA_SA_EEELi512ENS_10bfloat16_tEfNS_4arch4Sm90ELb1ELb0ELb1ELb1ELb0ELb0ELb0ELb0ELb0ELb0ELb0ELb0EEENS1_21CollectiveEpilogueFwdINS6_IJSA_NS7_ILi512EEESA_EEES9_SC_SE_Li256ELb1ELb0ELb0ELb0EEENS1_36VarlenDynamicPersistentTileSchedulerILi64ELi64ELi256ELi32ELb0ELb0ELb1ELb1ELb1ELb1EEEEEEEEEvNT_6ParamsE)
        /*005c*/ 	.word	0x00000028


	//----- nvinfo : EIATTR_REGCOUNT
	.align		4
.L_33:
        /*0060*/ 	.byte	0x04, 0x2f
        /*0062*/ 	.short	(.L_35 - .L_34)
	.align		4
.L_34:
        /*0064*/ 	.word	index@(_ZN7cutlass13device_kernelIN5flash11enable_sm90INS1_16FlashAttnFwdSm90INS1_25CollectiveMainloopFwdSm90ILi2EN4cute5tupleIJNS5_1CILi1EEES8_S8_EEENS6_IJNS7_ILi64EEESA_SA_EEELi512ENS_10bfloat16_tEfNS_4arch4Sm90ELb1ELb0ELb1ELb0ELb0ELb0ELb1ELb0ELb0ELb0ELb0ELb0EEENS1_21CollectiveEpilogueFwdINS6_IJSA_NS7_ILi512EEESA_EEES9_SC_SE_Li256ELb0ELb0ELb0ELb0EEENS1_30DynamicPersistentTileSchedulerILi256ELi32ELb0ELb0ELb1EEEEEEEEEvNT_6ParamsE)
        /*0068*/ 	.word	0x000000a8


	//----- nvinfo : EIATTR_FRAME_SIZE
	.align		4
.L_35:
        /*006c*/ 	.byte	0x04, 0x11
        /*006e*/ 	.short	(.L_37 - .L_36)
	.align		4
.L_36:
        /*0070*/ 	.word	index@(_ZN7cutlass13device_kernelIN5flash11enable_sm90INS1_16FlashAttnFwdSm90INS1_25CollectiveMainloopFwdSm90ILi2EN4cute5tupleIJNS5_1CILi1EEES8_S8_EEENS6_IJNS7_ILi64EEESA_SA_EEELi512ENS_10bfloat16_tEfNS_4arch4Sm90ELb1ELb0ELb1ELb0ELb0ELb0ELb1ELb0ELb0ELb0ELb0ELb0EEENS1_21CollectiveEpilogueFwdINS6_IJSA_NS7_ILi512EEESA_EEES9_SC_SE_Li256ELb0ELb0ELb0ELb0EEENS1_30DynamicPersistentTileSchedulerILi256ELi32ELb0ELb0ELb1EEEEEEEEEvNT_6ParamsE)
        /*0074*/ 	.word	0x00000008


	//----- nvinfo : EIATTR_REGCOUNT
	.align		4
.L_37:
        /*0078*/ 	.byte	0x04, 0x2f
        /*007a*/ 	.short	(.L_39 - .L_38)
	.align		4
.L_38:
        /*007c*/ 	.word	index@(_ZN7cutlass13device_kernelIN5flash11enable_sm90INS1_16FlashAttnFwdSm90INS1_25CollectiveMainloopFwdSm90ILi2EN4cute5tupleIJNS5_1CILi1EEES8_S8_EEENS6_IJNS7_ILi64EEESA_SA_EEELi512ENS_10bfloat16_tEfNS_4arch4Sm90ELb1ELb0ELb1ELb0ELb0ELb0ELb0ELb0ELb0ELb0ELb0ELb0EEENS1_21CollectiveEpilogueFwdINS6_IJSA_NS7_ILi512EEESA_EEES9_SC_SE_Li256ELb0ELb0ELb0ELb0EEENS1_30DynamicPersistentTileSchedulerILi256ELi32ELb0ELb0ELb1EEEEEEEEEvNT_6ParamsE)
        /*0080*/ 	.word	0x000000a8


	//----- nvinfo : EIATTR_FRAME_SIZE
	.align		4
.L_39:
        /*0084*/ 	.byte	0x04, 0x11
        /*0086*/ 	.short	(.L_41 - .L_40)
	.align		4
.L_40:
        /*0088*/ 	.word	index@(_ZN7cutlass13device_kernelIN5flash11enable_sm90INS1_16FlashAttnFwdSm90INS1_25CollectiveMainloopFwdSm90ILi2EN4cute5tupleIJNS5_1CILi1EEES8_S8_EEENS6_IJNS7_ILi64EEESA_SA_EEELi512ENS_10bfloat16_tEfNS_4arch4Sm90ELb1ELb0ELb1ELb0ELb0ELb0ELb0ELb0ELb0ELb0ELb0ELb0EEENS1_21CollectiveEpilogueFwdINS6_IJSA_NS7_ILi512EEESA_EEES9_SC_SE_Li256ELb0ELb0ELb0ELb0EEENS1_30DynamicPersistentTileSchedulerILi256ELi32ELb0ELb0ELb1EEEEEEEEEvNT_6ParamsE)
        /*008c*/ 	.word	0x00000000


	//----- nvinfo : EIATTR_REGCOUNT
	.align		4
.L_41:
        /*0090*/ 	.byte	0x04, 0x2f
        /*0092*/ 	.short	(.L_43 - .L_42)
	.align		4
.L_42:
        /*0094*/ 	.word	index@(_ZN7cutlass13device_kernelIN5flash11enable_sm90INS1_16FlashAttnFwdSm90INS1_25CollectiveMainloopFwdSm90ILi2EN4cute5tupleIJNS5_1CILi1EEES8_S8_EEENS6_IJNS7_ILi64EEESA_SA_EEELi512ENS_10bfloat16_tEfNS_4arch4Sm90ELb0ELb1ELb1ELb1ELb0ELb1ELb1ELb0ELb0ELb0ELb0ELb0EEENS1_21CollectiveEpilogueFwdINS6_IJSA_NS7_ILi512EEESA_EEES9_SC_SE_Li256ELb1ELb0ELb0ELb0EEENS1_36VarlenDynamicPersistentTileSchedulerILi64ELi64ELi256ELi32ELb0ELb0ELb1ELb1ELb0ELb1EEEEEEEEEvNT_6ParamsE)
        /*0098*/ 	.word	0x000000a8


	//----- nvinfo : EIATTR_FRAME_SIZE
	.align		4
.L_43:
        /*009c*/ 	.byte	0x04, 0x11
        /*009e*/ 	.short	(.L_45 - .L_44)
	.align		4
.L_44:
        /*00a0*/ 	.word	index@(_ZN7cutlass13device_kernelIN5flash11enable_sm90INS1_16FlashAttnFwdSm90INS1_25CollectiveMainloopFwdSm90ILi2EN4cute5tupleIJNS5_1CILi1EEES8_S8_EEENS6_IJNS7_ILi64EEESA_SA_EEELi512ENS_10bfloat16_tEfNS_4arch4Sm90ELb0ELb1ELb1ELb1ELb0ELb1ELb1ELb0ELb0ELb0ELb0ELb0EEENS1_21CollectiveEpilogueFwdINS6_IJSA_NS7_ILi512EEESA_EEES9_SC_SE_Li256ELb1ELb0ELb0ELb0EEENS1_36VarlenDynamicPersistentTileSchedulerILi64ELi64ELi256ELi32ELb0ELb0ELb1ELb1ELb0ELb1EEEEEEEEEvNT_6ParamsE)
        /*00a4*/ 	.word	0x00000038


	//----- nvinfo : EIATTR_REGCOUNT
	.align		4
.L_45:
        /*00a8*/ 	.byte	0x04, 0x2f
        /*00aa*/ 	.short	(.L_47 - .L_46)
	.align		4
.L_46:
        /*00ac*/ 	.word	index@(_ZN7cutlass13device_kernelIN5flash11enable_sm90INS1_16FlashAttnFwdSm90INS1_25CollectiveMainloopFwdSm90ILi2EN4cute5tupleIJNS5_1CILi1EEES8_S8_EEENS6_IJNS7_ILi64EEESA_SA_EEELi512ENS_10bfloat16_tEfNS_4arch4Sm90ELb0ELb1ELb1ELb1ELb0ELb0ELb1ELb0ELb0ELb0ELb0ELb0EEENS1_21CollectiveEpilogueFwdINS6_IJSA_NS7_ILi512EEESA_EEES9_SC_SE_Li256ELb1ELb0ELb0ELb0EEENS1_36VarlenDynamicPersistentTileSchedulerILi64ELi64ELi256ELi32ELb0ELb0ELb1ELb1ELb0ELb1EEEEEEEEEvNT_6ParamsE)
        /*00b0*/ 	.word	0x000000a8


	//----- nvinfo : EIATTR_FRAME_SIZE
	.align		4
.L_47:
        /*00b4*/ 	.byte	0x04, 0x11
        /*00b6*/ 	.short	(.L_49 - .L_48)
	.align		4
.L_48:
        /*00b8*/ 	.word	index@(_ZN7cutlass13device_kernelIN5flash11enable_sm90INS1_16FlashAttnFwdSm90INS1_25CollectiveMainloopFwdSm90ILi2EN4cute5tupleIJNS5_1CILi1EEES8_S8_EEENS6_IJNS7_ILi64EEESA_SA_EEELi512ENS_10bfloat16_tEfNS_4arch4Sm90ELb0ELb1ELb1ELb1ELb0ELb0ELb1ELb0ELb0ELb0ELb0ELb0EEENS1_21CollectiveEpilogueFwdINS6_IJSA_NS7_ILi512EEESA_EEES9_SC_SE_Li256ELb1ELb0ELb0ELb0EEENS1_36VarlenDynamicPersistentTileSchedulerILi64ELi64ELi256ELi32ELb0ELb0ELb1ELb1ELb0ELb1EEEEEEEEEvNT_6ParamsE)
        /*00bc*/ 	.word	0x00000028


	//----- nvinfo : EIATTR_REGCOUNT
	.align		4
.L_49:
        /*00c0*/ 	.byte	0x04, 0x2f
        /*00c2*/ 	.short	(.L_51 - .L_50)
	.align		4
.L_50:
        /*00c4*/ 	.word	index@(_ZN7cutlass13device_kernelIN5flash11enable_sm90INS1_16FlashAttnFwdSm90INS1_25CollectiveMainloopFwdSm90ILi2EN4cute5tupleIJNS5_1CILi1EEES8_S8_EEENS6_IJNS7_ILi64EEESA_SA_EEELi512ENS_10bfloat16_tEfNS_4arch4Sm90ELb0ELb1ELb1ELb1ELb0ELb1ELb0ELb0ELb0ELb0ELb0ELb0EEENS1_21CollectiveEpilogueFwdINS6_IJSA_NS7_ILi512EEESA_EEES9_SC_SE_Li256ELb1ELb0ELb0ELb0EEENS1_36VarlenDynamicPersistentTileSchedulerILi64ELi64ELi256ELi32ELb0ELb0ELb1ELb1ELb0ELb1EEEEEEEEEvNT_6ParamsE)
        /*00c8*/ 	.word	0x000000a8


	//----- nvinfo : EIATTR_FRAME_SIZE
	.align		4
.L_51:
        /*00cc*/ 	.byte	0x04, 0x11
        /*00ce*/ 	.short	(.L_53 - .L_52)
	.align		4
.L_52:
        /*00d0*/ 	.word	index@(_ZN7cutlass13device_kernelIN5flash11enable_sm90INS1_16FlashAttnFwdSm90INS1_25CollectiveMainloopFwdSm90ILi2EN4cute5tupleIJNS5_1CILi1EEES8_S8_EEENS6_IJNS7_ILi64EEESA_SA_EEELi512ENS_10bfloat16_tEfNS_4arch4Sm90ELb0ELb1ELb1ELb1ELb0ELb1ELb0ELb0ELb0ELb0ELb0ELb0EEENS1_21CollectiveEpilogueFwdINS6_IJSA_NS7_ILi512EEESA_EEES9_SC_SE_Li256ELb1ELb0ELb0ELb0EEENS1_36VarlenDynamicPersistentTileSchedulerILi64ELi64ELi256ELi32ELb0ELb0ELb1ELb1ELb0ELb1EEEEEEEEEvNT_6ParamsE)
        /*00d4*/ 	.word	0x00000028


	//----- nvinfo : EIATTR_REGCOUNT
	.align		4
.L_53:
        /*00d8*/ 	.byte	0x04, 0x2f
        /*00da*/ 	.short	(.L_55 - .L_54)
	.align		4
.L_54:
        /*00dc*/ 	.word	index@(_ZN7cutlass13device_kernelIN5flash11enable_sm90INS1_16FlashAttnFwdSm90INS1_25CollectiveMainloopFwdSm90ILi2EN4cute5tupleIJNS5_1CILi1EEES8_S8_EEENS6_IJNS7_ILi64EEESA_SA_EEELi512ENS_10bfloat16_tEfNS_4arch4Sm90ELb0ELb1ELb1ELb1ELb0ELb0ELb0ELb0ELb0ELb0ELb0ELb0EEENS1_21CollectiveEpilogueFwdINS6_IJSA_NS7_ILi512EEESA_EEES9_SC_SE_Li256ELb1ELb0ELb0ELb0EEENS1_36VarlenDynamicPersistentTileSchedulerILi64ELi64ELi256ELi32ELb0ELb0ELb1ELb1ELb0ELb1EEEEEEEEEvNT_6ParamsE)
        /*00e0*/ 	.word	0x000000a8


	//----- nvinfo : EIATTR_FRAME_SIZE
	.align		4
.L_55:
        /*00e4*/ 	.byte	0x04, 0x11
        /*00e6*/ 	.short	(.L_57 - .L_56)
	.align		4
.L_56:
        /*00e8*/ 	.word	index@(_ZN7cutlass13device_kernelIN5flash11enable_sm90INS1_16FlashAttnFwdSm90INS1_25CollectiveMainloopFwdSm90ILi2EN4cute5tupleIJNS5_1CILi1EEES8_S8_EEENS6_IJNS7_ILi64EEESA_SA_EEELi512ENS_10bfloat16_tEfNS_4arch4Sm90ELb0ELb1ELb1ELb1ELb0ELb0ELb0ELb0ELb0ELb0ELb0ELb0EEENS1_21CollectiveEpilogueFwdINS6_IJSA_NS7_ILi512EEESA_EEES9_SC_SE_Li256ELb1ELb0ELb0ELb0EEENS1_36VarlenDynamicPersistentTileSchedulerILi64ELi64ELi256ELi32ELb0ELb0ELb1ELb1ELb0ELb1EEEEEEEEEvNT_6ParamsE)
        /*00ec*/ 	.word	0x00000020


	//----- nvinfo : EIATTR_REGCOUNT
	.align		4
.L_57:
        /*00f0*/ 	.byte	0x04, 0x2f
        /*00f2*/ 	.short	(.L_59 - .L_58)
	.align		4
.L_58:
        /*00f4*/ 	.word	index@(_ZN7cutlass13device_kernelIN5flash11enable_sm90INS1_16FlashAttnFwdSm90INS1_25CollectiveMainloopFwdSm90ILi2EN4cute5tupleIJNS5_1CILi1EEES8_S8_EEENS6_IJNS7_ILi64EEESA_SA_EEELi512ENS_10bfloat16_tEfNS_4arch4Sm90ELb0ELb1ELb1ELb0ELb0ELb0ELb1ELb0ELb0ELb0ELb0ELb0EEENS1_21CollectiveEpilogueFwdINS6_IJSA_NS7_ILi512EEESA_EEES9_SC_SE_Li256ELb0ELb0ELb0ELb0EEENS1_30DynamicPersistentTileSchedulerILi256ELi32ELb0ELb0ELb1EEEEEEEEEvNT_6ParamsE)
        /*00f8*/ 	.word	0x000000a8


	//----- nvinfo : EIATTR_FRAME_SIZE
	.align		4
.L_59:
        /*00fc*/ 	.byte	0x04, 0x11
        /*00fe*/ 	.short	(.L_61 - .L_60)
	.align		4
.L_60:
        /*0100*/ 	.word	index@(_ZN7cutlass13device_kernelIN5flash11enable_sm90INS1_16FlashAttnFwdSm90INS1_25CollectiveMainloopFwdSm90ILi2EN4cute5tupleIJNS5_1CILi1EEES8_S8_EEENS6_IJNS7_ILi64EEESA_SA_EEELi512ENS_10bfloat16_tEfNS_4arch4Sm90ELb0ELb1ELb1ELb0ELb0ELb0ELb1ELb0ELb0ELb0ELb0ELb0EEENS1_21CollectiveEpilogueFwdINS6_IJSA_NS7_ILi512EEESA_EEES9_SC_SE_Li256ELb0ELb0ELb0ELb0EEENS1_30DynamicPersistentTileSchedulerILi256ELi32ELb0ELb0ELb1EEEEEEEEEvNT_6ParamsE)
        /*0104*/ 	.word	0x00000008


	//----- nvinfo : EIATTR_REGCOUNT
	.align		4
.L_61:
        /*0108*/ 	.byte	0x04, 0x2f
        /*010a*/ 	.short	(.L_63 - .L_62)
	.align		4
.L_62:
        /*010c*/ 	.word	index@(_ZN7cutlass13device_kernelIN5flash11enable_sm90INS1_16FlashAttnFwdSm90INS1_25CollectiveMainloopFwdSm90ILi2EN4cute5tupleIJNS5_1CILi1EEES8_S8_EEENS6_IJNS7_ILi64EEESA_SA_EEELi512ENS_10bfloat16_tEfNS_4arch4Sm90ELb0ELb1ELb1ELb0ELb0ELb0ELb0ELb0ELb0ELb0ELb0ELb0EEENS1_21CollectiveEpilogueFwdINS6_IJSA_NS7_ILi512EEESA_EEES9_SC_SE_Li256ELb0ELb0ELb0ELb0EEENS1_30DynamicPersistentTileSchedulerILi256ELi32ELb0ELb0ELb1EEEEEEEEEvNT_6ParamsE)
        /*0110*/ 	.word	0x000000a8


	//----- nvinfo : EIATTR_FRAME_SIZE
	.align		4
.L_63:
        /*0114*/ 	.byte	0x04, 0x11
        /*0116*/ 	.short	(.L_65 - .L_64)
	.align		4
.L_64:
        /*0118*/ 	.word	index@(_ZN7cutlass13device_kernelIN5flash11enable_sm90INS1_16FlashAttnFwdSm90INS1_25CollectiveMainloopFwdSm90ILi2EN4cute5tupleIJNS5_1CILi1EEES8_S8_EEENS6_IJNS7_ILi64EEESA_SA_EEELi512ENS_10bfloat16_tEfNS_4arch4Sm90ELb0ELb1ELb1ELb0ELb0ELb0ELb0ELb0ELb0ELb0ELb0ELb0EEENS1_21CollectiveEpilogueFwdINS6_IJSA_NS7_ILi512EEESA_EEES9_SC_SE_Li256ELb0ELb0ELb0ELb0EEENS1_30DynamicPersistentTileSchedulerILi256ELi32ELb0ELb0ELb1EEEEEEEEEvNT_6ParamsE)
        /*011c*/ 	.word	0x00000000


	//----- nvinfo : EIATTR_REGCOUNT
	.align		4
.L_65:
        /*0120*/ 	.byte	0x04, 0x2f
        /*0122*/ 	.short	(.L_67 - .L_66)
	.align		4
.L_66:
        /*0124*/ 	.word	index@(_ZN7cutlass13device_kernelIN5flash11enable_sm90INS1_16FlashAttnFwdSm90INS1_25CollectiveMainloopFwdSm90ILi2EN4cute5tupleIJNS5_1CILi1EEES8_S8_EEENS6_IJNS7_ILi64EEESA_SA_EEELi512ENS_10bfloat16_tEfNS_4arch4Sm90ELb0ELb0ELb1ELb1ELb0ELb1ELb1ELb0ELb0ELb0ELb0ELb0EEENS1_21CollectiveEpilogueFwdINS6_IJSA_NS7_ILi512EEESA_EEES9_SC_SE_Li256ELb1ELb0ELb0ELb0EEENS1_36VarlenDynamicPersistentTileSchedulerILi64ELi64ELi256ELi32ELb0ELb0ELb1ELb0ELb1ELb1EEEEEEEEEvNT_6ParamsE)
        /*0128*/ 	.word	0x000000a8


	//----- nvinfo : EIATTR_FRAME_SIZE
	.align		4
.L_67:
        /*012c*/ 	.byte	0x04, 0x11
        /*012e*/ 	.short	(.L_69 - .L_68)
	.align		4
.L_68:
        /*0130*/ 	.word	index@(_ZN7cutlass13device_kernelIN5flash11enable_sm90INS1_16FlashAttnFwdSm90INS1_25CollectiveMainloopFwdSm90ILi2EN4cute5tupleIJNS5_1CILi1EEES8_S8_EEENS6_IJNS7_ILi64EEESA_SA_EEELi512ENS_10bfloat16_tEfNS_4arch4Sm90ELb0ELb0ELb1ELb1ELb0ELb1ELb1ELb0ELb0ELb0ELb0ELb0EEENS1_21CollectiveEpilogueFwdINS6_IJSA_NS7_ILi512EEESA_EEES9_SC_SE_Li256ELb1ELb0ELb0ELb0EEENS1_36VarlenDynamicPersistentTileSchedulerILi64ELi64ELi256ELi32ELb0ELb0ELb1ELb0ELb1ELb1EEEEEEEEEvNT_6ParamsE)
        /*0134*/ 	.word	0x00000040


	//----- nvinfo : EIATTR_REGCOUNT
	.align		4
.L_69:
        /*0138*/ 	.byte	0x04, 0x2f
        /*013a*/ 	.short	(.L_71 - .L_70)
	.align		4
.L_70:
        /*013c*/ 	.word	index@(_ZN7cutlass13device_kernelIN5flash11enable_sm90INS1_16FlashAttnFwdSm90INS1_25CollectiveMainloopFwdSm90ILi2EN4cute5tupleIJNS5_1CILi1EEES8_S8_EEENS6_IJNS7_ILi64EEESA_SA_EEELi512ENS_10bfloat16_tEfNS_4arch4Sm90ELb0ELb0ELb1ELb1ELb0ELb0ELb1ELb0ELb0ELb0ELb0ELb0EEENS1_21CollectiveEpilogueFwdINS6_IJSA_NS7_ILi512EEESA_EEES9_SC_SE_Li256ELb1ELb0ELb0ELb0EEENS1_36VarlenDynamicPersistentTileSchedulerILi64ELi64ELi256ELi32ELb0ELb0ELb1ELb0ELb1ELb1EEEEEEEEEvNT_6ParamsE)
        /*0140*/ 	.word	0x000000a8


	//----- nvinfo : EIATTR_FRAME_SIZE
	.align		4
.L_71:
        /*0144*/ 	.byte	0x04, 0x11
        /*0146*/ 	.short	(.L_73 - .L_72)
	.align		4
.L_72:
        /*0148*/ 	.word	index@(_ZN7cutlass13device_kernelIN5flash11enable_sm90INS1_16FlashAttnFwdSm90INS1_25CollectiveMainloopFwdSm90ILi2EN4cute5tupleIJNS5_1CILi1EEES8_S8_EEENS6_IJNS7_ILi64EEESA_SA_EEELi512ENS_10bfloat16_tEfNS_4arch4Sm90ELb0ELb0ELb1ELb1ELb0ELb0ELb1ELb0ELb0ELb0ELb0ELb0EEENS1_21CollectiveEpilogueFwdINS6_IJSA_NS7_ILi512EEESA_EEES9_SC_SE_Li256ELb1ELb0ELb0ELb0EEENS1_36VarlenDynamicPersistentTileSchedulerILi64ELi64ELi256ELi32ELb0ELb0ELb1ELb0ELb1ELb1EEEEEEEEEvNT_6ParamsE)
        /*014c*/ 	.word	0x00000038


	//----- nvinfo : EIATTR_REGCOUNT
	.align		4
.L_73:
        /*0150*/ 	.byte	0x04, 0x2f
        /*0152*/ 	.short	(.L_75 - .L_74)
	.align		4
.L_74:
        /*0154*/ 	.word	index@(_ZN7cutlass13device_kernelIN5flash11enable_sm90INS1_16FlashAttnFwdSm90INS1_25CollectiveMainloopFwdSm90ILi2EN4cute5tupleIJNS5_1CILi1EEES8_S8_EEENS6_IJNS7_ILi64EEESA_SA_EEELi512ENS_10bfloat16_tEfNS_4arch4Sm90ELb0ELb0ELb1ELb1ELb0ELb1ELb0ELb0ELb0ELb0ELb0ELb0EEENS1_21CollectiveEpilogueFwdINS6_IJSA_NS7_ILi512EEESA_EEES9_SC_SE_Li256ELb1ELb0ELb0ELb0EEENS1_36VarlenDynamicPersistentTileSchedulerILi64ELi64ELi256ELi32ELb0ELb0ELb1ELb0ELb1ELb1EEEEEEEEEvNT_6ParamsE)
        /*0158*/ 	.word	0x000000a8


	//----- nvinfo : EIATTR_FRAME_SIZE
	.align		4
.L_75:
        /*015c*/ 	.byte	0x04, 0x11
        /*015e*/ 	.short	(.L_77 - .L_76)
	.align		4
.L_76:
        /*0160*/ 	.word	index@(_ZN7cutlass13device_kernelIN5flash11enable_sm90INS1_16FlashAttnFwdSm90INS1_25CollectiveMainloopFwdSm90ILi2EN4cute5tupleIJNS5_1CILi1EEES8_S8_EEENS6_IJNS7_ILi64EEESA_SA_EEELi512ENS_10bfloat16_tEfNS_4arch4Sm90ELb0ELb0ELb1ELb1ELb0ELb1ELb0ELb0ELb0ELb0ELb0ELb0EEENS1_21CollectiveEpilogueFwdINS6_IJSA_NS7_ILi512EEESA_EEES9_SC_SE_Li256ELb1ELb0ELb0ELb0EEENS1_36VarlenDynamicPersistentTileSchedulerILi64ELi64ELi256ELi32ELb0ELb0ELb1ELb0ELb1ELb1EEEEEEEEEvNT_6ParamsE)
        /*0164*/ 	.word	0x00000040


	//----- nvinfo : EIATTR_REGCOUNT
	.align		4
.L_77:
        /*0168*/ 	.byte	0x04, 0x2f
        /*016a*/ 	.short	(.L_79 - .L_78)
	.align		4
.L_78:
        /*016c*/ 	.word	index@(_ZN7cutlass13device_kernelIN5flash11enable_sm90INS1_16FlashAttnFwdSm90INS1_25CollectiveMainloopFwdSm90ILi2EN4cute5tupleIJNS5_1CILi1EEES8_S8_EEENS6_IJNS7_ILi64EEESA_SA_EEELi512ENS_10bfloat16_tEfNS_4arch4Sm90ELb0ELb0ELb1ELb1ELb0ELb0ELb0ELb0ELb0ELb0ELb0ELb0EEENS1_21CollectiveEpilogueFwdINS6_IJSA_NS7_ILi512EEESA_EEES9_SC_SE_Li256ELb1ELb0ELb0ELb0EEENS1_36VarlenDynamicPersistentTileSchedulerILi64ELi64ELi256ELi32ELb0ELb0ELb1ELb0ELb1ELb1EEEEEEEEEvNT_6ParamsE)
        /*0170*/ 	.word	0x000000a8


	//----- nvinfo : EIATTR_FRAME_SIZE
	.align		4
.L_79:
        /*0174*/ 	.byte	0x04, 0x11
        /*0176*/ 	.short	(.L_81 - .L_80)
	.align		4
.L_80:
        /*0178*/ 	.word	index@(_ZN7cutlass13device_kernelIN5flash11enable_sm90INS1_16FlashAttnFwdSm90INS1_25CollectiveMainloopFwdSm90ILi2EN4cute5tupleIJNS5_1CILi1EEES8_S8_EEENS6_IJNS7_ILi64EEESA_SA_EEELi512ENS_10bfloat16_tEfNS_4arch4Sm90ELb0ELb0ELb1ELb1ELb0ELb0ELb0ELb0ELb0ELb0ELb0ELb0EEENS1_21CollectiveEpilogueFwdINS6_IJSA_NS7_ILi512EEESA_EEES9_SC_SE_Li256ELb1ELb0ELb0ELb0EEENS1_36VarlenDynamicPersistentTileSchedulerILi64ELi64ELi256ELi32ELb0ELb0ELb1ELb0ELb1ELb1EEEEEEEEEvNT_6ParamsE)
        /*017c*/ 	.word	0x00000030


	//----- nvinfo : EIATTR_REGCOUNT
	.align		4
.L_81:
        /*0180*/ 	.byte	0x04, 0x2f
        /*0182*/ 	.short	(.L_83 - .L_82)
	.align		4
.L_82:
        /*0184*/ 	.word	index@(_ZN7cutlass13device_kernelIN5flash11enable_sm90INS1_16FlashAttnFwdSm90INS1_25CollectiveMainloopFwdSm90ILi2EN4cute5tupleIJNS5_1CILi1EEES8_S8_EEENS6_IJNS7_ILi64EEESA_SA_EEELi512ENS_10bfloat16_tEfNS_4arch4Sm90ELb0ELb0ELb1ELb0ELb0ELb0ELb1ELb0ELb0ELb0ELb0ELb0EEENS1_21CollectiveEpilogueFwdINS6_IJSA_NS7_ILi512EEESA_EEES9_SC_SE_Li256ELb0ELb0ELb0ELb0EEENS1_29StaticPersistentTileSchedulerILb0EEEEEEEEEvNT_6ParamsE)
        /*0188*/ 	.word	0x000000a8


	//----- nvinfo : EIATTR_FRAME_SIZE
	.align		4
.L_83:
        /*018c*/ 	.byte	0x04, 0x11
        /*018e*/ 	.short	(.L_85 - .L_84)
	.align		4
.L_84:
        /*0190*/ 	.word	index@(_ZN7cutlass13device_kernelIN5flash11enable_sm90INS1_16FlashAttnFwdSm90INS1_25CollectiveMainloopFwdSm90ILi2EN4cute5tupleIJNS5_1CILi1EEES8_S8_EEENS6_IJNS7_ILi64EEESA_SA_EEELi512ENS_10bfloat16_tEfNS_4arch4Sm90ELb0ELb0ELb1ELb0ELb0ELb0ELb1ELb0ELb0ELb0ELb0ELb0EEENS1_21CollectiveEpilogueFwdINS6_IJSA_NS7_ILi512EEESA_EEES9_SC_SE_Li256ELb0ELb0ELb0ELb0EEENS1_29StaticPersistentTileSchedulerILb0EEEEEEEEEvNT_6ParamsE)
        /*0194*/ 	.word	0x00000020


	//----- nvinfo : EIATTR_REGCOUNT
	.align		4
.L_85:
        /*0198*/ 	.byte	0x04, 0x2f
        /*019a*/ 	.short	(.L_87 - .L_86)
	.align		4
.L_86:
        /*019c*/ 	.word	index@(_ZN7cutlass13device_kernelIN5flash11enable_sm90INS1_16FlashAttnFwdSm90INS1_25CollectiveMainloopFwdSm90ILi2EN4cute5tupleIJNS5_1CILi1EEES8_S8_EEENS6_IJNS7_ILi64EEESA_SA_EEELi512ENS_10bfloat16_tEfNS_4arch4Sm90ELb0ELb0ELb1ELb0ELb0ELb0ELb0ELb0ELb0ELb0ELb0ELb0EEENS1_21CollectiveEpilogueFwdINS6_IJSA_NS7_ILi512EEESA_EEES9_SC_SE_Li256ELb0ELb0ELb0ELb0EEENS1_29StaticPersistentTileSchedulerILb0EEEEEEEEEvNT_6ParamsE)
        /*01a0*/ 	.word	0x000000a8


	//----- nvinfo : EIATTR_FRAME_SIZE
	.align		4
.L_87:
        /*01a4*/ 	.byte	0x04, 0x11
        /*01a6*/ 	.short	(.L_89 - .L_88)
	.align		4
.L_88:
        /*01a8*/ 	.word	index@(_ZN7cutlass13device_kernelIN5flash11enable_sm90INS1_16FlashAttnFwdSm90INS1_25CollectiveMainloopFwdSm90ILi2EN4cute5tupleIJNS5_1CILi1EEES8_S8_EEENS6_IJNS7_ILi64EEESA_SA_EEELi512ENS_10bfloat16_tEfNS_4arch4Sm90ELb0ELb0ELb1ELb0ELb0ELb0ELb0ELb0ELb0ELb0ELb0ELb0EEENS1_21CollectiveEpilogueFwdINS6_IJSA_NS7_ILi512EEESA_EEES9_SC_SE_Li256ELb0ELb0ELb0ELb0EEENS1_29StaticPersistentTileSchedulerILb0EEEEEEEEEvNT_6ParamsE)
        /*01ac*/ 	.word	0x00000020


	//----- nvinfo : EIATTR_MIN_STACK_SIZE
	.align		4
.L_89:
        /*01b0*/ 	.byte	0x04, 0x12
        /*01b2*/ 	.short	(.L_91 - .L_90)
	.align		4
.L_90:
        /*01b4*/ 	.word	index@(_ZN7cutlass13device_kernelIN5flash11enable_sm90INS1_16FlashAttnFwdSm90INS1_25CollectiveMainloopFwdSm90ILi2EN4cute5tupleIJNS5_1CILi1EEES8_S8_EEENS6_IJNS7_ILi64EEESA_SA_EEELi512ENS_10bfloat16_tEfNS_4arch4Sm90ELb0ELb0ELb1ELb0ELb0ELb0ELb0ELb0ELb0ELb0ELb0ELb0EEENS1_21CollectiveEpilogueFwdINS6_IJSA_NS7_ILi512EEESA_EEES9_SC_SE_Li256ELb0ELb0ELb0ELb0EEENS1_29StaticPersistentTileSchedulerILb0EEEEEEEEEvNT_6ParamsE)
        /*01b8*/ 	.word	0x00000020


	//----- nvinfo : EIATTR_MIN_STACK_SIZE
	.align		4
.L_91:
        /*01bc*/ 	.byte	0x04, 0x12
        /*01be*/ 	.short	(.L_93 - .L_92)
	.align		4
.L_92:
        /*01c0*/ 	.word	index@(_ZN7cutlass13device_kernelIN5flash11enable_sm90INS1_16FlashAttnFwdSm90INS1_25CollectiveMainloopFwdSm90ILi2EN4cute5tupleIJNS5_1CILi1EEES8_S8_EEENS6_IJNS7_ILi64EEESA_SA_EEELi512ENS_10bfloat16_tEfNS_4arch4Sm90ELb0ELb0ELb1ELb0ELb0ELb0ELb1ELb0ELb0ELb0ELb0ELb0EEENS1_21CollectiveEpilogueFwdINS6_IJSA_NS7_ILi512EEESA_EEES9_SC_SE_Li256ELb0ELb0ELb0ELb0EEENS1_29StaticPersistentTileSchedulerILb0EEEEEEEEEvNT_6ParamsE)
        /*01c4*/ 	.word	0x00000020


	//----- nvinfo : EIATTR_MIN_STACK_SIZE
	.align		4
.L_93:
        /*01c8*/ 	.byte	0x04, 0x12
        /*01ca*/ 	.short	(.L_95 - .L_94)
	.align		4
.L_94:
        /*01cc*/ 	.word	index@(_ZN7cutlass13device_kernelIN5flash11enable_sm90INS1_16FlashAttnFwdSm90INS1_25CollectiveMainloopFwdSm90ILi2EN4cute5tupleIJNS5_1CILi1EEES8_S8_EEENS6_IJNS7_ILi64EEESA_SA_EEELi512ENS_10bfloat16_tEfNS_4arch4Sm90ELb0ELb0ELb1ELb1ELb0ELb0ELb0ELb0ELb0ELb0ELb0ELb0EEENS1_21CollectiveEpilogueFwdINS6_IJSA_NS7_ILi512EEESA_EEES9_SC_SE_Li256ELb1ELb0ELb0ELb0EEENS1_36VarlenDynamicPersistentTileSchedulerILi64ELi64ELi256ELi32ELb0ELb0ELb1ELb0ELb1ELb1EEEEEEEEEvNT_6ParamsE)
        /*01d0*/ 	.word	0x00000030


	//----- nvinfo : EIATTR_MIN_STACK_SIZE
	.align		4
.L_95:
        /*01d4*/ 	.byte	0x04, 0x12
        /*01d6*/ 	.short	(.L_97 - .L_96)
	.align		4
.L_96:
        /*01d8*/ 	.word	index@(_ZN7cutlass13device_kernelIN5flash11enable_sm90INS1_16FlashAttnFwdSm90INS1_25CollectiveMainloopFwdSm90ILi2EN4cute5tupleIJNS5_1CILi1EEES8_S8_EEENS6_IJNS7_ILi64EEESA_SA_EEELi512ENS_10bfloat16_tEfNS_4arch4Sm90ELb0ELb0ELb1ELb1ELb0ELb1ELb0ELb0ELb0ELb0ELb0ELb0EEENS1_21CollectiveEpilogueFwdINS6_IJSA_NS7_ILi512EEESA_EEES9_SC_SE_Li256ELb1ELb0ELb0ELb0EEENS1_36VarlenDynamicPersistentTileSchedulerILi64ELi64ELi256ELi32ELb0ELb0ELb1ELb0ELb1ELb1EEEEEEEEEvNT_6ParamsE)
        /*01dc*/ 	.word	0x00000040


	//----- nvinfo : EIATTR_MIN_STACK_SIZE
	.align		4
.L_97:
        /*01e0*/ 	.byte	0x04, 0x12
        /*01e2*/ 	.short	(.L_99 - .L_98)
	.align		4
.L_98:
        /*01e4*/ 	.word	index@(_ZN7cutlass13device_kernelIN5flash11enable_sm90INS1_16FlashAttnFwdSm90INS1_25CollectiveMainloopFwdSm90ILi2EN4cute5tupleIJNS5_1CILi1EEES8_S8_EEENS6_IJNS7_ILi64EEESA_SA_EEELi512ENS_10bfloat16_tEfNS_4arch4Sm90ELb0ELb0ELb1ELb1ELb0ELb0ELb1ELb0ELb0ELb0ELb0ELb0EEENS1_21CollectiveEpilogueFwdINS6_IJSA_NS7_ILi512EEESA_EEES9_SC_SE_Li256ELb1ELb0ELb0ELb0EEENS1_36VarlenDynamicPersistentTileSchedulerILi64ELi64ELi256ELi32ELb0ELb0ELb1ELb0ELb1ELb1EEEEEEEEEvNT_6ParamsE)
        /*01e8*/ 	.word	0x00000038


	//----- nvinfo : EIATTR_MIN_STACK_SIZE
	.align		4
.L_99:
        /*01ec*/ 	.byte	0x04, 0x12
        /*01ee*/ 	.short	(.L_101 - .L_100)
	.align		4
.L_100:
        /*01f0*/ 	.word	index@(_ZN7cutlass13device_kernelIN5flash11enable_sm90INS1_16FlashAttnFwdSm90INS1_25CollectiveMainloopFwdSm90ILi2EN4cute5tupleIJNS5_1CILi1EEES8_S8_EEENS6_IJNS7_ILi64EEESA_SA_EEELi512ENS_10bfloat16_tEfNS_4arch4Sm90ELb0ELb0ELb1ELb1ELb0ELb1ELb1ELb0ELb0ELb0ELb0ELb0EEENS1_21CollectiveEpilogueFwdINS6_IJSA_NS7_ILi512EEESA_EEES9_SC_SE_Li256ELb1ELb0ELb0ELb0EEENS1_36VarlenDynamicPersistentTileSchedulerILi64ELi64ELi256ELi32ELb0ELb0ELb1ELb0ELb1ELb1EEEEEEEEEvNT_6ParamsE)
        /*01f4*/ 	.word	0x00000040


	//----- nvinfo : EIATTR_MIN_STACK_SIZE
	.align		4
.L_101:
        /*01f8*/ 	.byte	0x04, 0x12
        /*01fa*/ 	.short	(.L_103 - .L_102)
	.align		4
.L_102:
        /*01fc*/ 	.word	index@(_ZN7cutlass13device_kernelIN5flash11enable_sm90INS1_16FlashAttnFwdSm90INS1_25CollectiveMainloopFwdSm90ILi2EN4cute5tupleIJNS5_1CILi1EEES8_S8_EEENS6_IJNS7_ILi64EEESA_SA_EEELi512ENS_10bfloat16_tEfNS_4arch4Sm90ELb0ELb1ELb1ELb0ELb0ELb0ELb0ELb0ELb0ELb0ELb0ELb0EEENS1_21CollectiveEpilogueFwdINS6_IJSA_NS7_ILi512EEESA_EEES9_SC_SE_Li256ELb0ELb0ELb0ELb0EEENS1_30DynamicPersistentTileSchedulerILi256ELi32ELb0ELb0ELb1EEEEEEEEEvNT_6ParamsE)
        /*0200*/ 	.word	0x00000000


	//----- nvinfo : EIATTR_MIN_STACK_SIZE
	.align		4
.L_103:
        /*0204*/ 	.byte	0x04, 0x12
        /*0206*/ 	.short	(.L_105 - .L_104)
	.align		4
.L_104:
        /*0208*/ 	.word	index@(_ZN7cutlass13device_kernelIN5flash11enable_sm90INS1_16FlashAttnFwdSm90INS1_25CollectiveMainloopFwdSm90ILi2EN4cute5tupleIJNS5_1CILi1EEES8_S8_EEENS6_IJNS7_ILi64EEESA_SA_EEELi512ENS_10bfloat16_tEfNS_4arch4Sm90ELb0ELb1ELb1ELb0ELb0ELb0ELb1ELb0ELb0ELb0ELb0ELb0EEENS1_21CollectiveEpilogueFwdINS6_IJSA_NS7_ILi512EEESA_EEES9_SC_SE_Li256ELb0ELb0ELb0ELb0EEENS1_30DynamicPersistentTileSchedulerILi256ELi32ELb0ELb0ELb1EEEEEEEEEvNT_6ParamsE)
        /*020c*/ 	.word	0x00000008


	//----- nvinfo : EIATTR_MIN_STACK_SIZE
	.align		4
.L_105:
        /*0210*/ 	.byte	0x04, 0x12
        /*0212*/ 	.short	(.L_107 - .L_106)
	.align		4
.L_106:
        /*0214*/ 	.word	index@(_ZN7cutlass13device_kernelIN5flash11enable_sm90INS1_16FlashAttnFwdSm90INS1_25CollectiveMainloopFwdSm90ILi2EN4cute5tupleIJNS5_1CILi1EEES8_S8_EEENS6_IJNS7_ILi64EEESA_SA_EEELi512ENS_10bfloat16_tEfNS_4arch4Sm90ELb0ELb1ELb1ELb1ELb0ELb0ELb0ELb0ELb0ELb0ELb0ELb0EEENS1_21CollectiveEpilogueFwdINS6_IJSA_NS7_ILi512EEESA_EEES9_SC_SE_Li256ELb1ELb0ELb0ELb0EEENS1_36VarlenDynamicPersistentTileSchedulerILi64ELi64ELi256ELi32ELb0ELb0ELb1ELb1ELb0ELb1EEEEEEEEEvNT_6ParamsE)
        /*0218*/ 	.word	0x00000020


	//----- nvinfo : EIATTR_MIN_STACK_SIZE
	.align		4
.L_107:
        /*021c*/ 	.byte	0x04, 0x12
        /*021e*/ 	.short	(.L_109 - .L_108)
	.align		4
.L_108:
        /*0220*/ 	.word	index@(_ZN7cutlass13device_kernelIN5flash11enable_sm90INS1_16FlashAttnFwdSm90INS1_25CollectiveMainloopFwdSm90ILi2EN4cute5tupleIJNS5_1CILi1EEES8_S8_EEENS6_IJNS7_ILi64EEESA_SA_EEELi512ENS_10bfloat16_tEfNS_4arch4Sm90ELb0ELb1ELb1ELb1ELb0ELb1ELb0ELb0ELb0ELb0ELb0ELb0EEENS1_21CollectiveEpilogueFwdINS6_IJSA_NS7_ILi512EEESA_EEES9_SC_SE_Li256ELb1ELb0ELb0ELb0EEENS1_36VarlenDynamicPersistentTileSchedulerILi64ELi64ELi256ELi32ELb0ELb0ELb1ELb1ELb0ELb1EEEEEEEEEvNT_6ParamsE)
        /*0224*/ 	.word	0x00000028


	//----- nvinfo : EIATTR_MIN_STACK_SIZE
	.align		4
.L_109:
        /*0228*/ 	.byte	0x04, 0x12
        /*022a*/ 	.short	(.L_111 - .L_110)
	.align		4
.L_110:
        /*022c*/ 	.word	index@(_ZN7cutlass13device_kernelIN5flash11enable_sm90INS1_16FlashAttnFwdSm90INS1_25CollectiveMainloopFwdSm90ILi2EN4cute5tupleIJNS5_1CILi1EEES8_S8_EEENS6_IJNS7_ILi64EEESA_SA_EEELi512ENS_10bfloat16_tEfNS_4arch4Sm90ELb0ELb1ELb1ELb1ELb0ELb0ELb1ELb0ELb0ELb0ELb0ELb0EEENS1_21CollectiveEpilogueFwdINS6_IJSA_NS7_ILi512EEESA_EEES9_SC_SE_Li256ELb1ELb0ELb0ELb0EEENS1_36VarlenDynamicPersistentTileSchedulerILi64ELi64ELi256ELi32ELb0ELb0ELb1ELb1ELb0ELb1EEEEEEEEEvNT_6ParamsE)
        /*0230*/ 	.word	0x00000028


	//----- nvinfo : EIATTR_MIN_STACK_SIZE
	.align		4
.L_111:
        /*0234*/ 	.byte	0x04, 0x12
        /*0236*/ 	.short	(.L_113 - .L_112)
	.align		4
.L_112:
        /*0238*/ 	.word	index@(_ZN7cutlass13device_kernelIN5flash11enable_sm90INS1_16FlashAttnFwdSm90INS1_25CollectiveMainloopFwdSm90ILi2EN4cute5tupleIJNS5_1CILi1EEES8_S8_EEENS6_IJNS7_ILi64EEESA_SA_EEELi512ENS_10bfloat16_tEfNS_4arch4Sm90ELb0ELb1ELb1ELb1ELb0ELb1ELb1ELb0ELb0ELb0ELb0ELb0EEENS1_21CollectiveEpilogueFwdINS6_IJSA_NS7_ILi512EEESA_EEES9_SC_SE_Li256ELb1ELb0ELb0ELb0EEENS1_36VarlenDynamicPersistentTileSchedulerILi64ELi64ELi256ELi32ELb0ELb0ELb1ELb1ELb0ELb1EEEEEEEEEvNT_6ParamsE)
        /*023c*/ 	.word	0x00000038


	//----- nvinfo : EIATTR_MIN_STACK_SIZE
	.align		4
.L_113:
        /*0240*/ 	.byte	0x04, 0x12
        /*0242*/ 	.short	(.L_115 - .L_114)
	.align		4
.L_114:
        /*0244*/ 	.word	index@(_ZN7cutlass13device_kernelIN5flash11enable_sm90INS1_16FlashAttnFwdSm90INS1_25CollectiveMainloopFwdSm90ILi2EN4cute5tupleIJNS5_1CILi1EEES8_S8_EEENS6_IJNS7_ILi64EEESA_SA_EEELi512ENS_10bfloat16_tEfNS_4arch4Sm90ELb1ELb0ELb1ELb0ELb0ELb0ELb0ELb0ELb0ELb0ELb0ELb0EEENS1_21CollectiveEpilogueFwdINS6_IJSA_NS7_ILi512EEESA_EEES9_SC_SE_Li256ELb0ELb0ELb0ELb0EEENS1_30DynamicPersistentTileSchedulerILi256ELi32ELb0ELb0ELb1EEEEEEEEEvNT_6ParamsE)
        /*0248*/ 	.word	0x00000000


	//----- nvinfo : EIATTR_MIN_STACK_SIZE
	.align		4
.L_115:
        /*024c*/ 	.byte	0x04, 0x12
        /*024e*/ 	.short	(.L_117 - .L_116)
	.align		4
.L_116:
        /*0250*/ 	.word	index@(_ZN7cutlass13device_kernelIN5flash11enable_sm90INS1_16FlashAttnFwdSm90INS1_25CollectiveMainloopFwdSm90ILi2EN4cute5tupleIJNS5_1CILi1EEES8_S8_EEENS6_IJNS7_ILi64EEESA_SA_EEELi512ENS_10bfloat16_tEfNS_4arch4Sm90ELb1ELb0ELb1ELb0ELb0ELb0ELb1ELb0ELb0ELb0ELb0ELb0EEENS1_21CollectiveEpilogueFwdINS6_IJSA_NS7_ILi512EEESA_EEES9_SC_SE_Li256ELb0ELb0ELb0ELb0EEENS1_30DynamicPersistentTileSchedulerILi256ELi32ELb0ELb0ELb1EEEEEEEEEvNT_6ParamsE)
        /*0254*/ 	.word	0x00000008


	//----- nvinfo : EIATTR_MIN_STACK_SIZE
	.align		4
.L_117:
        /*0258*/ 	.byte	0x04, 0x12
        /*025a*/ 	.short	(.L_119 - .L_118)
	.align		4
.L_118:
        /*025c*/ 	.word	index@(_ZN7cutlass13device_kernelIN5flash11enable_sm90INS1_16FlashAttnFwdSm90INS1_25CollectiveMainloopFwdSm90ILi2EN4cute5tupleIJNS5_1CILi1EEES8_S8_EEENS6_IJNS7_ILi64EEESA_SA_EEELi512ENS_10bfloat16_tEfNS_4arch4Sm90ELb1ELb0ELb1ELb1ELb0ELb0ELb0ELb0ELb0ELb0ELb0ELb0EEENS1_21CollectiveEpilogueFwdINS6_IJSA_NS7_ILi512EEESA_EEES9_SC_SE_Li256ELb1ELb0ELb0ELb0EEENS1_36VarlenDynamicPersistentTileSchedulerILi64ELi64ELi256ELi32ELb0ELb0ELb1ELb1ELb1ELb1EEEEEEEEEvNT_6ParamsE)
        /*0260*/ 	.word	0x00000028


	//----- nvinfo : EIATTR_MIN_STACK_SIZE
	.align		4
.L_119:
        /*0264*/ 	.byte	0x04, 0x12
        /*0266*/ 	.short	(.L_121 - .L_120)
	.align		4
.L_120:
        /*0268*/ 	.word	index@(_ZN7cutlass13device_kernelIN5flash11enable_sm90INS1_16FlashAttnFwdSm90INS1_25CollectiveMainloopFwdSm90ILi2EN4cute5tupleIJNS5_1CILi1EEES8_S8_EEENS6_IJNS7_ILi64EEESA_SA_EEELi512ENS_10bfloat16_tEfNS_4arch4Sm90ELb1ELb0ELb1ELb1ELb0ELb1ELb0ELb0ELb0ELb0ELb0ELb0EEENS1_21CollectiveEpilogueFwdINS6_IJSA_NS7_ILi512EEESA_EEES9_SC_SE_Li256ELb1ELb0ELb0ELb0EEENS1_36VarlenDynamicPersistentTileSchedulerILi64ELi64ELi256ELi32ELb0ELb0ELb1ELb1ELb1ELb1EEEEEEEEEvNT_6ParamsE)
        /*026c*/ 	.word	0x00000038


	//----- nvinfo : EIATTR_MIN_STACK_SIZE
	.align		4
.L_121:
        /*0270*/ 	.byte	0x04, 0x12
        /*0272*/ 	.short	(.L_123 - .L_122)
	.align		4
.L_122:
        /*0274*/ 	.word	index@(_ZN7cutlass13device_kernelIN5flash11enable_sm90INS1_16FlashAttnFwdSm90INS1_25CollectiveMainloopFwdSm90ILi2EN4cute5tupleIJNS5_1CILi1EEES8_S8_EEENS6_IJNS7_ILi64EEESA_SA_EEELi512ENS_10bfloat16_tEfNS_4arch4Sm90ELb1ELb0ELb1ELb1ELb0ELb0ELb1ELb0ELb0ELb0ELb0ELb0EEENS1_21CollectiveEpilogueFwdINS6_IJSA_NS7_ILi512EEESA_EEES9_SC_SE_Li256ELb1ELb0ELb0ELb0EEENS1_36VarlenDynamicPersistentTileSchedulerILi64ELi64ELi256ELi32ELb0ELb0ELb1ELb1ELb1ELb1EEEEEEEEEvNT_6ParamsE)
        /*0278*/ 	.word	0x00000030


	//----- nvinfo : EIATTR_MIN_STACK_SIZE
	.align		4
.L_123:
        /*027c*/ 	.byte	0x04, 0x12
        /*027e*/ 	.short	(.L_125 - .L_124)
	.align		4
.L_124:
        /*0280*/ 	.word	index@(_ZN7cutlass13device_kernelIN5flash11enable_sm90INS1_16FlashAttnFwdSm90INS1_25CollectiveMainloopFwdSm90ILi2EN4cute5tupleIJNS5_1CILi1EEES8_S8_EEENS6_IJNS7_ILi64EEESA_SA_EEELi512ENS_10bfloat16_tEfNS_4arch4Sm90ELb1ELb0ELb1ELb1ELb0ELb1ELb1ELb0ELb0ELb0ELb0ELb0EEENS1_21CollectiveEpilogueFwdINS6_IJSA_NS7_ILi512EEESA_EEES9_SC_SE_Li256ELb1ELb0ELb0ELb0EEENS1_36VarlenDynamicPersistentTileSchedulerILi64ELi64ELi256ELi32ELb0ELb0ELb1ELb1ELb1ELb1EEEEEEEEEvNT_6ParamsE)
        /*0284*/ 	.word	0x00000038
.L_125:


//--------------------- .nv.compat                --------------------------
	.section	.nv.compat,"",@"SHT_CUDA_COMPAT_INFO"
	.align	4
        /*0000*/ 	.byte	0x02, 0x09, 0x01, 0x00, 0x02, 0x02, 0x04, 0x00, 0x02, 0x05, 0x05, 0x00, 0x03, 0x07, 0x01, 0x01
        /*0010*/ 	.byte	0x02, 0x03, 0x01, 0x00, 0x02, 0x06, 0x01, 0x00, 0x04, 0x0b, 0x08, 0x00, 0x00, 0x00, 0x00, 0x00
        /*0020*/ 	.byte	0x00, 0x00, 0x00, 0x00


//--------------------- .nv.info._ZN7cutlass13device_kernelIN5flash11enable_sm90INS1_16FlashAttnFwdSm90INS1_25CollectiveMainloopFwdSm90ILi2EN4cute5tupleIJNS5_1CILi1EEES8_S8_EEENS6_IJNS7_ILi64EEESA_SA_EEELi512ENS_10bfloat16_tEfNS_4arch4Sm90ELb0ELb0ELb1ELb0ELb0ELb0ELb0ELb0ELb0ELb0ELb0ELb0EEENS1_21CollectiveEpilogueFwdINS6_IJSA_NS7_ILi512EEESA_EEES9_SC_SE_Li256ELb0ELb0ELb0ELb0EEENS1_29StaticPersistentTileSchedulerILb0EEEEEEEEEvNT_6ParamsE --------------------------
	.section	.nv.info._ZN7cutlass13device_kernelIN5flash11enable_sm90INS1_16FlashAttnFwdSm90INS1_25CollectiveMainloopFwdSm90ILi2EN4cute5tupleIJNS5_1CILi1EEES8_S8_EEENS6_IJNS7_ILi64EEESA_SA_EEELi512ENS_10bfloat16_tEfNS_4arch4Sm90ELb0ELb0ELb1ELb0ELb0ELb0ELb0ELb0ELb0ELb0ELb0ELb0EEENS1_21CollectiveEpilogueFwdINS6_IJSA_NS7_ILi512EEESA_EEES9_SC_SE_Li256ELb0ELb0ELb0ELb0EEENS1_29StaticPersistentTileSchedulerILb0EEEEEEEEEvNT_6ParamsE,"",@"SHT_CUDA_INFO"
	.sectionflags	@""
	.align	4


	//----- nvinfo : EIATTR_CUDA_API_VERSION
	.align		4
        /*0000*/ 	.byte	0x04, 0x37
        /*0002*/ 	.short	(.L_127 - .L_126)
.L_126:
        /*0004*/ 	.word	0x00000082


	//----- nvinfo : EIATTR_KPARAM_INFO
	.align		4
.L_127:
        /*0008*/ 	.byte	0x04, 0x17
        /*000a*/ 	.short	(.L_129 - .L_128)
.L_128:
        /*000c*/ 	.word	0x00000000
        /*0010*/ 	.short	0x0000
        /*0012*/ 	.short	0x0070
        /*0014*/ 	.byte	0x00, 0xf0, 0x01, 0x2e


	//----- nvinfo : EIATTR_SPARSE_MMA_MASK
	.align		4
.L_129:
        /*0018*/ 	.byte	0x03, 0x50
        /*001a*/ 	.short	0x0000


	//----- nvinfo : EIATTR_MAXREG_COUNT
	.align		4
        /*001c*/ 	.byte	0x03, 0x1b
        /*001e*/ 	.short	0x00a8


	//----- nvinfo : EIATTR_NUM_BARRIERS
	.align		4
        /*0020*/ 	.byte	0x02, 0x4c
        /*0022*/ 	.byte	0x10
	.zero		1


	//----- nvinfo : EIATTR_EXTERNS
	.align		4
        /*0024*/ 	.byte	0x04, 0x0f
        /*0026*/ 	.short	(.L_131 - .L_130)


	//   ....[0]....
	.align		4
.L_130:
        /*0028*/ 	.word	index@(__assertfail)


	//----- nvinfo : EIATTR_ANNOTATIONS
	.align		4
.L_131:
        /*002c*/ 	.byte	0x04, 0x55
        /*002e*/ 	.short	(.L_133 - .L_132)


	//   ....[0]....
.L_132:
        /*0030*/ 	.word	0x00000001
        /*0034*/ 	.byte	0xc0, 0x7e, 0x00, 0x00, 0x01, 0x00, 0x00, 0x00, 0xd0, 0x7e, 0x00, 0x00, 0x01, 0x00, 0x00, 0x00
        /* <DEDUP_REMOVED lines=10> */
        /*00e4*/ 	.byte	0xb0, 0xab, 0x00, 0x00


	//----- nvinfo : EIATTR_MERCURY_ISA_VERSION
	.align		4
.L_133:
        /*00e8*/ 	.byte	0x03, 0x5f
        /*00ea*/ 	.short	0x0101


	//----- nvinfo : EIATTR_INT_WARP_WIDE_INSTR_OFFSETS
	.align		4
        /*00ec*/ 	.byte	0x04, 0x31
        /*00ee*/ 	.short	(.L_135 - .L_134)


	//   ....[0]....
.L_134:
        /*00f0*/ 	.word	0x00000190


	//   ....[1]....
        /*00f4*/ 	.word	0x000001c0


	//   ....[2]....
        /*00f8*/ 	.word	0x000001d0


	//   ....[3]....
        /*00fc*/ 	.word	0x000085a0


	//   ....[4]....
        /*0100*/ 	.word	0x00008600


	//----- nvinfo : EIATTR_COOP_GROUP_MASK_REGIDS
	.align		4
.L_135:
        /*0104*/ 	.byte	0x04, 0x29
        /*0106*/ 	.short	(.L_137 - .L_136)


	//   ....[0]....
.L_136:
        /*0108*/ 	.word	0xffffffff


	//   ....[1]....
        /*010c*/ 	.word	0xffffffff


	//   ....[2]....
        /*0110*/ 	.word	0xffffffff


	//   ....[3]....
        /*0114*/ 	.word	0xffffffff


	//   ....[4]....
        /*0118*/ 	.word	0xffffffff


	//   ....[5]....
        /*011c*/ 	.word	0xffffffff


	//   ....[6]....
        /*0120*/ 	.word	0xffffffff


	//   ....[7]....
        /*0124*/ 	.word	0xffffffff


	//   ....[8]....
        /*0128*/ 	.word	0xffffffff


	//   ....[9]....
        /*012c*/ 	.word	0xffffffff


	//   ....[10]....
        /*0130*/ 	.word	0xffffffff


	//   ....[11]....
        /*0134*/ 	.word	0xffffffff


	//   ....[12]....
        /*0138*/ 	.word	0xffffffff


	//   ....[13]....
        /*013c*/ 	.word	0xffffffff


	//   ....[14]....
        /*0140*/ 	.word	0xffffffff


	//   ....[15]....
        /*0144*/ 	.word	0xffffffff


	//   ....[16]....
        /*0148*/ 	.word	0xffffffff


	//   ....[17]....
        /*014c*/ 	.word	0xffffffff


	//   ....[18]....
        /*0150*/ 	.word	0xffffffff


	//   ....[19]....
        /*0154*/ 	.word	0xffffffff


	//   ....[20]....
        /*0158*/ 	.word	0xffffffff


	//   ....[21]....
        /*015c*/ 	.word	0xffffffff


	//   ....[22]....
        /*0160*/ 	.word	0xffffffff


	//   ....[23]....
        /*0164*/ 	.word	0xffffffff


	//   ....[24]....
        /*0168*/ 	.word	0xffffffff


	//   ....[25]....
        /*016c*/ 	.word	0xffffffff


	//   ....[26]....
        /*0170*/ 	.word	0xffffffff


	//   ....[27]....
        /*0174*/ 	.word	0x0500000f


	//   ....[28]....
        /*0178*/ 	.word	0x0500000f


	//----- nvinfo : EIATTR_COOP_GROUP_INSTR_OFFSETS
	.align		4
.L_137:
        /*017c*/ 	.byte	0x04, 0x28
        /*017e*/ 	.short	(.L_139 - .L_138)


	//   ....[0]....
.L_138:
        /*0180*/ 	.word	0x00000060


	//   ....[1]....
        /*0184*/ 	.word	0x000001a0


	//   ....[2]....
        /*0188*/ 	.word	0x000001f0


	//   ....[3]....
        /*018c*/ 	.word	0x000003a0


	//   ....[4]....
        /*0190*/ 	.word	0x00000500


	//   ....[5]....
        /*0194*/ 	.word	0x00000620


	//   ....[6]....
        /*0198*/ 	.word	0x00000780


	//   ....[7]....
        /*019c*/ 	.word	0x00001040


	//   ....[8]....
        /*01a0*/ 	.word	0x00002960


	//   ....[9]....
        /*01a4*/ 	.word	0x00003720


	//   ....[10]....
        /*01a8*/ 	.word	0x000037a0


	//   ....[11]....
        /*01ac*/ 	.word	0x00003980


	//   ....[12]....
        /*01b0*/ 	.word	0x00003a50


	//   ....[13]....
        /*01b4*/ 	.word	0x00004350


	//   ....[14]....
        /*01b8*/ 	.word	0x00004ac0


	//   ....[15]....
        /*01bc*/ 	.word	0x00004b40


	//   ....[16]....
        /*01c0*/ 	.word	0x00004e60


	//   ....[17]....
        /*01c4*/ 	.word	0x00005030


	//   ....[18]....
        /*01c8*/ 	.word	0x00006070


	//   ....[19]....
        /*01cc*/ 	.word	0x000060b0


	//   ....[20]....
        /*01d0*/ 	.word	0x000060f0


	//   ....[21]....
        /*01d4*/ 	.word	0x00006170


	//   ....[22]....
        /*01d8*/ 	.word	0x000061a0


	//   ....[23]....
        /*01dc*/ 	.word	0x00006b60


	//   ....[24]....
        /*01e0*/ 	.word	0x00007970


	//   ....[25]....
        /*01e4*/ 	.word	0x00007dd0


	//   ....[26]....
        /*01e8*/ 	.word	0x0000acb0


	//   ....[27]....
        /*01ec*/ 	.word	0x0000b230


	//   ....[28]....
        /*01f0*/ 	.word	0x0000b6d0


	//----- nvinfo : EIATTR_REG_RECONFIG
	.align		4
.L_139:
        /*01f4*/ 	.byte	0x01, 0x54
	.zero		2


	//----- nvinfo : EIATTR_SYSCALL_OFFSETS
	.align		4
        /*01f8*/ 	.byte	0x04, 0x46
        /*01fa*/ 	.short	(.L_141 - .L_140)


	//   ....[0]....
.L_140:
        /*01fc*/ 	.word	0x00002b20


	//   ....[1]....
        /*0200*/ 	.word	0x00008220


	//   ....[2]....
        /*0204*/ 	.word	0x00008360


	//   ....[3]....
        /*0208*/ 	.word	0x00008460


	//----- nvinfo : EIATTR_MBARRIER_INSTR_OFFSETS
	.align		4
.L_141:
        /*020c*/ 	.byte	0x04, 0x39
        /*020e*/ 	.short	(.L_143 - .L_142)


	//   ....[0]....
.L_142:
        /*0210*/ 	.word	0x00000290
        /*0214*/ 	.word	0x000000ff
        /*0218*/ 	.word	0x00028c00
        /*021c*/ 	.short	0x0100
        /*021e*/ 	.byte	0x06
	.zero		1


	//   ....[1]....
        /*0220*/ 	.word	0x000002a0
        /*0224*/ 	.word	0x000000ff
        /*0228*/ 	.word	0x00028c20
        /*022c*/ 	.short	0x0100
        /*022e*/ 	.byte	0x06
	.zero		1


	//   ....[2]....
        /*0230*/ 	.word	0x00000350
        /*0234*/ 	.word	0x000000ff
        /*0238*/ 	.word	0x00028c30
        /*023c*/ 	.short	0x0100
        /*023e*/ 	.byte	0x06
	.zero		1


	//   ....[3]....
        /*0240*/ 	.word	0x00000360
        /*0244*/ 	.word	0x000000ff
        /*0248*/ 	.word	0x00028c40
        /*024c*/ 	.short	0x0100
        /*024e*/ 	.byte	0x06
	.zero		1


	//   ....[4]....
        /*0250*/ 	.word	0x00000370
        /*0254*/ 	.word	0x000000ff
        /*0258*/ 	.word	0x00028c38
        /*025c*/ 	.short	0x0100
        /*025e*/ 	.byte	0x06
	.zero		1


	//   ....[5]....
        /*0260*/ 	.word	0x00000380
        /*0264*/ 	.word	0x000000ff
        /*0268*/ 	.word	0x00028c48
        /*026c*/ 	.short	0x0100
        /*026e*/ 	.byte	0x06
	.zero		1


	//   ....[6]....
        /*0270*/ 	.word	0x000004b0
        /*0274*/ 	.word	0x000000ff
        /*0278*/ 	.word	0x00028c50
        /*027c*/ 	.short	0x0100
        /*027e*/ 	.byte	0x08
	.zero		1


	//   ....[7]....
        /*0280*/ 	.word	0x000004c0
        /*0284*/ 	.word	0x000000ff
        /*0288*/ 	.word	0x00028c60
        /*028c*/ 	.short	0x0100
        /*028e*/ 	.byte	0x08
	.zero		1


	//   ....[8]....
        /*0290*/ 	.word	0x000004d0
        /*0294*/ 	.word	0x000000ff
        /*0298*/ 	.word	0x00028c58
        /*029c*/ 	.short	0x0100
        /*029e*/ 	.byte	0x08
	.zero		1


	//   ....[9]....
        /*02a0*/ 	.word	0x000004e0
        /*02a4*/ 	.word	0x000000ff
        /*02a8*/ 	.word	0x00028c68
        /*02ac*/ 	.short	0x0100
        /*02ae*/ 	.byte	0x08
	.zero		1


	//   ....[10]....
        /*02b0*/ 	.word	0x000005d0
        /*02b4*/ 	.word	0x000000ff
        /*02b8*/ 	.word	0x00028c70
        /*02bc*/ 	.short	0x0100
        /*02be*/ 	.byte	0x06
	.zero		1


	//   ....[11]....
        /*02c0*/ 	.word	0x000005e0
        /*02c4*/ 	.word	0x000000ff
        /*02c8*/ 	.word	0x00028c80
        /*02cc*/ 	.short	0x0100
        /*02ce*/ 	.byte	0x06
	.zero		1


	//   ....[12]....
        /*02d0*/ 	.word	0x000005f0
        /*02d4*/ 	.word	0x000000ff
        /*02d8*/ 	.word	0x00028c78
        /*02dc*/ 	.short	0x0100
        /*02de*/ 	.byte	0x06
	.zero		1


	//   ....[13]....
        /*02e0*/ 	.word	0x00000600
        /*02e4*/ 	.word	0x000000ff
        /*02e8*/ 	.word	0x00028c88
        /*02ec*/ 	.short	0x0100
        /*02ee*/ 	.byte	0x06
	.zero		1


	//   ....[14]....
        /*02f0*/ 	.word	0x00000730
        /*02f4*/ 	.word	0x000000ff
        /*02f8*/ 	.word	0x00028c90
        /*02fc*/ 	.short	0x0100
        /*02fe*/ 	.byte	0x08
	.zero		1


	//   ....[15]....
        /*0300*/ 	.word	0x00000740
        /*0304*/ 	.word	0x000000ff
        /*0308*/ 	.word	0x00028ca0
        /*030c*/ 	.short	0x0100
        /*030e*/ 	.byte	0x08
	.zero		1


	//   ....[16]....
        /*0310*/ 	.word	0x00000750
        /*0314*/ 	.word	0x000000ff
        /*0318*/ 	.word	0x00028c98
        /*031c*/ 	.short	0x0100
        /*031e*/ 	.byte	0x08
	.zero		1


	//   ....[17]....
        /*0320*/ 	.word	0x00000760
        /*0324*/ 	.word	0x000000ff
        /*0328*/ 	.word	0x00028ca8
        /*032c*/ 	.short	0x0100
        /*032e*/ 	.byte	0x08
	.zero		1


	//   ....[18]....
        /*0330*/ 	.word	0x00000890
        /*0334*/ 	.word	0x000000ff
        /*0338*/ 	.word	0x00028cb0
        /*033c*/ 	.short	0x0100
        /*033e*/ 	.byte	0x08
	.zero		1


	//   ....[19]....
        /*0340*/ 	.word	0x000008a0
        /*0344*/ 	.word	0x000000ff
        /*0348*/ 	.word	0x00028cc0
        /*034c*/ 	.short	0x0100
        /*034e*/ 	.byte	0x08
	.zero		1


	//   ....[20]....
        /*0350*/ 	.word	0x000008b0
        /*0354*/ 	.word	0x000000ff
        /*0358*/ 	.word	0x00028cb8
        /*035c*/ 	.short	0x0100
        /*035e*/ 	.byte	0x08
	.zero		1


	//   ....[21]....
        /*0360*/ 	.word	0x000008c0
        /*0364*/ 	.word	0x000000ff
        /*0368*/ 	.word	0x00028cc8
        /*036c*/ 	.short	0x0100
        /*036e*/ 	.byte	0x08
	.zero		1


	//   ....[22]....
        /*0370*/ 	.word	0x00001150
        /*0374*/ 	.word	0x000000ff
        /*0378*/ 	.word	0x00028c50
        /*037c*/ 	.short	0x010a
        /*037e*/ 	.byte	0x10
	.zero		1


	//   ....[23]....
        /*0380*/ 	.word	0x00001430
        /*0384*/ 	.word	0x00000000
        /*0388*/ 	.word	0x00000000
        /*038c*/ 	.short	0x0101
        /*038e*/ 	.byte	0x3f
	.zero		1


	//   ....[24]....
        /*0390*/ 	.word	0x00001dc0
        /*0394*/ 	.word	0x000000ff
        /*0398*/ 	.word	0x00028c50
        /*039c*/ 	.short	0x010a
        /*039e*/ 	.byte	0x06
	.zero		1


	//   ....[25]....
        /*03a0*/ 	.word	0x00001e00
        /*03a4*/ 	.word	0x000000ff
        /*03a8*/ 	.word	0x00028c50
        /*03ac*/ 	.short	0x010a
        /*03ae*/ 	.byte	0x06
	.zero		1


	//   ....[26]....
        /*03b0*/ 	.word	0x00002050
        /*03b4*/ 	.word	0x00000003
        /*03b8*/ 	.word	0x00000000
        /*03bc*/ 	.short	0x0101
        /*03be*/ 	.byte	0x3f
	.zero		1


	//   ....[27]....
        /*03c0*/ 	.word	0x00002ba0
        /*03c4*/ 	.word	0x000000ff
        /*03c8*/ 	.word	0x00028c00
        /*03cc*/ 	.short	0x010a
        /*03ce*/ 	.byte	0x2e
	.zero		1


	//   ....[28]....
        /*03d0*/ 	.word	0x00002c20
        /*03d4*/ 	.word	0x00000007
        /*03d8*/ 	.word	0x00028c30
        /*03dc*/ 	.short	0x010a
        /*03de*/ 	.byte	0x3f
	.zero		1


	//   ....[29]....
        /*03e0*/ 	.word	0x00002c60
        /*03e4*/ 	.word	0x00000007
        /*03e8*/ 	.word	0x00028c30
        /*03ec*/ 	.short	0x010a
        /*03ee*/ 	.byte	0x3f
	.zero		1


	//   ....[30]....
        /*03f0*/ 	.word	0x00003c40
        /*03f4*/ 	.word	0x00000005
        /*03f8*/ 	.word	0x00000000
        /*03fc*/ 	.short	0x0101
        /*03fe*/ 	.byte	0x3f
	.zero		1


	//   ....[31]....
        /*0400*/ 	.word	0x000040c0
        /*0404*/ 	.word	0x00000007
        /*0408*/ 	.word	0x00028c50
        /*040c*/ 	.short	0x010a
        /*040e*/ 	.byte	0x3f
	.zero		1


	//   ....[32]....
        /*0410*/ 	.word	0x00004110
        /*0414*/ 	.word	0x00000007
        /*0418*/ 	.word	0x00028c50
        /*041c*/ 	.short	0x010a
        /*041e*/ 	.byte	0x3f
	.zero		1


	//   ....[33]....
        /*0420*/ 	.word	0x00004370
        /*0424*/ 	.word	0x00000007
        /*0428*/ 	.word	0x00000000
        /*042c*/ 	.short	0x0101
        /*042e*/ 	.byte	0x3f
	.zero		1


	//   ....[34]....
        /*0430*/ 	.word	0x000044c0
        /*0434*/ 	.word	0x000000ff
        /*0438*/ 	.word	0x00028c30
        /*043c*/ 	.short	0x010a
        /*043e*/ 	.byte	0x17
	.zero		1


	//   ....[35]....
        /*0440*/ 	.word	0x00004500
        /*0444*/ 	.word	0x000000ff
        /*0448*/ 	.word	0x00028c30
        /*044c*/ 	.short	0x010a
        /*044e*/ 	.byte	0x17
	.zero		1


	//   ....[36]....
        /*0450*/ 	.word	0x00005440
        /*0454*/ 	.word	0x00000098
        /*0458*/ 	.word	0x00000000
        /*045c*/ 	.short	0x0101
        /*045e*/ 	.byte	0x3f
	.zero		1


	//   ....[37]....
        /*0460*/ 	.word	0x00005de0
        /*0464*/ 	.word	0x000000ff
        /*0468*/ 	.word	0x00028c50
        /*046c*/ 	.short	0x010a
        /*046e*/ 	.byte	0x17
	.zero		1


	//   ....[38]....
        /*0470*/ 	.word	0x00005e20
        /*0474*/ 	.word	0x000000ff
        /*0478*/ 	.word	0x00028c50
        /*047c*/ 	.short	0x010a
        /*047e*/ 	.byte	0x17
	.zero		1


	//   ....[39]....
        /*0480*/ 	.word	0x00006090
        /*0484*/ 	.word	0x000000a8
        /*0488*/ 	.word	0x00000000
        /*048c*/ 	.short	0x0101
        /*048e*/ 	.byte	0x3f
	.zero		1


	//   ....[40]....
        /*0490*/ 	.word	0x00007d40
        /*0494*/ 	.word	0x000000ff
        /*0498*/ 	.word	0x00000000
        /*049c*/ 	.short	0x0101
        /*049e*/ 	.byte	0x06
	.zero		1


	//   ....[41]....
        /*04a0*/ 	.word	0x00008960
        /*04a4*/ 	.word	0x00000005
        /*04a8*/ 	.word	0x00028c40
        /*04ac*/ 	.short	0x010a
        /*04ae*/ 	.byte	0x3f
	.zero		1


	//   ....[42]....
        /*04b0*/ 	.word	0x00008cf0
        /*04b4*/ 	.word	0x0000000a
        /*04b8*/ 	.word	0x00028c20
        /*04bc*/ 	.short	0x010a
        /*04be*/ 	.byte	0x3f
	.zero		1


	//   ....[43]....
        /*04c0*/ 	.word	0x00008db0
        /*04c4*/ 	.word	0x00000008
        /*04c8*/ 	.word	0x00028c60
        /*04cc*/ 	.short	0x010a
        /*04ce*/ 	.byte	0x3f
	.zero		1


	//   ....[44]....
        /*04d0*/ 	.word	0x000094a0
        /*04d4*/ 	.word	0x00000002
        /*04d8*/ 	.word	0x00028c40
        /*04dc*/ 	.short	0x010a
        /*04de*/ 	.byte	0x3f
	.zero		1


	//   ....[45]....
        /*04e0*/ 	.word	0x00009670
        /*04e4*/ 	.word	0x00000002
        /*04e8*/ 	.word	0x00028c60
        /*04ec*/ 	.short	0x010a
        /*04ee*/ 	.byte	0x3f
	.zero		1


	//   ....[46]....
        /*04f0*/ 	.word	0x00009cf0
        /*04f4*/ 	.word	0x00000003
        /*04f8*/ 	.word	0x00028c40
        /*04fc*/ 	.short	0x010a
        /*04fe*/ 	.byte	0x3f
	.zero		1


	//   ....[47]....
        /*0500*/ 	.word	0x00009ec0
        /*0504*/ 	.word	0x00000003
        /*0508*/ 	.word	0x00028c60
        /*050c*/ 	.short	0x010a
        /*050e*/ 	.byte	0x3f
	.zero		1


	//   ....[48]....
        /*0510*/ 	.word	0x0000a4e0
        /*0514*/ 	.word	0x00000003
        /*0518*/ 	.word	0x00028c40
        /*051c*/ 	.short	0x010a
        /*051e*/ 	.byte	0x3f
	.zero		1


	//   ....[49]....
        /*0520*/ 	.word	0x0000a6b0
        /*0524*/ 	.word	0x00000003
        /*0528*/ 	.word	0x00028c60
        /*052c*/ 	.short	0x010a
        /*052e*/ 	.byte	0x3f
	.zero		1


	//   ....[50]....
        /*0530*/ 	.word	0x0000ac30
        /*0534*/ 	.word	0x00000000
        /*0538*/ 	.word	0x00028c20
        /*053c*/ 	.short	0x010a
        /*053e*/ 	.byte	0x3f
	.zero		1


	//   ....[51]....
        /*0540*/ 	.word	0x0000add0
        /*0544*/ 	.word	0x00000006
        /*0548*/ 	.word	0x00000000
        /*054c*/ 	.short	0x010a
        /*054e*/ 	.byte	0x3f
	.zero		1


	//   ....[52]....
        /*0550*/ 	.word	0x0000ae40
        /*0554*/ 	.word	0x00000003
        /*0558*/ 	.word	0x00000000
        /*055c*/ 	.short	0x010a
        /*055e*/ 	.byte	0x3f
	.zero		1


	//   ....[53]....
        /*0560*/ 	.word	0x0000aea0
        /*0564*/ 	.word	0x00000010
        /*0568*/ 	.word	0x00000000
        /*056c*/ 	.short	0x010a
        /*056e*/ 	.byte	0x3f
	.zero		1


	//   ....[54]....
        /*0570*/ 	.word	0x0000aed0
        /*0574*/ 	.word	0x00000003
        /*0578*/ 	.word	0x00000000
        /*057c*/ 	.short	0x010a
        /*057e*/ 	.byte	0x3f
	.zero		1


	//   ....[55]....
        /*0580*/ 	.word	0x0000af40
        /*0584*/ 	.word	0x00000003
        /*0588*/ 	.word	0x00028c50
        /*058c*/ 	.short	0x010a
        /*058e*/ 	.byte	0x3f
	.zero		1


	//   ....[56]....
        /*0590*/ 	.word	0x0000afa0
        /*0594*/ 	.word	0x00000004
        /*0598*/ 	.word	0x00028c50
        /*059c*/ 	.short	0x010a
        /*059e*/ 	.byte	0x3f
	.zero		1


	//   ....[57]....
        /*05a0*/ 	.word	0x0000b000
        /*05a4*/ 	.word	0x00000003
        /*05a8*/ 	.word	0x00028c00
        /*05ac*/ 	.short	0x010a
        /*05ae*/ 	.byte	0x3f
	.zero		1


	//   ....[58]....
        /*05b0*/ 	.word	0x0000b050
        /*05b4*/ 	.word	0x00000007
        /*05b8*/ 	.word	0x00028c30
        /*05bc*/ 	.short	0x010a
        /*05be*/ 	.byte	0x3f
	.zero		1


	//   ....[59]....
        /*05c0*/ 	.word	0x0000b0a0
        /*05c4*/ 	.word	0x00000007
        /*05c8*/ 	.word	0x00028c50
        /*05cc*/ 	.short	0x010a
        /*05ce*/ 	.byte	0x3f
	.zero		1


	//   ....[60]....
        /*05d0*/ 	.word	0x0000b100
        /*05d4*/ 	.word	0x00000004
        /*05d8*/ 	.word	0x00028c30
        /*05dc*/ 	.short	0x010a
        /*05de*/ 	.byte	0x3f
	.zero		1


	//   ....[61]....
        /*05e0*/ 	.word	0x0000b150
        /*05e4*/ 	.word	0x000000a8
        /*05e8*/ 	.word	0x00028c50
        /*05ec*/ 	.short	0x010a
        /*05ee*/ 	.byte	0x3f
	.zero		1


	//   ....[62]....
        /*05f0*/ 	.word	0x0000b2f0
        /*05f4*/ 	.word	0x00000005
        /*05f8*/ 	.word	0x00028c40
        /*05fc*/ 	.short	0x010a
        /*05fe*/ 	.byte	0x3f
	.zero		1


	//   ....[63]....
        /*0600*/ 	.word	0x0000b370
        /*0604*/ 	.word	0x00000008
        /*0608*/ 	.word	0x00028c20
        /*060c*/ 	.short	0x010a
        /*060e*/ 	.byte	0x3f
	.zero		1


	//   ....[64]....
        /*0610*/ 	.word	0x0000b3c0
        /*0614*/ 	.word	0x00000008
        /*0618*/ 	.word	0x00028c60
        /*061c*/ 	.short	0x010a
        /*061e*/ 	.byte	0x3f
	.zero		1


	//   ....[65]....
        /*0620*/ 	.word	0x0000b410
        /*0624*/ 	.word	0x00000002
        /*0628*/ 	.word	0x00028c40
        /*062c*/ 	.short	0x010a
        /*062e*/ 	.byte	0x3f
	.zero		1


	//   ....[66]....
        /*0630*/ 	.word	0x0000b460
        /*0634*/ 	.word	0x00000002
        /*0638*/ 	.word	0x00028c60
        /*063c*/ 	.short	0x010a
        /*063e*/ 	.byte	0x3f
	.zero		1


	//   ....[67]....
        /*0640*/ 	.word	0x0000b4b0
        /*0644*/ 	.word	0x00000003
        /*0648*/ 	.word	0x00028c40
        /*064c*/ 	.short	0x010a
        /*064e*/ 	.byte	0x3f
	.zero		1


	//   ....[68]....
        /*0650*/ 	.word	0x0000b500
        /*0654*/ 	.word	0x00000003
        /*0658*/ 	.word	0x00028c60
        /*065c*/ 	.short	0x010a
        /*065e*/ 	.byte	0x3f
	.zero		1


	//   ....[69]....
        /*0660*/ 	.word	0x0000b550
        /*0664*/ 	.word	0x00000003
        /*0668*/ 	.word	0x00028c40
        /*066c*/ 	.short	0x010a
        /*066e*/ 	.byte	0x3f
	.zero		1


	//   ....[70]....
        /*0670*/ 	.word	0x0000b5a0
        /*0674*/ 	.word	0x00000003
        /*0678*/ 	.word	0x00028c60
        /*067c*/ 	.short	0x010a
        /*067e*/ 	.byte	0x3f
	.zero		1


	//   ....[71]....
        /*0680*/ 	.word	0x0000b5f0
        /*0684*/ 	.word	0x00000000
        /*0688*/ 	.word	0x00028c20
        /*068c*/ 	.short	0x010a
        /*068e*/ 	.byte	0x3f
	.zero		1


	//   ....[72]....
        /*0690*/ 	.word	0x0000b790
        /*0694*/ 	.word	0x00000006
        /*0698*/ 	.word	0x00000000
        /*069c*/ 	.short	0x010a
        /*069e*/ 	.byte	0x3f
	.zero		1


	//   ....[73]....
        /*06a0*/ 	.word	0x0000b7e0
        /*06a4*/ 	.word	0x00000003
        /*06a8*/ 	.word	0x00000000
        /*06ac*/ 	.short	0x010a
        /*06ae*/ 	.byte	0x3f
	.zero		1


	//   ....[74]....
        /*06b0*/ 	.word	0x0000b830
        /*06b4*/ 	.word	0x00000010
        /*06b8*/ 	.word	0x00000000
        /*06bc*/ 	.short	0x010a
        /*06be*/ 	.byte	0x3f
	.zero		1


	//----- nvinfo : EIATTR_NUM_MBARRIERS
	.align		4
.L_143:
        /*06c0*/ 	.byte	0x03, 0x38
        /*06c2*/ 	.short	0x0016


	//----- nvinfo : EIATTR_EXIT_INSTR_OFFSETS
	.align		4
        /*06c4*/ 	.byte	0x04, 0x1c
        /*06c6*/ 	.short	(.L_145 - .L_144)


	//   ....[0]....
.L_144:
        /*06c8*/ 	.word	0x00000a10


	//   ....[1]....
        /*06cc*/ 	.word	0x00007d90


	//   ....[2]....
        /*06d0*/ 	.word	0x00007df0


	//   ....[3]....
        /*06d4*/ 	.word	0x0000af20


	//----- nvinfo : EIATTR_MAX_THREADS
	.align		4
.L_145:
        /*06d8*/ 	.byte	0x04, 0x05
        /*06da*/ 	.short	(.L_147 - .L_146)
.L_146:
        /*06dc*/ 	.word	0x00000180
        /*06e0*/ 	.word	0x00000001
        /*06e4*/ 	.word	0x00000001


	//----- nvinfo : EIATTR_CRS_STACK_SIZE
	.align		4
.L_147:
        /*06e8*/ 	.byte	0x04, 0x1e
        /*06ea*/ 	.short	(.L_149 - .L_148)
.L_148:
        /*06ec*/ 	.word	0x00000000


	//----- nvinfo : EIATTR_CBANK_PARAM_SIZE
	.align		4
.L_149:
        /*06f0*/ 	.byte	0x03, 0x19
        /*06f2*/ 	.short	0x0bf0


	//----- nvinfo : EIATTR_PARAM_CBANK
	.align		4
        /*06f4*/ 	.byte	0x04, 0x0a
        /*06f6*/ 	.short	(.L_151 - .L_150)
	.align		4
.L_150:
        /*06f8*/ 	.word	index@(.nv.constant0._ZN7cutlass13device_kernelIN5flash11enable_sm90INS1_16FlashAttnFwdSm90INS1_25CollectiveMainloopFwdSm90ILi2EN4cute5tupleIJNS5_1CILi1EEES8_S8_EEENS6_IJNS7_ILi64EEESA_SA_EEELi512ENS_10bfloat16_tEfNS_4arch4Sm90ELb0ELb0ELb1ELb0ELb0ELb0ELb0ELb0ELb0ELb0ELb0ELb0EEENS1_21CollectiveEpilogueFwdINS6_IJSA_NS7_ILi512EEESA_EEES9_SC_SE_Li256ELb0ELb0ELb0ELb0EEENS1_29StaticPersistentTileSchedulerILb0EEEEEEEEEvNT_6ParamsE)
        /*06fc*/ 	.short	0x0210
        /*06fe*/ 	.short	0x0bf0


	//----- nvinfo : EIATTR_SW_WAR
	.align		4
.L_151:
        /*0700*/ 	.byte	0x04, 0x36
        /*0702*/ 	.short	(.L_153 - .L_152)
.L_152:
        /*0704*/ 	.word	0x00000008
.L_153:


//--------------------- .nv.info._ZN7cutlass13device_kernelIN5flash11enable_sm90INS1_16FlashAttnFwdSm90INS1_25CollectiveMainloopFwdSm90ILi2EN4cute5tupleIJNS5_1CILi1EEES8_S8_EEENS6_IJNS7_ILi64EEESA_SA_EEELi512ENS_10bfloat16_tEfNS_4arch4Sm90ELb0ELb0ELb1ELb0ELb0ELb0ELb1ELb0ELb0ELb0ELb0ELb0EEENS1_21CollectiveEpilogueFwdINS6_IJSA_NS7_ILi512EEESA_EEES9_SC_SE_Li256ELb0ELb0ELb0ELb0EEENS1_29StaticPersistentTileSchedulerILb0EEEEEEEEEvNT_6ParamsE --------------------------
	.section	.nv.info._ZN7cutlass13device_kernelIN5flash11enable_sm90INS1_16FlashAttnFwdSm90INS1_25CollectiveMainloopFwdSm90ILi2EN4cute5tupleIJNS5_1CILi1EEES8_S8_EEENS6_IJNS7_ILi64EEESA_SA_EEELi512ENS_10bfloat16_tEfNS_4arch4Sm90ELb0ELb0ELb1ELb0ELb0ELb0ELb1ELb0ELb0ELb0ELb0ELb0EEENS1_21CollectiveEpilogueFwdINS6_IJSA_NS7_ILi512EEESA_EEES9_SC_SE_Li256ELb0ELb0ELb0ELb0EEENS1_29StaticPersistentTileSchedulerILb0EEEEEEEEEvNT_6ParamsE,"",@"SHT_CUDA_INFO"
	.sectionflags	@""
	.align	4


	//----- nvinfo : EIATTR_CUDA_API_VERSION
	.align		4
        /*0000*/ 	.byte	0x04, 0x37
        /*0002*/ 	.short	(.L_155 - .L_154)
.L_154:
        /*0004*/ 	.word	0x00000082


	//----- nvinfo : EIATTR_KPARAM_INFO
	.align		4
.L_155:
        /*0008*/ 	.byte	0x04, 0x17
        /*000a*/ 	.short	(.L_157 - .L_156)
.L_156:
        /*000c*/ 	.word	0x00000000
        /*0010*/ 	.short	0x0000
        /*0012*/ 	.short	0x0070
        /*0014*/ 	.byte	0x00, 0xf0, 0x01, 0x32


	//----- nvinfo : EIATTR_SPARSE_MMA_MASK
	.align		4
.L_157:
        /*0018*/ 	.byte	0x03, 0x50
        /*001a*/ 	.short	0x0000


	//----- nvinfo : EIATTR_MAXREG_COUNT
	.align		4
        /*001c*/ 	.byte	0x03, 0x1b
        /*001e*/ 	.short	0x00a8


	//----- nvinfo : EIATTR_NUM_BARRIERS
	.align		4
        /*0020*/ 	.byte	0x02, 0x4c
        /*0022*/ 	.byte	0x10
	.zero		1


	//----- nvinfo : EIATTR_EXTERNS
	.align		4
        /*0024*/ 	.byte	0x04, 0x0f
        /*0026*/ 	.short	(.L_159 - .L_158)


	//   ....[0]....
	.align		4
.L_158:
        /*0028*/ 	.word	index@(__assertfail)


	//----- nvinfo : EIATTR_ANNOTATIONS
	.align		4
.L_159:
        /*002c*/ 	.byte	0x04, 0x55
        /*002e*/ 	.short	(.L_161 - .L_160)


	//   ....[0]....
.L_160:
        /* <DEDUP_REMOVED lines=14> */


	//----- nvinfo : EIATTR_MERCURY_ISA_VERSION
	.align		4
.L_161:
        /*00f8*/ 	.byte	0x03, 0x5f
        /*00fa*/ 	.short	0x0101


	//----- nvinfo : EIATTR_INT_WARP_WIDE_INSTR_OFFSETS
	.align		4
        /*00fc*/ 	.byte	0x04, 0x31
        /*00fe*/ 	.short	(.L_163 - .L_162)


	//   ....[0]....
.L_162:
        /*0100*/ 	.word	0x000001b0


	//   ....[1]....
        /*0104*/ 	.word	0x000001e0


	//   ....[2]....
        /*0108*/ 	.word	0x00000250


	//   ....[3]....
        /*010c*/ 	.word	0x00000290


	//   ....[4]....
        /*0110*/ 	.word	0x0000adc0


	//   ....[5]....
        /*0114*/ 	.word	0x0000ae20


	//----- nvinfo : EIATTR_COOP_GROUP_MASK_REGIDS
	.align		4
.L_163:
        /*0118*/ 	.byte	0x04, 0x29
        /*011a*/ 	.short	(.L_165 - .L_164)


	//   ....[0]....
.L_164:
        /*011c*/ 	.word	0xffffffff


	//   ....[1]....
        /*0120*/ 	.word	0xffffffff


	//   ....[2]....
        /*0124*/ 	.word	0xffffffff


	//   ....[3]....
        /*0128*/ 	.word	0xffffffff


	//   ....[4]....
        /*012c*/ 	.word	0xffffffff


	//   ....[5]....
        /*0130*/ 	.word	0xffffffff


	//   ....[6]....
        /*0134*/ 	.word	0xffffffff


	//   ....[7]....
        /*0138*/ 	.word	0xffffffff


	//   ....[8]....
        /*013c*/ 	.word	0xffffffff


	//   ....[9]....
        /*0140*/ 	.word	0xffffffff


	//   ....[10]....
        /*0144*/ 	.word	0xffffffff


	//   ....[11]....
        /*0148*/ 	.word	0xffffffff


	//   ....[12]....
        /*014c*/ 	.word	0xffffffff


	//   ....[13]....
        /*0150*/ 	.word	0xffffffff


	//   ....[14]....
        /*0154*/ 	.word	0xffffffff


	//   ....[15]....
        /*0158*/ 	.word	0xffffffff


	//   ....[16]....
        /*015c*/ 	.word	0xffffffff


	//   ....[17]....
        /*0160*/ 	.word	0xffffffff


	//   ....[18]....
        /*0164*/ 	.word	0xffffffff


	//   ....[19]....
        /*0168*/ 	.word	0xffffffff


	//   ....[20]....
        /*016c*/ 	.word	0xffffffff


	//   ....[21]....
        /*0170*/ 	.word	0xffffffff


	//   ....[22]....
        /*0174*/ 	.word	0xffffffff


	//   ....[23]....
        /*0178*/ 	.word	0xffffffff


	//   ....[24]....
        /*017c*/ 	.word	0xffffffff


	//   ....[25]....
        /*0180*/ 	.word	0xffffffff


	//   ....[26]....
        /*0184*/ 	.word	0xffffffff


	//   ....[27]....
        /*0188*/ 	.word	0xffffffff


	//   ....[28]....
        /*018c*/ 	.word	0xffffffff


	//   ....[29]....
        /*0190*/ 	.word	0x0500000f


	//   ....[30]....
        /*0194*/ 	.word	0x0500000f


	//----- nvinfo : EIATTR_COOP_GROUP_INSTR_OFFSETS
	.align		4
.L_165:
        /*0198*/ 	.byte	0x04, 0x28
        /*019a*/ 	.short	(.L_167 - .L_166)


	//   ....[0]....
.L_166:
        /*019c*/ 	.word	0x00000060


	//   ....[1]....
        /*01a0*/ 	.word	0x000001c0


	//   ....[2]....
        /*01a4*/ 	.word	0x00000270


	//   ....[3]....
        /*01a8*/ 	.word	0x000003d0


	//   ....[4]....
        /*01ac*/ 	.word	0x00000530


	//   ....[5]....
        /*01b0*/ 	.word	0x00000650


	//   ....[6]....
        /*01b4*/ 	.word	0x000007b0


	//   ....[7]....
        /*01b8*/ 	.word	0x00001010


	//   ....[8]....
        /*01bc*/ 	.word	0x00002790


	//   ....[9]....
        /*01c0*/ 	.word	0x00003750


	//   ....[10]....
        /*01c4*/ 	.word	0x00004ac0


	//   ....[11]....
        /*01c8*/ 	.word	0x00004b60


	//   ....[12]....
        /*01cc*/ 	.word	0x00004d50


	//   ....[13]....
        /*01d0*/ 	.word	0x00004e60


	//   ....[14]....
        /*01d4*/ 	.word	0x00005690


	//   ....[15]....
        /*01d8*/ 	.word	0x000063f0


	//   ....[16]....
        /*01dc*/ 	.word	0x00007380


	//   ....[17]....
        /*01e0*/ 	.word	0x00007400


	//   ....[18]....
        /*01e4*/ 	.word	0x00007700


	//   ....[19]....
        /*01e8*/ 	.word	0x000077e0


	//   ....[20]....
        /*01ec*/ 	.word	0x00008880


	//   ....[21]....
        /*01f0*/ 	.word	0x000088c0


	//   ....[22]....
        /*01f4*/ 	.word	0x00008900


	//   ....[23]....
        /*01f8*/ 	.word	0x00008990


	//   ....[24]....
        /*01fc*/ 	.word	0x000089a0


	//   ....[25]....
        /*0200*/ 	.word	0x00009360


	//   ....[26]....
        /*0204*/ 	.word	0x0000a170


	//   ....[27]....
        /*0208*/ 	.word	0x0000a5d0


	//   ....[28]....
        /*020c*/ 	.word	0x0000d8c0


	//   ....[29]....
        /*0210*/ 	.word	0x0000dd60


	//   ....[30]....
        /*0214*/ 	.word	0x0000e200


	//----- nvinfo : EIATTR_REG_RECONFIG
	.align		4
.L_167:
        /*0218*/ 	.byte	0x01, 0x54
	.zero		2


	//----- nvinfo : EIATTR_SYSCALL_OFFSETS
	.align		4
        /*021c*/ 	.byte	0x04, 0x46
        /*021e*/ 	.short	(.L_169 - .L_168)


	//   ....[0]....
.L_168:
        /*0220*/ 	.word	0x00002980


	//   ....[1]....
        /*0224*/ 	.word	0x0000aa40


	//   ....[2]....
        /*0228*/ 	.word	0x0000ab80


	//   ....[3]....
        /*022c*/ 	.word	0x0000ac80


	//----- nvinfo : EIATTR_MBARRIER_INSTR_OFFSETS
	.align		4
.L_169:
        /*0230*/ 	.byte	0x04, 0x39
        /*0232*/ 	.short	(.L_171 - .L_170)


	//   ....[0]....
.L_170:
        /*0234*/ 	.word	0x000002b0
        /*0238*/ 	.word	0x000000ff
        /*023c*/ 	.word	0x00038800
        /*0240*/ 	.short	0x0100
        /*0242*/ 	.byte	0x06
	.zero		1


	//   ....[1]....
        /*0244*/ 	.word	0x000002c0
        /*0248*/ 	.word	0x000000ff
        /*024c*/ 	.word	0x00038810
        /*0250*/ 	.short	0x0100
        /*0252*/ 	.byte	0x06
	.zero		1


	//   ....[2]....
        /*0254*/ 	.word	0x000002d0
        /*0258*/ 	.word	0x000000ff
        /*025c*/ 	.word	0x00038820
        /*0260*/ 	.short	0x0100
        /*0262*/ 	.byte	0x06
	.zero		1


	//   ....[3]....
        /*0264*/ 	.word	0x00000380
        /*0268*/ 	.word	0x000000ff
        /*026c*/ 	.word	0x00038830
        /*0270*/ 	.short	0x0100
        /*0272*/ 	.byte	0x06
	.zero		1


	//   ....[4]....
        /*0274*/ 	.word	0x00000390
        /*0278*/ 	.word	0x000000ff
        /*027c*/ 	.word	0x00038840
        /*0280*/ 	.short	0x0100
        /*0282*/ 	.byte	0x06
	.zero		1


	//   ....[5]....
        /*0284*/ 	.word	0x000003a0
        /*0288*/ 	.word	0x000000ff
        /*028c*/ 	.word	0x00038838
        /*0290*/ 	.short	0x0100
        /*0292*/ 	.byte	0x06
	.zero		1


	//   ....[6]....
        /*0294*/ 	.word	0x000003b0
        /*0298*/ 	.word	0x000000ff
        /*029c*/ 	.word	0x00038848
        /*02a0*/ 	.short	0x0100
        /*02a2*/ 	.byte	0x06
	.zero		1


	//   ....[7]....
        /*02a4*/ 	.word	0x000004e0
        /*02a8*/ 	.word	0x000000ff
        /*02ac*/ 	.word	0x00038850
        /*02b0*/ 	.short	0x0100
        /*02b2*/ 	.byte	0x08
	.zero		1


	//   ....[8]....
        /*02b4*/ 	.word	0x000004f0
        /*02b8*/ 	.word	0x000000ff
        /*02bc*/ 	.word	0x00038860
        /*02c0*/ 	.short	0x0100
        /*02c2*/ 	.byte	0x08
	.zero		1


	//   ....[9]....
        /*02c4*/ 	.word	0x00000500
        /*02c8*/ 	.word	0x000000ff
        /*02cc*/ 	.word	0x00038858
        /*02d0*/ 	.short	0x0100
        /*02d2*/ 	.byte	0x08
	.zero		1


	//   ....[10]....
        /*02d4*/ 	.word	0x00000510
        /*02d8*/ 	.word	0x000000ff
        /*02dc*/ 	.word	0x00038868
        /*02e0*/ 	.short	0x0100
        /*02e2*/ 	.byte	0x08
	.zero		1


	//   ....[11]....
        /*02e4*/ 	.word	0x00000600
        /*02e8*/ 	.word	0x000000ff
        /*02ec*/ 	.word	0x00038870
        /*02f0*/ 	.short	0x0100
        /*02f2*/ 	.byte	0x06
	.zero		1


	//   ....[12]....
        /*02f4*/ 	.word	0x00000610
        /*02f8*/ 	.word	0x000000ff
        /*02fc*/ 	.word	0x00038880
        /*0300*/ 	.short	0x0100
        /*0302*/ 	.byte	0x06
	.zero		1


	//   ....[13]....
        /*0304*/ 	.word	0x00000620
        /*0308*/ 	.word	0x000000ff
        /*030c*/ 	.word	0x00038878
        /*0310*/ 	.short	0x0100
        /*0312*/ 	.byte	0x06
	.zero		1


	//   ....[14]....
        /*0314*/ 	.word	0x00000630
        /*0318*/ 	.word	0x000000ff
        /*031c*/ 	.word	0x00038888
        /*0320*/ 	.short	0x0100
        /*0322*/ 	.byte	0x06
	.zero		1


	//   ....[15]....
        /*0324*/ 	.word	0x00000760
        /*0328*/ 	.word	0x000000ff
        /*032c*/ 	.word	0x00038890
        /*0330*/ 	.short	0x0100
        /*0332*/ 	.byte	0x08
	.zero		1


	//   ....[16]....
        /*0334*/ 	.word	0x00000770
        /*0338*/ 	.word	0x000000ff
        /*033c*/ 	.word	0x000388a0
        /*0340*/ 	.short	0x0100
        /*0342*/ 	.byte	0x08
	.zero		1


	//   ....[17]....
        /*0344*/ 	.word	0x00000780
        /*0348*/ 	.word	0x000000ff
        /*034c*/ 	.word	0x00038898
        /*0350*/ 	.short	0x0100
        /*0352*/ 	.byte	0x08
	.zero		1


	//   ....[18]....
        /*0354*/ 	.word	0x00000790
        /*0358*/ 	.word	0x000000ff
        /*035c*/ 	.word	0x000388a8
        /*0360*/ 	.short	0x0100
        /*0362*/ 	.byte	0x08
	.zero		1


	//   ....[19]....
        /*0364*/ 	.word	0x000008d0
        /*0368*/ 	.word	0x000000ff
        /*036c*/ 	.word	0x000388b0
        /*0370*/ 	.short	0x0100
        /*0372*/ 	.byte	0x08
	.zero		1


	//   ....[20]....
        /*0374*/ 	.word	0x000008e0
        /*0378*/ 	.word	0x000000ff
        /*037c*/ 	.word	0x000388c0
        /*0380*/ 	.short	0x0100
        /*0382*/ 	.byte	0x08
	.zero		1


	//   ....[21]....
        /*0384*/ 	.word	0x000008f0
        /*0388*/ 	.word	0x000000ff
        /*038c*/ 	.word	0x000388b8
        /*0390*/ 	.short	0x0100
        /*0392*/ 	.byte	0x08
	.zero		1


	//   ....[22]....
        /*0394*/ 	.word	0x00000900
        /*0398*/ 	.word	0x000000ff
        /*039c*/ 	.word	0x000388c8
        /*03a0*/ 	.short	0x0100
        /*03a2*/ 	.byte	0x08
	.zero		1


	//   ....[23]....
        /*03a4*/ 	.word	0x00001390
        /*03a8*/ 	.word	0x00000000
        /*03ac*/ 	.word	0x00000000
        /*03b0*/ 	.short	0x0101
        /*03b2*/ 	.byte	0x3f
	.zero		1


	//   ....[24]....
        /*03b4*/ 	.word	0x00001e80
        /*03b8*/ 	.word	0x00000003
        /*03bc*/ 	.word	0x00000000
        /*03c0*/ 	.short	0x0101
        /*03c2*/ 	.byte	0x3f
	.zero		1


	//   ....[25]....
        /*03c4*/ 	.word	0x000029f0
        /*03c8*/ 	.word	0x000000ff
        /*03cc*/ 	.word	0x00038800
        /*03d0*/ 	.short	0x010a
        /*03d2*/ 	.byte	0x2a
	.zero		1


	//   ....[26]....
        /*03d4*/ 	.word	0x00002a50
        /*03d8*/ 	.word	0x00000008
        /*03dc*/ 	.word	0x00038830
        /*03e0*/ 	.short	0x010a
        /*03e2*/ 	.byte	0x3f
	.zero		1


	//   ....[27]....
        /*03e4*/ 	.word	0x00002a90
        /*03e8*/ 	.word	0x00000008
        /*03ec*/ 	.word	0x00038830
        /*03f0*/ 	.short	0x010a
        /*03f2*/ 	.byte	0x3f
	.zero		1


	//   ....[28]....
        /*03f4*/ 	.word	0x00002d10
        /*03f8*/ 	.word	0x000000ff
        /*03fc*/ 	.word	0x00038810
        /*0400*/ 	.short	0x010a
        /*0402*/ 	.byte	0x2a
	.zero		1


	//   ....[29]....
        /*0404*/ 	.word	0x00002d50
        /*0408*/ 	.word	0x00000008
        /*040c*/ 	.word	0x00038850
        /*0410*/ 	.short	0x010a
        /*0412*/ 	.byte	0x3f
	.zero		1


	//   ....[30]....
        /*0414*/ 	.word	0x00002e30
        /*0418*/ 	.word	0x00000008
        /*041c*/ 	.word	0x00038850
        /*0420*/ 	.short	0x010a
        /*0422*/ 	.byte	0x3f
	.zero		1


	//   ....[31]....
        /*0424*/ 	.word	0x000050a0
        /*0428*/ 	.word	0x00000018
        /*042c*/ 	.word	0x00000000
        /*0430*/ 	.short	0x0101
        /*0432*/ 	.byte	0x3f
	.zero		1


	//   ....[32]....
        /*0434*/ 	.word	0x000056b0
        /*0438*/ 	.word	0x00000008
        /*043c*/ 	.word	0x00000000
        /*0440*/ 	.short	0x0101
        /*0442*/ 	.byte	0x3f
	.zero		1


	//   ....[33]....
        /*0444*/ 	.word	0x00005810
        /*0448*/ 	.word	0x0000000b
        /*044c*/ 	.word	0x00038830
        /*0450*/ 	.short	0x010a
        /*0452*/ 	.byte	0x3f
	.zero		1


	//   ....[34]....
        /*0454*/ 	.word	0x00005860
        /*0458*/ 	.word	0x0000000b
        /*045c*/ 	.word	0x00038830
        /*0460*/ 	.short	0x010a
        /*0462*/ 	.byte	0x3f
	.zero		1


	//   ....[35]....
        /*0464*/ 	.word	0x00005a30
        /*0468*/ 	.word	0x0000000b
        /*046c*/ 	.word	0x00038850
        /*0470*/ 	.short	0x010a
        /*0472*/ 	.byte	0x3f
	.zero		1


	//   ....[36]....
        /*0474*/ 	.word	0x00005a70
        /*0478*/ 	.word	0x0000000b
        /*047c*/ 	.word	0x00038850
        /*0480*/ 	.short	0x010a
        /*0482*/ 	.byte	0x3f
	.zero		1


	//   ....[37]....
        /*0484*/ 	.word	0x00007b40
        /*0488*/ 	.word	0x00000098
        /*048c*/ 	.word	0x00000000
        /*0490*/ 	.short	0x0101
        /*0492*/ 	.byte	0x3f
	.zero		1


	//   ....[38]....
        /*0494*/ 	.word	0x000088a0
        /*0498*/ 	.word	0x0000000b
        /*049c*/ 	.word	0x00000000
        /*04a0*/ 	.short	0x0101
        /*04a2*/ 	.byte	0x3f
	.zero		1


	//   ....[39]....
        /*04a4*/ 	.word	0x0000a540
        /*04a8*/ 	.word	0x000000ff
        /*04ac*/ 	.word	0x00000000
        /*04b0*/ 	.short	0x0101
        /*04b2*/ 	.byte	0x06
	.zero		1


	//   ....[40]....
        /*04b4*/ 	.word	0x0000b180
        /*04b8*/ 	.word	0x0000000a
        /*04bc*/ 	.word	0x00038840
        /*04c0*/ 	.short	0x010a
        /*04c2*/ 	.byte	0x3f
	.zero		1


	//   ....[41]....
        /*04c4*/ 	.word	0x0000b900
        /*04c8*/ 	.word	0x0000000b
        /*04cc*/ 	.word	0x00038820
        /*04d0*/ 	.short	0x010a
        /*04d2*/ 	.byte	0x3f
	.zero		1


	//   ....[42]....
        /*04d4*/ 	.word	0x0000b9d0
        /*04d8*/ 	.word	0x00000005
        /*04dc*/ 	.word	0x00038860
        /*04e0*/ 	.short	0x010a
        /*04e2*/ 	.byte	0x3f
	.zero		1


	//   ....[43]....
        /*04e4*/ 	.word	0x0000c0b0
        /*04e8*/ 	.word	0x00000002
        /*04ec*/ 	.word	0x00038840
        /*04f0*/ 	.short	0x010a
        /*04f2*/ 	.byte	0x3f
	.zero		1


	//   ....[44]....
        /*04f4*/ 	.word	0x0000c280
        /*04f8*/ 	.word	0x00000002
        /*04fc*/ 	.word	0x00038860
        /*0500*/ 	.short	0x010a
        /*0502*/ 	.byte	0x3f
	.zero		1


	//   ....[45]....
        /*0504*/ 	.word	0x0000c900
        /*0508*/ 	.word	0x00000002
        /*050c*/ 	.word	0x00038840
        /*0510*/ 	.short	0x010a
        /*0512*/ 	.byte	0x3f
	.zero		1


	//   ....[46]....
        /*0514*/ 	.word	0x0000cac0
        /*0518*/ 	.word	0x00000002
        /*051c*/ 	.word	0x00038860
        /*0520*/ 	.short	0x010a
        /*0522*/ 	.byte	0x3f
	.zero		1


	//   ....[47]....
        /*0524*/ 	.word	0x0000d0d0
        /*0528*/ 	.word	0x00000002
        /*052c*/ 	.word	0x00038840
        /*0530*/ 	.short	0x010a
        /*0532*/ 	.byte	0x3f
	.zero		1


	//   ....[48]....
        /*0534*/ 	.word	0x0000d2a0
        /*0538*/ 	.word	0x00000002
        /*053c*/ 	.word	0x00038860
        /*0540*/ 	.short	0x010a
        /*0542*/ 	.byte	0x3f
	.zero		1


	//   ....[49]....
        /*0544*/ 	.word	0x0000d840
        /*0548*/ 	.word	0x00000000
        /*054c*/ 	.word	0x00038820
        /*0550*/ 	.short	0x010a
        /*0552*/ 	.byte	0x3f
	.zero		1


	//   ....[50]....
        /*0554*/ 	.word	0x0000d990
        /*0558*/ 	.word	0x00000006
        /*055c*/ 	.word	0x00000000
        /*0560*/ 	.short	0x010a
        /*0562*/ 	.byte	0x3f
	.zero		1


	//   ....[51]....
        /*0564*/ 	.word	0x0000da00
        /*0568*/ 	.word	0x00000007
        /*056c*/ 	.word	0x00000000
        /*0570*/ 	.short	0x010a
        /*0572*/ 	.byte	0x3f
	.zero		1


	//   ....[52]....
        /*0574*/ 	.word	0x0000da40
        /*0578*/ 	.word	0x00000010
        /*057c*/ 	.word	0x00000000
        /*0580*/ 	.short	0x010a
        /*0582*/ 	.byte	0x3f
	.zero		1


	//   ....[53]....
        /*0584*/ 	.word	0x0000da70
        /*0588*/ 	.word	0x00000003
        /*058c*/ 	.word	0x00000000
        /*0590*/ 	.short	0x010a
        /*0592*/ 	.byte	0x3f
	.zero		1


	//   ....[54]....
        /*0594*/ 	.word	0x0000dae0
        /*0598*/ 	.word	0x00000003
        /*059c*/ 	.word	0x00038800
        /*05a0*/ 	.short	0x010a
        /*05a2*/ 	.byte	0x3f
	.zero		1


	//   ....[55]....
        /*05a4*/ 	.word	0x0000db30
        /*05a8*/ 	.word	0x00000008
        /*05ac*/ 	.word	0x00038830
        /*05b0*/ 	.short	0x010a
        /*05b2*/ 	.byte	0x3f
	.zero		1


	//   ....[56]....
        /*05b4*/ 	.word	0x0000db90
        /*05b8*/ 	.word	0x00000003
        /*05bc*/ 	.word	0x00038810
        /*05c0*/ 	.short	0x010a
        /*05c2*/ 	.byte	0x3f
	.zero		1


	//   ....[57]....
        /*05c4*/ 	.word	0x0000dbe0
        /*05c8*/ 	.word	0x00000008
        /*05cc*/ 	.word	0x00038850
        /*05d0*/ 	.short	0x010a
        /*05d2*/ 	.byte	0x3f
	.zero		1


	//   ....[58]....
        /*05d4*/ 	.word	0x0000dc30
        /*05d8*/ 	.word	0x0000000b
        /*05dc*/ 	.word	0x00038830
        /*05e0*/ 	.short	0x010a
        /*05e2*/ 	.byte	0x3f
	.zero		1


	//   ....[59]....
        /*05e4*/ 	.word	0x0000dc80
        /*05e8*/ 	.word	0x0000000b
        /*05ec*/ 	.word	0x00038850
        /*05f0*/ 	.short	0x010a
        /*05f2*/ 	.byte	0x3f
	.zero		1


	//   ....[60]....
        /*05f4*/ 	.word	0x0000de20
        /*05f8*/ 	.word	0x0000000a
        /*05fc*/ 	.word	0x00038840
        /*0600*/ 	.short	0x010a
        /*0602*/ 	.byte	0x3f
	.zero		1


	//   ....[61]....
        /*0604*/ 	.word	0x0000dea0
        /*0608*/ 	.word	0x00000008
        /*060c*/ 	.word	0x00038820
        /*0610*/ 	.short	0x010a
        /*0612*/ 	.byte	0x3f
	.zero		1


	//   ....[62]....
        /*0614*/ 	.word	0x0000def0
        /*0618*/ 	.word	0x00000005
        /*061c*/ 	.word	0x00038860
        /*0620*/ 	.short	0x010a
        /*0622*/ 	.byte	0x3f
	.zero		1


	//   ....[63]....
        /*0624*/ 	.word	0x0000df40
        /*0628*/ 	.word	0x00000002
        /*062c*/ 	.word	0x00038840
        /*0630*/ 	.short	0x010a
        /*0632*/ 	.byte	0x3f
	.zero		1


	//   ....[64]....
        /*0634*/ 	.word	0x0000df90
        /*0638*/ 	.word	0x00000002
        /*063c*/ 	.word	0x00038860
        /*0640*/ 	.short	0x010a
        /*0642*/ 	.byte	0x3f
	.zero		1


	//   ....[65]....
        /*0644*/ 	.word	0x0000dfe0
        /*0648*/ 	.word	0x00000002
        /*064c*/ 	.word	0x00038840
        /*0650*/ 	.short	0x010a
        /*0652*/ 	.byte	0x3f
	.zero		1


	//   ....[66]....
        /*0654*/ 	.word	0x0000e030
        /*0658*/ 	.word	0x00000002
        /*065c*/ 	.word	0x00038860
        /*0660*/ 	.short	0x010a
        /*0662*/ 	.byte	0x3f
	.zero		1


	//   ....[67]....
        /*0664*/ 	.word	0x0000e080
        /*0668*/ 	.word	0x00000002
        /*066c*/ 	.word	0x00038840
        /*0670*/ 	.short	0x010a
        /*0672*/ 	.byte	0x3f
	.zero		1


	//   ....[68]....
        /*0674*/ 	.word	0x0000e0d0
        /*0678*/ 	.word	0x00000002
        /*067c*/ 	.word	0x00038860
        /*0680*/ 	.short	0x010a
        /*0682*/ 	.byte	0x3f
	.zero		1


	//   ....[69]....
        /*0684*/ 	.word	0x0000e120
        /*0688*/ 	.word	0x00000000
        /*068c*/ 	.word	0x00038820
        /*0690*/ 	.short	0x010a
        /*0692*/ 	.byte	0x3f
	.zero		1


	//   ....[70]....
        /*0694*/ 	.word	0x0000e2c0
        /*0698*/ 	.word	0x00000006
        /*069c*/ 	.word	0x00000000
        /*06a0*/ 	.short	0x010a
        /*06a2*/ 	.byte	0x3f
	.zero		1


	//   ....[71]....
        /*06a4*/ 	.word	0x0000e310
        /*06a8*/ 	.word	0x00000007
        /*06ac*/ 	.word	0x00000000
        /*06b0*/ 	.short	0x010a
        /*06b2*/ 	.byte	0x3f
	.zero		1


	//   ....[72]....
        /*06b4*/ 	.word	0x0000e360
        /*06b8*/ 	.word	0x00000010
        /*06bc*/ 	.word	0x00000000
        /*06c0*/ 	.short	0x010a
        /*06c2*/ 	.byte	0x3f
	.zero		1


	//----- nvinfo : EIATTR_NUM_MBARRIERS
	.align		4
.L_171:
        /*06c4*/ 	.byte	0x03, 0x38
        /*06c6*/ 	.short	0x0017


	//----- nvinfo : EIATTR_EXIT_INSTR_OFFSETS
	.align		4
        /*06c8*/ 	.byte	0x04, 0x1c
        /*06ca*/ 	.short	(.L_173 - .L_172)


	//   ....[0]....
.L_172:
        /*06cc*/ 	.word	0x00000a30


	//   ....[1]....
        /*06d0*/ 	.word	0x0000a590


	//   ....[2]....
        /*06d4*/ 	.word	0x0000a5f0


	//   ....[3]....
        /*06d8*/ 	.word	0x0000dac0


	//----- nvinfo : EIATTR_MAX_THREADS
	.align		4
.L_173:
        /*06dc*/ 	.byte	0x04, 0x05
        /*06de*/ 	.short	(.L_175 - .L_174)
.L_174:
        /*06e0*/ 	.word	0x00000180
        /*06e4*/ 	.word	0x00000001
        /*06e8*/ 	.word	0x00000001


	//----- nvinfo : EIATTR_CRS_STACK_SIZE
	.align		4
.L_175:
        /*06ec*/ 	.byte	0x04, 0x1e
        /*06ee*/ 	.short	(.L_177 - .L_176)
.L_176:
        /*06f0*/ 	.word	0x00000000


	//----- nvinfo : EIATTR_CBANK_PARAM_SIZE
	.align		4
.L_177:
        /*06f4*/ 	.byte	0x03, 0x19
        /*06f6*/ 	.short	0x0cf0


	//----- nvinfo : EIATTR_PARAM_CBANK
	.align		4
        /*06f8*/ 	.byte	0x04, 0x0a
        /*06fa*/ 	.short	(.L_179 - .L_178)
	.align		4
.L_178:
        /*06fc*/ 	.word	index@(.nv.constant0._ZN7cutlass13device_kernelIN5flash11enable_sm90INS1_16FlashAttnFwdSm90INS1_25CollectiveMainloopFwdSm90ILi2EN4cute5tupleIJNS5_1CILi1EEES8_S8_EEENS6_IJNS7_ILi64EEESA_SA_EEELi512ENS_10bfloat16_tEfNS_4arch4Sm90ELb0ELb0ELb1ELb0ELb0ELb0ELb1ELb0ELb0ELb0ELb0ELb0EEENS1_21CollectiveEpilogueFwdINS6_IJSA_NS7_ILi512EEESA_EEES9_SC_SE_Li256ELb0ELb0ELb0ELb0EEENS1_29StaticPersistentTileSchedulerILb0EEEEEEEEEvNT_6ParamsE)
        /*0700*/ 	.short	0x0210
        /*0702*/ 	.short	0x0cf0


	//----- nvinfo : EIATTR_SW_WAR
	.align		4
.L_179:
        /*0704*/ 	.byte	0x04, 0x36
        /*0706*/ 	.short	(.L_181 - .L_180)
.L_180:
        /*0708*/ 	.word	0x00000008
.L_181:


//--------------------- .nv.info._ZN7cutlass13device_kernelIN5flash11enable_sm90INS1_16FlashAttnFwdSm90INS1_25CollectiveMainloopFwdSm90ILi2EN4cute5tupleIJNS5_1CILi1EEES8_S8_EEENS6_IJNS7_ILi64EEESA_SA_EEELi512ENS_10bfloat16_tEfNS_4arch4Sm90ELb0ELb0ELb1ELb1ELb0ELb0ELb0ELb0ELb0ELb0ELb0ELb0EEENS1_21CollectiveEpilogueFwdINS6_IJSA_NS7_ILi512EEESA_EEES9_SC_SE_Li256ELb1ELb0ELb0ELb0EEENS1_36VarlenDynamicPersistentTileSchedulerILi64ELi64ELi256ELi32ELb0ELb0ELb1ELb0ELb1ELb1EEEEEEEEEvNT_6ParamsE --------------------------
	.section	.nv.info._ZN7cutlass13device_kernelIN5flash11enable_sm90INS1_16FlashAttnFwdSm90INS1_25CollectiveMainloopFwdSm90ILi2EN4cute5tupleIJNS5_1CILi1EEES8_S8_EEENS6_IJNS7_ILi64EEESA_SA_EEELi512ENS_10bfloat16_tEfNS_4arch4Sm90ELb0ELb0ELb1ELb1ELb0ELb0ELb0ELb0ELb0ELb0ELb0ELb0EEENS1_21CollectiveEpilogueFwdINS6_IJSA_NS7_ILi512EEESA_EEES9_SC_SE_Li256ELb1ELb0ELb0ELb0EEENS1_36VarlenDynamicPersistentTileSchedulerILi64ELi64ELi256ELi32ELb0ELb0ELb1ELb0ELb1ELb1EEEEEEEEEvNT_6ParamsE,"",@"SHT_CUDA_INFO"
	.sectionflags	@""
	.align	4


	//----- nvinfo : EIATTR_CUDA_API_VERSION
	.align		4
        /*0000*/ 	.byte	0x04, 0x37
        /*0002*/ 	.short	(.L_183 - .L_182)
.L_182:
        /*0004*/ 	.word	0x00000082


	//----- nvinfo : EIATTR_KPARAM_INFO
	.align		4
.L_183:
        /*0008*/ 	.byte	0x04, 0x17
        /*000a*/ 	.short	(.L_185 - .L_184)
.L_184:
        /*000c*/ 	.word	0x00000000
        /*0010*/ 	.short	0x0000
        /*0012*/ 	.short	0x0070
        /*0014*/ 	.byte	0x00, 0xf0, 0x01, 0x28


	//----- nvinfo : EIATTR_SPARSE_MMA_MASK
	.align		4
.L_185:
        /*0018*/ 	.byte	0x03, 0x50
        /*001a*/ 	.short	0x0000


	//----- nvinfo : EIATTR_MAXREG_COUNT
	.align		4
        /*001c*/ 	.byte	0x03, 0x1b
        /*001e*/ 	.short	0x00a8


	//----- nvinfo : EIATTR_NUM_BARRIERS
	.align		4
        /*0020*/ 	.byte	0x02, 0x4c
        /*0022*/ 	.byte	0x10
	.zero		1


	//----- nvinfo : EIATTR_EXTERNS
	.align		4
        /*0024*/ 	.byte	0x04, 0x0f
        /*0026*/ 	.short	(.L_187 - .L_186)


	//   ....[0]....
	.align		4
.L_186:
        /*0028*/ 	.word	index@(__assertfail)


	//----- nvinfo : EIATTR_ANNOTATIONS
	.align		4
.L_187:
        /*002c*/ 	.byte	0x04, 0x55
        /*002e*/ 	.short	(.L_189 - .L_188)


	//   ....[0]....
.L_188:
        /* <DEDUP_REMOVED lines=30> */
        /*0204*/ 	.byte	0xc0, 0xe4, 0x00, 0x00, 0x01, 0x00, 0x00, 0x00, 0xd0, 0xe5, 0x00, 0x00


	//----- nvinfo : EIATTR_MERCURY_ISA_VERSION
	.align		4
.L_189:
        /*0210*/ 	.byte	0x03, 0x5f
        /*0212*/ 	.short	0x0101


	//----- nvinfo : EIATTR_UNUSED_LOAD_BYTE_OFFSET
	.align		4
        /*0214*/ 	.byte	0x04, 0x44
        /*0216*/ 	.short	(.L_191 - .L_190)


	//   ....[0]....
.L_190:
        /*0218*/ 	.word	0x00000a50
        /*021c*/ 	.word	0x0000fff0


	//   ....[1]....
        /*0220*/ 	.word	0x00007250
        /*0224*/ 	.word	0x0000fff0


	//----- nvinfo : EIATTR_INT_WARP_WIDE_INSTR_OFFSETS
	.align		4
.L_191:
        /*0228*/ 	.byte	0x04, 0x31
        /*022a*/ 	.short	(.L_193 - .L_192)


	//   ....[0]....
.L_192:
        /*022c*/ 	.word	0x00000160


	//   ....[1]....
        /*0230*/ 	.word	0x000001a0


	//   ....[2]....
        /*0234*/ 	.word	0x00000210


	//   ....[3]....
        /*0238*/ 	.word	0x0000a980


	//   ....[4]....
        /*023c*/ 	.word	0x0000aa10


	//   ....[5]....
        /*0240*/ 	.word	0x0000ae90


	//   ....[6]....
        /*0244*/ 	.word	0x0000aec0


	//   ....[7]....
        /*0248*/ 	.word	0x0000d7f0


	//   ....[8]....
        /*024c*/ 	.word	0x0000d880


	//----- nvinfo : EIATTR_COOP_GROUP_MASK_REGIDS
	.align		4
.L_193:
        /*0250*/ 	.byte	0x04, 0x29
        /*0252*/ 	.short	(.L_195 - .L_194)


	//   ....[0]....
.L_194:
        /*0254*/ 	.word	0xffffffff


	//   ....[1]....
        /*0258*/ 	.word	0xffffffff


	//   ....[2]....
        /*025c*/ 	.word	0xffffffff


	//   ....[3]....
        /*0260*/ 	.word	0xffffffff


	//   ....[4]....
        /*0264*/ 	.word	0xffffffff


	//   ....[5]....
        /*0268*/ 	.word	0xffffffff


	//   ....[6]....
        /*026c*/ 	.word	0xffffffff


	//   ....[7]....
        /*0270*/ 	.word	0xffffffff


	//   ....[8]....
        /*0274*/ 	.word	0xffffffff


	//   ....[9]....
        /*0278*/ 	.word	0xffffffff


	//   ....[10]....
        /*027c*/ 	.word	0xffffffff


	//   ....[11]....
        /*0280*/ 	.word	0xffffffff


	//   ....[12]....
        /*0284*/ 	.word	0xffffffff


	//   ....[13]....
        /*0288*/ 	.word	0xffffffff


	//   ....[14]....
        /*028c*/ 	.word	0xffffffff


	//   ....[15]....
        /*0290*/ 	.word	0xffffffff


	//   ....[16]....
        /*0294*/ 	.word	0xffffffff


	//   ....[17]....
        /*0298*/ 	.word	0xffffffff


	//   ....[18]....
        /*029c*/ 	.word	0xffffffff


	//   ....[19]....
        /*02a0*/ 	.word	0xffffffff


	//   ....[20]....
        /*02a4*/ 	.word	0xffffffff


	//   ....[21]....
        /*02a8*/ 	.word	0xffffffff


	//   ....[22]....
        /*02ac*/ 	.word	0xffffffff


	//   ....[23]....
        /*02b0*/ 	.word	0xffffffff


	//   ....[24]....
        /*02b4*/ 	.word	0xffffffff


	//   ....[25]....
        /*02b8*/ 	.word	0xffffffff


	//   ....[26]....
        /*02bc*/ 	.word	0xffffffff


	//   ....[27]....
        /*02c0*/ 	.word	0xffffffff


	//   ....[28]....
        /*02c4*/ 	.word	0xffffffff


	//   ....[29]....
        /*02c8*/ 	.word	0xffffffff


	//   ....[30]....
        /*02cc*/ 	.word	0xffffffff


	//   ....[31]....
        /*02d0*/ 	.word	0xffffffff


	//   ....[32]....
        /*02d4*/ 	.word	0xffffffff


	//   ....[33]....
        /*02d8*/ 	.word	0xffffffff


	//   ....[34]....
        /*02dc*/ 	.word	0xffffffff


	//   ....[35]....
        /*02e0*/ 	.word	0xffffffff


	//   ....[36]....
        /*02e4*/ 	.word	0xffffffff


	//   ....[37]....
        /*02e8*/ 	.word	0xffffffff


	//   ....[38]....
        /*02ec*/ 	.word	0xffffffff


	//   ....[39]....
        /*02f0*/ 	.word	0xffffffff


	//   ....[40]....
        /*02f4*/ 	.word	0xffffffff


	//   ....[41]....
        /*02f8*/ 	.word	0xffffffff


	//   ....[42]....
        /*02fc*/ 	.word	0xffffffff


	//   ....[43]....
        /*0300*/ 	.word	0xffffffff


	//   ....[44]....
        /*0304*/ 	.word	0xffffffff


	//   ....[45]....
        /*0308*/ 	.word	0xffffffff


	//   ....[46]....
        /*030c*/ 	.word	0xffffffff


	//   ....[47]....
        /*0310*/ 	.word	0xffffffff


	//   ....[48]....
        /*0314*/ 	.word	0xffffffff


	//   ....[49]....
        /*0318*/ 	.word	0xffffffff


	//   ....[50]....
        /*031c*/ 	.word	0xffffffff


	//   ....[51]....
        /*0320*/ 	.word	0xffffffff


	//   ....[52]....
        /*0324*/ 	.word	0xffffffff


	//   ....[53]....
        /*0328*/ 	.word	0xffffffff


	//   ....[54]....
        /*032c*/ 	.word	0xffffffff


	//   ....[55]....
        /*0330*/ 	.word	0xffffffff


	//   ....[56]....
        /*0334*/ 	.word	0xffffffff


	//   ....[57]....
        /*0338*/ 	.word	0xffffffff


	//   ....[58]....
        /*033c*/ 	.word	0x0500000f


	//   ....[59]....
        /*0340*/ 	.word	0x0500000f


	//   ....[60]....
        /*0344*/ 	.word	0x0500000f


	//   ....[61]....
        /*0348*/ 	.word	0x0500000f


	//   ....[62]....
        /*034c*/ 	.word	0x0500000f


	//   ....[63]....
        /*0350*/ 	.word	0x0500000f


	//   ....[64]....
        /*0354*/ 	.word	0x0500000f


	//   ....[65]....
        /*0358*/ 	.word	0x0500000f


	//   ....[66]....
        /*035c*/ 	.word	0x0500000f


	//   ....[67]....
        /*0360*/ 	.word	0x0500000f


	//   ....[68]....
        /*0364*/ 	.word	0x0500000f


	//   ....[69]....
        /*0368*/ 	.word	0x0500000f


	//   ....[70]....
        /*036c*/ 	.word	0x0500000f


	//   ....[71]....
        /*0370*/ 	.word	0x0500000f


	//   ....[72]....
        /*0374*/ 	.word	0x0500000f


	//   ....[73]....
        /*0378*/ 	.word	0x0500000f


	//   ....[74]....
        /*037c*/ 	.word	0x0500000f


	//   ....[75]....
        /*0380*/ 	.word	0x0500000f


	//   ....[76]....
        /*0384*/ 	.word	0x0500000f


	//----- nvinfo : EIATTR_COOP_GROUP_INSTR_OFFSETS
	.align		4
.L_195:
        /*0388*/ 	.byte	0x04, 0x28
        /*038a*/ 	.short	(.L_197 - .L_196)


	//   ....[0]....
.L_196:
        /*038c*/ 	.word	0x00000060


	//   ....[1]....
        /*0390*/ 	.word	0x00000170


	//   ....[2]....
        /*0394*/ 	.word	0x000001c0


	//   ....[3]....
        /*0398*/ 	.word	0x000003b0


	//   ....[4]....
        /*039c*/ 	.word	0x00000510


	//   ....[5]....
        /*03a0*/ 	.word	0x00000630


	//   ....[6]....
        /*03a4*/ 	.word	0x00000790


	//   ....[7]....
        /*03a8*/ 	.word	0x00001700


	//   ....[8]....
        /*03ac*/ 	.word	0x00003040


	//   ....[9]....
        /*03b0*/ 	.word	0x00003df0


	//   ....[10]....
        /*03b4*/ 	.word	0x00003e70


	//   ....[11]....
        /*03b8*/ 	.word	0x00004050


	//   ....[12]....
        /*03bc*/ 	.word	0x00004120


	//   ....[13]....
        /*03c0*/ 	.word	0x00004a00


	//   ....[14]....
        /*03c4*/ 	.word	0x00005160


	//   ....[15]....
        /*03c8*/ 	.word	0x000051e0


	//   ....[16]....
        /*03cc*/ 	.word	0x000054f0


	//   ....[17]....
        /*03d0*/ 	.word	0x000056b0


	//   ....[18]....
        /*03d4*/ 	.word	0x00006710


	//   ....[19]....
        /*03d8*/ 	.word	0x00006750


	//   ....[20]....
        /*03dc*/ 	.word	0x00006780


	//   ....[21]....
        /*03e0*/ 	.word	0x000067e0


	//   ....[22]....
        /*03e4*/ 	.word	0x00006810


	//   ....[23]....
        /*03e8*/ 	.word	0x00008160


	//   ....[24]....
        /*03ec*/ 	.word	0x00009af0


	//   ....[25]....
        /*03f0*/ 	.word	0x00009c80


	//   ....[26]....
        /*03f4*/ 	.word	0x00009cb0


	//   ....[27]....
        /*03f8*/ 	.word	0x00009cf0


	//   ....[28]....
        /*03fc*/ 	.word	0x00009d50


	//   ....[29]....
        /*0400*/ 	.word	0x00009db0


	//   ....[30]....
        /*0404*/ 	.word	0x00009df0


	//   ....[31]....
        /*0408*/ 	.word	0x00009fa0


	//   ....[32]....
        /*040c*/ 	.word	0x0000a000


	//   ....[33]....
        /*0410*/ 	.word	0x0000a040


	//   ....[34]....
        /*0414*/ 	.word	0x0000a080


	//   ....[35]....
        /*0418*/ 	.word	0x0000a0b0


	//   ....[36]....
        /*041c*/ 	.word	0x0000a0e0


	//   ....[37]....
        /*0420*/ 	.word	0x0000a170


	//   ....[38]....
        /*0424*/ 	.word	0x0000a1a0


	//   ....[39]....
        /*0428*/ 	.word	0x0000a230


	//   ....[40]....
        /*042c*/ 	.word	0x0000d910


	//   ....[41]....
        /*0430*/ 	.word	0x0000d920


	//   ....[42]....
        /*0434*/ 	.word	0x0000da30


	//   ....[43]....
        /*0438*/ 	.word	0x0000da90


	//   ....[44]....
        /*043c*/ 	.word	0x0000dad0


	//   ....[45]....
        /*0440*/ 	.word	0x0000db10


	//   ....[46]....
        /*0444*/ 	.word	0x0000db40


	//   ....[47]....
        /*0448*/ 	.word	0x0000db70


	//   ....[48]....
        /*044c*/ 	.word	0x0000dd00


	//   ....[49]....
        /*0450*/ 	.word	0x0000dd60


	//   ....[50]....
        /*0454*/ 	.word	0x0000dda0


	//   ....[51]....
        /*0458*/ 	.word	0x0000dde0


	//   ....[52]....
        /*045c*/ 	.word	0x0000de10


	//   ....[53]....
        /*0460*/ 	.word	0x0000de40


	//   ....[54]....
        /*0464*/ 	.word	0x0000df00


	//   ....[55]....
        /*0468*/ 	.word	0x0000df20


	//   ....[56]....
        /*046c*/ 	.word	0x0000df90


	//   ....[57]....
        /*0470*/ 	.word	0x0000e3e0


	//   ....[58]....
        /*0474*/ 	.word	0x0000e990


	//   ....[59]....
        /*0478*/ 	.word	0x0000edb0


	//   ....[60]....
        /*047c*/ 	.word	0x0000ee40


	//   ....[61]....
        /*0480*/ 	.word	0x0000eee0


	//   ....[62]....
        /*0484*/ 	.word	0x0000ef90


	//   ....[63]....
        /*0488*/ 	.word	0x0000f010


	//   ....[64]....
        /*048c*/ 	.word	0x0000f090


	//   ....[65]....
        /*0490*/ 	.word	0x0000f110


	//   ....[66]....
        /*0494*/ 	.word	0x0000f190


	//   ....[67]....
        /*0498*/ 	.word	0x0000f220


	//   ....[68]....
        /*049c*/ 	.word	0x0000f2d0


	//   ....[69]....
        /*04a0*/ 	.word	0x0000f350


	//   ....[70]....
        /*04a4*/ 	.word	0x0000f3d0


	//   ....[71]....
        /*04a8*/ 	.word	0x0000f450


	//   ....[72]....
        /*04ac*/ 	.word	0x0000f4d0


	//   ....[73]....
        /*04b0*/ 	.word	0x0000f540


	//   ....[74]....
        /*04b4*/ 	.word	0x0000f5e0


	//   ....[75]....
        /*04b8*/ 	.word	0x0000f670


	//   ....[76]....
        /*04bc*/ 	.word	0x0000f790


	//----- nvinfo : EIATTR_REG_RECONFIG
	.align		4
.L_197:
        /*04c0*/ 	.byte	0x01, 0x54
	.zero		2


	//----- nvinfo : EIATTR_SYSCALL_OFFSETS
	.align		4
        /*04c4*/ 	.byte	0x04, 0x46
        /*04c6*/ 	.short	(.L_199 - .L_198)


	//   ....[0]....
.L_198:
        /*04c8*/ 	.word	0x00003200


	//   ....[1]....
        /*04cc*/ 	.word	0x0000aba0


	//   ....[2]....
        /*04d0*/ 	.word	0x0000ace0


	//   ....[3]....
        /*04d4*/ 	.word	0x0000ade0


	//----- nvinfo : EIATTR_MBARRIER_INSTR_OFFSETS
	.align		4
.L_199:
        /*04d8*/ 	.byte	0x04, 0x39
        /*04da*/ 	.short	(.L_201 - .L_200)


	//   ....[0]....
.L_200:
        /*04dc*/ 	.word	0x000002a0
        /*04e0*/ 	.word	0x000000ff
        /*04e4*/ 	.word	0x00028c00
        /*04e8*/ 	.short	0x0100
        /*04ea*/ 	.byte	0x08
	.zero		1


	//   ....[1]....
        /*04ec*/ 	.word	0x000002b0
        /*04f0*/ 	.word	0x000000ff
        /*04f4*/ 	.word	0x00028c20
        /*04f8*/ 	.short	0x0100
        /*04fa*/ 	.byte	0x08
	.zero		1


	//   ....[2]....
        /*04fc*/ 	.word	0x00000360
        /*0500*/ 	.word	0x000000ff
        /*0504*/ 	.word	0x00028c30
        /*0508*/ 	.short	0x0100
        /*050a*/ 	.byte	0x06
	.zero		1


	//   ....[3]....
        /*050c*/ 	.word	0x00000370
        /*0510*/ 	.word	0x000000ff
        /*0514*/ 	.word	0x00028c40
        /*0518*/ 	.short	0x0100
        /*051a*/ 	.byte	0x06
	.zero		1


	//   ....[4]....
        /*051c*/ 	.word	0x00000380
        /*0520*/ 	.word	0x000000ff
        /*0524*/ 	.word	0x00028c38
        /*0528*/ 	.short	0x0100
        /*052a*/ 	.byte	0x06
	.zero		1


	//   ....[5]....
        /*052c*/ 	.word	0x00000390
        /*0530*/ 	.word	0x000000ff
        /*0534*/ 	.word	0x00028c48
        /*0538*/ 	.short	0x0100
        /*053a*/ 	.byte	0x06
	.zero		1


	//   ....[6]....
        /*053c*/ 	.word	0x000004c0
        /*0540*/ 	.word	0x000000ff
        /*0544*/ 	.word	0x00028c50
        /*0548*/ 	.short	0x0100
        /*054a*/ 	.byte	0x08
	.zero		1


	//   ....[7]....
        /*054c*/ 	.word	0x000004d0
        /*0550*/ 	.word	0x000000ff
        /*0554*/ 	.word	0x00028c60
        /*0558*/ 	.short	0x0100
        /*055a*/ 	.byte	0x08
	.zero		1


	//   ....[8]....
        /*055c*/ 	.word	0x000004e0
        /*0560*/ 	.word	0x000000ff
        /*0564*/ 	.word	0x00028c58
        /*0568*/ 	.short	0x0100
        /*056a*/ 	.byte	0x08
	.zero		1


	//   ....[9]....
        /*056c*/ 	.word	0x000004f0
        /*0570*/ 	.word	0x000000ff
        /*0574*/ 	.word	0x00028c68
        /*0578*/ 	.short	0x0100
        /*057a*/ 	.byte	0x08
	.zero		1


	//   ....[10]....
        /*057c*/ 	.word	0x000005e0
        /*0580*/ 	.word	0x000000ff
        /*0584*/ 	.word	0x00028c70
        /*0588*/ 	.short	0x0100
        /*058a*/ 	.byte	0x06
	.zero		1


	//   ....[11]....
        /*058c*/ 	.word	0x000005f0
        /*0590*/ 	.word	0x000000ff
        /*0594*/ 	.word	0x00028c80
        /*0598*/ 	.short	0x0100
        /*059a*/ 	.byte	0x06
	.zero		1


	//   ....[12]....
        /*059c*/ 	.word	0x00000600
        /*05a0*/ 	.word	0x000000ff
        /*05a4*/ 	.word	0x00028c78
        /*05a8*/ 	.short	0x0100
        /*05aa*/ 	.byte	0x06
	.zero		1


	//   ....[13]....
        /*05ac*/ 	.word	0x00000610
        /*05b0*/ 	.word	0x000000ff
        /*05b4*/ 	.word	0x00028c88
        /*05b8*/ 	.short	0x0100
        /*05ba*/ 	.byte	0x06
	.zero		1


	//   ....[14]....
        /*05bc*/ 	.word	0x00000740
        /*05c0*/ 	.word	0x000000ff
        /*05c4*/ 	.word	0x00028c90
        /*05c8*/ 	.short	0x0100
        /*05ca*/ 	.byte	0x08
	.zero		1


	//   ....[15]....
        /*05cc*/ 	.word	0x00000750
        /*05d0*/ 	.word	0x000000ff
        /*05d4*/ 	.word	0x00028ca0
        /*05d8*/ 	.short	0x0100
        /*05da*/ 	.byte	0x08
	.zero		1


	//   ....[16]....
        /*05dc*/ 	.word	0x00000760
        /*05e0*/ 	.word	0x000000ff
        /*05e4*/ 	.word	0x00028c98
        /*05e8*/ 	.short	0x0100
        /*05ea*/ 	.byte	0x08
	.zero		1


	//   ....[17]....
        /*05ec*/ 	.word	0x00000770
        /*05f0*/ 	.word	0x000000ff
        /*05f4*/ 	.word	0x00028ca8
        /*05f8*/ 	.short	0x0100
        /*05fa*/ 	.byte	0x08
	.zero		1


	//   ....[18]....
        /*05fc*/ 	.word	0x000008a0
        /*0600*/ 	.word	0x000000ff
        /*0604*/ 	.word	0x00028cb0
        /*0608*/ 	.short	0x0100
        /*060a*/ 	.byte	0x08
	.zero		1


	//   ....[19]....
        /*060c*/ 	.word	0x000008b0
        /*0610*/ 	.word	0x000000ff
        /*0614*/ 	.word	0x00028cc0
        /*0618*/ 	.short	0x0100
        /*061a*/ 	.byte	0x08
	.zero		1


	//   ....[20]....
        /*061c*/ 	.word	0x000008c0
        /*0620*/ 	.word	0x000000ff
        /*0624*/ 	.word	0x00028cb8
        /*0628*/ 	.short	0x0100
        /*062a*/ 	.byte	0x08
	.zero		1


	//   ....[21]....
        /*062c*/ 	.word	0x000008d0
        /*0630*/ 	.word	0x000000ff
        /*0634*/ 	.word	0x00028cc8
        /*0638*/ 	.short	0x0100
        /*063a*/ 	.byte	0x08
	.zero		1


	//   ....[22]....
        /*063c*/ 	.word	0x00001810
        /*0640*/ 	.word	0x000000ff
        /*0644*/ 	.word	0x00028c50
        /*0648*/ 	.short	0x010a
        /*064a*/ 	.byte	0x10
	.zero		1


	//   ....[23]....
        /*064c*/ 	.word	0x00001ae0
        /*0650*/ 	.word	0x00000000
        /*0654*/ 	.word	0x00000000
        /*0658*/ 	.short	0x0101
        /*065a*/ 	.byte	0x3f
	.zero		1


	//   ....[24]....
        /*065c*/ 	.word	0x00002460
        /*0660*/ 	.word	0x000000ff
        /*0664*/ 	.word	0x00028c50
        /*0668*/ 	.short	0x010a
        /*066a*/ 	.byte	0x06
	.zero		1


	//   ....[25]....
        /*066c*/ 	.word	0x000024a0
        /*0670*/ 	.word	0x000000ff
        /*0674*/ 	.word	0x00028c50
        /*0678*/ 	.short	0x010a
        /*067a*/ 	.byte	0x06
	.zero		1


	//   ....[26]....
        /*067c*/ 	.word	0x000026f0
        /*0680*/ 	.word	0x00000000
        /*0684*/ 	.word	0x00000000
        /*0688*/ 	.short	0x0101
        /*068a*/ 	.byte	0x3f
	.zero		1


	//   ....[27]....
        /*068c*/ 	.word	0x00003280
        /*0690*/ 	.word	0x000000ff
        /*0694*/ 	.word	0x00028c00
        /*0698*/ 	.short	0x010a
        /*069a*/ 	.byte	0x2a
	.zero		1


	//   ....[28]....
        /*069c*/ 	.word	0x00003300
        /*06a0*/ 	.word	0x00000007
        /*06a4*/ 	.word	0x00028c30
        /*06a8*/ 	.short	0x010a
        /*06aa*/ 	.byte	0x3f
	.zero		1


	//   ....[29]....
        /*06ac*/ 	.word	0x00003340
        /*06b0*/ 	.word	0x00000007
        /*06b4*/ 	.word	0x00028c30
        /*06b8*/ 	.short	0x010a
        /*06ba*/ 	.byte	0x3f
	.zero		1


	//   ....[30]....
        /*06bc*/ 	.word	0x00004310
        /*06c0*/ 	.word	0x00000003
        /*06c4*/ 	.word	0x00000000
        /*06c8*/ 	.short	0x0101
        /*06ca*/ 	.byte	0x3f
	.zero		1


	//   ....[31]....
        /*06cc*/ 	.word	0x00004790
        /*06d0*/ 	.word	0x00000007
        /*06d4*/ 	.word	0x00028c50
        /*06d8*/ 	.short	0x010a
        /*06da*/ 	.byte	0x3f
	.zero		1


	//   ....[32]....
        /*06dc*/ 	.word	0x000047e0
        /*06e0*/ 	.word	0x00000007
        /*06e4*/ 	.word	0x00028c50
        /*06e8*/ 	.short	0x010a
        /*06ea*/ 	.byte	0x3f
	.zero		1


	//   ....[33]....
        /*06ec*/ 	.word	0x00004a20
        /*06f0*/ 	.word	0x00000007
        /*06f4*/ 	.word	0x00000000
        /*06f8*/ 	.short	0x0101
        /*06fa*/ 	.byte	0x3f
	.zero		1


	//   ....[34]....
        /*06fc*/ 	.word	0x00004b60
        /*0700*/ 	.word	0x000000ff
        /*0704*/ 	.word	0x00028c30
        /*0708*/ 	.short	0x010a
        /*070a*/ 	.byte	0x17
	.zero		1


	//   ....[35]....
        /*070c*/ 	.word	0x00004ba0
        /*0710*/ 	.word	0x000000ff
        /*0714*/ 	.word	0x00028c30
        /*0718*/ 	.short	0x010a
        /*071a*/ 	.byte	0x17
	.zero		1


	//   ....[36]....
        /*071c*/ 	.word	0x00005a80
        /*0720*/ 	.word	0x00000098
        /*0724*/ 	.word	0x00000000
        /*0728*/ 	.short	0x0101
        /*072a*/ 	.byte	0x3f
	.zero		1


	//   ....[37]....
        /*072c*/ 	.word	0x00006480
        /*0730*/ 	.word	0x000000ff
        /*0734*/ 	.word	0x00028c50
        /*0738*/ 	.short	0x010a
        /*073a*/ 	.byte	0x17
	.zero		1


	//   ....[38]....
        /*073c*/ 	.word	0x000064c0
        /*0740*/ 	.word	0x000000ff
        /*0744*/ 	.word	0x00028c50
        /*0748*/ 	.short	0x010a
        /*074a*/ 	.byte	0x17
	.zero		1


	//   ....[39]....
        /*074c*/ 	.word	0x00006730
        /*0750*/ 	.word	0x000000a9
        /*0754*/ 	.word	0x00000000
        /*0758*/ 	.short	0x0101
        /*075a*/ 	.byte	0x3f
	.zero		1


	//   ....[40]....
        /*075c*/ 	.word	0x00008bb0
        /*0760*/ 	.word	0x000000ff
        /*0764*/ 	.word	0x00000000
        /*0768*/ 	.short	0x0101
        /*076a*/ 	.byte	0x04
	.zero		1


	//   ....[41]....
        /*076c*/ 	.word	0x0000b340
        /*0770*/ 	.word	0x00000008
        /*0774*/ 	.word	0x00028c40
        /*0778*/ 	.short	0x010a
        /*077a*/ 	.byte	0x3f
	.zero		1


	//   ....[42]....
        /*077c*/ 	.word	0x0000b740
        /*0780*/ 	.word	0x0000000a
        /*0784*/ 	.word	0x00028c20
        /*0788*/ 	.short	0x010a
        /*078a*/ 	.byte	0x3f
	.zero		1


	//   ....[43]....
        /*078c*/ 	.word	0x0000b800
        /*0790*/ 	.word	0x00000008
        /*0794*/ 	.word	0x00028c60
        /*0798*/ 	.short	0x010a
        /*079a*/ 	.byte	0x3f
	.zero		1


	//   ....[44]....
        /*079c*/ 	.word	0x0000bfb0
        /*07a0*/ 	.word	0x00000003
        /*07a4*/ 	.word	0x00028c40
        /*07a8*/ 	.short	0x010a
        /*07aa*/ 	.byte	0x3f
	.zero		1


	//   ....[45]....
        /*07ac*/ 	.word	0x0000c1c0
        /*07b0*/ 	.word	0x00000003
        /*07b4*/ 	.word	0x00028c60
        /*07b8*/ 	.short	0x010a
        /*07ba*/ 	.byte	0x3f
	.zero		1


	//   ....[46]....
        /*07bc*/ 	.word	0x0000c880
        /*07c0*/ 	.word	0x00000002
        /*07c4*/ 	.word	0x00028c40
        /*07c8*/ 	.short	0x010a
        /*07ca*/ 	.byte	0x3f
	.zero		1


	//   ....[47]....
        /*07cc*/ 	.word	0x0000ca80
        /*07d0*/ 	.word	0x00000002
        /*07d4*/ 	.word	0x00028c60
        /*07d8*/ 	.short	0x010a
        /*07da*/ 	.byte	0x3f
	.zero		1


	//   ....[48]....
        /*07dc*/ 	.word	0x0000d0c0
        /*07e0*/ 	.word	0x00000002
        /*07e4*/ 	.word	0x00028c40
        /*07e8*/ 	.short	0x010a
        /*07ea*/ 	.byte	0x3f
	.zero		1


	//   ....[49]....
        /*07ec*/ 	.word	0x0000d2d0
        /*07f0*/ 	.word	0x00000002
        /*07f4*/ 	.word	0x00028c60
        /*07f8*/ 	.short	0x010a
        /*07fa*/ 	.byte	0x3f
	.zero		1


	//   ....[50]....
        /*07fc*/ 	.word	0x0000e360
        /*0800*/ 	.word	0x00000000
        /*0804*/ 	.word	0x00028c20
        /*0808*/ 	.short	0x010a
        /*080a*/ 	.byte	0x3f
	.zero		1


	//   ....[51]....
        /*080c*/ 	.word	0x0000e520
        /*0810*/ 	.word	0x00000006
        /*0814*/ 	.word	0x00000000
        /*0818*/ 	.short	0x010a
        /*081a*/ 	.byte	0x3f
	.zero		1


	//   ....[52]....
        /*081c*/ 	.word	0x0000e590
        /*0820*/ 	.word	0x00000007
        /*0824*/ 	.word	0x00000000
        /*0828*/ 	.short	0x010a
        /*082a*/ 	.byte	0x3f
	.zero		1


	//   ....[53]....
        /*082c*/ 	.word	0x0000e600
        /*0830*/ 	.word	0x00000004
        /*0834*/ 	.word	0x00000000
        /*0838*/ 	.short	0x010a
        /*083a*/ 	.byte	0x3f
	.zero		1


	//   ....[54]....
        /*083c*/ 	.word	0x0000e630
        /*0840*/ 	.word	0x00000003
        /*0844*/ 	.word	0x00000000
        /*0848*/ 	.short	0x010a
        /*084a*/ 	.byte	0x3f
	.zero		1


	//   ....[55]....
        /*084c*/ 	.word	0x0000e6a0
        /*0850*/ 	.word	0x00000003
        /*0854*/ 	.word	0x00028c50
        /*0858*/ 	.short	0x010a
        /*085a*/ 	.byte	0x3f
	.zero		1


	//   ....[56]....
        /*085c*/ 	.word	0x0000e700
        /*0860*/ 	.word	0x00000003
        /*0864*/ 	.word	0x00028c50
        /*0868*/ 	.short	0x010a
        /*086a*/ 	.byte	0x3f
	.zero		1


	//   ....[57]....
        /*086c*/ 	.word	0x0000e760
        /*0870*/ 	.word	0x00000003
        /*0874*/ 	.word	0x00028c00
        /*0878*/ 	.short	0x010a
        /*087a*/ 	.byte	0x3f
	.zero		1


	//   ....[58]....
        /*087c*/ 	.word	0x0000e7b0
        /*0880*/ 	.word	0x00000007
        /*0884*/ 	.word	0x00028c30
        /*0888*/ 	.short	0x010a
        /*088a*/ 	.byte	0x3f
	.zero		1


	//   ....[59]....
        /*088c*/ 	.word	0x0000e800
        /*0890*/ 	.word	0x00000007
        /*0894*/ 	.word	0x00028c50
        /*0898*/ 	.short	0x010a
        /*089a*/ 	.byte	0x3f
	.zero		1


	//   ....[60]....
        /*089c*/ 	.word	0x0000e860
        /*08a0*/ 	.word	0x00000005
        /*08a4*/ 	.word	0x00028c30
        /*08a8*/ 	.short	0x010a
        /*08aa*/ 	.byte	0x3f
	.zero		1


	//   ....[61]....
        /*08ac*/ 	.word	0x0000e8b0
        /*08b0*/ 	.word	0x000000a9
        /*08b4*/ 	.word	0x00028c50
        /*08b8*/ 	.short	0x010a
        /*08ba*/ 	.byte	0x3f
	.zero		1


	//   ....[62]....
        /*08bc*/ 	.word	0x0000ea50
        /*08c0*/ 	.word	0x00000008
        /*08c4*/ 	.word	0x00028c40
        /*08c8*/ 	.short	0x010a
        /*08ca*/ 	.byte	0x3f
	.zero		1


	//   ....[63]....
        /*08cc*/ 	.word	0x0000ead0
        /*08d0*/ 	.word	0x00000008
        /*08d4*/ 	.word	0x00028c20
        /*08d8*/ 	.short	0x010a
        /*08da*/ 	.byte	0x3f
	.zero		1


	//   ....[64]....
        /*08dc*/ 	.word	0x0000eb20
        /*08e0*/ 	.word	0x00000008
        /*08e4*/ 	.word	0x00028c60
        /*08e8*/ 	.short	0x010a
        /*08ea*/ 	.byte	0x3f
	.zero		1


	//   ....[65]....
        /*08ec*/ 	.word	0x0000eb70
        /*08f0*/ 	.word	0x00000003
        /*08f4*/ 	.word	0x00028c40
        /*08f8*/ 	.short	0x010a
        /*08fa*/ 	.byte	0x3f
	.zero		1


	//   ....[66]....
        /*08fc*/ 	.word	0x0000ebc0
        /*0900*/ 	.word	0x00000003
        /*0904*/ 	.word	0x00028c60
        /*0908*/ 	.short	0x010a
        /*090a*/ 	.byte	0x3f
	.zero		1


	//   ....[67]....
        /*090c*/ 	.word	0x0000ec10
        /*0910*/ 	.word	0x00000002
        /*0914*/ 	.word	0x00028c40
        /*0918*/ 	.short	0x010a
        /*091a*/ 	.byte	0x3f
	.zero		1


	//   ....[68]....
        /*091c*/ 	.word	0x0000ec60
        /*0920*/ 	.word	0x00000002
        /*0924*/ 	.word	0x00028c60
        /*0928*/ 	.short	0x010a
        /*092a*/ 	.byte	0x3f
	.zero		1


	//   ....[69]....
        /*092c*/ 	.word	0x0000ecb0
        /*0930*/ 	.word	0x00000002
        /*0934*/ 	.word	0x00028c40
        /*0938*/ 	.short	0x010a
        /*093a*/ 	.byte	0x3f
	.zero		1


	//   ....[70]....
        /*093c*/ 	.word	0x0000ed00
        /*0940*/ 	.word	0x00000002
        /*0944*/ 	.word	0x00028c60
        /*0948*/ 	.short	0x010a
        /*094a*/ 	.byte	0x3f
	.zero		1


	//   ....[71]....
        /*094c*/ 	.word	0x0000f6b0
        /*0950*/ 	.word	0x00000000
        /*0954*/ 	.word	0x00028c20
        /*0958*/ 	.short	0x010a
        /*095a*/ 	.byte	0x3f
	.zero		1


	//   ....[72]....
        /*095c*/ 	.word	0x0000f850
        /*0960*/ 	.word	0x00000006
        /*0964*/ 	.word	0x00000000
        /*0968*/ 	.short	0x010a
        /*096a*/ 	.byte	0x3f
	.zero		1


	//   ....[73]....
        /*096c*/ 	.word	0x0000f8a0
        /*0970*/ 	.word	0x00000007
        /*0974*/ 	.word	0x00000000
        /*0978*/ 	.short	0x010a
        /*097a*/ 	.byte	0x3f
	.zero		1


	//   ....[74]....
        /*097c*/ 	.word	0x0000f8f0
        /*0980*/ 	.word	0x00000004
        /*0984*/ 	.word	0x00000000
        /*0988*/ 	.short	0x010a
        /*098a*/ 	.byte	0x3f
	.zero		1


	//----- nvinfo : EIATTR_NUM_MBARRIERS
	.align		4
.L_201:
        /*098c*/ 	.byte	0x03, 0x38
        /*098e*/ 	.short	0x0016


	//----- nvinfo : EIATTR_EXIT_INSTR_OFFSETS
	.align		4
        /*0990*/ 	.byte	0x04, 0x1c
        /*0992*/ 	.short	(.L_203 - .L_202)


	//   ....[0]....
.L_202:
        /*0994*/ 	.word	0x00000a80


	//   ....[1]....
        /*0998*/ 	.word	0x00009ab0


	//   ....[2]....
        /*099c*/ 	.word	0x00009b10


	//   ....[3]....
        /*09a0*/ 	.word	0x0000e680


	//----- nvinfo : EIATTR_MAX_THREADS
	.align		4
.L_203:
        /*09a4*/ 	.byte	0x04, 0x05
        /*09a6*/ 	.short	(.L_205 - .L_204)
.L_204:
        /*09a8*/ 	.word	0x00000180
        /*09ac*/ 	.word	0x00000001
        /*09b0*/ 	.word	0x00000001


	//----- nvinfo : EIATTR_CRS_STACK_SIZE
	.align		4
.L_205:
        /*09b4*/ 	.byte	0x04, 0x1e
        /*09b6*/ 	.short	(.L_207 - .L_206)
.L_206:
        /*09b8*/ 	.word	0x00000000


	//----- nvinfo : EIATTR_CBANK_PARAM_SIZE
	.align		4
.L_207:
        /*09bc*/ 	.byte	0x03, 0x19
        /*09be*/ 	.short	0x0a70


	//----- nvinfo : EIATTR_PARAM_CBANK
	.align		4
        /*09c0*/ 	.byte	0x04, 0x0a
        /*09c2*/ 	.short	(.L_209 - .L_208)
	.align		4
.L_208:
        /*09c4*/ 	.word	index@(.nv.constant0._ZN7cutlass13device_kernelIN5flash11enable_sm90INS1_16FlashAttnFwdSm90INS1_25CollectiveMainloopFwdSm90ILi2EN4cute5tupleIJNS5_1CILi1EEES8_S8_EEENS6_IJNS7_ILi64EEESA_SA_EEELi512ENS_10bfloat16_tEfNS_4arch4Sm90ELb0ELb0ELb1ELb1ELb0ELb0ELb0ELb0ELb0ELb0ELb0ELb0EEENS1_21CollectiveEpilogueFwdINS6_IJSA_NS7_ILi512EEESA_EEES9_SC_SE_Li256ELb1ELb0ELb0ELb0EEENS1_36VarlenDynamicPersistentTileSchedulerILi64ELi64ELi256ELi32ELb0ELb0ELb1ELb0ELb1ELb1EEEEEEEEEvNT_6ParamsE)
        /*09c8*/ 	.short	0x0210
        /*09ca*/ 	.short	0x0a70


	//----- nvinfo : EIATTR_SW_WAR
	.align		4
.L_209:
        /*09cc*/ 	.byte	0x04, 0x36
        /*09ce*/ 	.short	(.L_211 - .L_210)
.L_210:
        /*09d0*/ 	.word	0x00000008
.L_211:


//--------------------- .nv.info._ZN7cutlass13device_kernelIN5flash11enable_sm90INS1_16FlashAttnFwdSm90INS1_25CollectiveMainloopFwdSm90ILi2EN4cute5tupleIJNS5_1CILi1EEES8_S8_EEENS6_IJNS7_ILi64EEESA_SA_EEELi512ENS_10bfloat16_tEfNS_4arch4Sm90ELb0ELb0ELb1ELb1ELb0ELb1ELb0ELb0ELb0ELb0ELb0ELb0EEENS1_21CollectiveEpilogueFwdINS6_IJSA_NS7_ILi512EEESA_EEES9_SC_SE_Li256ELb1ELb0ELb0ELb0EEENS1_36VarlenDynamicPersistentTileSchedulerILi64ELi64ELi256ELi32ELb0ELb0ELb1ELb0ELb1ELb1EEEEEEEEEvNT_6ParamsE --------------------------
	.section	.nv.info._ZN7cutlass13device_kernelIN5flash11enable_sm90INS1_16FlashAttnFwdSm90INS1_25CollectiveMainloopFwdSm90ILi2EN4cute5tupleIJNS5_1CILi1EEES8_S8_EEENS6_IJNS7_ILi64EEESA_SA_EEELi512ENS_10bfloat16_tEfNS_4arch4Sm90ELb0ELb0ELb1ELb1ELb0ELb1ELb0ELb0ELb0ELb0ELb0ELb0EEENS1_21CollectiveEpilogueFwdINS6_IJSA_NS7_ILi512EEESA_EEES9_SC_SE_Li256ELb1ELb0ELb0ELb0EEENS1_36VarlenDynamicPersistentTileSchedulerILi64ELi64ELi256ELi32ELb0ELb0ELb1ELb0ELb1ELb1EEEEEEEEEvNT_6ParamsE,"",@"SHT_CUDA_INFO"
	.sectionflags	@""
	.align	4


	//----- nvinfo : EIATTR_CUDA_API_VERSION
	.align		4
        /*0000*/ 	.byte	0x04, 0x37
        /*0002*/ 	.short	(.L_213 - .L_212)
.L_212:
        /*0004*/ 	.word	0x00000082


	//----- nvinfo : EIATTR_KPARAM_INFO
	.align		4
.L_213:
        /*0008*/ 	.byte	0x04, 0x17
        /*000a*/ 	.short	(.L_215 - .L_214)
.L_214:
        /*000c*/ 	.word	0x00000000
        /*0010*/ 	.short	0x0000
        /*0012*/ 	.short	0x0070
        /*0014*/ 	.byte	0x00, 0xf0, 0x01, 0x28


	//----- nvinfo : EIATTR_SPARSE_MMA_MASK
	.align		4
.L_215:
        /*0018*/ 	.byte	0x03, 0x50
        /*001a*/ 	.short	0x0000


	//----- nvinfo : EIATTR_MAXREG_COUNT
	.align		4
        /*001c*/ 	.byte	0x03, 0x1b
        /*001e*/ 	.short	0x00a8


	//----- nvinfo : EIATTR_NUM_BARRIERS
	.align		4
        /*0020*/ 	.byte	0x02, 0x4c
        /*0022*/ 	.byte	0x10
	.zero		1


	//----- nvinfo : EIATTR_EXTERNS
	.align		4
        /*0024*/ 	.byte	0x04, 0x0f
        /*0026*/ 	.short	(.L_217 - .L_216)


	//   ....[0]....
	.align		4
.L_216:
        /*0028*/ 	.word	index@(__assertfail)


	//----- nvinfo : EIATTR_ANNOTATIONS
	.align		4
.L_217:
        /*002c*/ 	.byte	0x04, 0x55
        /*002e*/ 	.short	(.L_219 - .L_218)


	//   ....[0]....
.L_218:
        /* <DEDUP_REMOVED lines=44> */


	//----- nvinfo : EIATTR_MERCURY_ISA_VERSION
	.align		4
.L_219:
        /*02d8*/ 	.byte	0x03, 0x5f
        /*02da*/ 	.short	0x0101


	//----- nvinfo : EIATTR_UNUSED_LOAD_BYTE_OFFSET
	.align		4
        /*02dc*/ 	.byte	0x04, 0x44
        /*02de*/ 	.short	(.L_221 - .L_220)


	//   ....[0]....
.L_220:
        /*02e0*/ 	.word	0x00000ae0
        /*02e4*/ 	.word	0x0000fff0


	//   ....[1]....
        /*02e8*/ 	.word	0x0000c950
        /*02ec*/ 	.word	0x0000fff0


	//----- nvinfo : EIATTR_INT_WARP_WIDE_INSTR_OFFSETS
	.align		4
.L_221:
        /*02f0*/ 	.byte	0x04, 0x31
        /*02f2*/ 	.short	(.L_223 - .L_222)


	//   ....[0]....
.L_222:
        /*02f4*/ 	.word	0x000001c0


	//   ....[1]....
        /*02f8*/ 	.word	0x00000200


	//   ....[2]....
        /*02fc*/ 	.word	0x000002d0


	//   ....[3]....
        /*0300*/ 	.word	0x000110d0


	//   ....[4]....
        /*0304*/ 	.word	0x00011160


	//   ....[5]....
        /*0308*/ 	.word	0x000115e0


	//   ....[6]....
        /*030c*/ 	.word	0x00011610


	//   ....[7]....
        /*0310*/ 	.word	0x00013f30


	//   ....[8]....
        /*0314*/ 	.word	0x00013fc0


	//----- nvinfo : EIATTR_COOP_GROUP_MASK_REGIDS
	.align		4
.L_223:
        /*0318*/ 	.byte	0x04, 0x29
        /*031a*/ 	.short	(.L_225 - .L_224)


	//   ....[0]....
.L_224:
        /*031c*/ 	.word	0xffffffff


	//   ....[1]....
        /*0320*/ 	.word	0xffffffff


	//   ....[2]....
        /*0324*/ 	.word	0xffffffff


	//   ....[3]....
        /*0328*/ 	.word	0xffffffff


	//   ....[4]....
        /*032c*/ 	.word	0xffffffff


	//   ....[5]....
        /*0330*/ 	.word	0xffffffff


	//   ....[6]....
        /*0334*/ 	.word	0xffffffff


	//   ....[7]....
        /*0338*/ 	.word	0xffffffff


	//   ....[8]....
        /*033c*/ 	.word	0xffffffff


	//   ....[9]....
        /*0340*/ 	.word	0xffffffff


	//   ....[10]....
        /*0344*/ 	.word	0xffffffff


	//   ....[11]....
        /*0348*/ 	.word	0xffffffff


	//   ....[12]....
        /*034c*/ 	.word	0xffffffff


	//   ....[13]....
        /*0350*/ 	.word	0xffffffff


	//   ....[14]....
        /*0354*/ 	.word	0xffffffff


	//   ....[15]....
        /*0358*/ 	.word	0xffffffff


	//   ....[16]....
        /*035c*/ 	.word	0xffffffff


	//   ....[17]....
        /*0360*/ 	.word	0xffffffff


	//   ....[18]....
        /*0364*/ 	.word	0xffffffff


	//   ....[19]....
        /*0368*/ 	.word	0xffffffff


	//   ....[20]....
        /*036c*/ 	.word	0xffffffff


	//   ....[21]....
        /*0370*/ 	.word	0xffffffff


	//   ....[22]....
        /*0374*/ 	.word	0xffffffff


	//   ....[23]....
        /*0378*/ 	.word	0xffffffff


	//   ....[24]....
        /*037c*/ 	.word	0xffffffff


	//   ....[25]....
        /*0380*/ 	.word	0xffffffff


	//   ....[26]....
        /*0384*/ 	.word	0xffffffff


	//   ....[27]....
        /*0388*/ 	.word	0xffffffff


	//   ....[28]....
        /*038c*/ 	.word	0xffffffff


	//   ....[29]....
        /*0390*/ 	.word	0xffffffff


	//   ....[30]....
        /*0394*/ 	.word	0xffffffff


	//   ....[31]....
        /*0398*/ 	.word	0xffffffff


	//   ....[32]....
        /*039c*/ 	.word	0xffffffff


	//   ....[33]....
        /*03a0*/ 	.word	0xffffffff


	//   ....[34]....
        /*03a4*/ 	.word	0xffffffff


	//   ....[35]....
        /*03a8*/ 	.word	0xffffffff


	//   ....[36]....
        /*03ac*/ 	.word	0xffffffff


	//   ....[37]....
        /*03b0*/ 	.word	0xffffffff


	//   ....[38]....
        /*03b4*/ 	.word	0xffffffff


	//   ....[39]....
        /*03b8*/ 	.word	0xffffffff


	//   ....[40]....
        /*03bc*/ 	.word	0xffffffff


	//   ....[41]....
        /*03c0*/ 	.word	0xffffffff


	//   ....[42]....
        /*03c4*/ 	.word	0xffffffff


	//   ....[43]....
        /*03c8*/ 	.word	0xffffffff


	//   ....[44]....
        /*03cc*/ 	.word	0xffffffff


	//   ....[45]....
        /*03d0*/ 	.word	0xffffffff


	//   ....[46]....
        /*03d4*/ 	.word	0xffffffff


	//   ....[47]....
        /*03d8*/ 	.word	0xffffffff


	//   ....[48]....
        /*03dc*/ 	.word	0xffffffff


	//   ....[49]....
        /*03e0*/ 	.word	0xffffffff


	//   ....[50]....
        /*03e4*/ 	.word	0xffffffff


	//   ....[51]....
        /*03e8*/ 	.word	0xffffffff


	//   ....[52]....
        /*03ec*/ 	.word	0xffffffff


	//   ....[53]....
        /*03f0*/ 	.word	0xffffffff


	//   ....[54]....
        /*03f4*/ 	.word	0xffffffff


	//   ....[55]....
        /*03f8*/ 	.word	0xffffffff


	//   ....[56]....
        /*03fc*/ 	.word	0xffffffff


	//   ....[57]....
        /*0400*/ 	.word	0xffffffff


	//   ....[58]....
        /*0404*/ 	.word	0x0500000f


	//   ....[59]....
        /*0408*/ 	.word	0x0500000f


	//   ....[60]....
        /*040c*/ 	.word	0x0500000f


	//   ....[61]....
        /*0410*/ 	.word	0x0500000f


	//   ....[62]....
        /*0414*/ 	.word	0x0500000f


	//   ....[63]....
        /*0418*/ 	.word	0x0500000f


	//   ....[64]....
        /*041c*/ 	.word	0x0500000f


	//   ....[65]....
        /*0420*/ 	.word	0x0500000f


	//   ....[66]....
        /*0424*/ 	.word	0x0500000f


	//   ....[67]....
        /*0428*/ 	.word	0x0500000f


	//   ....[68]....
        /*042c*/ 	.word	0x0500000f


	//   ....[69]....
        /*0430*/ 	.word	0x0500000f


	//   ....[70]....
        /*0434*/ 	.word	0x0500000f


	//   ....[71]....
        /*0438*/ 	.word	0x0500000f


	//   ....[72]....
        /*043c*/ 	.word	0x0500000f


	//   ....[73]....
        /*0440*/ 	.word	0x0500000f


	//   ....[74]....
        /*0444*/ 	.word	0x0500000f


	//   ....[75]....
        /*0448*/ 	.word	0x0500000f


	//   ....[76]....
        /*044c*/ 	.word	0x0500000f


	//   ....[77]....
        /*0450*/ 	.word	0x0500000f


	//   ....[78]....
        /*0454*/ 	.word	0x0500000f


	//   ....[79]....
        /*0458*/ 	.word	0x0500000f


	//   ....[80]....
        /*045c*/ 	.word	0x0500000f


	//   ....[81]....
        /*0460*/ 	.word	0x0500000f


	//   ....[82]....
        /*0464*/ 	.word	0x0500000f


	//   ....[83]....
        /*0468*/ 	.word	0x0500000f


	//   ....[84]....
        /*046c*/ 	.word	0x0500000f


	//   ....[85]....
        /*0470*/ 	.word	0x0500000f


	//----- nvinfo : EIATTR_COOP_GROUP_INSTR_OFFSETS
	.align		4
.L_225:
        /*0474*/ 	.byte	0x04, 0x28
        /*0476*/ 	.short	(.L_227 - .L_226)


	//   ....[0]....
.L_226:
        /*0478*/ 	.word	0x00000060


	//   ....[1]....
        /*047c*/ 	.word	0x000001d0


	//   ....[2]....
        /*0480*/ 	.word	0x00000210


	//   ....[3]....
        /*0484*/ 	.word	0x00000400


	//   ....[4]....
        /*0488*/ 	.word	0x00000560


	//   ....[5]....
        /*048c*/ 	.word	0x00000680


	//   ....[6]....
        /*0490*/ 	.word	0x000007e0


	//   ....[7]....
        /*0494*/ 	.word	0x00004710


	//   ....[8]....
        /*0498*/ 	.word	0x000061f0


	//   ....[9]....
        /*049c*/ 	.word	0x00009280


	//   ....[10]....
        /*04a0*/ 	.word	0x00009310


	//   ....[11]....
        /*04a4*/ 	.word	0x00009560


	//   ....[12]....
        /*04a8*/ 	.word	0x00009600


	//   ....[13]....
        /*04ac*/ 	.word	0x00009fb0


	//   ....[14]....
        /*04b0*/ 	.word	0x0000a810


	//   ....[15]....
        /*04b4*/ 	.word	0x0000a880


	//   ....[16]....
        /*04b8*/ 	.word	0x0000abe0


	//   ....[17]....
        /*04bc*/ 	.word	0x0000adb0


	//   ....[18]....
        /*04c0*/ 	.word	0x0000be10


	//   ....[19]....
        /*04c4*/ 	.word	0x0000be60


	//   ....[20]....
        /*04c8*/ 	.word	0x0000bea0


	//   ....[21]....
        /*04cc*/ 	.word	0x0000bf00


	//   ....[22]....
        /*04d0*/ 	.word	0x0000bf10


	//   ....[23]....
        /*04d4*/ 	.word	0x0000d8f0


	//   ....[24]....
        /*04d8*/ 	.word	0x0000f080


	//   ....[25]....
        /*04dc*/ 	.word	0x0000f210


	//   ....[26]....
        /*04e0*/ 	.word	0x0000f240


	//   ....[27]....
        /*04e4*/ 	.word	0x0000f280


	//   ....[28]....
        /*04e8*/ 	.word	0x0000f2e0


	//   ....[29]....
        /*04ec*/ 	.word	0x0000f340


	//   ....[30]....
        /*04f0*/ 	.word	0x0000f380


	//   ....[31]....
        /*04f4*/ 	.word	0x0000f530


	//   ....[32]....
        /*04f8*/ 	.word	0x0000f590


	//   ....[33]....
        /*04fc*/ 	.word	0x0000f5d0


	//   ....[34]....
        /*0500*/ 	.word	0x0000f610


	//   ....[35]....
        /*0504*/ 	.word	0x0000f640


	//   ....[36]....
        /*0508*/ 	.word	0x0000f670


	//   ....[37]....
        /*050c*/ 	.word	0x0000f700


	//   ....[38]....
        /*0510*/ 	.word	0x0000f730


	//   ....[39]....
        /*0514*/ 	.word	0x0000f7c0


	//   ....[40]....
        /*0518*/ 	.word	0x00014050


	//   ....[41]....
        /*051c*/ 	.word	0x00014060


	//   ....[42]....
        /*0520*/ 	.word	0x00014170


	//   ....[43]....
        /*0524*/ 	.word	0x000141d0


	//   ....[44]....
        /*0528*/ 	.word	0x00014210


	//   ....[45]....
        /*052c*/ 	.word	0x00014250


	//   ....[46]....
        /*0530*/ 	.word	0x00014280


	//   ....[47]....
        /*0534*/ 	.word	0x000142b0


	//   ....[48]....
        /*0538*/ 	.word	0x00014440


	//   ....[49]....
        /*053c*/ 	.word	0x000144a0


	//   ....[50]....
        /*0540*/ 	.word	0x000144e0


	//   ....[51]....
        /*0544*/ 	.word	0x00014520


	//   ....[52]....
        /*0548*/ 	.word	0x00014550


	//   ....[53]....
        /*054c*/ 	.word	0x00014580


	//   ....[54]....
        /*0550*/ 	.word	0x00014640


	//   ....[55]....
        /*0554*/ 	.word	0x00014660


	//   ....[56]....
        /*0558*/ 	.word	0x000146d0


	//   ....[57]....
        /*055c*/ 	.word	0x00014b20


	//   ....[58]....
        /*0560*/ 	.word	0x00015000


	//   ....[59]....
        /*0564*/ 	.word	0x000150a0


	//   ....[60]....
        /*0568*/ 	.word	0x00015140


	//   ....[61]....
        /*056c*/ 	.word	0x000151e0


	//   ....[62]....
        /*0570*/ 	.word	0x000152d0


	//   ....[63]....
        /*0574*/ 	.word	0x00015370


	//   ....[64]....
        /*0578*/ 	.word	0x00015410


	//   ....[65]....
        /*057c*/ 	.word	0x000154b0


	//   ....[66]....
        /*0580*/ 	.word	0x00015710


	//   ....[67]....
        /*0584*/ 	.word	0x000159f0


	//   ....[68]....
        /*0588*/ 	.word	0x00015e10


	//   ....[69]....
        /*058c*/ 	.word	0x00015ea0


	//   ....[70]....
        /*0590*/ 	.word	0x00015f40


	//   ....[71]....
        /*0594*/ 	.word	0x00015ff0


	//   ....[72]....
        /*0598*/ 	.word	0x00016070


	//   ....[73]....
        /*059c*/ 	.word	0x000160f0


	//   ....[74]....
        /*05a0*/ 	.word	0x00016170


	//   ....[75]....
        /*05a4*/ 	.word	0x000161f0


	//   ....[76]....
        /*05a8*/ 	.word	0x00016280


	//   ....[77]....
        /*05ac*/ 	.word	0x00016330


	//   ....[78]....
        /*05b0*/ 	.word	0x000163b0


	//   ....[79]....
        /*05b4*/ 	.word	0x00016430


	//   ....[80]....
        /*05b8*/ 	.word	0x000164b0


	//   ....[81]....
        /*05bc*/ 	.word	0x00016530


	//   ....[82]....
        /*05c0*/ 	.word	0x000165a0


	//   ....[83]....
        /*05c4*/ 	.word	0x00016640


	//   ....[84]....
        /*05c8*/ 	.word	0x000166d0


	//   ....[85]....
        /*05cc*/ 	.word	0x000167f0


	//----- nvinfo : EIATTR_REG_RECONFIG
	.align		4
.L_227:
        /*05d0*/ 	.byte	0x01, 0x54
	.zero		2


	//----- nvinfo : EIATTR_SYSCALL_OFFSETS
	.align		4
        /*05d4*/ 	.byte	0x04, 0x46
        /*05d6*/ 	.short	(.L_229 - .L_228)


	//   ....[0]....
.L_228:
        /*05d8*/ 	.word	0x00001840


	//   ....[1]....
        /*05dc*/ 	.word	0x00001990


	//   ....[2]....
        /*05e0*/ 	.word	0x000063a0


	//   ....[3]....
        /*05e4*/ 	.word	0x00006850


	//   ....[4]....
        /*05e8*/ 	.word	0x000112f0


	//   ....[5]....
        /*05ec*/ 	.word	0x00011430


	//   ....[6]....
        /*05f0*/ 	.word	0x00011530


	//----- nvinfo : EIATTR_MBARRIER_INSTR_OFFSETS
	.align		4
.L_229:
        /*05f4*/ 	.byte	0x04, 0x39
        /*05f6*/ 	.short	(.L_231 - .L_230)


	//   ....[0]....
.L_230:
        /*05f8*/ 	.word	0x000002f0
        /*05fc*/ 	.word	0x000000ff
        /*0600*/ 	.word	0x00028c00
        /*0604*/ 	.short	0x0100
        /*0606*/ 	.byte	0x08
	.zero		1


	//   ....[1]....
        /*0608*/ 	.word	0x00000300
        /*060c*/ 	.word	0x000000ff
        /*0610*/ 	.word	0x00028c20
        /*0614*/ 	.short	0x0100
        /*0616*/ 	.byte	0x08
	.zero		1


	//   ....[2]....
        /*0618*/ 	.word	0x000003b0
        /*061c*/ 	.word	0x000000ff
        /*0620*/ 	.word	0x00028c30
        /*0624*/ 	.short	0x0100
        /*0626*/ 	.byte	0x06
	.zero		1


	//   ....[3]....
        /*0628*/ 	.word	0x000003c0
        /*062c*/ 	.word	0x000000ff
        /*0630*/ 	.word	0x00028c40
        /*0634*/ 	.short	0x0100
        /*0636*/ 	.byte	0x06
	.zero		1


	//   ....[4]....
        /*0638*/ 	.word	0x000003d0
        /*063c*/ 	.word	0x000000ff
        /*0640*/ 	.word	0x00028c38
        /*0644*/ 	.short	0x0100
        /*0646*/ 	.byte	0x06
	.zero		1


	//   ....[5]....
        /*0648*/ 	.word	0x000003e0
        /*064c*/ 	.word	0x000000ff
        /*0650*/ 	.word	0x00028c48
        /*0654*/ 	.short	0x0100
        /*0656*/ 	.byte	0x06
	.zero		1


	//   ....[6]....
        /*0658*/ 	.word	0x00000510
        /*065c*/ 	.word	0x000000ff
        /*0660*/ 	.word	0x00028c50
        /*0664*/ 	.short	0x0100
        /*0666*/ 	.byte	0x08
	.zero		1


	//   ....[7]....
        /*0668*/ 	.word	0x00000520
        /*066c*/ 	.word	0x000000ff
        /*0670*/ 	.word	0x00028c60
        /*0674*/ 	.short	0x0100
        /*0676*/ 	.byte	0x08
	.zero		1


	//   ....[8]....
        /*0678*/ 	.word	0x00000530
        /*067c*/ 	.word	0x000000ff
        /*0680*/ 	.word	0x00028c58
        /*0684*/ 	.short	0x0100
        /*0686*/ 	.byte	0x08
	.zero		1


	//   ....[9]....
        /*0688*/ 	.word	0x00000540
        /*068c*/ 	.word	0x000000ff
        /*0690*/ 	.word	0x00028c68
        /*0694*/ 	.short	0x0100
        /*0696*/ 	.byte	0x08
	.zero		1


	//   ....[10]....
        /*0698*/ 	.word	0x00000630
        /*069c*/ 	.word	0x000000ff
        /*06a0*/ 	.word	0x00028c70
        /*06a4*/ 	.short	0x0100
        /*06a6*/ 	.byte	0x06
	.zero		1


	//   ....[11]....
        /*06a8*/ 	.word	0x00000640
        /*06ac*/ 	.word	0x000000ff
        /*06b0*/ 	.word	0x00028c80
        /*06b4*/ 	.short	0x0100
        /*06b6*/ 	.byte	0x06
	.zero		1


	//   ....[12]....
        /*06b8*/ 	.word	0x00000650
        /*06bc*/ 	.word	0x000000ff
        /*06c0*/ 	.word	0x00028c78
        /*06c4*/ 	.short	0x0100
        /*06c6*/ 	.byte	0x06
	.zero		1


	//   ....[13]....
        /*06c8*/ 	.word	0x00000660
        /*06cc*/ 	.word	0x000000ff
        /*06d0*/ 	.word	0x00028c88
        /*06d4*/ 	.short	0x0100
        /*06d6*/ 	.byte	0x06
	.zero		1


	//   ....[14]....
        /*06d8*/ 	.word	0x00000790
        /*06dc*/ 	.word	0x000000ff
        /*06e0*/ 	.word	0x00028c90
        /*06e4*/ 	.short	0x0100
        /*06e6*/ 	.byte	0x08
	.zero		1


	//   ....[15]....
        /*06e8*/ 	.word	0x000007a0
        /*06ec*/ 	.word	0x000000ff
        /*06f0*/ 	.word	0x00028ca0
        /*06f4*/ 	.short	0x0100
        /*06f6*/ 	.byte	0x08
	.zero		1


	//   ....[16]....
        /*06f8*/ 	.word	0x000007b0
        /*06fc*/ 	.word	0x000000ff
        /*0700*/ 	.word	0x00028c98
        /*0704*/ 	.short	0x0100
        /*0706*/ 	.byte	0x08
	.zero		1


	//   ....[17]....
        /*0708*/ 	.word	0x000007c0
        /*070c*/ 	.word	0x000000ff
        /*0710*/ 	.word	0x00028ca8
        /*0714*/ 	.short	0x0100
        /*0716*/ 	.byte	0x08
	.zero		1


	//   ....[18]....
        /*0718*/ 	.word	0x000008f0
        /*071c*/ 	.word	0x000000ff
        /*0720*/ 	.word	0x00028cb0
        /*0724*/ 	.short	0x0100
        /*0726*/ 	.byte	0x08
	.zero		1


	//   ....[19]....
        /*0728*/ 	.word	0x00000900
        /*072c*/ 	.word	0x000000ff
        /*0730*/ 	.word	0x00028cc0
        /*0734*/ 	.short	0x0100
        /*0736*/ 	.byte	0x08
	.zero		1


	//   ....[20]....
        /*0738*/ 	.word	0x00000910
        /*073c*/ 	.word	0x000000ff
        /*0740*/ 	.word	0x00028cb8
        /*0744*/ 	.short	0x0100
        /*0746*/ 	.byte	0x08
	.zero		1


	//   ....[21]....
        /*0748*/ 	.word	0x00000920
        /*074c*/ 	.word	0x000000ff
        /*0750*/ 	.word	0x00028cc8
        /*0754*/ 	.short	0x0100
        /*0756*/ 	.byte	0x08
	.zero		1


	//   ....[22]....
        /*0758*/ 	.word	0x00002610
        /*075c*/ 	.word	0x00000048
        /*0760*/ 	.word	0x00028c90
        /*0764*/ 	.short	0x010a
        /*0766*/ 	.byte	0x3f
	.zero		1


	//   ....[23]....
        /*0768*/ 	.word	0x00003040
        /*076c*/ 	.word	0x00000048
        /*0770*/ 	.word	0x00028c90
        /*0774*/ 	.short	0x010a
        /*0776*/ 	.byte	0x3f
	.zero		1


	//   ....[24]....
        /*0778*/ 	.word	0x00003930
        /*077c*/ 	.word	0x00000048
        /*0780*/ 	.word	0x00028c90
        /*0784*/ 	.short	0x010a
        /*0786*/ 	.byte	0x3f
	.zero		1


	//   ....[25]....
        /*0788*/ 	.word	0x00003b30
        /*078c*/ 	.word	0x00000004
        /*0790*/ 	.word	0x00000000
        /*0794*/ 	.short	0x0101
        /*0796*/ 	.byte	0x3f
	.zero		1


	//   ....[26]....
        /*0798*/ 	.word	0x00003b70
        /*079c*/ 	.word	0x00000048
        /*07a0*/ 	.word	0x00028cb0
        /*07a4*/ 	.short	0x010a
        /*07a6*/ 	.byte	0x3f
	.zero		1


	//   ....[27]....
        /*07a8*/ 	.word	0x00004190
        /*07ac*/ 	.word	0x00000048
        /*07b0*/ 	.word	0x00000000
        /*07b4*/ 	.short	0x0101
        /*07b6*/ 	.byte	0x3f
	.zero		1


	//   ....[28]....
        /*07b8*/ 	.word	0x00004820
        /*07bc*/ 	.word	0x00000008
        /*07c0*/ 	.word	0x00028c50
        /*07c4*/ 	.short	0x010a
        /*07c6*/ 	.byte	0x3f
	.zero		1


	//   ....[29]....
        /*07c8*/ 	.word	0x00004bc0
        /*07cc*/ 	.word	0x00000000
        /*07d0*/ 	.word	0x00000000
        /*07d4*/ 	.short	0x0101
        /*07d6*/ 	.byte	0x3f
	.zero		1


	//   ....[30]....
        /*07d8*/ 	.word	0x00005510
        /*07dc*/ 	.word	0x00000000
        /*07e0*/ 	.word	0x00028c50
        /*07e4*/ 	.short	0x010a
        /*07e6*/ 	.byte	0x3f
	.zero		1


	//   ....[31]....
        /*07e8*/ 	.word	0x00005560
        /*07ec*/ 	.word	0x00000000
        /*07f0*/ 	.word	0x00028c50
        /*07f4*/ 	.short	0x010a
        /*07f6*/ 	.byte	0x3f
	.zero		1


	//   ....[32]....
        /*07f8*/ 	.word	0x000058b0
        /*07fc*/ 	.word	0x00000000
        /*0800*/ 	.word	0x00000000
        /*0804*/ 	.short	0x0101
        /*0806*/ 	.byte	0x3f
	.zero		1


	//   ....[33]....
        /*0808*/ 	.word	0x00006430
        /*080c*/ 	.word	0x00000002
        /*0810*/ 	.word	0x00028c00
        /*0814*/ 	.short	0x010a
        /*0816*/ 	.byte	0x3f
	.zero		1


	//   ....[34]....
        /*0818*/ 	.word	0x00006480
        /*081c*/ 	.word	0x00000002
        /*0820*/ 	.word	0x00028c00
        /*0824*/ 	.short	0x010a
        /*0826*/ 	.byte	0x3f
	.zero		1


	//   ....[35]....
        /*0828*/ 	.word	0x00006b60
        /*082c*/ 	.word	0x00000002
        /*0830*/ 	.word	0x00028c00
        /*0834*/ 	.short	0x010a
        /*0836*/ 	.byte	0x3f
	.zero		1


	//   ....[36]....
        /*0838*/ 	.word	0x00007990
        /*083c*/ 	.word	0x00000002
        /*0840*/ 	.word	0x00028c00
        /*0844*/ 	.short	0x010a
        /*0846*/ 	.byte	0x3f
	.zero		1


	//   ....[37]....
        /*0848*/ 	.word	0x00008720
        /*084c*/ 	.word	0x0000000f
        /*0850*/ 	.word	0x00028c30
        /*0854*/ 	.short	0x010a
        /*0856*/ 	.byte	0x3f
	.zero		1


	//   ....[38]....
        /*0858*/ 	.word	0x000087d0
        /*085c*/ 	.word	0x0000000f
        /*0860*/ 	.word	0x00028c30
        /*0864*/ 	.short	0x010a
        /*0866*/ 	.byte	0x3f
	.zero		1


	//   ....[39]....
        /*0868*/ 	.word	0x00009910
        /*086c*/ 	.word	0x0000000c
        /*0870*/ 	.word	0x00000000
        /*0874*/ 	.short	0x0101
        /*0876*/ 	.byte	0x3f
	.zero		1


	//   ....[40]....
        /*0878*/ 	.word	0x00009c80
        /*087c*/ 	.word	0x0000000f
        /*0880*/ 	.word	0x00028c50
        /*0884*/ 	.short	0x010a
        /*0886*/ 	.byte	0x3f
	.zero		1


	//   ....[41]....
        /*0888*/ 	.word	0x00009d20
        /*088c*/ 	.word	0x0000000f
        /*0890*/ 	.word	0x00028c50
        /*0894*/ 	.short	0x010a
        /*0896*/ 	.byte	0x3f
	.zero		1


	//   ....[42]....
        /*0898*/ 	.word	0x00009fd0
        /*089c*/ 	.word	0x0000000f
        /*08a0*/ 	.word	0x00000000
        /*08a4*/ 	.short	0x0101
        /*08a6*/ 	.byte	0x3f
	.zero		1


	//   ....[43]....
        /*08a8*/ 	.word	0x0000a0e0
        /*08ac*/ 	.word	0x0000000f
        /*08b0*/ 	.word	0x00028c30
        /*08b4*/ 	.short	0x010a
        /*08b6*/ 	.byte	0x3f
	.zero		1


	//   ....[44]....
        /*08b8*/ 	.word	0x0000a190
        /*08bc*/ 	.word	0x0000000f
        /*08c0*/ 	.word	0x00028c30
        /*08c4*/ 	.short	0x010a
        /*08c6*/ 	.byte	0x3f
	.zero		1


	//   ....[45]....
        /*08c8*/ 	.word	0x0000b110
        /*08cc*/ 	.word	0x00000098
        /*08d0*/ 	.word	0x00000000
        /*08d4*/ 	.short	0x0101
        /*08d6*/ 	.byte	0x3f
	.zero		1


	//   ....[46]....
        /*08d8*/ 	.word	0x0000bb00
        /*08dc*/ 	.word	0x0000000f
        /*08e0*/ 	.word	0x00028c50
        /*08e4*/ 	.short	0x010a
        /*08e6*/ 	.byte	0x3f
	.zero		1


	//   ....[47]....
        /*08e8*/ 	.word	0x0000bb50
        /*08ec*/ 	.word	0x0000000f
        /*08f0*/ 	.word	0x00028c50
        /*08f4*/ 	.short	0x010a
        /*08f6*/ 	.byte	0x3f
	.zero		1


	//   ....[48]....
        /*08f8*/ 	.word	0x0000be30
        /*08fc*/ 	.word	0x0000000f
        /*0900*/ 	.word	0x00000000
        /*0904*/ 	.short	0x0101
        /*0906*/ 	.byte	0x3f
	.zero		1


	//   ....[49]....
        /*0908*/ 	.word	0x0000e170
        /*090c*/ 	.word	0x00000000
        /*0910*/ 	.word	0x00000000
        /*0914*/ 	.short	0x0101
        /*0916*/ 	.byte	0x3f
	.zero		1


	//   ....[50]....
        /*0918*/ 	.word	0x000101e0
        /*091c*/ 	.word	0x00000005
        /*0920*/ 	.word	0x00028c20
        /*0924*/ 	.short	0x010a
        /*0926*/ 	.byte	0x3f
	.zero		1


	//   ....[51]....
        /*0928*/ 	.word	0x00010270
        /*092c*/ 	.word	0x00000006
        /*0930*/ 	.word	0x00028ca0
        /*0934*/ 	.short	0x010a
        /*0936*/ 	.byte	0x3f
	.zero		1


	//   ....[52]....
        /*0938*/ 	.word	0x00010450
        /*093c*/ 	.word	0x00000006
        /*0940*/ 	.word	0x00028cc0
        /*0944*/ 	.short	0x010a
        /*0946*/ 	.byte	0x3f
	.zero		1


	//   ....[53]....
        /*0948*/ 	.word	0x000109a0
        /*094c*/ 	.word	0x00000007
        /*0950*/ 	.word	0x00028ca0
        /*0954*/ 	.short	0x010a
        /*0956*/ 	.byte	0x3f
	.zero		1


	//   ....[54]....
        /*0958*/ 	.word	0x00010b60
        /*095c*/ 	.word	0x00000007
        /*0960*/ 	.word	0x00028cc0
        /*0964*/ 	.short	0x010a
        /*0966*/ 	.byte	0x3f
	.zero		1


	//   ....[55]....
        /*0968*/ 	.word	0x00011a90
        /*096c*/ 	.word	0x00000005
        /*0970*/ 	.word	0x00028c40
        /*0974*/ 	.short	0x010a
        /*0976*/ 	.byte	0x3f
	.zero		1


	//   ....[56]....
        /*0978*/ 	.word	0x00011e90
        /*097c*/ 	.word	0x00000007
        /*0980*/ 	.word	0x00028c20
        /*0984*/ 	.short	0x010a
        /*0986*/ 	.byte	0x3f
	.zero		1


	//   ....[57]....
        /*0988*/ 	.word	0x00011f50
        /*098c*/ 	.word	0x00000002
        /*0990*/ 	.word	0x00028c60
        /*0994*/ 	.short	0x010a
        /*0996*/ 	.byte	0x3f
	.zero		1


	//   ....[58]....
        /*0998*/ 	.word	0x00012700
        /*099c*/ 	.word	0x00000002
        /*09a0*/ 	.word	0x00028c40
        /*09a4*/ 	.short	0x010a
        /*09a6*/ 	.byte	0x3f
	.zero		1


	//   ....[59]....
        /*09a8*/ 	.word	0x00012910
        /*09ac*/ 	.word	0x00000002
        /*09b0*/ 	.word	0x00028c60
        /*09b4*/ 	.short	0x010a
        /*09b6*/ 	.byte	0x3f
	.zero		1


	//   ....[60]....
        /*09b8*/ 	.word	0x00012fd0
        /*09bc*/ 	.word	0x00000002
        /*09c0*/ 	.word	0x00028c40
        /*09c4*/ 	.short	0x010a
        /*09c6*/ 	.byte	0x3f
	.zero		1


	//   ....[61]....
        /*09c8*/ 	.word	0x000131d0
        /*09cc*/ 	.word	0x00000002
        /*09d0*/ 	.word	0x00028c60
        /*09d4*/ 	.short	0x010a
        /*09d6*/ 	.byte	0x3f
	.zero		1


	//   ....[62]....
        /*09d8*/ 	.word	0x00013810
        /*09dc*/ 	.word	0x00000002
        /*09e0*/ 	.word	0x00028c40
        /*09e4*/ 	.short	0x010a
        /*09e6*/ 	.byte	0x3f
	.zero		1


	//   ....[63]....
        /*09e8*/ 	.word	0x00013a20
        /*09ec*/ 	.word	0x00000002
        /*09f0*/ 	.word	0x00028c60
        /*09f4*/ 	.short	0x010a
        /*09f6*/ 	.byte	0x3f
	.zero		1


	//   ....[64]....
        /*09f8*/ 	.word	0x00014aa0
        /*09fc*/ 	.word	0x00000000
        /*0a00*/ 	.word	0x00028c20
        /*0a04*/ 	.short	0x010a
        /*0a06*/ 	.byte	0x3f
	.zero		1


	//   ....[65]....
        /*0a08*/ 	.word	0x00014c50
        /*0a0c*/ 	.word	0x00000006
        /*0a10*/ 	.word	0x00000000
        /*0a14*/ 	.short	0x010a
        /*0a16*/ 	.byte	0x3f
	.zero		1


	//   ....[66]....
        /*0a18*/ 	.word	0x00014cc0
        /*0a1c*/ 	.word	0x00000007
        /*0a20*/ 	.word	0x00000000
        /*0a24*/ 	.short	0x010a
        /*0a26*/ 	.byte	0x3f
	.zero		1


	//   ....[67]....
        /*0a28*/ 	.word	0x00014d30
        /*0a2c*/ 	.word	0x00000004
        /*0a30*/ 	.word	0x00000000
        /*0a34*/ 	.short	0x010a
        /*0a36*/ 	.byte	0x3f
	.zero		1


	//   ....[68]....
        /*0a38*/ 	.word	0x00014d60
        /*0a3c*/ 	.word	0x00000003
        /*0a40*/ 	.word	0x00000000
        /*0a44*/ 	.short	0x010a
        /*0a46*/ 	.byte	0x3f
	.zero		1


	//   ....[69]....
        /*0a48*/ 	.word	0x00014dc0
        /*0a4c*/ 	.word	0x00000048
        /*0a50*/ 	.word	0x00028c90
        /*0a54*/ 	.short	0x010a
        /*0a56*/ 	.byte	0x3f
	.zero		1


	//   ....[70]....
        /*0a58*/ 	.word	0x00014e10
        /*0a5c*/ 	.word	0x00000048
        /*0a60*/ 	.word	0x00028c90
        /*0a64*/ 	.short	0x010a
        /*0a66*/ 	.byte	0x3f
	.zero		1


	//   ....[71]....
        /*0a68*/ 	.word	0x00014e60
        /*0a6c*/ 	.word	0x00000048
        /*0a70*/ 	.word	0x00028c90
        /*0a74*/ 	.short	0x010a
        /*0a76*/ 	.byte	0x3f
	.zero		1


	//   ....[72]....
        /*0a78*/ 	.word	0x00014eb0
        /*0a7c*/ 	.word	0x00000048
        /*0a80*/ 	.word	0x00028cb0
        /*0a84*/ 	.short	0x010a
        /*0a86*/ 	.byte	0x3f
	.zero		1


	//   ....[73]....
        /*0a88*/ 	.word	0x00014f00
        /*0a8c*/ 	.word	0x00000008
        /*0a90*/ 	.word	0x00028c50
        /*0a94*/ 	.short	0x010a
        /*0a96*/ 	.byte	0x3f
	.zero		1


	//   ....[74]....
        /*0a98*/ 	.word	0x00014f50
        /*0a9c*/ 	.word	0x00000000
        /*0aa0*/ 	.word	0x00028c50
        /*0aa4*/ 	.short	0x010a
        /*0aa6*/ 	.byte	0x3f
	.zero		1


	//   ....[75]....
        /*0aa8*/ 	.word	0x00015220
        /*0aac*/ 	.word	0x00000002
        /*0ab0*/ 	.word	0x00028c00
        /*0ab4*/ 	.short	0x010a
        /*0ab6*/ 	.byte	0x3f
	.zero		1


	//   ....[76]....
        /*0ab8*/ 	.word	0x000154f0
        /*0abc*/ 	.word	0x00000002
        /*0ac0*/ 	.word	0x00028c00
        /*0ac4*/ 	.short	0x010a
        /*0ac6*/ 	.byte	0x3f
	.zero		1


	//   ....[77]....
        /*0ac8*/ 	.word	0x00015540
        /*0acc*/ 	.word	0x0000000f
        /*0ad0*/ 	.word	0x00028c30
        /*0ad4*/ 	.short	0x010a
        /*0ad6*/ 	.byte	0x3f
	.zero		1


	//   ....[78]....
        /*0ad8*/ 	.word	0x00015590
        /*0adc*/ 	.word	0x0000000f
        /*0ae0*/ 	.word	0x00028c50
        /*0ae4*/ 	.short	0x010a
        /*0ae6*/ 	.byte	0x3f
	.zero		1


	//   ....[79]....
        /*0ae8*/ 	.word	0x000155e0
        /*0aec*/ 	.word	0x0000000f
        /*0af0*/ 	.word	0x00028c30
        /*0af4*/ 	.short	0x010a
        /*0af6*/ 	.byte	0x3f
	.zero		1


	//   ....[80]....
        /*0af8*/ 	.word	0x00015630
        /*0afc*/ 	.word	0x0000000f
        /*0b00*/ 	.word	0x00028c50
        /*0b04*/ 	.short	0x010a
        /*0b06*/ 	.byte	0x3f
	.zero		1


	//   ....[81]....
        /*0b08*/ 	.word	0x000157d0
        /*0b0c*/ 	.word	0x00000005
        /*0b10*/ 	.word	0x00028c20
        /*0b14*/ 	.short	0x010a
        /*0b16*/ 	.byte	0x3f
	.zero		1


	//   ....[82]....
        /*0b18*/ 	.word	0x00015820
        /*0b1c*/ 	.word	0x00000006
        /*0b20*/ 	.word	0x00028ca0
        /*0b24*/ 	.short	0x010a
        /*0b26*/ 	.byte	0x3f
	.zero		1


	//   ....[83]....
        /*0b28*/ 	.word	0x00015870
        /*0b2c*/ 	.word	0x00000006
        /*0b30*/ 	.word	0x00028cc0
        /*0b34*/ 	.short	0x010a
        /*0b36*/ 	.byte	0x3f
	.zero		1


	//   ....[84]....
        /*0b38*/ 	.word	0x000158c0
        /*0b3c*/ 	.word	0x00000007
        /*0b40*/ 	.word	0x00028ca0
        /*0b44*/ 	.short	0x010a
        /*0b46*/ 	.byte	0x3f
	.zero		1


	//   ....[85]....
        /*0b48*/ 	.word	0x00015910
        /*0b4c*/ 	.word	0x00000007
        /*0b50*/ 	.word	0x00028cc0
        /*0b54*/ 	.short	0x010a
        /*0b56*/ 	.byte	0x3f
	.zero		1


	//   ....[86]....
        /*0b58*/ 	.word	0x00015ab0
        /*0b5c*/ 	.word	0x00000005
        /*0b60*/ 	.word	0x00028c40
        /*0b64*/ 	.short	0x010a
        /*0b66*/ 	.byte	0x3f
	.zero		1


	//   ....[87]....
        /*0b68*/ 	.word	0x00015b30
        /*0b6c*/ 	.word	0x00000005
        /*0b70*/ 	.word	0x00028c20
        /*0b74*/ 	.short	0x010a
        /*0b76*/ 	.byte	0x3f
	.zero		1


	//   ....[88]....
        /*0b78*/ 	.word	0x00015b80
        /*0b7c*/ 	.word	0x00000002
        /*0b80*/ 	.word	0x00028c60
        /*0b84*/ 	.short	0x010a
        /*0b86*/ 	.byte	0x3f
	.zero		1


	//   ....[89]....
        /*0b88*/ 	.word	0x00015bd0
        /*0b8c*/ 	.word	0x00000002
        /*0b90*/ 	.word	0x00028c40
        /*0b94*/ 	.short	0x010a
        /*0b96*/ 	.byte	0x3f
	.zero		1


	//   ....[90]....
        /*0b98*/ 	.word	0x00015c20
        /*0b9c*/ 	.word	0x00000002
        /*0ba0*/ 	.word	0x00028c60
        /*0ba4*/ 	.short	0x010a
        /*0ba6*/ 	.byte	0x3f
	.zero		1


	//   ....[91]....
        /*0ba8*/ 	.word	0x00015c70
        /*0bac*/ 	.word	0x00000002
        /*0bb0*/ 	.word	0x00028c40
        /*0bb4*/ 	.short	0x010a
        /*0bb6*/ 	.byte	0x3f
	.zero		1


	//   ....[92]....
        /*0bb8*/ 	.word	0x00015cc0
        /*0bbc*/ 	.word	0x00000002
        /*0bc0*/ 	.word	0x00028c60
        /*0bc4*/ 	.short	0x010a
        /*0bc6*/ 	.byte	0x3f
	.zero		1


	//   ....[93]....
        /*0bc8*/ 	.word	0x00015d10
        /*0bcc*/ 	.word	0x00000002
        /*0bd0*/ 	.word	0x00028c40
        /*0bd4*/ 	.short	0x010a
        /*0bd6*/ 	.byte	0x3f
	.zero		1


	//   ....[94]....
        /*0bd8*/ 	.word	0x00015d60
        /*0bdc*/ 	.word	0x00000002
        /*0be0*/ 	.word	0x00028c60
        /*0be4*/ 	.short	0x010a
        /*0be6*/ 	.byte	0x3f
	.zero		1


	//   ....[95]....
        /*0be8*/ 	.word	0x00016710
        /*0bec*/ 	.word	0x00000000
        /*0bf0*/ 	.word	0x00028c20
        /*0bf4*/ 	.short	0x010a
        /*0bf6*/ 	.byte	0x3f
	.zero		1


	//   ....[96]....
        /*0bf8*/ 	.word	0x000168b0
        /*0bfc*/ 	.word	0x00000006
        /*0c00*/ 	.word	0x00000000
        /*0c04*/ 	.short	0x010a
        /*0c06*/ 	.byte	0x3f
	.zero		1


	//   ....[97]....
        /*0c08*/ 	.word	0x00016900
        /*0c0c*/ 	.word	0x00000007
        /*0c10*/ 	.word	0x00000000
        /*0c14*/ 	.short	0x010a
        /*0c16*/ 	.byte	0x3f
	.zero		1


	//   ....[98]....
        /*0c18*/ 	.word	0x00016950
        /*0c1c*/ 	.word	0x00000004
        /*0c20*/ 	.word	0x00000000
        /*0c24*/ 	.short	0x010a
        /*0c26*/ 	.byte	0x3f
	.zero		1


	//----- nvinfo : EIATTR_NUM_MBARRIERS
	.align		4
.L_231:
        /*0c28*/ 	.byte	0x03, 0x38
        /*0c2a*/ 	.short	0x0016


	//----- nvinfo : EIATTR_EXIT_INSTR_OFFSETS
	.align		4
        /*0c2c*/ 	.byte	0x04, 0x1c
        /*0c2e*/ 	.short	(.L_233 - .L_232)


	//   ....[0]....
.L_232:
        /*0c30*/ 	.word	0x00014db0


	//----- nvinfo : EIATTR_MAX_THREADS
	.align		4
.L_233:
        /*0c34*/ 	.byte	0x04, 0x05
        /*0c36*/ 	.short	(.L_235 - .L_234)
.L_234:
        /*0c38*/ 	.word	0x00000180
        /*0c3c*/ 	.word	0x00000001
        /*0c40*/ 	.word	0x00000001


	//----- nvinfo : EIATTR_CRS_STACK_SIZE
	.align		4
.L_235:
        /*0c44*/ 	.byte	0x04, 0x1e
        /*0c46*/ 	.short	(.L_237 - .L_236)
.L_236:
        /*0c48*/ 	.word	0x00000000


	//----- nvinfo : EIATTR_CBANK_PARAM_SIZE
	.align		4
.L_237:
        /*0c4c*/ 	.byte	0x03, 0x19
        /*0c4e*/ 	.short	0x0a70


	//----- nvinfo : EIATTR_PARAM_CBANK
	.align		4
        /*0c50*/ 	.byte	0x04, 0x0a
        /*0c52*/ 	.short	(.L_239 - .L_238)
	.align		4
.L_238:
        /*0c54*/ 	.word	index@(.nv.constant0._ZN7cutlass13device_kernelIN5flash11enable_sm90INS1_16FlashAttnFwdSm90INS1_25CollectiveMainloopFwdSm90ILi2EN4cute5tupleIJNS5_1CILi1EEES8_S8_EEENS6_IJNS7_ILi64EEESA_SA_EEELi512ENS_10bfloat16_tEfNS_4arch4Sm90ELb0ELb0ELb1ELb1ELb0ELb1ELb0ELb0ELb0ELb0ELb0ELb0EEENS1_21CollectiveEpilogueFwdINS6_IJSA_NS7_ILi512EEESA_EEES9_SC_SE_Li256ELb1ELb0ELb0ELb0EEENS1_36VarlenDynamicPersistentTileSchedulerILi64ELi64ELi256ELi32ELb0ELb0ELb1ELb0ELb1ELb1EEEEEEEEEvNT_6ParamsE)
        /*0c58*/ 	.short	0x0210
        /*0c5a*/ 	.short	0x0a70


	//----- nvinfo : EIATTR_SW_WAR
	.align		4
.L_239:
        /*0c5c*/ 	.byte	0x04, 0x36
        /*0c5e*/ 	.short	(.L_241 - .L_240)
.L_240:
        /*0c60*/ 	.word	0x00000008
.L_241:


//--------------------- .nv.info._ZN7cutlass13device_kernelIN5flash11enable_sm90INS1_16FlashAttnFwdSm90INS1_25CollectiveMainloopFwdSm90ILi2EN4cute5tupleIJNS5_1CILi1EEES8_S8_EEENS6_IJNS7_ILi64EEESA_SA_EEELi512ENS_10bfloat16_tEfNS_4arch4Sm90ELb0ELb0ELb1ELb1ELb0ELb0ELb1ELb0ELb0ELb0ELb0ELb0EEENS1_21CollectiveEpilogueFwdINS6_IJSA_NS7_ILi512EEESA_EEES9_SC_SE_Li256ELb1ELb0ELb0ELb0EEENS1_36VarlenDynamicPersistentTileSchedulerILi64ELi64ELi256ELi32ELb0ELb0ELb1ELb0ELb1ELb1EEEEEEEEEvNT_6ParamsE --------------------------
	.section	.nv.info._ZN7cutlass13device_kernelIN5flash11enable_sm90INS1_16FlashAttnFwdSm90INS1_25CollectiveMainloopFwdSm90ILi2EN4cute5tupleIJNS5_1CILi1EEES8_S8_EEENS6_IJNS7_ILi64EEESA_SA_EEELi512ENS_10bfloat16_tEfNS_4arch4Sm90ELb0ELb0ELb1ELb1ELb0ELb0ELb1ELb0ELb0ELb0ELb0ELb0EEENS1_21CollectiveEpilogueFwdINS6_IJSA_NS7_ILi512EEESA_EEES9_SC_SE_Li256ELb1ELb0ELb0ELb0EEENS1_36VarlenDynamicPersistentTileSchedulerILi64ELi64ELi256ELi32ELb0ELb0ELb1ELb0ELb1ELb1EEEEEEEEEvNT_6ParamsE,"",@"SHT_CUDA_INFO"
	.sectionflags	@""
	.align	4


	//----- nvinfo : EIATTR_CUDA_API_VERSION
	.align		4
        /*0000*/ 	.byte	0x04, 0x37
        /*0002*/ 	.short	(.L_243 - .L_242)
.L_242:
        /*0004*/ 	.word	0x00000082


	//----- nvinfo : EIATTR_KPARAM_INFO
	.align		4
.L_243:
        /*0008*/ 	.byte	0x04, 0x17
        /*000a*/ 	.short	(.L_245 - .L_244)
.L_244:
        /*000c*/ 	.word	0x00000000
        /*0010*/ 	.short	0x0000
        /*0012*/ 	.short	0x0070
        /*0014*/ 	.byte	0x00, 0xf0, 0x01, 0x2c


	//----- nvinfo : EIATTR_SPARSE_MMA_MASK
	.align		4
.L_245:
        /*0018*/ 	.byte	0x03, 0x50
        /*001a*/ 	.short	0x0000


	//----- nvinfo : EIATTR_MAXREG_COUNT
	.align		4
        /*001c*/ 	.byte	0x03, 0x1b
        /*001e*/ 	.short	0x00a8


	//----- nvinfo : EIATTR_NUM_BARRIERS
	.align		4
        /*0020*/ 	.byte	0x02, 0x4c
        /*0022*/ 	.byte	0x10
	.zero		1


	//----- nvinfo : EIATTR_EXTERNS
	.align		4
        /*0024*/ 	.byte	0x04, 0x0f
        /*0026*/ 	.short	(.L_247 - .L_246)


	//   ....[0]....
	.align		4
.L_246:
        /*0028*/ 	.word	index@(__assertfail)


	//----- nvinfo : EIATTR_ANNOTATIONS
	.align		4
.L_247:
        /*002c*/ 	.byte	0x04, 0x55
        /*002e*/ 	.short	(.L_249 - .L_248)


	//   ....[0]....
.L_248:
        /* <DEDUP_REMOVED lines=34> */


	//----- nvinfo : EIATTR_MERCURY_ISA_VERSION
	.align		4
.L_249:
        /*0240*/ 	.byte	0x03, 0x5f
        /*0242*/ 	.short	0x0101


	//----- nvinfo : EIATTR_UNUSED_LOAD_BYTE_OFFSET
	.align		4
        /*0244*/ 	.byte	0x04, 0x44
        /*0246*/ 	.short	(.L_251 - .L_250)


	//   ....[0]....
.L_250:
        /*0248*/ 	.word	0x00000a60
        /*024c*/ 	.word	0x0000fff0


	//   ....[1]....
        /*0250*/ 	.word	0x00009360
        /*0254*/ 	.word	0x0000fff0


	//----- nvinfo : EIATTR_INT_WARP_WIDE_INSTR_OFFSETS
	.align		4
.L_251:
        /*0258*/ 	.byte	0x04, 0x31
        /*025a*/ 	.short	(.L_253 - .L_252)


	//   ....[0]....
.L_252:
        /*025c*/ 	.word	0x00000190


	//   ....[1]....
        /*0260*/ 	.word	0x000001d0


	//   ....[2]....
        /*0264*/ 	.word	0x00000240


	//   ....[3]....
        /*0268*/ 	.word	0x000002b0


	//   ....[4]....
        /*026c*/ 	.word	0x0000cc20


	//   ....[5]....
        /*0270*/ 	.word	0x0000cce0


	//   ....[6]....
        /*0274*/ 	.word	0x0000d180


	//   ....[7]....
        /*0278*/ 	.word	0x0000d1b0


	//   ....[8]....
        /*027c*/ 	.word	0x0000fef0


	//   ....[9]....
        /*0280*/ 	.word	0x0000ffb0


	//----- nvinfo : EIATTR_COOP_GROUP_MASK_REGIDS
	.align		4
.L_253:
        /*0284*/ 	.byte	0x04, 0x29
        /*0286*/ 	.short	(.L_255 - .L_254)


	//   ....[0]....
.L_254:
        /*0288*/ 	.word	0xffffffff


	//   ....[1]....
        /*028c*/ 	.word	0xffffffff


	//   ....[2]....
        /*0290*/ 	.word	0xffffffff


	//   ....[3]....
        /*0294*/ 	.word	0xffffffff


	//   ....[4]....
        /*0298*/ 	.word	0xffffffff


	//   ....[5]....
        /*029c*/ 	.word	0xffffffff


	//   ....[6]....
        /*02a0*/ 	.word	0xffffffff


	//   ....[7]....
        /*02a4*/ 	.word	0xffffffff


	//   ....[8]....
        /*02a8*/ 	.word	0xffffffff


	//   ....[9]....
        /*02ac*/ 	.word	0xffffffff


	//   ....[10]....
        /*02b0*/ 	.word	0xffffffff


	//   ....[11]....
        /*02b4*/ 	.word	0xffffffff


	//   ....[12]....
        /*02b8*/ 	.word	0xffffffff


	//   ....[13]....
        /*02bc*/ 	.word	0xffffffff


	//   ....[14]....
        /*02c0*/ 	.word	0xffffffff


	//   ....[15]....
        /*02c4*/ 	.word	0xffffffff


	//   ....[16]....
        /*02c8*/ 	.word	0xffffffff


	//   ....[17]....
        /*02cc*/ 	.word	0xffffffff


	//   ....[18]....
        /*02d0*/ 	.word	0xffffffff


	//   ....[19]....
        /*02d4*/ 	.word	0xffffffff


	//   ....[20]....
        /*02d8*/ 	.word	0xffffffff


	//   ....[21]....
        /*02dc*/ 	.word	0xffffffff


	//   ....[22]....
        /*02e0*/ 	.word	0xffffffff


	//   ....[23]....
        /*02e4*/ 	.word	0xffffffff


	//   ....[24]....
        /*02e8*/ 	.word	0xffffffff


	//   ....[25]....
        /*02ec*/ 	.word	0xffffffff


	//   ....[26]....
        /*02f0*/ 	.word	0xffffffff


	//   ....[27]....
        /*02f4*/ 	.word	0xffffffff


	//   ....[28]....
        /*02f8*/ 	.word	0xffffffff


	//   ....[29]....
        /*02fc*/ 	.word	0xffffffff


	//   ....[30]....
        /*0300*/ 	.word	0xffffffff


	//   ....[31]....
        /*0304*/ 	.word	0xffffffff


	//   ....[32]....
        /*0308*/ 	.word	0xffffffff


	//   ....[33]....
        /*030c*/ 	.word	0xffffffff


	//   ....[34]....
        /*0310*/ 	.word	0xffffffff


	//   ....[35]....
        /*0314*/ 	.word	0xffffffff


	//   ....[36]....
        /*0318*/ 	.word	0xffffffff


	//   ....[37]....
        /*031c*/ 	.word	0xffffffff


	//   ....[38]....
        /*0320*/ 	.word	0xffffffff


	//   ....[39]....
        /*0324*/ 	.word	0xffffffff


	//   ....[40]....
        /*0328*/ 	.word	0xffffffff


	//   ....[41]....
        /*032c*/ 	.word	0xffffffff


	//   ....[42]....
        /*0330*/ 	.word	0xffffffff


	//   ....[43]....
        /*0334*/ 	.word	0xffffffff


	//   ....[44]....
        /*0338*/ 	.word	0xffffffff


	//   ....[45]....
        /*033c*/ 	.word	0xffffffff


	//   ....[46]....
        /*0340*/ 	.word	0xffffffff


	//   ....[47]....
        /*0344*/ 	.word	0xffffffff


	//   ....[48]....
        /*0348*/ 	.word	0xffffffff


	//   ....[49]....
        /*034c*/ 	.word	0xffffffff


	//   ....[50]....
        /*0350*/ 	.word	0xffffffff


	//   ....[51]....
        /*0354*/ 	.word	0xffffffff


	//   ....[52]....
        /*0358*/ 	.word	0xffffffff


	//   ....[53]....
        /*035c*/ 	.word	0xffffffff


	//   ....[54]....
        /*0360*/ 	.word	0xffffffff


	//   ....[55]....
        /*0364*/ 	.word	0xffffffff


	//   ....[56]....
        /*0368*/ 	.word	0xffffffff


	//   ....[57]....
        /*036c*/ 	.word	0xffffffff


	//   ....[58]....
        /*0370*/ 	.word	0xffffffff


	//   ....[59]....
        /*0374*/ 	.word	0xffffffff


	//   ....[60]....
        /*0378*/ 	.word	0x0500000f


	//   ....[61]....
        /*037c*/ 	.word	0x0500000f


	//   ....[62]....
        /*0380*/ 	.word	0x0500000f


	//   ....[63]....
        /*0384*/ 	.word	0x0500000f


	//   ....[64]....
        /*0388*/ 	.word	0x0500000f


	//   ....[65]....
        /*038c*/ 	.word	0x0500000f


	//   ....[66]....
        /*0390*/ 	.word	0x0500000f


	//   ....[67]....
        /*0394*/ 	.word	0x0500000f


	//   ....[68]....
        /*0398*/ 	.word	0x0500000f


	//   ....[69]....
        /*039c*/ 	.word	0x0500000f


	//   ....[70]....
        /*03a0*/ 	.word	0x0500000f


	//   ....[71]....
        /*03a4*/ 	.word	0x0500000f


	//   ....[72]....
        /*03a8*/ 	.word	0x0500000f


	//   ....[73]....
        /*03ac*/ 	.word	0x0500000f


	//   ....[74]....
        /*03b0*/ 	.word	0x0500000f


	//   ....[75]....
        /*03b4*/ 	.word	0x0500000f


	//   ....[76]....
        /*03b8*/ 	.word	0x0500000f


	//   ....[77]....
        /*03bc*/ 	.word	0x0500000f


	//   ....[78]....
        /*03c0*/ 	.word	0x0500000f


	//----- nvinfo : EIATTR_COOP_GROUP_INSTR_OFFSETS
	.align		4
.L_255:
        /*03c4*/ 	.byte	0x04, 0x28
        /*03c6*/ 	.short	(.L_257 - .L_256)


	//   ....[0]....
.L_256:
        /*03c8*/ 	.word	0x00000060


	//   ....[1]....
        /*03cc*/ 	.word	0x000001a0


	//   ....[2]....
        /*03d0*/ 	.word	0x000001e0


	//   ....[3]....
        /*03d4*/ 	.word	0x000003f0


	//   ....[4]....
        /*03d8*/ 	.word	0x00000550


	//   ....[5]....
        /*03dc*/ 	.word	0x00000670


	//   ....[6]....
        /*03e0*/ 	.word	0x000007d0


	//   ....[7]....
        /*03e4*/ 	.word	0x00001720


	//   ....[8]....
        /*03e8*/ 	.word	0x00002e70


	//   ....[9]....
        /*03ec*/ 	.word	0x000036b0


	//   ....[10]....
        /*03f0*/ 	.word	0x00004e00


	//   ....[11]....
        /*03f4*/ 	.word	0x00004ea0


	//   ....[12]....
        /*03f8*/ 	.word	0x000050d0


	//   ....[13]....
        /*03fc*/ 	.word	0x00005180


	//   ....[14]....
        /*0400*/ 	.word	0x00005960


	//   ....[15]....
        /*0404*/ 	.word	0x00005f40


	//   ....[16]....
        /*0408*/ 	.word	0x00007320


	//   ....[17]....
        /*040c*/ 	.word	0x000073b0


	//   ....[18]....
        /*0410*/ 	.word	0x000076c0


	//   ....[19]....
        /*0414*/ 	.word	0x00007820


	//   ....[20]....
        /*0418*/ 	.word	0x00008800


	//   ....[21]....
        /*041c*/ 	.word	0x00008870


	//   ....[22]....
        /*0420*/ 	.word	0x000088a0


	//   ....[23]....
        /*0424*/ 	.word	0x00008900


	//   ....[24]....
        /*0428*/ 	.word	0x00008910


	//   ....[25]....
        /*042c*/ 	.word	0x0000a290


	//   ....[26]....
        /*0430*/ 	.word	0x0000bce0


	//   ....[27]....
        /*0434*/ 	.word	0x0000be80


	//   ....[28]....
        /*0438*/ 	.word	0x0000beb0


	//   ....[29]....
        /*043c*/ 	.word	0x0000bef0


	//   ....[30]....
        /*0440*/ 	.word	0x0000bf50


	//   ....[31]....
        /*0444*/ 	.word	0x0000bfb0


	//   ....[32]....
        /*0448*/ 	.word	0x0000bff0


	//   ....[33]....
        /*044c*/ 	.word	0x0000c1b0


	//   ....[34]....
        /*0450*/ 	.word	0x0000c210


	//   ....[35]....
        /*0454*/ 	.word	0x0000c250


	//   ....[36]....
        /*0458*/ 	.word	0x0000c290


	//   ....[37]....
        /*045c*/ 	.word	0x0000c2c0


	//   ....[38]....
        /*0460*/ 	.word	0x0000c2f0


	//   ....[39]....
        /*0464*/ 	.word	0x0000c380


	//   ....[40]....
        /*0468*/ 	.word	0x0000c3b0


	//   ....[41]....
        /*046c*/ 	.word	0x0000c440


	//   ....[42]....
        /*0470*/ 	.word	0x00010040


	//   ....[43]....
        /*0474*/ 	.word	0x00010050


	//   ....[44]....
        /*0478*/ 	.word	0x00010170


	//   ....[45]....
        /*047c*/ 	.word	0x000101d0


	//   ....[46]....
        /*0480*/ 	.word	0x00010210


	//   ....[47]....
        /*0484*/ 	.word	0x00010250


	//   ....[48]....
        /*0488*/ 	.word	0x00010280


	//   ....[49]....
        /*048c*/ 	.word	0x000102b0


	//   ....[50]....
        /*0490*/ 	.word	0x00010450


	//   ....[51]....
        /*0494*/ 	.word	0x000104b0


	//   ....[52]....
        /*0498*/ 	.word	0x000104f0


	//   ....[53]....
        /*049c*/ 	.word	0x00010530


	//   ....[54]....
        /*04a0*/ 	.word	0x00010560


	//   ....[55]....
        /*04a4*/ 	.word	0x00010590


	//   ....[56]....
        /*04a8*/ 	.word	0x00010650


	//   ....[57]....
        /*04ac*/ 	.word	0x00010670


	//   ....[58]....
        /*04b0*/ 	.word	0x000106e0


	//   ....[59]....
        /*04b4*/ 	.word	0x00010b30


	//   ....[60]....
        /*04b8*/ 	.word	0x00011020


	//   ....[61]....
        /*04bc*/ 	.word	0x00011440


	//   ....[62]....
        /*04c0*/ 	.word	0x000114d0


	//   ....[63]....
        /*04c4*/ 	.word	0x00011570


	//   ....[64]....
        /*04c8*/ 	.word	0x00011620


	//   ....[65]....
        /*04cc*/ 	.word	0x000116a0


	//   ....[66]....
        /*04d0*/ 	.word	0x00011720


	//   ....[67]....
        /*04d4*/ 	.word	0x000117a0


	//   ....[68]....
        /*04d8*/ 	.word	0x00011820


	//   ....[69]....
        /*04dc*/ 	.word	0x000118b0


	//   ....[70]....
        /*04e0*/ 	.word	0x00011960


	//   ....[71]....
        /*04e4*/ 	.word	0x000119e0


	//   ....[72]....
        /*04e8*/ 	.word	0x00011a60


	//   ....[73]....
        /*04ec*/ 	.word	0x00011ae0


	//   ....[74]....
        /*04f0*/ 	.word	0x00011b60


	//   ....[75]....
        /*04f4*/ 	.word	0x00011bd0


	//   ....[76]....
        /*04f8*/ 	.word	0x00011c70


	//   ....[77]....
        /*04fc*/ 	.word	0x00011d00


	//   ....[78]....
        /*0500*/ 	.word	0x00011e20


	//----- nvinfo : EIATTR_REG_RECONFIG
	.align		4
.L_257:
        /*0504*/ 	.byte	0x01, 0x54
	.zero		2


	//----- nvinfo : EIATTR_SYSCALL_OFFSETS
	.align		4
        /*0508*/ 	.byte	0x04, 0x46
        /*050a*/ 	.short	(.L_259 - .L_258)


	//   ....[0]....
.L_258:
        /*050c*/ 	.word	0x00003030


	//   ....[1]....
        /*0510*/ 	.word	0x0000ce70


	//   ....[2]....
        /*0514*/ 	.word	0x0000cfb0


	//   ....[3]....
        /*0518*/ 	.word	0x0000d0b0


	//----- nvinfo : EIATTR_MBARRIER_INSTR_OFFSETS
	.align		4
.L_259:
        /*051c*/ 	.byte	0x04, 0x39
        /*051e*/ 	.short	(.L_261 - .L_260)


	//   ....[0]....
.L_260:
        /*0520*/ 	.word	0x000002d0
        /*0524*/ 	.word	0x000000ff
        /*0528*/ 	.word	0x00038800
        /*052c*/ 	.short	0x0100
        /*052e*/ 	.byte	0x08
	.zero		1


	//   ....[1]....
        /*0530*/ 	.word	0x000002e0
        /*0534*/ 	.word	0x000000ff
        /*0538*/ 	.word	0x00038810
        /*053c*/ 	.short	0x0100
        /*053e*/ 	.byte	0x08
	.zero		1


	//   ....[2]....
        /*0540*/ 	.word	0x000002f0
        /*0544*/ 	.word	0x000000ff
        /*0548*/ 	.word	0x00038820
        /*054c*/ 	.short	0x0100
        /*054e*/ 	.byte	0x08
	.zero		1


	//   ....[3]....
        /*0550*/ 	.word	0x000003a0
        /*0554*/ 	.word	0x000000ff
        /*0558*/ 	.word	0x00038830
        /*055c*/ 	.short	0x0100
        /*055e*/ 	.byte	0x06
	.zero		1


	//   ....[4]....
        /*0560*/ 	.word	0x000003b0
        /*0564*/ 	.word	0x000000ff
        /*0568*/ 	.word	0x00038840
        /*056c*/ 	.short	0x0100
        /*056e*/ 	.byte	0x06
	.zero		1


	//   ....[5]....
        /*0570*/ 	.word	0x000003c0
        /*0574*/ 	.word	0x000000ff
        /*0578*/ 	.word	0x00038838
        /*057c*/ 	.short	0x0100
        /*057e*/ 	.byte	0x06
	.zero		1


	//   ....[6]....
        /*0580*/ 	.word	0x000003d0
        /*0584*/ 	.word	0x000000ff
        /*0588*/ 	.word	0x00038848
        /*058c*/ 	.short	0x0100
        /*058e*/ 	.byte	0x06
	.zero		1


	//   ....[7]....
        /*0590*/ 	.word	0x00000500
        /*0594*/ 	.word	0x000000ff
        /*0598*/ 	.word	0x00038850
        /*059c*/ 	.short	0x0100
        /*059e*/ 	.byte	0x08
	.zero		1


	//   ....[8]....
        /*05a0*/ 	.word	0x00000510
        /*05a4*/ 	.word	0x000000ff
        /*05a8*/ 	.word	0x00038860
        /*05ac*/ 	.short	0x0100
        /*05ae*/ 	.byte	0x08
	.zero		1


	//   ....[9]....
        /*05b0*/ 	.word	0x00000520
        /*05b4*/ 	.word	0x000000ff
        /*05b8*/ 	.word	0x00038858
        /*05bc*/ 	.short	0x0100
        /*05be*/ 	.byte	0x08
	.zero		1


	//   ....[10]....
        /*05c0*/ 	.word	0x00000530
        /*05c4*/ 	.word	0x000000ff
        /*05c8*/ 	.word	0x00038868
        /*05cc*/ 	.short	0x0100
        /*05ce*/ 	.byte	0x08
	.zero		1


	//   ....[11]....
        /*05d0*/ 	.word	0x00000620
        /*05d4*/ 	.word	0x000000ff
        /*05d8*/ 	.word	0x00038870
        /*05dc*/ 	.short	0x0100
        /*05de*/ 	.byte	0x06
	.zero		1


	//   ....[12]....
        /*05e0*/ 	.word	0x00000630
        /*05e4*/ 	.word	0x000000ff
        /*05e8*/ 	.word	0x00038880
        /*05ec*/ 	.short	0x0100
        /*05ee*/ 	.byte	0x06
	.zero		1


	//   ....[13]....
        /*05f0*/ 	.word	0x00000640
        /*05f4*/ 	.word	0x000000ff
        /*05f8*/ 	.word	0x00038878
        /*05fc*/ 	.short	0x0100
        /*05fe*/ 	.byte	0x06
	.zero		1


	//   ....[14]....
        /*0600*/ 	.word	0x00000650
        /*0604*/ 	.word	0x000000ff
        /*0608*/ 	.word	0x00038888
        /*060c*/ 	.short	0x0100
        /*060e*/ 	.byte	0x06
	.zero		1


	//   ....[15]....
        /*0610*/ 	.word	0x00000780
        /*0614*/ 	.word	0x000000ff
        /*0618*/ 	.word	0x00038890
        /*061c*/ 	.short	0x0100
        /*061e*/ 	.byte	0x08
	.zero		1


	//   ....[16]....
        /*0620*/ 	.word	0x00000790
        /*0624*/ 	.word	0x000000ff
        /*0628*/ 	.word	0x000388a0
        /*062c*/ 	.short	0x0100
        /*062e*/ 	.byte	0x08
	.zero		1


	//   ....[17]....
        /*0630*/ 	.word	0x000007a0
        /*0634*/ 	.word	0x000000ff
        /*0638*/ 	.word	0x00038898
        /*063c*/ 	.short	0x0100
        /*063e*/ 	.byte	0x08
	.zero		1


	//   ....[18]....
        /*0640*/ 	.word	0x000007b0
        /*0644*/ 	.word	0x000000ff
        /*0648*/ 	.word	0x000388a8
        /*064c*/ 	.short	0x0100
        /*064e*/ 	.byte	0x08
	.zero		1


	//   ....[19]....
        /*0650*/ 	.word	0x000008e0
        /*0654*/ 	.word	0x000000ff
        /*0658*/ 	.word	0x000388b0
        /*065c*/ 	.short	0x0100
        /*065e*/ 	.byte	0x08
	.zero		1


	//   ....[20]....
        /*0660*/ 	.word	0x000008f0
        /*0664*/ 	.word	0x000000ff
        /*0668*/ 	.word	0x000388c0
        /*066c*/ 	.short	0x0100
        /*066e*/ 	.byte	0x08
	.zero		1


	//   ....[21]....
        /*0670*/ 	.word	0x00000900
        /*0674*/ 	.word	0x000000ff
        /*0678*/ 	.word	0x000388b8
        /*067c*/ 	.short	0x0100
        /*067e*/ 	.byte	0x08
	.zero		1


	//   ....[22]....
        /*0680*/ 	.word	0x00000910
        /*0684*/ 	.word	0x000000ff
        /*0688*/ 	.word	0x000388c8
        /*068c*/ 	.short	0x0100
        /*068e*/ 	.byte	0x08
	.zero		1


	//   ....[23]....
        /*0690*/ 	.word	0x00001a80
        /*0694*/ 	.word	0x00000004
        /*0698*/ 	.word	0x00000000
        /*069c*/ 	.short	0x0101
        /*069e*/ 	.byte	0x3f
	.zero		1


	//   ....[24]....
        /*06a0*/ 	.word	0x00002540
        /*06a4*/ 	.word	0x00000004
        /*06a8*/ 	.word	0x00000000
        /*06ac*/ 	.short	0x0101
        /*06ae*/ 	.byte	0x3f
	.zero		1


	//   ....[25]....
        /*06b0*/ 	.word	0x000030a0
        /*06b4*/ 	.word	0x000000ff
        /*06b8*/ 	.word	0x00038800
        /*06bc*/ 	.short	0x010a
        /*06be*/ 	.byte	0x25
	.zero		1


	//   ....[26]....
        /*06c0*/ 	.word	0x00003120
        /*06c4*/ 	.word	0x00000003
        /*06c8*/ 	.word	0x00038830
        /*06cc*/ 	.short	0x010a
        /*06ce*/ 	.byte	0x3f
	.zero		1


	//   ....[27]....
        /*06d0*/ 	.word	0x00003160
        /*06d4*/ 	.word	0x00000003
        /*06d8*/ 	.word	0x00038830
        /*06dc*/ 	.short	0x010a
        /*06de*/ 	.byte	0x3f
	.zero		1


	//   ....[28]....
        /*06e0*/ 	.word	0x000033e0
        /*06e4*/ 	.word	0x000000ff
        /*06e8*/ 	.word	0x00038810
        /*06ec*/ 	.short	0x010a
        /*06ee*/ 	.byte	0x25
	.zero		1


	//   ....[29]....
        /*06f0*/ 	.word	0x00003420
        /*06f4*/ 	.word	0x00000003
        /*06f8*/ 	.word	0x00038850
        /*06fc*/ 	.short	0x010a
        /*06fe*/ 	.byte	0x3f
	.zero		1


	//   ....[30]....
        /*0700*/ 	.word	0x00003460
        /*0704*/ 	.word	0x00000003
        /*0708*/ 	.word	0x00038850
        /*070c*/ 	.short	0x010a
        /*070e*/ 	.byte	0x3f
	.zero		1


	//   ....[31]....
        /*0710*/ 	.word	0x000053c0
        /*0714*/ 	.word	0x00000018
        /*0718*/ 	.word	0x00000000
        /*071c*/ 	.short	0x0101
        /*071e*/ 	.byte	0x3f
	.zero		1


	//   ....[32]....
        /*0720*/ 	.word	0x00005980
        /*0724*/ 	.word	0x00000003
        /*0728*/ 	.word	0x00000000
        /*072c*/ 	.short	0x0101
        /*072e*/ 	.byte	0x3f
	.zero		1


	//   ....[33]....
        /*0730*/ 	.word	0x00005ac0
        /*0734*/ 	.word	0x000000ff
        /*0738*/ 	.word	0x00038830
        /*073c*/ 	.short	0x010a
        /*073e*/ 	.byte	0x06
	.zero		1


	//   ....[34]....
        /*0740*/ 	.word	0x00005b00
        /*0744*/ 	.word	0x000000ff
        /*0748*/ 	.word	0x00038830
        /*074c*/ 	.short	0x010a
        /*074e*/ 	.byte	0x06
	.zero		1


	//   ....[35]....
        /*0750*/ 	.word	0x00005d50
        /*0754*/ 	.word	0x000000ff
        /*0758*/ 	.word	0x00038850
        /*075c*/ 	.short	0x010a
        /*075e*/ 	.byte	0x06
	.zero		1


	//   ....[36]....
        /*0760*/ 	.word	0x00005d90
        /*0764*/ 	.word	0x000000ff
        /*0768*/ 	.word	0x00038850
        /*076c*/ 	.short	0x010a
        /*076e*/ 	.byte	0x06
	.zero		1


	//   ....[37]....
        /*0770*/ 	.word	0x00007bb0
        /*0774*/ 	.word	0x00000098
        /*0778*/ 	.word	0x00000000
        /*077c*/ 	.short	0x0101
        /*077e*/ 	.byte	0x3f
	.zero		1


	//   ....[38]....
        /*0780*/ 	.word	0x00008820
        /*0784*/ 	.word	0x00000003
        /*0788*/ 	.word	0x00000000
        /*078c*/ 	.short	0x0101
        /*078e*/ 	.byte	0x3f
	.zero		1


	//   ....[39]....
        /*0790*/ 	.word	0x0000ad00
        /*0794*/ 	.word	0x000000ff
        /*0798*/ 	.word	0x00000000
        /*079c*/ 	.short	0x0101
        /*079e*/ 	.byte	0x04
	.zero		1


	//   ....[40]....
        /*07a0*/ 	.word	0x0000d630
        /*07a4*/ 	.word	0x00000008
        /*07a8*/ 	.word	0x00038840
        /*07ac*/ 	.short	0x010a
        /*07ae*/ 	.byte	0x3f
	.zero		1


	//   ....[41]....
        /*07b0*/ 	.word	0x0000de30
        /*07b4*/ 	.word	0x0000000b
        /*07b8*/ 	.word	0x00038820
        /*07bc*/ 	.short	0x010a
        /*07be*/ 	.byte	0x3f
	.zero		1


	//   ....[42]....
        /*07c0*/ 	.word	0x0000df00
        /*07c4*/ 	.word	0x00000006
        /*07c8*/ 	.word	0x00038860
        /*07cc*/ 	.short	0x010a
        /*07ce*/ 	.byte	0x3f
	.zero		1


	//   ....[43]....
        /*07d0*/ 	.word	0x0000e6c0
        /*07d4*/ 	.word	0x00000002
        /*07d8*/ 	.word	0x00038840
        /*07dc*/ 	.short	0x010a
        /*07de*/ 	.byte	0x3f
	.zero		1


	//   ....[44]....
        /*07e0*/ 	.word	0x0000e8d0
        /*07e4*/ 	.word	0x00000002
        /*07e8*/ 	.word	0x00038860
        /*07ec*/ 	.short	0x010a
        /*07ee*/ 	.byte	0x3f
	.zero		1


	//   ....[45]....
        /*07f0*/ 	.word	0x0000ef90
        /*07f4*/ 	.word	0x00000002
        /*07f8*/ 	.word	0x00038840
        /*07fc*/ 	.short	0x010a
        /*07fe*/ 	.byte	0x3f
	.zero		1


	//   ....[46]....
        /*0800*/ 	.word	0x0000f190
        /*0804*/ 	.word	0x00000002
        /*0808*/ 	.word	0x00038860
        /*080c*/ 	.short	0x010a
        /*080e*/ 	.byte	0x3f
	.zero		1


	//   ....[47]....
        /*0810*/ 	.word	0x0000f7c0
        /*0814*/ 	.word	0x00000002
        /*0818*/ 	.word	0x00038840
        /*081c*/ 	.short	0x010a
        /*081e*/ 	.byte	0x3f
	.zero		1


	//   ....[48]....
        /*0820*/ 	.word	0x0000f9d0
        /*0824*/ 	.word	0x00000002
        /*0828*/ 	.word	0x00038860
        /*082c*/ 	.short	0x010a
        /*082e*/ 	.byte	0x3f
	.zero		1


	//   ....[49]....
        /*0830*/ 	.word	0x00010ac0
        /*0834*/ 	.word	0x00000000
        /*0838*/ 	.word	0x00038820
        /*083c*/ 	.short	0x010a
        /*083e*/ 	.byte	0x3f
	.zero		1


	//   ....[50]....
        /*0840*/ 	.word	0x00010c20
        /*0844*/ 	.word	0x00000006
        /*0848*/ 	.word	0x00000000
        /*084c*/ 	.short	0x010a
        /*084e*/ 	.byte	0x3f
	.zero		1


	//   ....[51]....
        /*0850*/ 	.word	0x00010ca0
        /*0854*/ 	.word	0x00000007
        /*0858*/ 	.word	0x00000000
        /*085c*/ 	.short	0x010a
        /*085e*/ 	.byte	0x3f
	.zero		1


	//   ....[52]....
        /*0860*/ 	.word	0x00010ce0
        /*0864*/ 	.word	0x00000004
        /*0868*/ 	.word	0x00000000
        /*086c*/ 	.short	0x010a
        /*086e*/ 	.byte	0x3f
	.zero		1


	//   ....[53]....
        /*0870*/ 	.word	0x00010d10
        /*0874*/ 	.word	0x00000003
        /*0878*/ 	.word	0x00000000
        /*087c*/ 	.short	0x010a
        /*087e*/ 	.byte	0x3f
	.zero		1


	//   ....[54]....
        /*0880*/ 	.word	0x00010d80
        /*0884*/ 	.word	0x00000003
        /*0888*/ 	.word	0x00038800
        /*088c*/ 	.short	0x010a
        /*088e*/ 	.byte	0x3f
	.zero		1


	//   ....[55]....
        /*0890*/ 	.word	0x00010dd0
        /*0894*/ 	.word	0x00000003
        /*0898*/ 	.word	0x00038830
        /*089c*/ 	.short	0x010a
        /*089e*/ 	.byte	0x3f
	.zero		1


	//   ....[56]....
        /*08a0*/ 	.word	0x00010e30
        /*08a4*/ 	.word	0x00000005
        /*08a8*/ 	.word	0x00038810
        /*08ac*/ 	.short	0x010a
        /*08ae*/ 	.byte	0x3f
	.zero		1


	//   ....[57]....
        /*08b0*/ 	.word	0x00010e80
        /*08b4*/ 	.word	0x00000003
        /*08b8*/ 	.word	0x00038850
        /*08bc*/ 	.short	0x010a
        /*08be*/ 	.byte	0x3f
	.zero		1


	//   ....[58]....
        /*08c0*/ 	.word	0x00010ee0
        /*08c4*/ 	.word	0x00000005
        /*08c8*/ 	.word	0x00038830
        /*08cc*/ 	.short	0x010a
        /*08ce*/ 	.byte	0x3f
	.zero		1


	//   ....[59]....
        /*08d0*/ 	.word	0x00010f40
        /*08d4*/ 	.word	0x00000005
        /*08d8*/ 	.word	0x00038850
        /*08dc*/ 	.short	0x010a
        /*08de*/ 	.byte	0x3f
	.zero		1


	//   ....[60]....
        /*08e0*/ 	.word	0x000110e0
        /*08e4*/ 	.word	0x00000008
        /*08e8*/ 	.word	0x00038840
        /*08ec*/ 	.short	0x010a
        /*08ee*/ 	.byte	0x3f
	.zero		1


	//   ....[61]....
        /*08f0*/ 	.word	0x00011160
        /*08f4*/ 	.word	0x00000008
        /*08f8*/ 	.word	0x00038820
        /*08fc*/ 	.short	0x010a
        /*08fe*/ 	.byte	0x3f
	.zero		1


	//   ....[62]....
        /*0900*/ 	.word	0x000111b0
        /*0904*/ 	.word	0x00000006
        /*0908*/ 	.word	0x00038860
        /*090c*/ 	.short	0x010a
        /*090e*/ 	.byte	0x3f
	.zero		1


	//   ....[63]....
        /*0910*/ 	.word	0x00011200
        /*0914*/ 	.word	0x00000002
        /*0918*/ 	.word	0x00038840
        /*091c*/ 	.short	0x010a
        /*091e*/ 	.byte	0x3f
	.zero		1


	//   ....[64]....
        /*0920*/ 	.word	0x00011250
        /*0924*/ 	.word	0x00000002
        /*0928*/ 	.word	0x00038860
        /*092c*/ 	.short	0x010a
        /*092e*/ 	.byte	0x3f
	.zero		1


	//   ....[65]....
        /*0930*/ 	.word	0x000112a0
        /*0934*/ 	.word	0x00000002
        /*0938*/ 	.word	0x00038840
        /*093c*/ 	.short	0x010a
        /*093e*/ 	.byte	0x3f
	.zero		1


	//   ....[66]....
        /*0940*/ 	.word	0x000112f0
        /*0944*/ 	.word	0x00000002
        /*0948*/ 	.word	0x00038860
        /*094c*/ 	.short	0x010a
        /*094e*/ 	.byte	0x3f
	.zero		1


	//   ....[67]....
        /*0950*/ 	.word	0x00011340
        /*0954*/ 	.word	0x00000002
        /*0958*/ 	.word	0x00038840
        /*095c*/ 	.short	0x010a
        /*095e*/ 	.byte	0x3f
	.zero		1


	//   ....[68]....
        /*0960*/ 	.word	0x00011390
        /*0964*/ 	.word	0x00000002
        /*0968*/ 	.word	0x00038860
        /*096c*/ 	.short	0x010a
        /*096e*/ 	.byte	0x3f
	.zero		1


	//   ....[69]....
        /*0970*/ 	.word	0x00011d40
        /*0974*/ 	.word	0x00000000
        /*0978*/ 	.word	0x00038820
        /*097c*/ 	.short	0x010a
        /*097e*/ 	.byte	0x3f
	.zero		1


	//   ....[70]....
        /*0980*/ 	.word	0x00011ee0
        /*0984*/ 	.word	0x00000006
        /*0988*/ 	.word	0x00000000
        /*098c*/ 	.short	0x010a
        /*098e*/ 	.byte	0x3f
	.zero		1


	//   ....[71]....
        /*0990*/ 	.word	0x00011f30
        /*0994*/ 	.word	0x00000007
        /*0998*/ 	.word	0x00000000
        /*099c*/ 	.short	0x010a
        /*099e*/ 	.byte	0x3f
	.zero		1


	//   ....[72]....
        /*09a0*/ 	.word	0x00011f80
        /*09a4*/ 	.word	0x00000004
        /*09a8*/ 	.word	0x00000000
        /*09ac*/ 	.short	0x010a
        /*09ae*/ 	.byte	0x3f
	.zero		1


	//----- nvinfo : EIATTR_NUM_MBARRIERS
	.align		4
.L_261:
        /*09b0*/ 	.byte	0x03, 0x38
        /*09b2*/ 	.short	0x0017


	//----- nvinfo : EIATTR_EXIT_INSTR_OFFSETS
	.align		4
        /*09b4*/ 	.byte	0x04, 0x1c
        /*09b6*/ 	.short	(.L_263 - .L_262)


	//   ....[0]....
.L_262:
        /*09b8*/ 	.word	0x00000a90


	//   ....[1]....
        /*09bc*/ 	.word	0x0000bca0


	//   ....[2]....
        /*09c0*/ 	.word	0x0000bd00


	//   ....[3]....
        /*09c4*/ 	.word	0x00010d60


	//----- nvinfo : EIATTR_MAX_THREADS
	.align		4
.L_263:
        /*09c8*/ 	.byte	0x04, 0x05
        /*09ca*/ 	.short	(.L_265 - .L_264)
.L_264:
        /*09cc*/ 	.word	0x00000180
        /*09d0*/ 	.word	0x00000001
        /*09d4*/ 	.word	0x00000001


	//----- nvinfo : EIATTR_CRS_STACK_SIZE
	.align		4
.L_265:
        /*09d8*/ 	.byte	0x04, 0x1e
        /*09da*/ 	.short	(.L_267 - .L_266)
.L_266:
        /*09dc*/ 	.word	0x00000000


	//----- nvinfo : EIATTR_CBANK_PARAM_SIZE
	.align		4
.L_267:
        /*09e0*/ 	.byte	0x03, 0x19
        /*09e2*/ 	.short	0x0b70


	//----- nvinfo : EIATTR_PARAM_CBANK
	.align		4
        /*09e4*/ 	.byte	0x04, 0x0a
        /*09e6*/ 	.short	(.L_269 - .L_268)
	.align		4
.L_268:
        /*09e8*/ 	.word	index@(.nv.constant0._ZN7cutlass13device_kernelIN5flash11enable_sm90INS1_16FlashAttnFwdSm90INS1_25CollectiveMainloopFwdSm90ILi2EN4cute5tupleIJNS5_1CILi1EEES8_S8_EEENS6_IJNS7_ILi64EEESA_SA_EEELi512ENS_10bfloat16_tEfNS_4arch4Sm90ELb0ELb0ELb1ELb1ELb0ELb0ELb1ELb0ELb0ELb0ELb0ELb0EEENS1_21CollectiveEpilogueFwdINS6_IJSA_NS7_ILi512EEESA_EEES9_SC_SE_Li256ELb1ELb0ELb0ELb0EEENS1_36VarlenDynamicPersistentTileSchedulerILi64ELi64ELi256ELi32ELb0ELb0ELb1ELb0ELb1ELb1EEEEEEEEEvNT_6ParamsE)
        /*09ec*/ 	.short	0x0210
        /*09ee*/ 	.short	0x0b70


	//----- nvinfo : EIATTR_SW_WAR
	.align		4
.L_269:
        /*09f0*/ 	.byte	0x04, 0x36
        /*09f2*/ 	.short	(.L_271 - .L_270)
.L_270:
        /*09f4*/ 	.word	0x00000008
.L_271:


//--------------------- .nv.info._ZN7cutlass13device_kernelIN5flash11enable_sm90INS1_16FlashAttnFwdSm90INS1_25CollectiveMainloopFwdSm90ILi2EN4cute5tupleIJNS5_1CILi1EEES8_S8_EEENS6_IJNS7_ILi64EEESA_SA_EEELi512ENS_10bfloat16_tEfNS_4arch4Sm90ELb0ELb0ELb1ELb1ELb0ELb1ELb1ELb0ELb0ELb0ELb0ELb0EEENS1_21CollectiveEpilogueFwdINS6_IJSA_NS7_ILi512EEESA_EEES9_SC_SE_Li256ELb1ELb0ELb0ELb0EEENS1_36VarlenDynamicPersistentTileSchedulerILi64ELi64ELi256ELi32ELb0ELb0ELb1ELb0ELb1ELb1EEEEEEEEEvNT_6ParamsE --------------------------
	.section	.nv.info._ZN7cutlass13device_kernelIN5flash11enable_sm90INS1_16FlashAttnFwdSm90INS1_25CollectiveMainloopFwdSm90ILi2EN4cute5tupleIJNS5_1CILi1EEES8_S8_EEENS6_IJNS7_ILi64EEESA_SA_EEELi512ENS_10bfloat16_tEfNS_4arch4Sm90ELb0ELb0ELb1ELb1ELb0ELb1ELb1ELb0ELb0ELb0ELb0ELb0EEENS1_21CollectiveEpilogueFwdINS6_IJSA_NS7_ILi512EEESA_EEES9_SC_SE_Li256ELb1ELb0ELb0ELb0EEENS1_36VarlenDynamicPersistentTileSchedulerILi64ELi64ELi256ELi32ELb0ELb0ELb1ELb0ELb1ELb1EEEEEEEEEvNT_6ParamsE,"",@"SHT_CUDA_INFO"
	.sectionflags	@""
	.align	4


	//----- nvinfo : EIATTR_CUDA_API_VERSION
	.align		4
        /*0000*/ 	.byte	0x04, 0x37
        /*0002*/ 	.short	(.L_273 - .L_272)
.L_272:
        /*0004*/ 	.word	0x00000082


	//----- nvinfo : EIATTR_KPARAM_INFO
	.align		4
.L_273:
        /*0008*/ 	.byte	0x04, 0x17
        /*000a*/ 	.short	(.L_275 - .L_274)
.L_274:
        /*000c*/ 	.word	0x00000000
        /*0010*/ 	.short	0x0000
        /*0012*/ 	.short	0x0070
        /*0014*/ 	.byte	0x00, 0xf0, 0x01, 0x2c


	//----- nvinfo : EIATTR_SPARSE_MMA_MASK
	.align		4
.L_275:
        /*0018*/ 	.byte	0x03, 0x50
        /*001a*/ 	.short	0x0000


	//----- nvinfo : EIATTR_MAXREG_COUNT
	.align		4
        /*001c*/ 	.byte	0x03, 0x1b
        /*001e*/ 	.short	0x00a8


	//----- nvinfo : EIATTR_NUM_BARRIERS
	.align		4
        /*0020*/ 	.byte	0x02, 0x4c
        /*0022*/ 	.byte	0x10
	.zero		1


	//----- nvinfo : EIATTR_EXTERNS
	.align		4
        /*0024*/ 	.byte	0x04, 0x0f
        /*0026*/ 	.short	(.L_277 - .L_276)


	//   ....[0]....
	.align		4
.L_276:
        /*0028*/ 	.word	index@(__assertfail)


	//----- nvinfo : EIATTR_ANNOTATIONS
	.align		4
.L_277:
        /*002c*/ 	.byte	0x04, 0x55
        /*002e*/ 	.short	(.L_279 - .L_278)


	//   ....[0]....
.L_278:
        /* <DEDUP_REMOVED lines=45> */


	//----- nvinfo : EIATTR_MERCURY_ISA_VERSION
	.align		4
.L_279:
        /*02f0*/ 	.byte	0x03, 0x5f
        /*02f2*/ 	.short	0x0101


	//----- nvinfo : EIATTR_UNUSED_LOAD_BYTE_OFFSET
	.align		4
        /*02f4*/ 	.byte	0x04, 0x44
        /*02f6*/ 	.short	(.L_281 - .L_280)


	//   ....[0]....
.L_280:
        /*02f8*/ 	.word	0x00000b30
        /*02fc*/ 	.word	0x0000fff0


	//   ....[1]....
        /*0300*/ 	.word	0x0000fa10
        /*0304*/ 	.word	0x0000fff0


	//----- nvinfo : EIATTR_INT_WARP_WIDE_INSTR_OFFSETS
	.align		4
.L_281:
        /*0308*/ 	.byte	0x04, 0x31
        /*030a*/ 	.short	(.L_283 - .L_282)


	//   ....[0]....
.L_282:
        /*030c*/ 	.word	0x000001f0


	//   ....[1]....
        /*0310*/ 	.word	0x00000230


	//   ....[2]....
        /*0314*/ 	.word	0x000002a0


	//   ....[3]....
        /*0318*/ 	.word	0x00000310


	//   ....[4]....
        /*031c*/ 	.word	0x000141c0


	//   ....[5]....
        /*0320*/ 	.word	0x00014270


	//   ....[6]....
        /*0324*/ 	.word	0x00014700


	//   ....[7]....
        /*0328*/ 	.word	0x00014730


	//   ....[8]....
        /*032c*/ 	.word	0x00017480


	//   ....[9]....
        /*0330*/ 	.word	0x00017530


	//----- nvinfo : EIATTR_COOP_GROUP_MASK_REGIDS
	.align		4
.L_283:
        /*0334*/ 	.byte	0x04, 0x29
        /*0336*/ 	.short	(.L_285 - .L_284)


	//   ....[0]....
.L_284:
        /*0338*/ 	.word	0xffffffff


	//   ....[1]....
        /*033c*/ 	.word	0xffffffff


	//   ....[2]....
        /*0340*/ 	.word	0xffffffff


	//   ....[3]....
        /*0344*/ 	.word	0xffffffff


	//   ....[4]....
        /*0348*/ 	.word	0xffffffff


	//   ....[5]....
        /*034c*/ 	.word	0xffffffff


	//   ....[6]....
        /*0350*/ 	.word	0xffffffff


	//   ....[7]....
        /*0354*/ 	.word	0xffffffff


	//   ....[8]....
        /*0358*/ 	.word	0xffffffff


	//   ....[9]....
        /*035c*/ 	.word	0xffffffff


	//   ....[10]....
        /*0360*/ 	.word	0xffffffff


	//   ....[11]....
        /*0364*/ 	.word	0xffffffff


	//   ....[12]....
        /*0368*/ 	.word	0xffffffff


	//   ....[13]....
        /*036c*/ 	.word	0xffffffff


	//   ....[14]....
        /*0370*/ 	.word	0xffffffff


	//   ....[15]....
        /*0374*/ 	.word	0xffffffff


	//   ....[16]....
        /*0378*/ 	.word	0xffffffff


	//   ....[17]....
        /*037c*/ 	.word	0xffffffff


	//   ....[18]....
        /*0380*/ 	.word	0xffffffff


	//   ....[19]....
        /*0384*/ 	.word	0xffffffff


	//   ....[20]....
        /*0388*/ 	.word	0xffffffff


	//   ....[21]....
        /*038c*/ 	.word	0xffffffff


	//   ....[22]....
        /*0390*/ 	.word	0xffffffff


	//   ....[23]....
        /*0394*/ 	.word	0xffffffff


	//   ....[24]....
        /*0398*/ 	.word	0xffffffff


	//   ....[25]....
        /*039c*/ 	.word	0xffffffff


	//   ....[26]....
        /*03a0*/ 	.word	0xffffffff


	//   ....[27]....
        /*03a4*/ 	.word	0xffffffff


	//   ....[28]....
        /*03a8*/ 	.word	0xffffffff


	//   ....[29]....
        /*03ac*/ 	.word	0xffffffff


	//   ....[30]....
        /*03b0*/ 	.word	0xffffffff


	//   ....[31]....
        /*03b4*/ 	.word	0xffffffff


	//   ....[32]....
        /*03b8*/ 	.word	0xffffffff


	//   ....[33]....
        /*03bc*/ 	.word	0xffffffff


	//   ....[34]....
        /*03c0*/ 	.word	0xffffffff


	//   ....[35]....
        /*03c4*/ 	.word	0xffffffff


	//   ....[36]....
        /*03c8*/ 	.word	0xffffffff


	//   ....[37]....
        /*03cc*/ 	.word	0xffffffff


	//   ....[38]....
        /*03d0*/ 	.word	0xffffffff


	//   ....[39]....
        /*03d4*/ 	.word	0xffffffff


	//   ....[40]....
        /*03d8*/ 	.word	0xffffffff


	//   ....[41]....
        /*03dc*/ 	.word	0xffffffff


	//   ....[42]....
        /*03e0*/ 	.word	0xffffffff


	//   ....[43]....
        /*03e4*/ 	.word	0xffffffff


	//   ....[44]....
        /*03e8*/ 	.word	0xffffffff


	//   ....[45]....
        /*03ec*/ 	.word	0xffffffff


	//   ....[46]....
        /*03f0*/ 	.word	0xffffffff


	//   ....[47]....
        /*03f4*/ 	.word	0xffffffff


	//   ....[48]....
        /*03f8*/ 	.word	0xffffffff


	//   ....[49]....
        /*03fc*/ 	.word	0xffffffff


	//   ....[50]....
        /*0400*/ 	.word	0xffffffff


	//   ....[51]....
        /*0404*/ 	.word	0xffffffff


	//   ....[52]....
        /*0408*/ 	.word	0xffffffff


	//   ....[53]....
        /*040c*/ 	.word	0xffffffff


	//   ....[54]....
        /*0410*/ 	.word	0xffffffff


	//   ....[55]....
        /*0414*/ 	.word	0xffffffff


	//   ....[56]....
        /*0418*/ 	.word	0xffffffff


	//   ....[57]....
        /*041c*/ 	.word	0xffffffff


	//   ....[58]....
        /*0420*/ 	.word	0xffffffff


	//   ....[59]....
        /*0424*/ 	.word	0xffffffff


	//   ....[60]....
        /*0428*/ 	.word	0x0500000f


	//   ....[61]....
        /*042c*/ 	.word	0x0500000f


	//   ....[62]....
        /*0430*/ 	.word	0x0500000f


	//   ....[63]....
        /*0434*/ 	.word	0x0500000f


	//   ....[64]....
        /*0438*/ 	.word	0x0500000f


	//   ....[65]....
        /*043c*/ 	.word	0x0500000f


	//   ....[66]....
        /*0440*/ 	.word	0x0500000f


	//   ....[67]....
        /*0444*/ 	.word	0x0500000f


	//   ....[68]....
        /*0448*/ 	.word	0x0500000f


	//   ....[69]....
        /*044c*/ 	.word	0x0500000f


	//   ....[70]....
        /*0450*/ 	.word	0x0500000f


	//   ....[71]....
        /*0454*/ 	.word	0x0500000f


	//   ....[72]....
        /*0458*/ 	.word	0x0500000f


	//   ....[73]....
        /*045c*/ 	.word	0x0500000f


	//   ....[74]....
        /*0460*/ 	.word	0x0500000f


	//   ....[75]....
        /*0464*/ 	.word	0x0500000f


	//   ....[76]....
        /*0468*/ 	.word	0x0500000f


	//   ....[77]....
        /*046c*/ 	.word	0x0500000f


	//   ....[78]....
        /*0470*/ 	.word	0x0500000f


	//   ....[79]....
        /*0474*/ 	.word	0x0500000f


	//   ....[80]....
        /*0478*/ 	.word	0x0500000f


	//   ....[81]....
        /*047c*/ 	.word	0x0500000f


	//   ....[82]....
        /*0480*/ 	.word	0x0500000f


	//   ....[83]....
        /*0484*/ 	.word	0x0500000f


	//   ....[84]....
        /*0488*/ 	.word	0x0500000f


	//   ....[85]....
        /*048c*/ 	.word	0x0500000f


	//   ....[86]....
        /*0490*/ 	.word	0x0500000f


	//   ....[87]....
        /*0494*/ 	.word	0x0500000f


	//----- nvinfo : EIATTR_COOP_GROUP_INSTR_OFFSETS
	.align		4
.L_285:
        /*0498*/ 	.byte	0x04, 0x28
        /*049a*/ 	.short	(.L_287 - .L_286)


	//   ....[0]....
.L_286:
        /*049c*/ 	.word	0x00000060


	//   ....[1]....
        /*04a0*/ 	.word	0x00000200


	//   ....[2]....
        /*04a4*/ 	.word	0x00000240


	//   ....[3]....
        /*04a8*/ 	.word	0x00000450


	//   ....[4]....
        /*04ac*/ 	.word	0x000005b0


	//   ....[5]....
        /*04b0*/ 	.word	0x000006d0


	//   ....[6]....
        /*04b4*/ 	.word	0x00000830


	//   ....[7]....
        /*04b8*/ 	.word	0x00004760


	//   ....[8]....
        /*04bc*/ 	.word	0x00006070


	//   ....[9]....
        /*04c0*/ 	.word	0x00008cb0


	//   ....[10]....
        /*04c4*/ 	.word	0x0000ab20


	//   ....[11]....
        /*04c8*/ 	.word	0x0000abc0


	//   ....[12]....
        /*04cc*/ 	.word	0x0000adf0


	//   ....[13]....
        /*04d0*/ 	.word	0x0000ae80


	//   ....[14]....
        /*04d4*/ 	.word	0x0000b770


	//   ....[15]....
        /*04d8*/ 	.word	0x0000c780


	//   ....[16]....
        /*04dc*/ 	.word	0x0000d960


	//   ....[17]....
        /*04e0*/ 	.word	0x0000d9e0


	//   ....[18]....
        /*04e4*/ 	.word	0x0000dd30


	//   ....[19]....
        /*04e8*/ 	.word	0x0000def0


	//   ....[20]....
        /*04ec*/ 	.word	0x0000eed0


	//   ....[21]....
        /*04f0*/ 	.word	0x0000ef20


	//   ....[22]....
        /*04f4*/ 	.word	0x0000ef50


	//   ....[23]....
        /*04f8*/ 	.word	0x0000efc0


	//   ....[24]....
        /*04fc*/ 	.word	0x0000efd0


	//   ....[25]....
        /*0500*/ 	.word	0x000109b0


	//   ....[26]....
        /*0504*/ 	.word	0x00012130


	//   ....[27]....
        /*0508*/ 	.word	0x000122c0


	//   ....[28]....
        /*050c*/ 	.word	0x000122f0


	//   ....[29]....
        /*0510*/ 	.word	0x00012330


	//   ....[30]....
        /*0514*/ 	.word	0x00012390


	//   ....[31]....
        /*0518*/ 	.word	0x000123f0


	//   ....[32]....
        /*051c*/ 	.word	0x00012430


	//   ....[33]....
        /*0520*/ 	.word	0x000125e0


	//   ....[34]....
        /*0524*/ 	.word	0x00012640


	//   ....[35]....
        /*0528*/ 	.word	0x00012680


	//   ....[36]....
        /*052c*/ 	.word	0x000126c0


	//   ....[37]....
        /*0530*/ 	.word	0x000126f0


	//   ....[38]....
        /*0534*/ 	.word	0x00012720


	//   ....[39]....
        /*0538*/ 	.word	0x000127b0


	//   ....[40]....
        /*053c*/ 	.word	0x000127e0


	//   ....[41]....
        /*0540*/ 	.word	0x00012870


	//   ....[42]....
        /*0544*/ 	.word	0x000175c0


	//   ....[43]....
        /*0548*/ 	.word	0x000175d0


	//   ....[44]....
        /*054c*/ 	.word	0x000176e0


	//   ....[45]....
        /*0550*/ 	.word	0x00017740


	//   ....[46]....
        /*0554*/ 	.word	0x00017780


	//   ....[47]....
        /*0558*/ 	.word	0x000177c0


	//   ....[48]....
        /*055c*/ 	.word	0x000177f0


	//   ....[49]....
        /*0560*/ 	.word	0x00017820


	//   ....[50]....
        /*0564*/ 	.word	0x000179b0


	//   ....[51]....
        /*0568*/ 	.word	0x00017a10


	//   ....[52]....
        /*056c*/ 	.word	0x00017a50


	//   ....[53]....
        /*0570*/ 	.word	0x00017a90


	//   ....[54]....
        /*0574*/ 	.word	0x00017ac0


	//   ....[55]....
        /*0578*/ 	.word	0x00017af0


	//   ....[56]....
        /*057c*/ 	.word	0x00017bb0


	//   ....[57]....
        /*0580*/ 	.word	0x00017bd0


	//   ....[58]....
        /*0584*/ 	.word	0x00017c40


	//   ....[59]....
        /*0588*/ 	.word	0x00018070


	//   ....[60]....
        /*058c*/ 	.word	0x000184b0


	//   ....[61]....
        /*0590*/ 	.word	0x00018550


	//   ....[62]....
        /*0594*/ 	.word	0x000185f0


	//   ....[63]....
        /*0598*/ 	.word	0x00018690


	//   ....[64]....
        /*059c*/ 	.word	0x00018780


	//   ....[65]....
        /*05a0*/ 	.word	0x00018820


	//   ....[66]....
        /*05a4*/ 	.word	0x000188c0


	//   ....[67]....
        /*05a8*/ 	.word	0x00018960


	//   ....[68]....
        /*05ac*/ 	.word	0x00018c10


	//   ....[69]....
        /*05b0*/ 	.word	0x00018ef0


	//   ....[70]....
        /*05b4*/ 	.word	0x00019310


	//   ....[71]....
        /*05b8*/ 	.word	0x000193a0


	//   ....[72]....
        /*05bc*/ 	.word	0x00019440


	//   ....[73]....
        /*05c0*/ 	.word	0x000194f0


	//   ....[74]....
        /*05c4*/ 	.word	0x00019570


	//   ....[75]....
        /*05c8*/ 	.word	0x000195f0


	//   ....[76]....
        /*05cc*/ 	.word	0x00019670


	//   ....[77]....
        /*05d0*/ 	.word	0x000196f0


	//   ....[78]....
        /*05d4*/ 	.word	0x00019780


	//   ....[79]....
        /*05d8*/ 	.word	0x00019840


	//   ....[80]....
        /*05dc*/ 	.word	0x000198c0


	//   ....[81]....
        /*05e0*/ 	.word	0x00019940


	//   ....[82]....
        /*05e4*/ 	.word	0x000199c0


	//   ....[83]....
        /*05e8*/ 	.word	0x00019a40


	//   ....[84]....
        /*05ec*/ 	.word	0x00019ab0


	//   ....[85]....
        /*05f0*/ 	.word	0x00019b50


	//   ....[86]....
        /*05f4*/ 	.word	0x00019be0


	//   ....[87]....
        /*05f8*/ 	.word	0x00019d00


	//----- nvinfo : EIATTR_REG_RECONFIG
	.align		4
.L_287:
        /*05fc*/ 	.byte	0x01, 0x54
	.zero		2


	//----- nvinfo : EIATTR_SYSCALL_OFFSETS
	.align		4
        /*0600*/ 	.byte	0x04, 0x46
        /*0602*/ 	.short	(.L_289 - .L_288)


	//   ....[0]....
.L_288:
        /*0604*/ 	.word	0x00001890


	//   ....[1]....
        /*0608*/ 	.word	0x000019e0


	//   ....[2]....
        /*060c*/ 	.word	0x00006220


	//   ....[3]....
        /*0610*/ 	.word	0x000066d0


	//   ....[4]....
        /*0614*/ 	.word	0x00014400


	//   ....[5]....
        /*0618*/ 	.word	0x00014540


	//   ....[6]....
        /*061c*/ 	.word	0x00014640


	//----- nvinfo : EIATTR_MBARRIER_INSTR_OFFSETS
	.align		4
.L_289:
        /*0620*/ 	.byte	0x04, 0x39
        /*0622*/ 	.short	(.L_291 - .L_290)


	//   ....[0]....
.L_290:
        /*0624*/ 	.word	0x00000330
        /*0628*/ 	.word	0x000000ff
        /*062c*/ 	.word	0x00038800
        /*0630*/ 	.short	0x0100
        /*0632*/ 	.byte	0x08
	.zero		1


	//   ....[1]....
        /*0634*/ 	.word	0x00000340
        /*0638*/ 	.word	0x000000ff
        /*063c*/ 	.word	0x00038810
        /*0640*/ 	.short	0x0100
        /*0642*/ 	.byte	0x08
	.zero		1


	//   ....[2]....
        /*0644*/ 	.word	0x00000350
        /*0648*/ 	.word	0x000000ff
        /*064c*/ 	.word	0x00038820
        /*0650*/ 	.short	0x0100
        /*0652*/ 	.byte	0x08
	.zero		1


	//   ....[3]....
        /*0654*/ 	.word	0x00000400
        /*0658*/ 	.word	0x000000ff
        /*065c*/ 	.word	0x00038830
        /*0660*/ 	.short	0x0100
        /*0662*/ 	.byte	0x06
	.zero		1


	//   ....[4]....
        /*0664*/ 	.word	0x00000410
        /*0668*/ 	.word	0x000000ff
        /*066c*/ 	.word	0x00038840
        /*0670*/ 	.short	0x0100
        /*0672*/ 	.byte	0x06
	.zero		1


	//   ....[5]....
        /*0674*/ 	.word	0x00000420
        /*0678*/ 	.word	0x000000ff
        /*067c*/ 	.word	0x00038838
        /*0680*/ 	.short	0x0100
        /*0682*/ 	.byte	0x06
	.zero		1


	//   ....[6]....
        /*0684*/ 	.word	0x00000430
        /*0688*/ 	.word	0x000000ff
        /*068c*/ 	.word	0x00038848
        /*0690*/ 	.short	0x0100
        /*0692*/ 	.byte	0x06
	.zero		1


	//   ....[7]....
        /*0694*/ 	.word	0x00000560
        /*0698*/ 	.word	0x000000ff
        /*069c*/ 	.word	0x00038850
        /*06a0*/ 	.short	0x0100
        /*06a2*/ 	.byte	0x08
	.zero		1


	//   ....[8]....
        /*06a4*/ 	.word	0x00000570
        /*06a8*/ 	.word	0x000000ff
        /*06ac*/ 	.word	0x00038860
        /*06b0*/ 	.short	0x0100
        /*06b2*/ 	.byte	0x08
	.zero		1


	//   ....[9]....
        /*06b4*/ 	.word	0x00000580
        /*06b8*/ 	.word	0x000000ff
        /*06bc*/ 	.word	0x00038858
        /*06c0*/ 	.short	0x0100
        /*06c2*/ 	.byte	0x08
	.zero		1


	//   ....[10]....
        /*06c4*/ 	.word	0x00000590
        /*06c8*/ 	.word	0x000000ff
        /*06cc*/ 	.word	0x00038868
        /*06d0*/ 	.short	0x0100
        /*06d2*/ 	.byte	0x08
	.zero		1


	//   ....[11]....
        /*06d4*/ 	.word	0x00000680
        /*06d8*/ 	.word	0x000000ff
        /*06dc*/ 	.word	0x00038870
        /*06e0*/ 	.short	0x0100
        /*06e2*/ 	.byte	0x06
	.zero		1


	//   ....[12]....
        /*06e4*/ 	.word	0x00000690
        /*06e8*/ 	.word	0x000000ff
        /*06ec*/ 	.word	0x00038880
        /*06f0*/ 	.short	0x0100
        /*06f2*/ 	.byte	0x06
	.zero		1


	//   ....[13]....
        /*06f4*/ 	.word	0x000006a0
        /*06f8*/ 	.word	0x000000ff
        /*06fc*/ 	.word	0x00038878
        /*0700*/ 	.short	0x0100
        /*0702*/ 	.byte	0x06
	.zero		1


	//   ....[14]....
        /*0704*/ 	.word	0x000006b0
        /*0708*/ 	.word	0x000000ff
        /*070c*/ 	.word	0x00038888
        /*0710*/ 	.short	0x0100
        /*0712*/ 	.byte	0x06
	.zero		1


	//   ....[15]....
        /*0714*/ 	.word	0x000007e0
        /*0718*/ 	.word	0x000000ff
        /*071c*/ 	.word	0x00038890
        /*0720*/ 	.short	0x0100
        /*0722*/ 	.byte	0x08
	.zero		1


	//   ....[16]....
        /*0724*/ 	.word	0x000007f0
        /*0728*/ 	.word	0x000000ff
        /*072c*/ 	.word	0x000388a0
        /*0730*/ 	.short	0x0100
        /*0732*/ 	.byte	0x08
	.zero		1


	//   ....[17]....
        /*0734*/ 	.word	0x00000800
        /*0738*/ 	.word	0x000000ff
        /*073c*/ 	.word	0x00038898
        /*0740*/ 	.short	0x0100
        /*0742*/ 	.byte	0x08
	.zero		1


	//   ....[18]....
        /*0744*/ 	.word	0x00000810
        /*0748*/ 	.word	0x000000ff
        /*074c*/ 	.word	0x000388a8
        /*0750*/ 	.short	0x0100
        /*0752*/ 	.byte	0x08
	.zero		1


	//   ....[19]....
        /*0754*/ 	.word	0x00000940
        /*0758*/ 	.word	0x000000ff
        /*075c*/ 	.word	0x000388b0
        /*0760*/ 	.short	0x0100
        /*0762*/ 	.byte	0x08
	.zero		1


	//   ....[20]....
        /*0764*/ 	.word	0x00000950
        /*0768*/ 	.word	0x000000ff
        /*076c*/ 	.word	0x000388c0
        /*0770*/ 	.short	0x0100
        /*0772*/ 	.byte	0x08
	.zero		1


	//   ....[21]....
        /*0774*/ 	.word	0x00000960
        /*0778*/ 	.word	0x000000ff
        /*077c*/ 	.word	0x000388b8
        /*0780*/ 	.short	0x0100
        /*0782*/ 	.byte	0x08
	.zero		1


	//   ....[22]....
        /*0784*/ 	.word	0x00000970
        /*0788*/ 	.word	0x000000ff
        /*078c*/ 	.word	0x000388c8
        /*0790*/ 	.short	0x0100
        /*0792*/ 	.byte	0x08
	.zero		1


	//   ....[23]....
        /*0794*/ 	.word	0x00002660
        /*0798*/ 	.word	0x00000048
        /*079c*/ 	.word	0x00038890
        /*07a0*/ 	.short	0x010a
        /*07a2*/ 	.byte	0x3f
	.zero		1


	//   ....[24]....
        /*07a4*/ 	.word	0x00003090
        /*07a8*/ 	.word	0x00000048
        /*07ac*/ 	.word	0x00038890
        /*07b0*/ 	.short	0x010a
        /*07b2*/ 	.byte	0x3f
	.zero		1


	//   ....[25]....
        /*07b4*/ 	.word	0x00003980
        /*07b8*/ 	.word	0x00000048
        /*07bc*/ 	.word	0x00038890
        /*07c0*/ 	.short	0x010a
        /*07c2*/ 	.byte	0x3f
	.zero		1


	//   ....[26]....
        /*07c4*/ 	.word	0x00003b80
        /*07c8*/ 	.word	0x00000004
        /*07cc*/ 	.word	0x00000000
        /*07d0*/ 	.short	0x0101
        /*07d2*/ 	.byte	0x3f
	.zero		1


	//   ....[27]....
        /*07d4*/ 	.word	0x00003bc0
        /*07d8*/ 	.word	0x00000048
        /*07dc*/ 	.word	0x000388b0
        /*07e0*/ 	.short	0x010a
        /*07e2*/ 	.byte	0x3f
	.zero		1


	//   ....[28]....
        /*07e4*/ 	.word	0x000041e0
        /*07e8*/ 	.word	0x00000048
        /*07ec*/ 	.word	0x00000000
        /*07f0*/ 	.short	0x0101
        /*07f2*/ 	.byte	0x3f
	.zero		1


	//   ....[29]....
        /*07f4*/ 	.word	0x00004bb0
        /*07f8*/ 	.word	0x00000000
        /*07fc*/ 	.word	0x00000000
        /*0800*/ 	.short	0x0101
        /*0802*/ 	.byte	0x3f
	.zero		1


	//   ....[30]....
        /*0804*/ 	.word	0x00005720
        /*0808*/ 	.word	0x00000000
        /*080c*/ 	.word	0x00000000
        /*0810*/ 	.short	0x0101
        /*0812*/ 	.byte	0x3f
	.zero		1


	//   ....[31]....
        /*0814*/ 	.word	0x000062b0
        /*0818*/ 	.word	0x00000002
        /*081c*/ 	.word	0x00038800
        /*0820*/ 	.short	0x010a
        /*0822*/ 	.byte	0x3f
	.zero		1


	//   ....[32]....
        /*0824*/ 	.word	0x00006300
        /*0828*/ 	.word	0x00000002
        /*082c*/ 	.word	0x00038800
        /*0830*/ 	.short	0x010a
        /*0832*/ 	.byte	0x3f
	.zero		1


	//   ....[33]....
        /*0834*/ 	.word	0x000069e0
        /*0838*/ 	.word	0x00000002
        /*083c*/ 	.word	0x00038800
        /*0840*/ 	.short	0x010a
        /*0842*/ 	.byte	0x3f
	.zero		1


	//   ....[34]....
        /*0844*/ 	.word	0x00007810
        /*0848*/ 	.word	0x00000002
        /*084c*/ 	.word	0x00038800
        /*0850*/ 	.short	0x010a
        /*0852*/ 	.byte	0x3f
	.zero		1


	//   ....[35]....
        /*0854*/ 	.word	0x000085a0
        /*0858*/ 	.word	0x00000014
        /*085c*/ 	.word	0x00038830
        /*0860*/ 	.short	0x010a
        /*0862*/ 	.byte	0x3f
	.zero		1


	//   ....[36]....
        /*0864*/ 	.word	0x00008650
        /*0868*/ 	.word	0x00000014
        /*086c*/ 	.word	0x00038830
        /*0870*/ 	.short	0x010a
        /*0872*/ 	.byte	0x3f
	.zero		1


	//   ....[37]....
        /*0874*/ 	.word	0x00008960
        /*0878*/ 	.word	0x00000002
        /*087c*/ 	.word	0x00038810
        /*0880*/ 	.short	0x010a
        /*0882*/ 	.byte	0x3f
	.zero		1


	//   ....[38]....
        /*0884*/ 	.word	0x000089b0
        /*0888*/ 	.word	0x00000014
        /*088c*/ 	.word	0x00038850
        /*0890*/ 	.short	0x010a
        /*0892*/ 	.byte	0x3f
	.zero		1


	//   ....[39]....
        /*0894*/ 	.word	0x00008a70
        /*0898*/ 	.word	0x00000014
        /*089c*/ 	.word	0x00038850
        /*08a0*/ 	.short	0x010a
        /*08a2*/ 	.byte	0x3f
	.zero		1


	//   ....[40]....
        /*08a4*/ 	.word	0x0000b0d0
        /*08a8*/ 	.word	0x0000000d
        /*08ac*/ 	.word	0x00000000
        /*08b0*/ 	.short	0x0101
        /*08b2*/ 	.byte	0x3f
	.zero		1


	//   ....[41]....
        /*08b4*/ 	.word	0x0000b790
        /*08b8*/ 	.word	0x00000014
        /*08bc*/ 	.word	0x00000000
        /*08c0*/ 	.short	0x0101
        /*08c2*/ 	.byte	0x3f
	.zero		1


	//   ....[42]....
        /*08c4*/ 	.word	0x0000b8b0
        /*08c8*/ 	.word	0x0000000c
        /*08cc*/ 	.word	0x00038830
        /*08d0*/ 	.short	0x010a
        /*08d2*/ 	.byte	0x3f
	.zero		1


	//   ....[43]....
        /*08d4*/ 	.word	0x0000b960
        /*08d8*/ 	.word	0x0000000c
        /*08dc*/ 	.word	0x00038830
        /*08e0*/ 	.short	0x010a
        /*08e2*/ 	.byte	0x3f
	.zero		1


	//   ....[44]....
        /*08e4*/ 	.word	0x0000bbe0
        /*08e8*/ 	.word	0x0000000c
        /*08ec*/ 	.word	0x00038850
        /*08f0*/ 	.short	0x010a
        /*08f2*/ 	.byte	0x3f
	.zero		1


	//   ....[45]....
        /*08f4*/ 	.word	0x0000bc30
        /*08f8*/ 	.word	0x0000000c
        /*08fc*/ 	.word	0x00038850
        /*0900*/ 	.short	0x010a
        /*0902*/ 	.byte	0x3f
	.zero		1


	//   ....[46]....
        /*0904*/ 	.word	0x0000e1b0
        /*0908*/ 	.word	0x0000009a
        /*090c*/ 	.word	0x00000000
        /*0910*/ 	.short	0x0101
        /*0912*/ 	.byte	0x3f
	.zero		1


	//   ....[47]....
        /*0914*/ 	.word	0x0000eef0
        /*0918*/ 	.word	0x0000000c
        /*091c*/ 	.word	0x00000000
        /*0920*/ 	.short	0x0101
        /*0922*/ 	.byte	0x3f
	.zero		1


	//   ....[48]....
        /*0924*/ 	.word	0x00011220
        /*0928*/ 	.word	0x00000000
        /*092c*/ 	.word	0x00000000
        /*0930*/ 	.short	0x0101
        /*0932*/ 	.byte	0x3f
	.zero		1


	//   ....[49]....
        /*0934*/ 	.word	0x000132a0
        /*0938*/ 	.word	0x00000005
        /*093c*/ 	.word	0x00038820
        /*0940*/ 	.short	0x010a
        /*0942*/ 	.byte	0x3f
	.zero		1


	//   ....[50]....
        /*0944*/ 	.word	0x00013320
        /*0948*/ 	.word	0x00000006
        /*094c*/ 	.word	0x000388a0
        /*0950*/ 	.short	0x010a
        /*0952*/ 	.byte	0x3f
	.zero		1


	//   ....[51]....
        /*0954*/ 	.word	0x00013510
        /*0958*/ 	.word	0x00000006
        /*095c*/ 	.word	0x000388c0
        /*0960*/ 	.short	0x010a
        /*0962*/ 	.byte	0x3f
	.zero		1


	//   ....[52]....
        /*0964*/ 	.word	0x00013a70
        /*0968*/ 	.word	0x00000007
        /*096c*/ 	.word	0x000388a0
        /*0970*/ 	.short	0x010a
        /*0972*/ 	.byte	0x3f
	.zero		1


	//   ....[53]....
        /*0974*/ 	.word	0x00013c40
        /*0978*/ 	.word	0x00000007
        /*097c*/ 	.word	0x000388c0
        /*0980*/ 	.short	0x010a
        /*0982*/ 	.byte	0x3f
	.zero		1


	//   ....[54]....
        /*0984*/ 	.word	0x00014bb0
        /*0988*/ 	.word	0x00000009
        /*098c*/ 	.word	0x00038840
        /*0990*/ 	.short	0x010a
        /*0992*/ 	.byte	0x3f
	.zero		1


	//   ....[55]....
        /*0994*/ 	.word	0x000153a0
        /*0998*/ 	.word	0x0000000b
        /*099c*/ 	.word	0x00038820
        /*09a0*/ 	.short	0x010a
        /*09a2*/ 	.byte	0x3f
	.zero		1


	//   ....[56]....
        /*09a4*/ 	.word	0x00015470
        /*09a8*/ 	.word	0x00000005
        /*09ac*/ 	.word	0x00038860
        /*09b0*/ 	.short	0x010a
        /*09b2*/ 	.byte	0x3f
	.zero		1


	//   ....[57]....
        /*09b4*/ 	.word	0x00015c30
        /*09b8*/ 	.word	0x00000002
        /*09bc*/ 	.word	0x00038840
        /*09c0*/ 	.short	0x010a
        /*09c2*/ 	.byte	0x3f
	.zero		1


	//   ....[58]....
        /*09c4*/ 	.word	0x00015e50
        /*09c8*/ 	.word	0x00000002
        /*09cc*/ 	.word	0x00038860
        /*09d0*/ 	.short	0x010a
        /*09d2*/ 	.byte	0x3f
	.zero		1


	//   ....[59]....
        /*09d4*/ 	.word	0x00016500
        /*09d8*/ 	.word	0x00000002
        /*09dc*/ 	.word	0x00038840
        /*09e0*/ 	.short	0x010a
        /*09e2*/ 	.byte	0x3f
	.zero		1


	//   ....[60]....
        /*09e4*/ 	.word	0x00016710
        /*09e8*/ 	.word	0x00000002
        /*09ec*/ 	.word	0x00038860
        /*09f0*/ 	.short	0x010a
        /*09f2*/ 	.byte	0x3f
	.zero		1


	//   ....[61]....
        /*09f4*/ 	.word	0x00016d40
        /*09f8*/ 	.word	0x00000002
        /*09fc*/ 	.word	0x00038840
        /*0a00*/ 	.short	0x010a
        /*0a02*/ 	.byte	0x3f
	.zero		1


	//   ....[62]....
        /*0a04*/ 	.word	0x00016f60
        /*0a08*/ 	.word	0x00000002
        /*0a0c*/ 	.word	0x00038860
        /*0a10*/ 	.short	0x010a
        /*0a12*/ 	.byte	0x3f
	.zero		1


	//   ....[63]....
        /*0a14*/ 	.word	0x00018000
        /*0a18*/ 	.word	0x00000000
        /*0a1c*/ 	.word	0x00038820
        /*0a20*/ 	.short	0x010a
        /*0a22*/ 	.byte	0x3f
	.zero		1


	//   ....[64]....
        /*0a24*/ 	.word	0x000181a0
        /*0a28*/ 	.word	0x00000006
        /*0a2c*/ 	.word	0x00000000
        /*0a30*/ 	.short	0x010a
        /*0a32*/ 	.byte	0x3f
	.zero		1


	//   ....[65]....
        /*0a34*/ 	.word	0x00018210
        /*0a38*/ 	.word	0x00000007
        /*0a3c*/ 	.word	0x00000000
        /*0a40*/ 	.short	0x010a
        /*0a42*/ 	.byte	0x3f
	.zero		1


	//   ....[66]....
        /*0a44*/ 	.word	0x00018280
        /*0a48*/ 	.word	0x00000004
        /*0a4c*/ 	.word	0x00000000
        /*0a50*/ 	.short	0x010a
        /*0a52*/ 	.byte	0x3f
	.zero		1


	//   ....[67]....
        /*0a54*/ 	.word	0x000182b0
        /*0a58*/ 	.word	0x00000003
        /*0a5c*/ 	.word	0x00000000
        /*0a60*/ 	.short	0x010a
        /*0a62*/ 	.byte	0x3f
	.zero		1


	//   ....[68]....
        /*0a64*/ 	.word	0x00018310
        /*0a68*/ 	.word	0x00000048
        /*0a6c*/ 	.word	0x00038890
        /*0a70*/ 	.short	0x010a
        /*0a72*/ 	.byte	0x3f
	.zero		1


	//   ....[69]....
        /*0a74*/ 	.word	0x00018360
        /*0a78*/ 	.word	0x00000048
        /*0a7c*/ 	.word	0x00038890
        /*0a80*/ 	.short	0x010a
        /*0a82*/ 	.byte	0x3f
	.zero		1


	//   ....[70]....
        /*0a84*/ 	.word	0x000183b0
        /*0a88*/ 	.word	0x00000048
        /*0a8c*/ 	.word	0x00038890
        /*0a90*/ 	.short	0x010a
        /*0a92*/ 	.byte	0x3f
	.zero		1


	//   ....[71]....
        /*0a94*/ 	.word	0x00018400
        /*0a98*/ 	.word	0x00000048
        /*0a9c*/ 	.word	0x000388b0
        /*0aa0*/ 	.short	0x010a
        /*0aa2*/ 	.byte	0x3f
	.zero		1


	//   ....[72]....
        /*0aa4*/ 	.word	0x000186d0
        /*0aa8*/ 	.word	0x00000002
        /*0aac*/ 	.word	0x00038800
        /*0ab0*/ 	.short	0x010a
        /*0ab2*/ 	.byte	0x3f
	.zero		1


	//   ....[73]....
        /*0ab4*/ 	.word	0x000189a0
        /*0ab8*/ 	.word	0x00000002
        /*0abc*/ 	.word	0x00038800
        /*0ac0*/ 	.short	0x010a
        /*0ac2*/ 	.byte	0x3f
	.zero		1


	//   ....[74]....
        /*0ac4*/ 	.word	0x000189f0
        /*0ac8*/ 	.word	0x00000014
        /*0acc*/ 	.word	0x00038830
        /*0ad0*/ 	.short	0x010a
        /*0ad2*/ 	.byte	0x3f
	.zero		1


	//   ....[75]....
        /*0ad4*/ 	.word	0x00018a40
        /*0ad8*/ 	.word	0x00000002
        /*0adc*/ 	.word	0x00038810
        /*0ae0*/ 	.short	0x010a
        /*0ae2*/ 	.byte	0x3f
	.zero		1


	//   ....[76]....
        /*0ae4*/ 	.word	0x00018a90
        /*0ae8*/ 	.word	0x00000014
        /*0aec*/ 	.word	0x00038850
        /*0af0*/ 	.short	0x010a
        /*0af2*/ 	.byte	0x3f
	.zero		1


	//   ....[77]....
        /*0af4*/ 	.word	0x00018ae0
        /*0af8*/ 	.word	0x0000000c
        /*0afc*/ 	.word	0x00038830
        /*0b00*/ 	.short	0x010a
        /*0b02*/ 	.byte	0x3f
	.zero		1


	//   ....[78]....
        /*0b04*/ 	.word	0x00018b30
        /*0b08*/ 	.word	0x0000000c
        /*0b0c*/ 	.word	0x00038850
        /*0b10*/ 	.short	0x010a
        /*0b12*/ 	.byte	0x3f
	.zero		1


	//   ....[79]....
        /*0b14*/ 	.word	0x00018cd0
        /*0b18*/ 	.word	0x00000005
        /*0b1c*/ 	.word	0x00038820
        /*0b20*/ 	.short	0x010a
        /*0b22*/ 	.byte	0x3f
	.zero		1


	//   ....[80]....
        /*0b24*/ 	.word	0x00018d20
        /*0b28*/ 	.word	0x00000006
        /*0b2c*/ 	.word	0x000388a0
        /*0b30*/ 	.short	0x010a
        /*0b32*/ 	.byte	0x3f
	.zero		1


	//   ....[81]....
        /*0b34*/ 	.word	0x00018d70
        /*0b38*/ 	.word	0x00000006
        /*0b3c*/ 	.word	0x000388c0
        /*0b40*/ 	.short	0x010a
        /*0b42*/ 	.byte	0x3f
	.zero		1


	//   ....[82]....
        /*0b44*/ 	.word	0x00018dc0
        /*0b48*/ 	.word	0x00000007
        /*0b4c*/ 	.word	0x000388a0
        /*0b50*/ 	.short	0x010a
        /*0b52*/ 	.byte	0x3f
	.zero		1


	//   ....[83]....
        /*0b54*/ 	.word	0x00018e10
        /*0b58*/ 	.word	0x00000007
        /*0b5c*/ 	.word	0x000388c0
        /*0b60*/ 	.short	0x010a
        /*0b62*/ 	.byte	0x3f
	.zero		1


	//   ....[84]....
        /*0b64*/ 	.word	0x00018fb0
        /*0b68*/ 	.word	0x00000009
        /*0b6c*/ 	.word	0x00038840
        /*0b70*/ 	.short	0x010a
        /*0b72*/ 	.byte	0x3f
	.zero		1


	//   ....[85]....
        /*0b74*/ 	.word	0x00019030
        /*0b78*/ 	.word	0x00000009
        /*0b7c*/ 	.word	0x00038820
        /*0b80*/ 	.short	0x010a
        /*0b82*/ 	.byte	0x3f
	.zero		1


	//   ....[86]....
        /*0b84*/ 	.word	0x00019080
        /*0b88*/ 	.word	0x00000005
        /*0b8c*/ 	.word	0x00038860
        /*0b90*/ 	.short	0x010a
        /*0b92*/ 	.byte	0x3f
	.zero		1


	//   ....[87]....
        /*0b94*/ 	.word	0x000190d0
        /*0b98*/ 	.word	0x00000002
        /*0b9c*/ 	.word	0x00038840
        /*0ba0*/ 	.short	0x010a
        /*0ba2*/ 	.byte	0x3f
	.zero		1


	//   ....[88]....
        /*0ba4*/ 	.word	0x00019120
        /*0ba8*/ 	.word	0x00000002
        /*0bac*/ 	.word	0x00038860
        /*0bb0*/ 	.short	0x010a
        /*0bb2*/ 	.byte	0x3f
	.zero		1


	//   ....[89]....
        /*0bb4*/ 	.word	0x00019170
        /*0bb8*/ 	.word	0x00000002
        /*0bbc*/ 	.word	0x00038840
        /*0bc0*/ 	.short	0x010a
        /*0bc2*/ 	.byte	0x3f
	.zero		1


	//   ....[90]....
        /*0bc4*/ 	.word	0x000191c0
        /*0bc8*/ 	.word	0x00000002
        /*0bcc*/ 	.word	0x00038860
        /*0bd0*/ 	.short	0x010a
        /*0bd2*/ 	.byte	0x3f
	.zero		1


	//   ....[91]....
        /*0bd4*/ 	.word	0x00019210
        /*0bd8*/ 	.word	0x00000002
        /*0bdc*/ 	.word	0x00038840
        /*0be0*/ 	.short	0x010a
        /*0be2*/ 	.byte	0x3f
	.zero		1


	//   ....[92]....
        /*0be4*/ 	.word	0x00019260
        /*0be8*/ 	.word	0x00000002
        /*0bec*/ 	.word	0x00038860
        /*0bf0*/ 	.short	0x010a
        /*0bf2*/ 	.byte	0x3f
	.zero		1


	//   ....[93]....
        /*0bf4*/ 	.word	0x00019c20
        /*0bf8*/ 	.word	0x00000000
        /*0bfc*/ 	.word	0x00038820
        /*0c00*/ 	.short	0x010a
        /*0c02*/ 	.byte	0x3f
	.zero		1


	//   ....[94]....
        /*0c04*/ 	.word	0x00019dc0
        /*0c08*/ 	.word	0x00000006
        /*0c0c*/ 	.word	0x00000000
        /*0c10*/ 	.short	0x010a
        /*0c12*/ 	.byte	0x3f
	.zero		1


	//   ....[95]....
        /*0c14*/ 	.word	0x00019e10
        /*0c18*/ 	.word	0x00000007
        /*0c1c*/ 	.word	0x00000000
        /*0c20*/ 	.short	0x010a
        /*0c22*/ 	.byte	0x3f
	.zero		1


	//   ....[96]....
        /*0c24*/ 	.word	0x00019e60
        /*0c28*/ 	.word	0x00000004
        /*0c2c*/ 	.word	0x00000000
        /*0c30*/ 	.short	0x010a
        /*0c32*/ 	.byte	0x3f
	.zero		1


	//----- nvinfo : EIATTR_NUM_MBARRIERS
	.align		4
.L_291:
        /*0c34*/ 	.byte	0x03, 0x38
        /*0c36*/ 	.short	0x0017


	//----- nvinfo : EIATTR_EXIT_INSTR_OFFSETS
	.align		4
        /*0c38*/ 	.byte	0x04, 0x1c
        /*0c3a*/ 	.short	(.L_293 - .L_292)


	//   ....[0]....
.L_292:
        /*0c3c*/ 	.word	0x00018300


	//----- nvinfo : EIATTR_MAX_THREADS
	.align		4
.L_293:
        /*0c40*/ 	.byte	0x04, 0x05
        /*0c42*/ 	.short	(.L_295 - .L_294)
.L_294:
        /*0c44*/ 	.word	0x00000180
        /*0c48*/ 	.word	0x00000001
        /*0c4c*/ 	.word	0x00000001


	//----- nvinfo : EIATTR_CRS_STACK_SIZE
	.align		4
.L_295:
        /*0c50*/ 	.byte	0x04, 0x1e
        /*0c52*/ 	.short	(.L_297 - .L_296)
.L_296:
        /*0c54*/ 	.word	0x00000000


	//----- nvinfo : EIATTR_CBANK_PARAM_SIZE
	.align		4
.L_297:
        /*0c58*/ 	.byte	0x03, 0x19
        /*0c5a*/ 	.short	0x0b70


	//----- nvinfo : EIATTR_PARAM_CBANK
	.align		4
        /*0c5c*/ 	.byte	0x04, 0x0a
        /*0c5e*/ 	.short	(.L_299 - .L_298)
	.align		4
.L_298:
        /*0c60*/ 	.word	index@(.nv.constant0._ZN7cutlass13device_kernelIN5flash11enable_sm90INS1_16FlashAttnFwdSm90INS1_25CollectiveMainloopFwdSm90ILi2EN4cute5tupleIJNS5_1CILi1EEES8_S8_EEENS6_IJNS7_ILi64EEESA_SA_EEELi512ENS_10bfloat16_tEfNS_4arch4Sm90ELb0ELb0ELb1ELb1ELb0ELb1ELb1ELb0ELb0ELb0ELb0ELb0EEENS1_21CollectiveEpilogueFwdINS6_IJSA_NS7_ILi512EEESA_EEES9_SC_SE_Li256ELb1ELb0ELb0ELb0EEENS1_36VarlenDynamicPersistentTileSchedulerILi64ELi64ELi256ELi32ELb0ELb0ELb1ELb0ELb1ELb1EEEEEEEEEvNT_6ParamsE)
        /*0c64*/ 	.short	0x0210
        /*0c66*/ 	.short	0x0b70


	//----- nvinfo : EIATTR_SW_WAR
	.align		4
.L_299:
        /*0c68*/ 	.byte	0x04, 0x36
        /*0c6a*/ 	.short	(.L_301 - .L_300)
.L_300:
        /*0c6c*/ 	.word	0x00000008
.L_301:


//--------------------- .nv.info._ZN7cutlass13device_kernelIN5flash11enable_sm90INS1_16FlashAttnFwdSm90INS1_25CollectiveMainloopFwdSm90ILi2EN4cute5tupleIJNS5_1CILi1EEES8_S8_EEENS6_IJNS7_ILi64EEESA_SA_EEELi512ENS_10bfloat16_tEfNS_4arch4Sm90ELb0ELb1ELb1ELb0ELb0ELb0ELb0ELb0ELb0ELb0ELb0ELb0EEENS1_21CollectiveEpilogueFwdINS6_IJSA_NS7_ILi512EEESA_EEES9_SC_SE_Li256ELb0ELb0ELb0ELb0EEENS1_30DynamicPersistentTileSchedulerILi256ELi32ELb0ELb0ELb1EEEEEEEEEvNT_6ParamsE --------------------------
	.section	.nv.info._ZN7cutlass13device_kernelIN5flash11enable_sm90INS1_16FlashAttnFwdSm90INS1_25CollectiveMainloopFwdSm90ILi2EN4cute5tupleIJNS5_1CILi1EEES8_S8_EEENS6_IJNS7_ILi64EEESA_SA_EEELi512ENS_10bfloat16_tEfNS_4arch4Sm90ELb0ELb1ELb1ELb0ELb0ELb0ELb0ELb0ELb0ELb0ELb0ELb0EEENS1_21CollectiveEpilogueFwdINS6_IJSA_NS7_ILi512EEESA_EEES9_SC_SE_Li256ELb0ELb0ELb0ELb0EEENS1_30DynamicPersistentTileSchedulerILi256ELi32ELb0ELb0ELb1EEEEEEEEEvNT_6ParamsE,"",@"SHT_CUDA_INFO"
	.sectionflags	@""
	.align	4


	//----- nvinfo : EIATTR_CUDA_API_VERSION
	.align		4
        /*0000*/ 	.byte	0x04, 0x37
        /*0002*/ 	.short	(.L_303 - .L_302)
.L_302:
        /*0004*/ 	.word	0x00000082


	//----- nvinfo : EIATTR_KPARAM_INFO
	.align		4
.L_303:
        /*0008*/ 	.byte	0x04, 0x17
        /*000a*/ 	.short	(.L_305 - .L_304)
.L_304:
        /*000c*/ 	.word	0x00000000
        /*0010*/ 	.short	0x0000
        /*0012*/ 	.short	0x0070
        /*0014*/ 	.byte	0x00, 0xf0, 0x01, 0x2e


	//----- nvinfo : EIATTR_SPARSE_MMA_MASK
	.align		4
.L_305:
        /*0018*/ 	.byte	0x03, 0x50
        /*001a*/ 	.short	0x0000


	//----- nvinfo : EIATTR_MAXREG_COUNT
	.align		4
        /*001c*/ 	.byte	0x03, 0x1b
        /*001e*/ 	.short	0x00a8


	//----- nvinfo : EIATTR_NUM_BARRIERS
	.align		4
        /*0020*/ 	.byte	0x02, 0x4c
        /*0022*/ 	.byte	0x10
	.zero		1


	//----- nvinfo : EIATTR_EXTERNS
	.align		4
        /*0024*/ 	.byte	0x04, 0x0f
        /*0026*/ 	.short	(.L_307 - .L_306)


	//   ....[0]....
	.align		4
.L_306:
        /*0028*/ 	.word	index@(__assertfail)


	//----- nvinfo : EIATTR_MERCURY_ISA_VERSION
	.align		4
.L_307:
        /*002c*/ 	.byte	0x03, 0x5f
        /*002e*/ 	.short	0x0101


	//----- nvinfo : EIATTR_INT_WARP_WIDE_INSTR_OFFSETS
	.align		4
        /*0030*/ 	.byte	0x04, 0x31
        /*0032*/ 	.short	(.L_309 - .L_308)


	//   ....[0]....
.L_308:
        /*0034*/ 	.word	0x00000180


	//   ....[1]....
        /*0038*/ 	.word	0x000001b0


	//   ....[2]....
        /*003c*/ 	.word	0x000001c0


	//   ....[3]....
        /*0040*/ 	.word	0x0000fa30


	//   ....[4]....
        /*0044*/ 	.word	0x0000fac0


	//   ....[5]....
        /*0048*/ 	.word	0x0000ffb0


	//   ....[6]....
        /*004c*/ 	.word	0x000120d0


	//   ....[7]....
        /*0050*/ 	.word	0x00012160


	//----- nvinfo : EIATTR_COOP_GROUP_MASK_REGIDS
	.align		4
.L_309:
        /*0054*/ 	.byte	0x04, 0x29
        /*0056*/ 	.short	(.L_311 - .L_310)


	//   ....[0]....
.L_310:
        /*0058*/ 	.word	0xffffffff


	//   ....[1]....
        /*005c*/ 	.word	0xffffffff


	//   ....[2]....
        /*0060*/ 	.word	0xffffffff


	//   ....[3]....
        /*0064*/ 	.word	0xffffffff


	//   ....[4]....
        /*0068*/ 	.word	0xffffffff


	//   ....[5]....
        /*006c*/ 	.word	0xffffffff


	//   ....[6]....
        /*0070*/ 	.word	0xffffffff


	//   ....[7]....
        /*0074*/ 	.word	0xffffffff


	//   ....[8]....
        /*0078*/ 	.word	0xffffffff


	//   ....[9]....
        /*007c*/ 	.word	0xffffffff


	//   ....[10]....
        /*0080*/ 	.word	0xffffffff


	//   ....[11]....
        /*0084*/ 	.word	0xffffffff


	//   ....[12]....
        /*0088*/ 	.word	0xffffffff


	//   ....[13]....
        /*008c*/ 	.word	0xffffffff


	//   ....[14]....
        /*0090*/ 	.word	0xffffffff


	//   ....[15]....
        /*0094*/ 	.word	0xffffffff


	//   ....[16]....
        /*0098*/ 	.word	0xffffffff


	//   ....[17]....
        /*009c*/ 	.word	0xffffffff


	//   ....[18]....
        /*00a0*/ 	.word	0xffffffff


	//   ....[19]....
        /*00a4*/ 	.word	0xffffffff


	//   ....[20]....
        /*00a8*/ 	.word	0xffffffff


	//   ....[21]....
        /*00ac*/ 	.word	0xffffffff


	//   ....[22]....
        /*00b0*/ 	.word	0xffffffff


	//   ....[23]....
        /*00b4*/ 	.word	0xffffffff


	//   ....[24]....
        /*00b8*/ 	.word	0xffffffff


	//   ....[25]....
        /*00bc*/ 	.word	0xffffffff


	//   ....[26]....
        /*00c0*/ 	.word	0xffffffff


	//   ....[27]....
        /*00c4*/ 	.word	0xffffffff


	//   ....[28]....
        /*00c8*/ 	.word	0xffffffff


	//   ....[29]....
        /*00cc*/ 	.word	0xffffffff


	//   ....[30]....
        /*00d0*/ 	.word	0xffffffff


	//   ....[31]....
        /*00d4*/ 	.word	0xffffffff


	//   ....[32]....
        /*00d8*/ 	.word	0xffffffff


	//   ....[33]....
        /*00dc*/ 	.word	0xffffffff


	//   ....[34]....
        /*00e0*/ 	.word	0xffffffff


	//   ....[35]....
        /*00e4*/ 	.word	0xffffffff


	//   ....[36]....
        /*00e8*/ 	.word	0xffffffff


	//   ....[37]....
        /*00ec*/ 	.word	0xffffffff


	//   ....[38]....
        /*00f0*/ 	.word	0x0500000f


	//   ....[39]....
        /*00f4*/ 	.word	0x0500000f


	//----- nvinfo : EIATTR_COOP_GROUP_INSTR_OFFSETS
	.align		4
.L_311:
        /*00f8*/ 	.byte	0x04, 0x28
        /*00fa*/ 	.short	(.L_313 - .L_312)


	//   ....[0]....
.L_312:
        /*00fc*/ 	.word	0x00000050


	//   ....[1]....
        /*0100*/ 	.word	0x00000190


	//   ....[2]....
        /*0104*/ 	.word	0x000001e0


	//   ....[3]....
        /*0108*/ 	.word	0x00000390


	//   ....[4]....
        /*010c*/ 	.word	0x000004f0


	//   ....[5]....
        /*0110*/ 	.word	0x00000610


	//   ....[6]....
        /*0114*/ 	.word	0x00000770


	//   ....[7]....
        /*0118*/ 	.word	0x00001a40


	//   ....[8]....
        /*011c*/ 	.word	0x00003a30


	//   ....[9]....
        /*0120*/ 	.word	0x00004f80


	//   ....[10]....
        /*0124*/ 	.word	0x00005090


	//   ....[11]....
        /*0128*/ 	.word	0x000054d0


	//   ....[12]....
        /*012c*/ 	.word	0x00005550


	//   ....[13]....
        /*0130*/ 	.word	0x00005d60


	//   ....[14]....
        /*0134*/ 	.word	0x00006ef0


	//   ....[15]....
        /*0138*/ 	.word	0x00006ff0


	//   ....[16]....
        /*013c*/ 	.word	0x00007370


	//   ....[17]....
        /*0140*/ 	.word	0x00007420


	//   ....[18]....
        /*0144*/ 	.word	0x000085d0


	//   ....[19]....
        /*0148*/ 	.word	0x00008f20


	//   ....[20]....
        /*014c*/ 	.word	0x00008f90


	//   ....[21]....
        /*0150*/ 	.word	0x00009290


	//   ....[22]....
        /*0154*/ 	.word	0x00009450


	//   ....[23]....
        /*0158*/ 	.word	0x0000a4c0


	//   ....[24]....
        /*015c*/ 	.word	0x0000b510


	//   ....[25]....
        /*0160*/ 	.word	0x0000b5e0


	//   ....[26]....
        /*0164*/ 	.word	0x0000b9b0


	//   ....[27]....
        /*0168*/ 	.word	0x0000ba60


	//   ....[28]....
        /*016c*/ 	.word	0x0000cbf0


	//   ....[29]....
        /*0170*/ 	.word	0x0000cc30


	//   ....[30]....
        /*0174*/ 	.word	0x0000cc70


	//   ....[31]....
        /*0178*/ 	.word	0x0000ccf0


	//   ....[32]....
        /*017c*/ 	.word	0x0000cd20


	//   ....[33]....
        /*0180*/ 	.word	0x0000d770


	//   ....[34]....
        /*0184*/ 	.word	0x0000e520


	//   ....[35]....
        /*0188*/ 	.word	0x0000f1a0


	//   ....[36]....
        /*018c*/ 	.word	0x000121e0


	//   ....[37]....
        /*0190*/ 	.word	0x00012390


	//   ....[38]....
        /*0194*/ 	.word	0x00012a40


	//   ....[39]....
        /*0198*/ 	.word	0x00012e20


	//----- nvinfo : EIATTR_REG_RECONFIG
	.align		4
.L_313:
        /*019c*/ 	.byte	0x01, 0x54
	.zero		2


	//----- nvinfo : EIATTR_SYSCALL_OFFSETS
	.align		4
        /*01a0*/ 	.byte	0x04, 0x46
        /*01a2*/ 	.short	(.L_315 - .L_314)


	//   ....[0]....
.L_314:
        /*01a4*/ 	.word	0x00003c00


	//   ....[1]....
        /*01a8*/ 	.word	0x0000fc50


	//   ....[2]....
        /*01ac*/ 	.word	0x0000fd90


	//   ....[3]....
        /*01b0*/ 	.word	0x0000fe90


	//----- nvinfo : EIATTR_MBARRIER_INSTR_OFFSETS
	.align		4
.L_315:
        /*01b4*/ 	.byte	0x04, 0x39
        /*01b6*/ 	.short	(.L_317 - .L_316)


	//   ....[0]....
.L_316:
        /*01b8*/ 	.word	0x00000280
        /*01bc*/ 	.word	0x000000ff
        /*01c0*/ 	.word	0x00028c00
        /*01c4*/ 	.short	0x0100
        /*01c6*/ 	.byte	0x06
	.zero		1


	//   ....[1]....
        /*01c8*/ 	.word	0x00000290
        /*01cc*/ 	.word	0x000000ff
        /*01d0*/ 	.word	0x00028c20
        /*01d4*/ 	.short	0x0100
        /*01d6*/ 	.byte	0x06
	.zero		1


	//   ....[2]....
        /*01d8*/ 	.word	0x00000340
        /*01dc*/ 	.word	0x000000ff
        /*01e0*/ 	.word	0x00028c30
        /*01e4*/ 	.short	0x0100
        /*01e6*/ 	.byte	0x06
	.zero		1


	//   ....[3]....
        /*01e8*/ 	.word	0x00000350
        /*01ec*/ 	.word	0x000000ff
        /*01f0*/ 	.word	0x00028c40
        /*01f4*/ 	.short	0x0100
        /*01f6*/ 	.byte	0x06
	.zero		1


	//   ....[4]....
        /*01f8*/ 	.word	0x00000360
        /*01fc*/ 	.word	0x000000ff
        /*0200*/ 	.word	0x00028c38
        /*0204*/ 	.short	0x0100
        /*0206*/ 	.byte	0x06
	.zero		1


	//   ....[5]....
        /*0208*/ 	.word	0x00000370
        /*020c*/ 	.word	0x000000ff
        /*0210*/ 	.word	0x00028c48
        /*0214*/ 	.short	0x0100
        /*0216*/ 	.byte	0x06
	.zero		1


	//   ....[6]....
        /*0218*/ 	.word	0x000004a0
        /*021c*/ 	.word	0x000000ff
        /*0220*/ 	.word	0x00028c50
        /*0224*/ 	.short	0x0100
        /*0226*/ 	.byte	0x08
	.zero		1


	//   ....[7]....
        /*0228*/ 	.word	0x000004b0
        /*022c*/ 	.word	0x000000ff
        /*0230*/ 	.word	0x00028c60
        /*0234*/ 	.short	0x0100
        /*0236*/ 	.byte	0x08
	.zero		1


	//   ....[8]....
        /*0238*/ 	.word	0x000004c0
        /*023c*/ 	.word	0x000000ff
        /*0240*/ 	.word	0x00028c58
        /*0244*/ 	.short	0x0100
        /*0246*/ 	.byte	0x08
	.zero		1


	//   ....[9]....
        /*0248*/ 	.word	0x000004d0
        /*024c*/ 	.word	0x000000ff
        /*0250*/ 	.word	0x00028c68
        /*0254*/ 	.short	0x0100
        /*0256*/ 	.byte	0x08
	.zero		1


	//   ....[10]....
        /*0258*/ 	.word	0x000005c0
        /*025c*/ 	.word	0x000000ff
        /*0260*/ 	.word	0x00028c70
        /*0264*/ 	.short	0x0100
        /*0266*/ 	.byte	0x06
	.zero		1


	//   ....[11]....
        /*0268*/ 	.word	0x000005d0
        /*026c*/ 	.word	0x000000ff
        /*0270*/ 	.word	0x00028c80
        /*0274*/ 	.short	0x0100
        /*0276*/ 	.byte	0x06
	.zero		1


	//   ....[12]....
        /*0278*/ 	.word	0x000005e0
        /*027c*/ 	.word	0x000000ff
        /*0280*/ 	.word	0x00028c78
        /*0284*/ 	.short	0x0100
        /*0286*/ 	.byte	0x06
	.zero		1


	//   ....[13]....
        /*0288*/ 	.word	0x000005f0
        /*028c*/ 	.word	0x000000ff
        /*0290*/ 	.word	0x00028c88
        /*0294*/ 	.short	0x0100
        /*0296*/ 	.byte	0x06
	.zero		1


	//   ....[14]....
        /*0298*/ 	.word	0x00000720
        /*029c*/ 	.word	0x000000ff
        /*02a0*/ 	.word	0x00028c90
        /*02a4*/ 	.short	0x0100
        /*02a6*/ 	.byte	0x08
	.zero		1


	//   ....[15]....
        /*02a8*/ 	.word	0x00000730
        /*02ac*/ 	.word	0x000000ff
        /*02b0*/ 	.word	0x00028ca0
        /*02b4*/ 	.short	0x0100
        /*02b6*/ 	.byte	0x08
	.zero		1


	//   ....[16]....
        /*02b8*/ 	.word	0x00000740
        /*02bc*/ 	.word	0x000000ff
        /*02c0*/ 	.word	0x00028c98
        /*02c4*/ 	.short	0x0100
        /*02c6*/ 	.byte	0x08
	.zero		1


	//   ....[17]....
        /*02c8*/ 	.word	0x00000750
        /*02cc*/ 	.word	0x000000ff
        /*02d0*/ 	.word	0x00028ca8
        /*02d4*/ 	.short	0x0100
        /*02d6*/ 	.byte	0x08
	.zero		1


	//   ....[18]....
        /*02d8*/ 	.word	0x00000880
        /*02dc*/ 	.word	0x000000ff
        /*02e0*/ 	.word	0x00028cb0
        /*02e4*/ 	.short	0x0100
        /*02e6*/ 	.byte	0x08
	.zero		1


	//   ....[19]....
        /*02e8*/ 	.word	0x00000890
        /*02ec*/ 	.word	0x000000ff
        /*02f0*/ 	.word	0x00028cc0
        /*02f4*/ 	.short	0x0100
        /*02f6*/ 	.byte	0x08
	.zero		1


	//   ....[20]....
        /*02f8*/ 	.word	0x000008a0
        /*02fc*/ 	.word	0x000000ff
        /*0300*/ 	.word	0x00028cb8
        /*0304*/ 	.short	0x0100
        /*0306*/ 	.byte	0x08
	.zero		1


	//   ....[21]....
        /*0308*/ 	.word	0x000008b0
        /*030c*/ 	.word	0x000000ff
        /*0310*/ 	.word	0x00028cc8
        /*0314*/ 	.short	0x0100
        /*0316*/ 	.byte	0x08
	.zero		1


	//   ....[22]....
        /*0318*/ 	.word	0x00001b50
        /*031c*/ 	.word	0x000000ff
        /*0320*/ 	.word	0x00028c50
        /*0324*/ 	.short	0x010a
        /*0326*/ 	.byte	0x15
	.zero		1


	//   ....[23]....
        /*0328*/ 	.word	0x00001e00
        /*032c*/ 	.word	0x00000003
        /*0330*/ 	.word	0x00000000
        /*0334*/ 	.short	0x0101
        /*0336*/ 	.byte	0x3f
	.zero		1


	//   ....[24]....
        /*0338*/ 	.word	0x00002760
        /*033c*/ 	.word	0x000000ff
        /*0340*/ 	.word	0x00028c50
        /*0344*/ 	.short	0x010a
        /*0346*/ 	.byte	0x15
	.zero		1


	//   ....[25]....
        /*0348*/ 	.word	0x000027a0
        /*034c*/ 	.word	0x000000ff
        /*0350*/ 	.word	0x00028c50
        /*0354*/ 	.short	0x010a
        /*0356*/ 	.byte	0x15
	.zero		1


	//   ....[26]....
        /*0358*/ 	.word	0x00002970
        /*035c*/ 	.word	0x00000004
        /*0360*/ 	.word	0x00000000
        /*0364*/ 	.short	0x0101
        /*0366*/ 	.byte	0x3f
	.zero		1


	//   ....[27]....
        /*0368*/ 	.word	0x00003c80
        /*036c*/ 	.word	0x000000ff
        /*0370*/ 	.word	0x00028c00
        /*0374*/ 	.short	0x010a
        /*0376*/ 	.byte	0x30
	.zero		1


	//   ....[28]....
        /*0378*/ 	.word	0x00003d00
        /*037c*/ 	.word	0x00000006
        /*0380*/ 	.word	0x00028c30
        /*0384*/ 	.short	0x010a
        /*0386*/ 	.byte	0x3f
	.zero		1


	//   ....[29]....
        /*0388*/ 	.word	0x00003d40
        /*038c*/ 	.word	0x00000006
        /*0390*/ 	.word	0x00028c30
        /*0394*/ 	.short	0x010a
        /*0396*/ 	.byte	0x3f
	.zero		1


	//   ....[30]....
        /*0398*/ 	.word	0x000042b0
        /*039c*/ 	.word	0x00000003
        /*03a0*/ 	.word	0x00000000
        /*03a4*/ 	.short	0x0101
        /*03a6*/ 	.byte	0x3f
	.zero		1


	//   ....[31]....
        /*03a8*/ 	.word	0x00005b00
        /*03ac*/ 	.word	0x00000006
        /*03b0*/ 	.word	0x00028c50
        /*03b4*/ 	.short	0x010a
        /*03b6*/ 	.byte	0x3f
	.zero		1


	//   ....[32]....
        /*03b8*/ 	.word	0x00005b40
        /*03bc*/ 	.word	0x00000006
        /*03c0*/ 	.word	0x00028c50
        /*03c4*/ 	.short	0x010a
        /*03c6*/ 	.byte	0x3f
	.zero		1


	//   ....[33]....
        /*03c8*/ 	.word	0x00005d80
        /*03cc*/ 	.word	0x00000006
        /*03d0*/ 	.word	0x00000000
        /*03d4*/ 	.short	0x0101
        /*03d6*/ 	.byte	0x3f
	.zero		1


	//   ....[34]....
        /*03d8*/ 	.word	0x00006030
        /*03dc*/ 	.word	0x000000ff
        /*03e0*/ 	.word	0x00028c30
        /*03e4*/ 	.short	0x010a
        /*03e6*/ 	.byte	0x1b
	.zero		1


	//   ....[35]....
        /*03e8*/ 	.word	0x00006070
        /*03ec*/ 	.word	0x000000ff
        /*03f0*/ 	.word	0x00028c30
        /*03f4*/ 	.short	0x010a
        /*03f6*/ 	.byte	0x1b
	.zero		1


	//   ....[36]....
        /*03f8*/ 	.word	0x00006420
        /*03fc*/ 	.word	0x0000000e
        /*0400*/ 	.word	0x00000000
        /*0404*/ 	.short	0x0101
        /*0406*/ 	.byte	0x3f
	.zero		1


	//   ....[37]....
        /*0408*/ 	.word	0x00008320
        /*040c*/ 	.word	0x000000ff
        /*0410*/ 	.word	0x00028c50
        /*0414*/ 	.short	0x010a
        /*0416*/ 	.byte	0x1b
	.zero		1


	//   ....[38]....
        /*0418*/ 	.word	0x00008360
        /*041c*/ 	.word	0x000000ff
        /*0420*/ 	.word	0x00028c50
        /*0424*/ 	.short	0x010a
        /*0426*/ 	.byte	0x1b
	.zero		1


	//   ....[39]....
        /*0428*/ 	.word	0x000085f0
        /*042c*/ 	.word	0x0000000d
        /*0430*/ 	.word	0x00000000
        /*0434*/ 	.short	0x0101
        /*0436*/ 	.byte	0x3f
	.zero		1


	//   ....[40]....
        /*0438*/ 	.word	0x00008950
        /*043c*/ 	.word	0x000000ff
        /*0440*/ 	.word	0x00028c30
        /*0444*/ 	.short	0x010a
        /*0446*/ 	.byte	0x19
	.zero		1


	//   ....[41]....
        /*0448*/ 	.word	0x00008990
        /*044c*/ 	.word	0x000000ff
        /*0450*/ 	.word	0x00028c30
        /*0454*/ 	.short	0x010a
        /*0456*/ 	.byte	0x19
	.zero		1


	//   ....[42]....
        /*0458*/ 	.word	0x00009820
        /*045c*/ 	.word	0x00000098
        /*0460*/ 	.word	0x00000000
        /*0464*/ 	.short	0x0101
        /*0466*/ 	.byte	0x3f
	.zero		1


	//   ....[43]....
        /*0468*/ 	.word	0x0000a230
        /*046c*/ 	.word	0x000000ff
        /*0470*/ 	.word	0x00028c50
        /*0474*/ 	.short	0x010a
        /*0476*/ 	.byte	0x19
	.zero		1


	//   ....[44]....
        /*0478*/ 	.word	0x0000a270
        /*047c*/ 	.word	0x000000ff
        /*0480*/ 	.word	0x00028c50
        /*0484*/ 	.short	0x010a
        /*0486*/ 	.byte	0x19
	.zero		1


	//   ....[45]....
        /*0488*/ 	.word	0x0000a4e0
        /*048c*/ 	.word	0x000000aa
        /*0490*/ 	.word	0x00000000
        /*0494*/ 	.short	0x0101
        /*0496*/ 	.byte	0x3f
	.zero		1


	//   ....[46]....
        /*0498*/ 	.word	0x0000a650
        /*049c*/ 	.word	0x000000ff
        /*04a0*/ 	.word	0x00028c30
        /*04a4*/ 	.short	0x010a
        /*04a6*/ 	.byte	0x1b
	.zero		1


	//   ....[47]....
        /*04a8*/ 	.word	0x0000a690
        /*04ac*/ 	.word	0x000000ff
        /*04b0*/ 	.word	0x00028c30
        /*04b4*/ 	.short	0x010a
        /*04b6*/ 	.byte	0x1b
	.zero		1


	//   ....[48]....
        /*04b8*/ 	.word	0x0000aa30
        /*04bc*/ 	.word	0x000000a4
        /*04c0*/ 	.word	0x00000000
        /*04c4*/ 	.short	0x0101
        /*04c6*/ 	.byte	0x3f
	.zero		1


	//   ....[49]....
        /*04c8*/ 	.word	0x0000c940
        /*04cc*/ 	.word	0x000000ff
        /*04d0*/ 	.word	0x00028c50
        /*04d4*/ 	.short	0x010a
        /*04d6*/ 	.byte	0x1b
	.zero		1


	//   ....[50]....
        /*04d8*/ 	.word	0x0000c980
        /*04dc*/ 	.word	0x000000ff
        /*04e0*/ 	.word	0x00028c50
        /*04e4*/ 	.short	0x010a
        /*04e6*/ 	.byte	0x1b
	.zero		1


	//   ....[51]....
        /*04e8*/ 	.word	0x0000cc10
        /*04ec*/ 	.word	0x0000000f
        /*04f0*/ 	.word	0x00000000
        /*04f4*/ 	.short	0x0101
        /*04f6*/ 	.byte	0x3f
	.zero		1


	//   ....[52]....
        /*04f8*/ 	.word	0x0000e860
        /*04fc*/ 	.word	0x000000ff
        /*0500*/ 	.word	0x00000000
        /*0504*/ 	.short	0x0101
        /*0506*/ 	.byte	0x05
	.zero		1


	//   ....[53]....
        /*0508*/ 	.word	0x00010230
        /*050c*/ 	.word	0x00000008
        /*0510*/ 	.word	0x00028c40
        /*0514*/ 	.short	0x010a
        /*0516*/ 	.byte	0x3f
	.zero		1


	//   ....[54]....
        /*0518*/ 	.word	0x00010530
        /*051c*/ 	.word	0x000000ff
        /*0520*/ 	.word	0x00028c20
        /*0524*/ 	.short	0x010a
        /*0526*/ 	.byte	0x25
	.zero		1


	//   ....[55]....
        /*0528*/ 	.word	0x000105b0
        /*052c*/ 	.word	0x00000008
        /*0530*/ 	.word	0x00028c60
        /*0534*/ 	.short	0x010a
        /*0536*/ 	.byte	0x3f
	.zero		1


	//   ....[56]....
        /*0538*/ 	.word	0x00010c20
        /*053c*/ 	.word	0x00000002
        /*0540*/ 	.word	0x00028c40
        /*0544*/ 	.short	0x010a
        /*0546*/ 	.byte	0x3f
	.zero		1


	//   ....[57]....
        /*0548*/ 	.word	0x00010db0
        /*054c*/ 	.word	0x00000002
        /*0550*/ 	.word	0x00028c60
        /*0554*/ 	.short	0x010a
        /*0556*/ 	.byte	0x3f
	.zero		1


	//   ....[58]....
        /*0558*/ 	.word	0x000113c0
        /*055c*/ 	.word	0x00000003
        /*0560*/ 	.word	0x00028c40
        /*0564*/ 	.short	0x010a
        /*0566*/ 	.byte	0x3f
	.zero		1


	//   ....[59]....
        /*0568*/ 	.word	0x00011550
        /*056c*/ 	.word	0x00000003
        /*0570*/ 	.word	0x00028c60
        /*0574*/ 	.short	0x010a
        /*0576*/ 	.byte	0x3f
	.zero		1


	//   ....[60]....
        /*0578*/ 	.word	0x00011ae0
        /*057c*/ 	.word	0x00000002
        /*0580*/ 	.word	0x00028c40
        /*0584*/ 	.short	0x010a
        /*0586*/ 	.byte	0x3f
	.zero		1


	//   ....[61]....
        /*0588*/ 	.word	0x00011c70
        /*058c*/ 	.word	0x00000002
        /*0590*/ 	.word	0x00028c60
        /*0594*/ 	.short	0x010a
        /*0596*/ 	.byte	0x3f
	.zero		1


	//   ....[62]....
        /*0598*/ 	.word	0x00012340
        /*059c*/ 	.word	0x00000007
        /*05a0*/ 	.word	0x00028c20
        /*05a4*/ 	.short	0x010a
        /*05a6*/ 	.byte	0x3f
	.zero		1


	//   ....[63]....
        /*05a8*/ 	.word	0x00012490
        /*05ac*/ 	.word	0x00000005
        /*05b0*/ 	.word	0x00000000
        /*05b4*/ 	.short	0x010a
        /*05b6*/ 	.byte	0x3f
	.zero		1


	//   ....[64]....
        /*05b8*/ 	.word	0x00012500
        /*05bc*/ 	.word	0x00000003
        /*05c0*/ 	.word	0x00000000
        /*05c4*/ 	.short	0x010a
        /*05c6*/ 	.byte	0x3f
	.zero		1


	//   ....[65]....
        /*05c8*/ 	.word	0x00012560
        /*05cc*/ 	.word	0x00000005
        /*05d0*/ 	.word	0x00000000
        /*05d4*/ 	.short	0x010a
        /*05d6*/ 	.byte	0x3f
	.zero		1


	//   ....[66]....
        /*05d8*/ 	.word	0x00012590
        /*05dc*/ 	.word	0x00000003
        /*05e0*/ 	.word	0x00000000
        /*05e4*/ 	.short	0x010a
        /*05e6*/ 	.byte	0x3f
	.zero		1


	//   ....[67]....
        /*05e8*/ 	.word	0x00012600
        /*05ec*/ 	.word	0x00000006
        /*05f0*/ 	.word	0x00028c50
        /*05f4*/ 	.short	0x010a
        /*05f6*/ 	.byte	0x3f
	.zero		1


	//   ....[68]....
        /*05f8*/ 	.word	0x00012660
        /*05fc*/ 	.word	0x00000005
        /*0600*/ 	.word	0x00028c50
        /*0604*/ 	.short	0x010a
        /*0606*/ 	.byte	0x3f
	.zero		1


	//   ....[69]....
        /*0608*/ 	.word	0x000126c0
        /*060c*/ 	.word	0x00000003
        /*0610*/ 	.word	0x00028c00
        /*0614*/ 	.short	0x010a
        /*0616*/ 	.byte	0x3f
	.zero		1


	//   ....[70]....
        /*0618*/ 	.word	0x00012710
        /*061c*/ 	.word	0x00000006
        /*0620*/ 	.word	0x00028c30
        /*0624*/ 	.short	0x010a
        /*0626*/ 	.byte	0x3f
	.zero		1


	//   ....[71]....
        /*0628*/ 	.word	0x00012760
        /*062c*/ 	.word	0x00000006
        /*0630*/ 	.word	0x00028c50
        /*0634*/ 	.short	0x010a
        /*0636*/ 	.byte	0x3f
	.zero		1


	//   ....[72]....
        /*0638*/ 	.word	0x000127c0
        /*063c*/ 	.word	0x0000000b
        /*0640*/ 	.word	0x00028c30
        /*0644*/ 	.short	0x010a
        /*0646*/ 	.byte	0x3f
	.zero		1


	//   ....[73]....
        /*0648*/ 	.word	0x00012810
        /*064c*/ 	.word	0x0000000d
        /*0650*/ 	.word	0x00028c50
        /*0654*/ 	.short	0x010a
        /*0656*/ 	.byte	0x3f
	.zero		1


	//   ....[74]....
        /*0658*/ 	.word	0x00012870
        /*065c*/ 	.word	0x00000008
        /*0660*/ 	.word	0x00028c30
        /*0664*/ 	.short	0x010a
        /*0666*/ 	.byte	0x3f
	.zero		1


	//   ....[75]....
        /*0668*/ 	.word	0x000128c0
        /*066c*/ 	.word	0x000000aa
        /*0670*/ 	.word	0x00028c50
        /*0674*/ 	.short	0x010a
        /*0676*/ 	.byte	0x3f
	.zero		1


	//   ....[76]....
        /*0678*/ 	.word	0x00012920
        /*067c*/ 	.word	0x00000007
        /*0680*/ 	.word	0x00028c30
        /*0684*/ 	.short	0x010a
        /*0686*/ 	.byte	0x3f
	.zero		1


	//   ....[77]....
        /*0688*/ 	.word	0x00012970
        /*068c*/ 	.word	0x0000000f
        /*0690*/ 	.word	0x00028c50
        /*0694*/ 	.short	0x010a
        /*0696*/ 	.byte	0x3f
	.zero		1


	//   ....[78]....
        /*0698*/ 	.word	0x00012af0
        /*069c*/ 	.word	0x00000008
        /*06a0*/ 	.word	0x00028c40
        /*06a4*/ 	.short	0x010a
        /*06a6*/ 	.byte	0x3f
	.zero		1


	//   ....[79]....
        /*06a8*/ 	.word	0x00012b50
        /*06ac*/ 	.word	0x00000008
        /*06b0*/ 	.word	0x00028c20
        /*06b4*/ 	.short	0x010a
        /*06b6*/ 	.byte	0x3f
	.zero		1


	//   ....[80]....
        /*06b8*/ 	.word	0x00012ba0
        /*06bc*/ 	.word	0x00000008
        /*06c0*/ 	.word	0x00028c60
        /*06c4*/ 	.short	0x010a
        /*06c6*/ 	.byte	0x3f
	.zero		1


	//   ....[81]....
        /*06c8*/ 	.word	0x00012bf0
        /*06cc*/ 	.word	0x00000002
        /*06d0*/ 	.word	0x00028c40
        /*06d4*/ 	.short	0x010a
        /*06d6*/ 	.byte	0x3f
	.zero		1


	//   ....[82]....
        /*06d8*/ 	.word	0x00012c40
        /*06dc*/ 	.word	0x00000002
        /*06e0*/ 	.word	0x00028c60
        /*06e4*/ 	.short	0x010a
        /*06e6*/ 	.byte	0x3f
	.zero		1


	//   ....[83]....
        /*06e8*/ 	.word	0x00012c90
        /*06ec*/ 	.word	0x00000003
        /*06f0*/ 	.word	0x00028c40
        /*06f4*/ 	.short	0x010a
        /*06f6*/ 	.byte	0x3f
	.zero		1


	//   ....[84]....
        /*06f8*/ 	.word	0x00012ce0
        /*06fc*/ 	.word	0x00000003
        /*0700*/ 	.word	0x00028c60
        /*0704*/ 	.short	0x010a
        /*0706*/ 	.byte	0x3f
	.zero		1


	//   ....[85]....
        /*0708*/ 	.word	0x00012d30
        /*070c*/ 	.word	0x00000002
        /*0710*/ 	.word	0x00028c40
        /*0714*/ 	.short	0x010a
        /*0716*/ 	.byte	0x3f
	.zero		1


	//   ....[86]....
        /*0718*/ 	.word	0x00012d80
        /*071c*/ 	.word	0x00000002
        /*0720*/ 	.word	0x00028c60
        /*0724*/ 	.short	0x010a
        /*0726*/ 	.byte	0x3f
	.zero		1


	//   ....[87]....
        /*0728*/ 	.word	0x00012e60
        /*072c*/ 	.word	0x00000007
        /*0730*/ 	.word	0x00028c20
        /*0734*/ 	.short	0x010a
        /*0736*/ 	.byte	0x3f
	.zero		1


	//   ....[88]....
        /*0738*/ 	.word	0x00012eb0
        /*073c*/ 	.word	0x00000005
        /*0740*/ 	.word	0x00000000
        /*0744*/ 	.short	0x010a
        /*0746*/ 	.byte	0x3f
	.zero		1


	//   ....[89]....
        /*0748*/ 	.word	0x00012f00
        /*074c*/ 	.word	0x00000003
        /*0750*/ 	.word	0x00000000
        /*0754*/ 	.short	0x010a
        /*0756*/ 	.byte	0x3f
	.zero		1


	//   ....[90]....
        /*0758*/ 	.word	0x00012f50
        /*075c*/ 	.word	0x00000005
        /*0760*/ 	.word	0x00000000
        /*0764*/ 	.short	0x010a
        /*0766*/ 	.byte	0x3f
	.zero		1


	//----- nvinfo : EIATTR_NUM_MBARRIERS
	.align		4
.L_317:
        /*0768*/ 	.byte	0x03, 0x38
        /*076a*/ 	.short	0x0016


	//----- nvinfo : EIATTR_EXIT_INSTR_OFFSETS
	.align		4
        /*076c*/ 	.byte	0x04, 0x1c
        /*076e*/ 	.short	(.L_319 - .L_318)


	//   ....[0]....
.L_318:
        /*0770*/ 	.word	0x00000a10


	//   ....[1]....
        /*0774*/ 	.word	0x0000f160


	//   ....[2]....
        /*0778*/ 	.word	0x0000f1c0


	//   ....[3]....
        /*077c*/ 	.word	0x000123b0


	//   ....[4]....
        /*0780*/ 	.word	0x000125e0


	//----- nvinfo : EIATTR_MAX_THREADS
	.align		4
.L_319:
        /*0784*/ 	.byte	0x04, 0x05
        /*0786*/ 	.short	(.L_321 - .L_320)
.L_320:
        /*0788*/ 	.word	0x00000180
        /*078c*/ 	.word	0x00000001
        /*0790*/ 	.word	0x00000001


	//----- nvinfo : EIATTR_CRS_STACK_SIZE
	.align		4
.L_321:
        /*0794*/ 	.byte	0x04, 0x1e
        /*0796*/ 	.short	(.L_323 - .L_322)
.L_322:
        /*0798*/ 	.word	0x00000000


	//----- nvinfo : EIATTR_CBANK_PARAM_SIZE
	.align		4
.L_323:
        /*079c*/ 	.byte	0x03, 0x19
        /*079e*/ 	.short	0x0bf0


	//----- nvinfo : EIATTR_PARAM_CBANK
	.align		4
        /*07a0*/ 	.byte	0x04, 0x0a
        /*07a2*/ 	.short	(.L_325 - .L_324)
	.align		4
.L_324:
        /*07a4*/ 	.word	index@(.nv.constant0._ZN7cutlass13device_kernelIN5flash11enable_sm90INS1_16FlashAttnFwdSm90INS1_25CollectiveMainloopFwdSm90ILi2EN4cute5tupleIJNS5_1CILi1EEES8_S8_EEENS6_IJNS7_ILi64EEESA_SA_EEELi512ENS_10bfloat16_tEfNS_4arch4Sm90ELb0ELb1ELb1ELb0ELb0ELb0ELb0ELb0ELb0ELb0ELb0ELb0EEENS1_21CollectiveEpilogueFwdINS6_IJSA_NS7_ILi512EEESA_EEES9_SC_SE_Li256ELb0ELb0ELb0ELb0EEENS1_30DynamicPersistentTileSchedulerILi256ELi32ELb0ELb0ELb1EEEEEEEEEvNT_6ParamsE)
        /*07a8*/ 	.short	0x0210
        /*07aa*/ 	.short	0x0bf0


	//----- nvinfo : EIATTR_SW_WAR
	.align		4
.L_325:
        /*07ac*/ 	.byte	0x04, 0x36
        /*07ae*/ 	.short	(.L_327 - .L_326)
.L_326:
        /*07b0*/ 	.word	0x00000008
.L_327:


//--------------------- .nv.info._ZN7cutlass13device_kernelIN5flash11enable_sm90INS1_16FlashAttnFwdSm90INS1_25CollectiveMainloopFwdSm90ILi2EN4cute5tupleIJNS5_1CILi1EEES8_S8_EEENS6_IJNS7_ILi64EEESA_SA_EEELi512ENS_10bfloat16_tEfNS_4arch4Sm90ELb0ELb1ELb1ELb0ELb0ELb0ELb1ELb0ELb0ELb0ELb0ELb0EEENS1_21CollectiveEpilogueFwdINS6_IJSA_NS7_ILi512EEESA_EEES9_SC_SE_Li256ELb0ELb0ELb0ELb0EEENS1_30DynamicPersistentTileSchedulerILi256ELi32ELb0ELb0ELb1EEEEEEEEEvNT_6ParamsE --------------------------
	.section	.nv.info._ZN7cutlass13device_kernelIN5flash11enable_sm90INS1_16FlashAttnFwdSm90INS1_25CollectiveMainloopFwdSm90ILi2EN4cute5tupleIJNS5_1CILi1EEES8_S8_EEENS6_IJNS7_ILi64EEESA_SA_EEELi512ENS_10bfloat16_tEfNS_4arch4Sm90ELb0ELb1ELb1ELb0ELb0ELb0ELb1ELb0ELb0ELb0ELb0ELb0EEENS1_21CollectiveEpilogueFwdINS6_IJSA_NS7_ILi512EEESA_EEES9_SC_SE_Li256ELb0ELb0ELb0ELb0EEENS1_30DynamicPersistentTileSchedulerILi256ELi32ELb0ELb0ELb1EEEEEEEEEvNT_6ParamsE,"",@"SHT_CUDA_INFO"
	.sectionflags	@""
	.align	4


	//----- nvinfo : EIATTR_CUDA_API_VERSION
	.align		4
        /*0000*/ 	.byte	0x04, 0x37
        /*0002*/ 	.short	(.L_329 - .L_328)
.L_328:
        /*0004*/ 	.word	0x00000082


	//----- nvinfo : EIATTR_KPARAM_INFO
	.align		4
.L_329:
        /*0008*/ 	.byte	0x04, 0x17
        /*000a*/ 	.short	(.L_331 - .L_330)
.L_330:
        /*000c*/ 	.word	0x00000000
        /*0010*/ 	.short	0x0000
        /*0012*/ 	.short	0x0070
        /*0014*/ 	.byte	0x00, 0xf0, 0x01, 0x32


	//----- nvinfo : EIATTR_SPARSE_MMA_MASK
	.align		4
.L_331:
        /*0018*/ 	.byte	0x03, 0x50
        /*001a*/ 	.short	0x0000


	//----- nvinfo : EIATTR_MAXREG_COUNT
	.align		4
        /*001c*/ 	.byte	0x03, 0x1b
        /*001e*/ 	.short	0x00a8


	//----- nvinfo : EIATTR_NUM_BARRIERS
	.align		4
        /*0020*/ 	.byte	0x02, 0x4c
        /*0022*/ 	.byte	0x10
	.zero		1


	//----- nvinfo : EIATTR_EXTERNS
	.align		4
        /*0024*/ 	.byte	0x04, 0x0f
        /*0026*/ 	.short	(.L_333 - .L_332)


	//   ....[0]....
	.align		4
.L_332:
        /*0028*/ 	.word	index@(__assertfail)


	//----- nvinfo : EIATTR_ANNOTATIONS
	.align		4
.L_333:
        /*002c*/ 	.byte	0x04, 0x55
        /*002e*/ 	.short	(.L_335 - .L_334)


	//   ....[0]....
.L_334:
        /*0030*/ 	.word	0x00000001
        /*0034*/ 	.byte	0x90, 0x09, 0x00, 0x00, 0x01, 0x00, 0x00, 0x00, 0xa0, 0x0a, 0x00, 0x00, 0x01, 0x00, 0x00, 0x00
        /*0044*/ 	.byte	0x00, 0x44, 0x01, 0x00, 0x01, 0x00, 0x00, 0x00, 0x90, 0x4b, 0x01, 0x00, 0x01, 0x00, 0x00, 0x00
        /*0054*/ 	.byte	0xa0, 0x75, 0x01, 0x00, 0x01, 0x00, 0x00, 0x00, 0xf0, 0x78, 0x01, 0x00


	//----- nvinfo : EIATTR_MERCURY_ISA_VERSION
	.align		4
.L_335:
        /*0060*/ 	.byte	0x03, 0x5f
        /*0062*/ 	.short	0x0101


	//----- nvinfo : EIATTR_INT_WARP_WIDE_INSTR_OFFSETS
	.align		4
        /*0064*/ 	.byte	0x04, 0x31
        /*0066*/ 	.short	(.L_337 - .L_336)


	//   ....[0]....
.L_336:
        /*0068*/ 	.word	0x000001c0


	//   ....[1]....
        /*006c*/ 	.word	0x000001f0


	//   ....[2]....
        /*0070*/ 	.word	0x00000200


	//   ....[3]....
        /*0074*/ 	.word	0x00000270


	//   ....[4]....
        /*0078*/ 	.word	0x00014ba0


	//   ....[5]....
        /*007c*/ 	.word	0x00014c50


	//   ....[6]....
        /*0080*/ 	.word	0x00015140


	//   ....[7]....
        /*0084*/ 	.word	0x000175b0


	//   ....[8]....
        /*0088*/ 	.word	0x00017660


	//----- nvinfo : EIATTR_COOP_GROUP_MASK_REGIDS
	.align		4
.L_337:
        /*008c*/ 	.byte	0x04, 0x29
        /*008e*/ 	.short	(.L_339 - .L_338)


	//   ....[0]....
.L_338:
        /*0090*/ 	.word	0xffffffff


	//   ....[1]....
        /*0094*/ 	.word	0xffffffff


	//   ....[2]....
        /*0098*/ 	.word	0xffffffff


	//   ....[3]....
        /*009c*/ 	.word	0xffffffff


	//   ....[4]....
        /*00a0*/ 	.word	0xffffffff


	//   ....[5]....
        /*00a4*/ 	.word	0xffffffff


	//   ....[6]....
        /*00a8*/ 	.word	0xffffffff


	//   ....[7]....
        /*00ac*/ 	.word	0xffffffff


	//   ....[8]....
        /*00b0*/ 	.word	0xffffffff


	//   ....[9]....
        /*00b4*/ 	.word	0xffffffff


	//   ....[10]....
        /*00b8*/ 	.word	0xffffffff


	//   ....[11]....
        /*00bc*/ 	.word	0xffffffff


	//   ....[12]....
        /*00c0*/ 	.word	0xffffffff


	//   ....[13]....
        /*00c4*/ 	.word	0xffffffff


	//   ....[14]....
        /*00c8*/ 	.word	0xffffffff


	//   ....[15]....
        /*00cc*/ 	.word	0xffffffff


	//   ....[16]....
        /*00d0*/ 	.word	0xffffffff


	//   ....[17]....
        /*00d4*/ 	.word	0xffffffff


	//   ....[18]....
        /*00d8*/ 	.word	0xffffffff


	//   ....[19]....
        /*00dc*/ 	.word	0xffffffff


	//   ....[20]....
        /*00e0*/ 	.word	0xffffffff


	//   ....[21]....
        /*00e4*/ 	.word	0xffffffff


	//   ....[22]....
        /*00e8*/ 	.word	0xffffffff


	//   ....[23]....
        /*00ec*/ 	.word	0xffffffff


	//   ....[24]....
        /*00f0*/ 	.word	0xffffffff


	//   ....[25]....
        /*00f4*/ 	.word	0xffffffff


	//   ....[26]....
        /*00f8*/ 	.word	0xffffffff


	//   ....[27]....
        /*00fc*/ 	.word	0xffffffff


	//   ....[28]....
        /*0100*/ 	.word	0xffffffff


	//   ....[29]....
        /*0104*/ 	.word	0xffffffff


	//   ....[30]....
        /*0108*/ 	.word	0xffffffff


	//   ....[31]....
        /*010c*/ 	.word	0xffffffff


	//   ....[32]....
        /*0110*/ 	.word	0xffffffff


	//   ....[33]....
        /*0114*/ 	.word	0xffffffff


	//   ....[34]....
        /*0118*/ 	.word	0xffffffff


	//   ....[35]....
        /*011c*/ 	.word	0xffffffff


	//   ....[36]....
        /*0120*/ 	.word	0xffffffff


	//   ....[37]....
        /*0124*/ 	.word	0xffffffff


	//   ....[38]....
        /*0128*/ 	.word	0xffffffff


	//   ....[39]....
        /*012c*/ 	.word	0xffffffff


	//   ....[40]....
        /*0130*/ 	.word	0xffffffff


	//   ....[41]....
        /*0134*/ 	.word	0xffffffff


	//   ....[42]....
        /*0138*/ 	.word	0x0500000f


	//   ....[43]....
        /*013c*/ 	.word	0x0500000f


	//----- nvinfo : EIATTR_COOP_GROUP_INSTR_OFFSETS
	.align		4
.L_339:
        /*0140*/ 	.byte	0x04, 0x28
        /*0142*/ 	.short	(.L_341 - .L_340)


	//   ....[0]....
.L_340:
        /*0144*/ 	.word	0x00000070


	//   ....[1]....
        /*0148*/ 	.word	0x000001d0


	//   ....[2]....
        /*014c*/ 	.word	0x00000220


	//   ....[3]....
        /*0150*/ 	.word	0x000003f0


	//   ....[4]....
        /*0154*/ 	.word	0x00000550


	//   ....[5]....
        /*0158*/ 	.word	0x00000670


	//   ....[6]....
        /*015c*/ 	.word	0x000007d0


	//   ....[7]....
        /*0160*/ 	.word	0x00001ae0


	//   ....[8]....
        /*0164*/ 	.word	0x000039d0


	//   ....[9]....
        /*0168*/ 	.word	0x00004960


	//   ....[10]....
        /*016c*/ 	.word	0x00006720


	//   ....[11]....
        /*0170*/ 	.word	0x00006760


	//   ....[12]....
        /*0174*/ 	.word	0x00006a50


	//   ....[13]....
        /*0178*/ 	.word	0x00006af0


	//   ....[14]....
        /*017c*/ 	.word	0x00007210


	//   ....[15]....
        /*0180*/ 	.word	0x00007f70


	//   ....[16]....
        /*0184*/ 	.word	0x00009830


	//   ....[17]....
        /*0188*/ 	.word	0x00009930


	//   ....[18]....
        /*018c*/ 	.word	0x00009bc0


	//   ....[19]....
        /*0190*/ 	.word	0x00009d00


	//   ....[20]....
        /*0194*/ 	.word	0x0000ae80


	//   ....[21]....
        /*0198*/ 	.word	0x0000bd40


	//   ....[22]....
        /*019c*/ 	.word	0x0000ccf0


	//   ....[23]....
        /*01a0*/ 	.word	0x0000cd60


	//   ....[24]....
        /*01a4*/ 	.word	0x0000d060


	//   ....[25]....
        /*01a8*/ 	.word	0x0000d1b0


	//   ....[26]....
        /*01ac*/ 	.word	0x0000e1e0


	//   ....[27]....
        /*01b0*/ 	.word	0x0000ee30


	//   ....[28]....
        /*01b4*/ 	.word	0x000106f0


	//   ....[29]....
        /*01b8*/ 	.word	0x000107f0


	//   ....[30]....
        /*01bc*/ 	.word	0x00010b10


	//   ....[31]....
        /*01c0*/ 	.word	0x00010c10


	//   ....[32]....
        /*01c4*/ 	.word	0x00011d30


	//   ....[33]....
        /*01c8*/ 	.word	0x00011d90


	//   ....[34]....
        /*01cc*/ 	.word	0x00011dd0


	//   ....[35]....
        /*01d0*/ 	.word	0x00011e30


	//   ....[36]....
        /*01d4*/ 	.word	0x00011e60


	//   ....[37]....
        /*01d8*/ 	.word	0x000128c0


	//   ....[38]....
        /*01dc*/ 	.word	0x00013670


	//   ....[39]....
        /*01e0*/ 	.word	0x000142f0


	//   ....[40]....
        /*01e4*/ 	.word	0x000176e0


	//   ....[41]....
        /*01e8*/ 	.word	0x00017890


	//   ....[42]....
        /*01ec*/ 	.word	0x00017ed0


	//   ....[43]....
        /*01f0*/ 	.word	0x000182b0


	//----- nvinfo : EIATTR_REG_RECONFIG
	.align		4
.L_341:
        /*01f4*/ 	.byte	0x01, 0x54
	.zero		2


	//----- nvinfo : EIATTR_SYSCALL_OFFSETS
	.align		4
        /*01f8*/ 	.byte	0x04, 0x46
        /*01fa*/ 	.short	(.L_343 - .L_342)


	//   ....[0]....
.L_342:
        /*01fc*/ 	.word	0x00003b90


	//   ....[1]....
        /*0200*/ 	.word	0x00014de0


	//   ....[2]....
        /*0204*/ 	.word	0x00014f20


	//   ....[3]....
        /*0208*/ 	.word	0x00015020


	//----- nvinfo : EIATTR_MBARRIER_INSTR_OFFSETS
	.align		4
.L_343:
        /*020c*/ 	.byte	0x04, 0x39
        /*020e*/ 	.short	(.L_345 - .L_344)


	//   ....[0]....
.L_344:
        /*0210*/ 	.word	0x000002d0
        /*0214*/ 	.word	0x000000ff
        /*0218*/ 	.word	0x00038800
        /*021c*/ 	.short	0x0100
        /*021e*/ 	.byte	0x06
	.zero		1


	//   ....[1]....
        /*0220*/ 	.word	0x000002e0
        /*0224*/ 	.word	0x000000ff
        /*0228*/ 	.word	0x00038810
        /*022c*/ 	.short	0x0100
        /*022e*/ 	.byte	0x06
	.zero		1


	//   ....[2]....
        /*0230*/ 	.word	0x000002f0
        /*0234*/ 	.word	0x000000ff
        /*0238*/ 	.word	0x00038820
        /*023c*/ 	.short	0x0100
        /*023e*/ 	.byte	0x06
	.zero		1


	//   ....[3]....
        /*0240*/ 	.word	0x000003a0
        /*0244*/ 	.word	0x000000ff
        /*0248*/ 	.word	0x00038830
        /*024c*/ 	.short	0x0100
        /*024e*/ 	.byte	0x06
	.zero		1


	//   ....[4]....
        /*0250*/ 	.word	0x000003b0
        /*0254*/ 	.word	0x000000ff
        /*0258*/ 	.word	0x00038840
        /*025c*/ 	.short	0x0100
        /*025e*/ 	.byte	0x06
	.zero		1


	//   ....[5]....
        /*0260*/ 	.word	0x000003c0
        /*0264*/ 	.word	0x000000ff
        /*0268*/ 	.word	0x00038838
        /*026c*/ 	.short	0x0100
        /*026e*/ 	.byte	0x06
	.zero		1


	//   ....[6]....
        /*0270*/ 	.word	0x000003d0
        /*0274*/ 	.word	0x000000ff
        /*0278*/ 	.word	0x00038848
        /*027c*/ 	.short	0x0100
        /*027e*/ 	.byte	0x06
	.zero		1


	//   ....[7]....
        /*0280*/ 	.word	0x00000500
        /*0284*/ 	.word	0x000000ff
        /*0288*/ 	.word	0x00038850
        /*028c*/ 	.short	0x0100
        /*028e*/ 	.byte	0x08
	.zero		1


	//   ....[8]....
        /*0290*/ 	.word	0x00000510
        /*0294*/ 	.word	0x000000ff
        /*0298*/ 	.word	0x00038860
        /*029c*/ 	.short	0x0100
        /*029e*/ 	.byte	0x08
	.zero		1


	//   ....[9]....
        /*02a0*/ 	.word	0x00000520
        /*02a4*/ 	.word	0x000000ff
        /*02a8*/ 	.word	0x00038858
        /*02ac*/ 	.short	0x0100
        /*02ae*/ 	.byte	0x08
	.zero		1


	//   ....[10]....
        /*02b0*/ 	.word	0x00000530
        /*02b4*/ 	.word	0x000000ff
        /*02b8*/ 	.word	0x00038868
        /*02bc*/ 	.short	0x0100
        /*02be*/ 	.byte	0x08
	.zero		1


	//   ....[11]....
        /*02c0*/ 	.word	0x00000620
        /*02c4*/ 	.word	0x000000ff
        /*02c8*/ 	.word	0x00038870
        /*02cc*/ 	.short	0x0100
        /*02ce*/ 	.byte	0x06
	.zero		1


	//   ....[12]....
        /*02d0*/ 	.word	0x00000630
        /*02d4*/ 	.word	0x000000ff
        /*02d8*/ 	.word	0x00038880
        /*02dc*/ 	.short	0x0100
        /*02de*/ 	.byte	0x06
	.zero		1


	//   ....[13]....
        /*02e0*/ 	.word	0x00000640
        /*02e4*/ 	.word	0x000000ff
        /*02e8*/ 	.word	0x00038878
        /*02ec*/ 	.short	0x0100
        /*02ee*/ 	.byte	0x06
	.zero		1


	//   ....[14]....
        /*02f0*/ 	.word	0x00000650
        /*02f4*/ 	.word	0x000000ff
        /*02f8*/ 	.word	0x00038888
        /*02fc*/ 	.short	0x0100
        /*02fe*/ 	.byte	0x06
	.zero		1


	//   ....[15]....
        /*0300*/ 	.word	0x00000780
        /*0304*/ 	.word	0x000000ff
        /*0308*/ 	.word	0x00038890
        /*030c*/ 	.short	0x0100
        /*030e*/ 	.byte	0x08
	.zero		1


	//   ....[16]....
        /*0310*/ 	.word	0x00000790
        /*0314*/ 	.word	0x000000ff
        /*0318*/ 	.word	0x000388a0
        /*031c*/ 	.short	0x0100
        /*031e*/ 	.byte	0x08
	.zero		1


	//   ....[17]....
        /*0320*/ 	.word	0x000007a0
        /*0324*/ 	.word	0x000000ff
        /*0328*/ 	.word	0x00038898
        /*032c*/ 	.short	0x0100
        /*032e*/ 	.byte	0x08
	.zero		1


	//   ....[18]....
        /*0330*/ 	.word	0x000007b0
        /*0334*/ 	.word	0x000000ff
        /*0338*/ 	.word	0x000388a8
        /*033c*/ 	.short	0x0100
        /*033e*/ 	.byte	0x08
	.zero		1


	//   ....[19]....
        /*0340*/ 	.word	0x000008e0
        /*0344*/ 	.word	0x000000ff
        /*0348*/ 	.word	0x000388b0
        /*034c*/ 	.short	0x0100
        /*034e*/ 	.byte	0x08
	.zero		1


	//   ....[20]....
        /*0350*/ 	.word	0x000008f0
        /*0354*/ 	.word	0x000000ff
        /*0358*/ 	.word	0x000388c0
        /*035c*/ 	.short	0x0100
        /*035e*/ 	.byte	0x08
	.zero		1


	//   ....[21]....
        /*0360*/ 	.word	0x00000900
        /*0364*/ 	.word	0x000000ff
        /*0368*/ 	.word	0x000388b8
        /*036c*/ 	.short	0x0100
        /*036e*/ 	.byte	0x08
	.zero		1


	//   ....[22]....
        /*0370*/ 	.word	0x00000910
        /*0374*/ 	.word	0x000000ff
        /*0378*/ 	.word	0x000388c8
        /*037c*/ 	.short	0x0100
        /*037e*/ 	.byte	0x08
	.zero		1


	//   ....[23]....
        /*0380*/ 	.word	0x00001e60
        /*0384*/ 	.word	0x00000003
        /*0388*/ 	.word	0x00000000
        /*038c*/ 	.short	0x0101
        /*038e*/ 	.byte	0x3f
	.zero		1


	//   ....[24]....
        /*0390*/ 	.word	0x00002920
        /*0394*/ 	.word	0x00000000
        /*0398*/ 	.word	0x00000000
        /*039c*/ 	.short	0x0101
        /*039e*/ 	.byte	0x3f
	.zero		1


	//   ....[25]....
        /*03a0*/ 	.word	0x00003c10
        /*03a4*/ 	.word	0x000000ff
        /*03a8*/ 	.word	0x00038800
        /*03ac*/ 	.short	0x010a
        /*03ae*/ 	.byte	0x24
	.zero		1


	//   ....[26]....
        /*03b0*/ 	.word	0x00003c70
        /*03b4*/ 	.word	0x00000006
        /*03b8*/ 	.word	0x00038830
        /*03bc*/ 	.short	0x010a
        /*03be*/ 	.byte	0x3f
	.zero		1


	//   ....[27]....
        /*03c0*/ 	.word	0x00003cb0
        /*03c4*/ 	.word	0x00000006
        /*03c8*/ 	.word	0x00038830
        /*03cc*/ 	.short	0x010a
        /*03ce*/ 	.byte	0x3f
	.zero		1


	//   ....[28]....
        /*03d0*/ 	.word	0x00003f30
        /*03d4*/ 	.word	0x000000ff
        /*03d8*/ 	.word	0x00038810
        /*03dc*/ 	.short	0x010a
        /*03de*/ 	.byte	0x24
	.zero		1


	//   ....[29]....
        /*03e0*/ 	.word	0x00003f70
        /*03e4*/ 	.word	0x00000006
        /*03e8*/ 	.word	0x00038850
        /*03ec*/ 	.short	0x010a
        /*03ee*/ 	.byte	0x3f
	.zero		1


	//   ....[30]....
        /*03f0*/ 	.word	0x00004050
        /*03f4*/ 	.word	0x00000006
        /*03f8*/ 	.word	0x00038850
        /*03fc*/ 	.short	0x010a
        /*03fe*/ 	.byte	0x3f
	.zero		1


	//   ....[31]....
        /*0400*/ 	.word	0x000057a0
        /*0404*/ 	.word	0x00000005
        /*0408*/ 	.word	0x00000000
        /*040c*/ 	.short	0x0101
        /*040e*/ 	.byte	0x3f
	.zero		1


	//   ....[32]....
        /*0410*/ 	.word	0x00007230
        /*0414*/ 	.word	0x00000006
        /*0418*/ 	.word	0x00000000
        /*041c*/ 	.short	0x0101
        /*041e*/ 	.byte	0x3f
	.zero		1


	//   ....[33]....
        /*0420*/ 	.word	0x00007450
        /*0424*/ 	.word	0x0000000c
        /*0428*/ 	.word	0x00038830
        /*042c*/ 	.short	0x010a
        /*042e*/ 	.byte	0x3f
	.zero		1


	//   ....[34]....
        /*0430*/ 	.word	0x000074a0
        /*0434*/ 	.word	0x0000000c
        /*0438*/ 	.word	0x00038830
        /*043c*/ 	.short	0x010a
        /*043e*/ 	.byte	0x3f
	.zero		1


	//   ....[35]....
        /*0440*/ 	.word	0x00007620
        /*0444*/ 	.word	0x0000000c
        /*0448*/ 	.word	0x00038850
        /*044c*/ 	.short	0x010a
        /*044e*/ 	.byte	0x3f
	.zero		1


	//   ....[36]....
        /*0450*/ 	.word	0x00007670
        /*0454*/ 	.word	0x0000000c
        /*0458*/ 	.word	0x00038850
        /*045c*/ 	.short	0x010a
        /*045e*/ 	.byte	0x3f
	.zero		1


	//   ....[37]....
        /*0460*/ 	.word	0x00008d30
        /*0464*/ 	.word	0x00000014
        /*0468*/ 	.word	0x00000000
        /*046c*/ 	.short	0x0101
        /*046e*/ 	.byte	0x3f
	.zero		1


	//   ....[38]....
        /*0470*/ 	.word	0x0000aea0
        /*0474*/ 	.word	0x0000000c
        /*0478*/ 	.word	0x00000000
        /*047c*/ 	.short	0x0101
        /*047e*/ 	.byte	0x3f
	.zero		1


	//   ....[39]....
        /*0480*/ 	.word	0x0000b200
        /*0484*/ 	.word	0x00000008
        /*0488*/ 	.word	0x00038830
        /*048c*/ 	.short	0x010a
        /*048e*/ 	.byte	0x3f
	.zero		1


	//   ....[40]....
        /*0490*/ 	.word	0x0000b250
        /*0494*/ 	.word	0x00000008
        /*0498*/ 	.word	0x00038830
        /*049c*/ 	.short	0x010a
        /*049e*/ 	.byte	0x3f
	.zero		1


	//   ....[41]....
        /*04a0*/ 	.word	0x0000b3d0
        /*04a4*/ 	.word	0x00000008
        /*04a8*/ 	.word	0x00038850
        /*04ac*/ 	.short	0x010a
        /*04ae*/ 	.byte	0x3f
	.zero		1


	//   ....[42]....
        /*04b0*/ 	.word	0x0000b410
        /*04b4*/ 	.word	0x00000008
        /*04b8*/ 	.word	0x00038850
        /*04bc*/ 	.short	0x010a
        /*04be*/ 	.byte	0x3f
	.zero		1


	//   ....[43]....
        /*04c0*/ 	.word	0x0000d500
        /*04c4*/ 	.word	0x00000098
        /*04c8*/ 	.word	0x00000000
        /*04cc*/ 	.short	0x0101
        /*04ce*/ 	.byte	0x3f
	.zero		1


	//   ....[44]....
        /*04d0*/ 	.word	0x0000e200
        /*04d4*/ 	.word	0x00000008
        /*04d8*/ 	.word	0x00000000
        /*04dc*/ 	.short	0x0101
        /*04de*/ 	.byte	0x3f
	.zero		1


	//   ....[45]....
        /*04e0*/ 	.word	0x0000e310
        /*04e4*/ 	.word	0x0000000c
        /*04e8*/ 	.word	0x00038830
        /*04ec*/ 	.short	0x010a
        /*04ee*/ 	.byte	0x3f
	.zero		1


	//   ....[46]....
        /*04f0*/ 	.word	0x0000e360
        /*04f4*/ 	.word	0x0000000c
        /*04f8*/ 	.word	0x00038830
        /*04fc*/ 	.short	0x010a
        /*04fe*/ 	.byte	0x3f
	.zero		1


	//   ....[47]....
        /*0500*/ 	.word	0x0000e4e0
        /*0504*/ 	.word	0x0000000c
        /*0508*/ 	.word	0x00038850
        /*050c*/ 	.short	0x010a
        /*050e*/ 	.byte	0x3f
	.zero		1


	//   ....[48]....
        /*0510*/ 	.word	0x0000e530
        /*0514*/ 	.word	0x0000000c
        /*0518*/ 	.word	0x00038850
        /*051c*/ 	.short	0x010a
        /*051e*/ 	.byte	0x3f
	.zero		1


	//   ....[49]....
        /*0520*/ 	.word	0x0000fbf0
        /*0524*/ 	.word	0x0000000a
        /*0528*/ 	.word	0x00000000
        /*052c*/ 	.short	0x0101
        /*052e*/ 	.byte	0x3f
	.zero		1


	//   ....[50]....
        /*0530*/ 	.word	0x00011d50
        /*0534*/ 	.word	0x0000000c
        /*0538*/ 	.word	0x00000000
        /*053c*/ 	.short	0x0101
        /*053e*/ 	.byte	0x3f
	.zero		1


	//   ....[51]....
        /*0540*/ 	.word	0x000139b0
        /*0544*/ 	.word	0x000000ff
        /*0548*/ 	.word	0x00000000
        /*054c*/ 	.short	0x0101
        /*054e*/ 	.byte	0x05
	.zero		1


	//   ....[52]....
        /*0550*/ 	.word	0x000153c0
        /*0554*/ 	.word	0x00000008
        /*0558*/ 	.word	0x00038840
        /*055c*/ 	.short	0x010a
        /*055e*/ 	.byte	0x3f
	.zero		1


	//   ....[53]....
        /*0560*/ 	.word	0x00015a10
        /*0564*/ 	.word	0x000000ff
        /*0568*/ 	.word	0x00038820
        /*056c*/ 	.short	0x010a
        /*056e*/ 	.byte	0x26
	.zero		1


	//   ....[54]....
        /*0570*/ 	.word	0x00015a90
        /*0574*/ 	.word	0x00000005
        /*0578*/ 	.word	0x00038860
        /*057c*/ 	.short	0x010a
        /*057e*/ 	.byte	0x3f
	.zero		1


	//   ....[55]....
        /*0580*/ 	.word	0x00016100
        /*0584*/ 	.word	0x00000002
        /*0588*/ 	.word	0x00038840
        /*058c*/ 	.short	0x010a
        /*058e*/ 	.byte	0x3f
	.zero		1


	//   ....[56]....
        /*0590*/ 	.word	0x00016290
        /*0594*/ 	.word	0x00000002
        /*0598*/ 	.word	0x00038860
        /*059c*/ 	.short	0x010a
        /*059e*/ 	.byte	0x3f
	.zero		1


	//   ....[57]....
        /*05a0*/ 	.word	0x000168a0
        /*05a4*/ 	.word	0x00000003
        /*05a8*/ 	.word	0x00038840
        /*05ac*/ 	.short	0x010a
        /*05ae*/ 	.byte	0x3f
	.zero		1


	//   ....[58]....
        /*05b0*/ 	.word	0x00016a30
        /*05b4*/ 	.word	0x00000003
        /*05b8*/ 	.word	0x00038860
        /*05bc*/ 	.short	0x010a
        /*05be*/ 	.byte	0x3f
	.zero		1


	//   ....[59]....
        /*05c0*/ 	.word	0x00016fc0
        /*05c4*/ 	.word	0x00000002
        /*05c8*/ 	.word	0x00038840
        /*05cc*/ 	.short	0x010a
        /*05ce*/ 	.byte	0x3f
	.zero		1


	//   ....[60]....
        /*05d0*/ 	.word	0x00017150
        /*05d4*/ 	.word	0x00000002
        /*05d8*/ 	.word	0x00038860
        /*05dc*/ 	.short	0x010a
        /*05de*/ 	.byte	0x3f
	.zero		1


	//   ....[61]....
        /*05e0*/ 	.word	0x00017840
        /*05e4*/ 	.word	0x00000007
        /*05e8*/ 	.word	0x00038820
        /*05ec*/ 	.short	0x010a
        /*05ee*/ 	.byte	0x3f
	.zero		1


	//   ....[62]....
        /*05f0*/ 	.word	0x000179b0
        /*05f4*/ 	.word	0x00000005
        /*05f8*/ 	.word	0x00000000
        /*05fc*/ 	.short	0x010a
        /*05fe*/ 	.byte	0x3f
	.zero		1


	//   ....[63]....
        /*0600*/ 	.word	0x00017a20
        /*0604*/ 	.word	0x00000003
        /*0608*/ 	.word	0x00000000
        /*060c*/ 	.short	0x010a
        /*060e*/ 	.byte	0x3f
	.zero		1


	//   ....[64]....
        /*0610*/ 	.word	0x00017a80
        /*0614*/ 	.word	0x00000005
        /*0618*/ 	.word	0x00000000
        /*061c*/ 	.short	0x010a
        /*061e*/ 	.byte	0x3f
	.zero		1


	//   ....[65]....
        /*0620*/ 	.word	0x00017ab0
        /*0624*/ 	.word	0x00000003
        /*0628*/ 	.word	0x00000000
        /*062c*/ 	.short	0x010a
        /*062e*/ 	.byte	0x3f
	.zero		1


	//   ....[66]....
        /*0630*/ 	.word	0x00017b20
        /*0634*/ 	.word	0x00000003
        /*0638*/ 	.word	0x00038800
        /*063c*/ 	.short	0x010a
        /*063e*/ 	.byte	0x3f
	.zero		1


	//   ....[67]....
        /*0640*/ 	.word	0x00017b70
        /*0644*/ 	.word	0x00000006
        /*0648*/ 	.word	0x00038830
        /*064c*/ 	.short	0x010a
        /*064e*/ 	.byte	0x3f
	.zero		1


	//   ....[68]....
        /*0650*/ 	.word	0x00017bd0
        /*0654*/ 	.word	0x00000003
        /*0658*/ 	.word	0x00038810
        /*065c*/ 	.short	0x010a
        /*065e*/ 	.byte	0x3f
	.zero		1


	//   ....[69]....
        /*0660*/ 	.word	0x00017c20
        /*0664*/ 	.word	0x00000006
        /*0668*/ 	.word	0x00038850
        /*066c*/ 	.short	0x010a
        /*066e*/ 	.byte	0x3f
	.zero		1


	//   ....[70]....
        /*0670*/ 	.word	0x00017c70
        /*0674*/ 	.word	0x0000000c
        /*0678*/ 	.word	0x00038830
        /*067c*/ 	.short	0x010a
        /*067e*/ 	.byte	0x3f
	.zero		1


	//   ....[71]....
        /*0680*/ 	.word	0x00017cc0
        /*0684*/ 	.word	0x0000000c
        /*0688*/ 	.word	0x00038850
        /*068c*/ 	.short	0x010a
        /*068e*/ 	.byte	0x3f
	.zero		1


	//   ....[72]....
        /*0690*/ 	.word	0x00017d10
        /*0694*/ 	.word	0x00000008
        /*0698*/ 	.word	0x00038830
        /*069c*/ 	.short	0x010a
        /*069e*/ 	.byte	0x3f
	.zero		1


	//   ....[73]....
        /*06a0*/ 	.word	0x00017d60
        /*06a4*/ 	.word	0x00000008
        /*06a8*/ 	.word	0x00038850
        /*06ac*/ 	.short	0x010a
        /*06ae*/ 	.byte	0x3f
	.zero		1


	//   ....[74]....
        /*06b0*/ 	.word	0x00017db0
        /*06b4*/ 	.word	0x0000000c
        /*06b8*/ 	.word	0x00038830
        /*06bc*/ 	.short	0x010a
        /*06be*/ 	.byte	0x3f
	.zero		1


	//   ....[75]....
        /*06c0*/ 	.word	0x00017e00
        /*06c4*/ 	.word	0x0000000c
        /*06c8*/ 	.word	0x00038850
        /*06cc*/ 	.short	0x010a
        /*06ce*/ 	.byte	0x3f
	.zero		1


	//   ....[76]....
        /*06d0*/ 	.word	0x00017f80
        /*06d4*/ 	.word	0x00000008
        /*06d8*/ 	.word	0x00038840
        /*06dc*/ 	.short	0x010a
        /*06de*/ 	.byte	0x3f
	.zero		1


	//   ....[77]....
        /*06e0*/ 	.word	0x00017fe0
        /*06e4*/ 	.word	0x00000008
        /*06e8*/ 	.word	0x00038820
        /*06ec*/ 	.short	0x010a
        /*06ee*/ 	.byte	0x3f
	.zero		1


	//   ....[78]....
        /*06f0*/ 	.word	0x00018030
        /*06f4*/ 	.word	0x00000005
        /*06f8*/ 	.word	0x00038860
        /*06fc*/ 	.short	0x010a
        /*06fe*/ 	.byte	0x3f
	.zero		1


	//   ....[79]....
        /*0700*/ 	.word	0x00018080
        /*0704*/ 	.word	0x00000002
        /*0708*/ 	.word	0x00038840
        /*070c*/ 	.short	0x010a
        /*070e*/ 	.byte	0x3f
	.zero		1


	//   ....[80]....
        /*0710*/ 	.word	0x000180d0
        /*0714*/ 	.word	0x00000002
        /*0718*/ 	.word	0x00038860
        /*071c*/ 	.short	0x010a
        /*071e*/ 	.byte	0x3f
	.zero		1


	//   ....[81]....
        /*0720*/ 	.word	0x00018120
        /*0724*/ 	.word	0x00000003
        /*0728*/ 	.word	0x00038840
        /*072c*/ 	.short	0x010a
        /*072e*/ 	.byte	0x3f
	.zero		1


	//   ....[82]....
        /*0730*/ 	.word	0x00018170
        /*0734*/ 	.word	0x00000003
        /*0738*/ 	.word	0x00038860
        /*073c*/ 	.short	0x010a
        /*073e*/ 	.byte	0x3f
	.zero		1


	//   ....[83]....
        /*0740*/ 	.word	0x000181c0
        /*0744*/ 	.word	0x00000002
        /*0748*/ 	.word	0x00038840
        /*074c*/ 	.short	0x010a
        /*074e*/ 	.byte	0x3f
	.zero		1


	//   ....[84]....
        /*0750*/ 	.word	0x00018210
        /*0754*/ 	.word	0x00000002
        /*0758*/ 	.word	0x00038860
        /*075c*/ 	.short	0x010a
        /*075e*/ 	.byte	0x3f
	.zero		1


	//   ....[85]....
        /*0760*/ 	.word	0x000182f0
        /*0764*/ 	.word	0x00000007
        /*0768*/ 	.word	0x00038820
        /*076c*/ 	.short	0x010a
        /*076e*/ 	.byte	0x3f
	.zero		1


	//   ....[86]....
        /*0770*/ 	.word	0x00018340
        /*0774*/ 	.word	0x00000005
        /*0778*/ 	.word	0x00000000
        /*077c*/ 	.short	0x010a
        /*077e*/ 	.byte	0x3f
	.zero		1


	//   ....[87]....
        /*0780*/ 	.word	0x00018390
        /*0784*/ 	.word	0x00000003
        /*0788*/ 	.word	0x00000000
        /*078c*/ 	.short	0x010a
        /*078e*/ 	.byte	0x3f
	.zero		1


	//   ....[88]....
        /*0790*/ 	.word	0x000183e0
        /*0794*/ 	.word	0x00000005
        /*0798*/ 	.word	0x00000000
        /*079c*/ 	.short	0x010a
        /*079e*/ 	.byte	0x3f
	.zero		1


	//----- nvinfo : EIATTR_NUM_MBARRIERS
	.align		4
.L_345:
        /*07a0*/ 	.byte	0x03, 0x38
        /*07a2*/ 	.short	0x0017


	//----- nvinfo : EIATTR_EXIT_INSTR_OFFSETS
	.align		4
        /*07a4*/ 	.byte	0x04, 0x1c
        /*07a6*/ 	.short	(.L_347 - .L_346)


	//   ....[0]....
.L_346:
        /*07a8*/ 	.word	0x00000a90


	//   ....[1]....
        /*07ac*/ 	.word	0x000142b0


	//   ....[2]....
        /*07b0*/ 	.word	0x00014310


	//   ....[3]....
        /*07b4*/ 	.word	0x000178b0


	//   ....[4]....
        /*07b8*/ 	.word	0x00017b00


	//----- nvinfo : EIATTR_MAX_THREADS
	.align		4
.L_347:
        /*07bc*/ 	.byte	0x04, 0x05
        /*07be*/ 	.short	(.L_349 - .L_348)
.L_348:
        /*07c0*/ 	.word	0x00000180
        /*07c4*/ 	.word	0x00000001
        /*07c8*/ 	.word	0x00000001


	//----- nvinfo : EIATTR_CRS_STACK_SIZE
	.align		4
.L_349:
        /*07cc*/ 	.byte	0x04, 0x1e
        /*07ce*/ 	.short	(.L_351 - .L_350)
.L_350:
        /*07d0*/ 	.word	0x00000000


	//----- nvinfo : EIATTR_CBANK_PARAM_SIZE
	.align		4
.L_351:
        /*07d4*/ 	.byte	0x03, 0x19
        /*07d6*/ 	.short	0x0cf0


	//----- nvinfo : EIATTR_PARAM_CBANK
	.align		4
        /*07d8*/ 	.byte	0x04, 0x0a
        /*07da*/ 	.short	(.L_353 - .L_352)
	.align		4
.L_352:
        /*07dc*/ 	.word	index@(.nv.constant0._ZN7cutlass13device_kernelIN5flash11enable_sm90INS1_16FlashAttnFwdSm90INS1_25CollectiveMainloopFwdSm90ILi2EN4cute5tupleIJNS5_1CILi1EEES8_S8_EEENS6_IJNS7_ILi64EEESA_SA_EEELi512ENS_10bfloat16_tEfNS_4arch4Sm90ELb0ELb1ELb1ELb0ELb0ELb0ELb1ELb0ELb0ELb0ELb0ELb0EEENS1_21CollectiveEpilogueFwdINS6_IJSA_NS7_ILi512EEESA_EEES9_SC_SE_Li256ELb0ELb0ELb0ELb0EEENS1_30DynamicPersistentTileSchedulerILi256ELi32ELb0ELb0ELb1EEEEEEEEEvNT_6ParamsE)
        /*07e0*/ 	.short	0x0210
        /*07e2*/ 	.short	0x0cf0


	//----- nvinfo : EIATTR_SW_WAR
	.align		4
.L_353:
        /*07e4*/ 	.byte	0x04, 0x36
        /*07e6*/ 	.short	(.L_355 - .L_354)
.L_354:
        /*07e8*/ 	.word	0x00000008
.L_355:


//--------------------- .nv.info._ZN7cutlass13device_kernelIN5flash11enable_sm90INS1_16FlashAttnFwdSm90INS1_25CollectiveMainloopFwdSm90ILi2EN4cute5tupleIJNS5_1CILi1EEES8_S8_EEENS6_IJNS7_ILi64EEESA_SA_EEELi512ENS_10bfloat16_tEfNS_4arch4Sm90ELb0ELb1ELb1ELb1ELb0ELb0ELb0ELb0ELb0ELb0ELb0ELb0EEENS1_21CollectiveEpilogueFwdINS6_IJSA_NS7_ILi512EEESA_EEES9_SC_SE_Li256ELb1ELb0ELb0ELb0EEENS1_36VarlenDynamicPersistentTileSchedulerILi64ELi64ELi256ELi32ELb0ELb0ELb1ELb1ELb0ELb1EEEEEEEEEvNT_6ParamsE --------------------------
	.section	.nv.info._ZN7cutlass13device_kernelIN5flash11enable_sm90INS1_16FlashAttnFwdSm90INS1_25CollectiveMainloopFwdSm90ILi2EN4cute5tupleIJNS5_1CILi1EEES8_S8_EEENS6_IJNS7_ILi64EEESA_SA_EEELi512ENS_10bfloat16_tEfNS_4arch4Sm90ELb0ELb1ELb1ELb1ELb0ELb0ELb0ELb0ELb0ELb0ELb0ELb0EEENS1_21CollectiveEpilogueFwdINS6_IJSA_NS7_ILi512EEESA_EEES9_SC_SE_Li256ELb1ELb0ELb0ELb0EEENS1_36VarlenDynamicPersistentTileSchedulerILi64ELi64ELi256ELi32ELb0ELb0ELb1ELb1ELb0ELb1EEEEEEEEEvNT_6ParamsE,"",@"SHT_CUDA_INFO"
	.sectionflags	@""
	.align	4


	//----- nvinfo : EIATTR_CUDA_API_VERSION
	.align		4
        /*0000*/ 	.byte	0x04, 0x37
        /*0002*/ 	.short	(.L_357 - .L_356)
.L_356:
        /*0004*/ 	.word	0x00000082


	//----- nvinfo : EIATTR_KPARAM_INFO
	.align		4
.L_357:
        /*0008*/ 	.byte	0x04, 0x17
        /*000a*/ 	.short	(.L_359 - .L_358)
.L_358:
        /*000c*/ 	.word	0x00000000
        /*0010*/ 	.short	0x0000
        /*0012*/ 	.short	0x0070
        /*0014*/ 	.byte	0x00, 0xf0, 0x01, 0x28


	//----- nvinfo : EIATTR_SPARSE_MMA_MASK
	.align		4
.L_359:
        /*0018*/ 	.byte	0x03, 0x50
        /*001a*/ 	.short	0x0000


	//----- nvinfo : EIATTR_MAXREG_COUNT
	.align		4
        /*001c*/ 	.byte	0x03, 0x1b
        /*001e*/ 	.short	0x00a8


	//----- nvinfo : EIATTR_NUM_BARRIERS
	.align		4
        /*0020*/ 	.byte	0x02, 0x4c
        /*0022*/ 	.byte	0x10
	.zero		1


	//----- nvinfo : EIATTR_EXTERNS
	.align		4
        /*0024*/ 	.byte	0x04, 0x0f
        /*0026*/ 	.short	(.L_361 - .L_360)


	//   ....[0]....
	.align		4
.L_360:
        /*0028*/ 	.word	index@(__assertfail)


	//----- nvinfo : EIATTR_ANNOTATIONS
	.align		4
.L_361:
        /*002c*/ 	.byte	0x04, 0x55
        /*002e*/ 	.short	(.L_363 - .L_362)


	//   ....[0]....
.L_362:
        /* <DEDUP_REMOVED lines=27> */


	//----- nvinfo : EIATTR_MERCURY_ISA_VERSION
	.align		4
.L_363:
        /*01d0*/ 	.byte	0x03, 0x5f
        /*01d2*/ 	.short	0x0101


	//----- nvinfo : EIATTR_UNUSED_LOAD_BYTE_OFFSET
	.align		4
        /*01d4*/ 	.byte	0x04, 0x44
        /*01d6*/ 	.short	(.L_365 - .L_364)


	//   ....[0]....
.L_364:
        /*01d8*/ 	.word	0x00000a40
        /*01dc*/ 	.word	0x0000fff0


	//   ....[1]....
        /*01e0*/ 	.word	0x0000db20
        /*01e4*/ 	.word	0x0000fff0


	//----- nvinfo : EIATTR_INT_WARP_WIDE_INSTR_OFFSETS
	.align		4
.L_365:
        /*01e8*/ 	.byte	0x04, 0x31
        /*01ea*/ 	.short	(.L_367 - .L_366)


	//   ....[0]....
.L_366:
        /*01ec*/ 	.word	0x00000160


	//   ....[1]....
        /*01f0*/ 	.word	0x000001a0


	//   ....[2]....
        /*01f4*/ 	.word	0x00000210


	//   ....[3]....
        /*01f8*/ 	.word	0x000118e0


	//   ....[4]....
        /*01fc*/ 	.word	0x00011970


	//   ....[5]....
        /*0200*/ 	.word	0x00011e70


	//   ....[6]....
        /*0204*/ 	.word	0x00011ef0


	//   ....[7]....
        /*0208*/ 	.word	0x00014710


	//   ....[8]....
        /*020c*/ 	.word	0x000147a0


	//----- nvinfo : EIATTR_COOP_GROUP_MASK_REGIDS
	.align		4
.L_367:
        /*0210*/ 	.byte	0x04, 0x29
        /*0212*/ 	.short	(.L_369 - .L_368)


	//   ....[0]....
.L_368:
        /*0214*/ 	.word	0xffffffff


	//   ....[1]....
        /*0218*/ 	.word	0xffffffff


	//   ....[2]....
        /*021c*/ 	.word	0xffffffff


	//   ....[3]....
        /*0220*/ 	.word	0xffffffff


	//   ....[4]....
        /*0224*/ 	.word	0xffffffff


	//   ....[5]....
        /*0228*/ 	.word	0xffffffff


	//   ....[6]....
        /*022c*/ 	.word	0xffffffff


	//   ....[7]....
        /*0230*/ 	.word	0xffffffff


	//   ....[8]....
        /*0234*/ 	.word	0xffffffff


	//   ....[9]....
        /*0238*/ 	.word	0xffffffff


	//   ....[10]....
        /*023c*/ 	.word	0xffffffff


	//   ....[11]....
        /*0240*/ 	.word	0xffffffff


	//   ....[12]....
        /*0244*/ 	.word	0xffffffff


	//   ....[13]....
        /*0248*/ 	.word	0xffffffff


	//   ....[14]....
        /*024c*/ 	.word	0xffffffff


	//   ....[15]....
        /*0250*/ 	.word	0xffffffff


	//   ....[16]....
        /*0254*/ 	.word	0xffffffff


	//   ....[17]....
        /*0258*/ 	.word	0xffffffff


	//   ....[18]....
        /*025c*/ 	.word	0xffffffff


	//   ....[19]....
        /*0260*/ 	.word	0xffffffff


	//   ....[20]....
        /*0264*/ 	.word	0xffffffff


	//   ....[21]....
        /*0268*/ 	.word	0xffffffff


	//   ....[22]....
        /*026c*/ 	.word	0xffffffff


	//   ....[23]....
        /*0270*/ 	.word	0xffffffff


	//   ....[24]....
        /*0274*/ 	.word	0xffffffff


	//   ....[25]....
        /*0278*/ 	.word	0xffffffff


	//   ....[26]....
        /*027c*/ 	.word	0xffffffff


	//   ....[27]....
        /*0280*/ 	.word	0xffffffff


	//   ....[28]....
        /*0284*/ 	.word	0xffffffff


	//   ....[29]....
        /*0288*/ 	.word	0xffffffff


	//   ....[30]....
        /*028c*/ 	.word	0xffffffff


	//   ....[31]....
        /*0290*/ 	.word	0xffffffff


	//   ....[32]....
        /*0294*/ 	.word	0xffffffff


	//   ....[33]....
        /*0298*/ 	.word	0xffffffff


	//   ....[34]....
        /*029c*/ 	.word	0xffffffff


	//   ....[35]....
        /*02a0*/ 	.word	0xffffffff


	//   ....[36]....
        /*02a4*/ 	.word	0xffffffff


	//   ....[37]....
        /*02a8*/ 	.word	0xffffffff


	//   ....[38]....
        /*02ac*/ 	.word	0xffffffff


	//   ....[39]....
        /*02b0*/ 	.word	0xffffffff


	//   ....[40]....
        /*02b4*/ 	.word	0xffffffff


	//   ....[41]....
        /*02b8*/ 	.word	0xffffffff


	//   ....[42]....
        /*02bc*/ 	.word	0xffffffff


	//   ....[43]....
        /*02c0*/ 	.word	0xffffffff


	//   ....[44]....
        /*02c4*/ 	.word	0xffffffff


	//   ....[45]....
        /*02c8*/ 	.word	0xffffffff


	//   ....[46]....
        /*02cc*/ 	.word	0xffffffff


	//   ....[47]....
        /*02d0*/ 	.word	0xffffffff


	//   ....[48]....
        /*02d4*/ 	.word	0xffffffff


	//   ....[49]....
        /*02d8*/ 	.word	0xffffffff


	//   ....[50]....
        /*02dc*/ 	.word	0xffffffff


	//   ....[51]....
        /*02e0*/ 	.word	0xffffffff


	//   ....[52]....
        /*02e4*/ 	.word	0xffffffff


	//   ....[53]....
        /*02e8*/ 	.word	0xffffffff


	//   ....[54]....
        /*02ec*/ 	.word	0xffffffff


	//   ....[55]....
        /*02f0*/ 	.word	0xffffffff


	//   ....[56]....
        /*02f4*/ 	.word	0xffffffff


	//   ....[57]....
        /*02f8*/ 	.word	0xffffffff


	//   ....[58]....
        /*02fc*/ 	.word	0xffffffff


	//   ....[59]....
        /*0300*/ 	.word	0xffffffff


	//   ....[60]....
        /*0304*/ 	.word	0xffffffff


	//   ....[61]....
        /*0308*/ 	.word	0xffffffff


	//   ....[62]....
        /*030c*/ 	.word	0xffffffff


	//   ....[63]....
        /*0310*/ 	.word	0xffffffff


	//   ....[64]....
        /*0314*/ 	.word	0xffffffff


	//   ....[65]....
        /*0318*/ 	.word	0xffffffff


	//   ....[66]....
        /*031c*/ 	.word	0xffffffff


	//   ....[67]....
        /*0320*/ 	.word	0xffffffff


	//   ....[68]....
        /*0324*/ 	.word	0x0500000f


	//   ....[69]....
        /*0328*/ 	.word	0x0500000f


	//   ....[70]....
        /*032c*/ 	.word	0x0500000f


	//   ....[71]....
        /*0330*/ 	.word	0x0500000f


	//   ....[72]....
        /*0334*/ 	.word	0x0500000f


	//   ....[73]....
        /*0338*/ 	.word	0x0500000f


	//   ....[74]....
        /*033c*/ 	.word	0x0500000f


	//   ....[75]....
        /*0340*/ 	.word	0x0500000f


	//   ....[76]....
        /*0344*/ 	.word	0x0500000f


	//   ....[77]....
        /*0348*/ 	.word	0x0500000f


	//   ....[78]....
        /*034c*/ 	.word	0x0500000f


	//   ....[79]....
        /*0350*/ 	.word	0x0500000f


	//   ....[80]....
        /*0354*/ 	.word	0x0500000f


	//   ....[81]....
        /*0358*/ 	.word	0x0500000f


	//   ....[82]....
        /*035c*/ 	.word	0x0500000f


	//   ....[83]....
        /*0360*/ 	.word	0x0500000f


	//   ....[84]....
        /*0364*/ 	.word	0x0500000f


	//   ....[85]....
        /*0368*/ 	.word	0x0500000f


	//   ....[86]....
        /*036c*/ 	.word	0x0500000f


	//----- nvinfo : EIATTR_COOP_GROUP_INSTR_OFFSETS
	.align		4
.L_369:
        /*0370*/ 	.byte	0x04, 0x28
        /*0372*/ 	.short	(.L_371 - .L_370)


	//   ....[0]....
.L_370:
        /*0374*/ 	.word	0x00000060


	//   ....[1]....
        /*0378*/ 	.word	0x00000170


	//   ....[2]....
        /*037c*/ 	.word	0x000001c0


	//   ....[3]....
        /*0380*/ 	.word	0x000003b0


	//   ....[4]....
        /*0384*/ 	.word	0x00000510


	//   ....[5]....
        /*0388*/ 	.word	0x00000630


	//   ....[6]....
        /*038c*/ 	.word	0x00000790


	//   ....[7]....
        /*0390*/ 	.word	0x00001bf0


	//   ....[8]....
        /*0394*/ 	.word	0x00003be0


	//   ....[9]....
        /*0398*/ 	.word	0x00005220


	//   ....[10]....
        /*039c*/ 	.word	0x00005280


	//   ....[11]....
        /*03a0*/ 	.word	0x00005900


	//   ....[12]....
        /*03a4*/ 	.word	0x00005950


	//   ....[13]....
        /*03a8*/ 	.word	0x00006150


	//   ....[14]....
        /*03ac*/ 	.word	0x000072c0


	//   ....[15]....
        /*03b0*/ 	.word	0x000073c0


	//   ....[16]....
        /*03b4*/ 	.word	0x00007740


	//   ....[17]....
        /*03b8*/ 	.word	0x000077d0


	//   ....[18]....
        /*03bc*/ 	.word	0x000089a0


	//   ....[19]....
        /*03c0*/ 	.word	0x000092d0


	//   ....[20]....
        /*03c4*/ 	.word	0x00009370


	//   ....[21]....
        /*03c8*/ 	.word	0x00009670


	//   ....[22]....
        /*03cc*/ 	.word	0x00009830


	//   ....[23]....
        /*03d0*/ 	.word	0x0000a880


	//   ....[24]....
        /*03d4*/ 	.word	0x0000b900


	//   ....[25]....
        /*03d8*/ 	.word	0x0000b9e0


	//   ....[26]....
        /*03dc*/ 	.word	0x0000bca0


	//   ....[27]....
        /*03e0*/ 	.word	0x0000be10


	//   ....[28]....
        /*03e4*/ 	.word	0x0000cfe0


	//   ....[29]....
        /*03e8*/ 	.word	0x0000d020


	//   ....[30]....
        /*03ec*/ 	.word	0x0000d050


	//   ....[31]....
        /*03f0*/ 	.word	0x0000d0e0


	//   ....[32]....
        /*03f4*/ 	.word	0x0000d100


	//   ....[33]....
        /*03f8*/ 	.word	0x0000ea60


	//   ....[34]....
        /*03fc*/ 	.word	0x00010490


	//   ....[35]....
        /*0400*/ 	.word	0x00010600


	//   ....[36]....
        /*0404*/ 	.word	0x00010630


	//   ....[37]....
        /*0408*/ 	.word	0x00010670


	//   ....[38]....
        /*040c*/ 	.word	0x000106e0


	//   ....[39]....
        /*0410*/ 	.word	0x00010740


	//   ....[40]....
        /*0414*/ 	.word	0x00010780


	//   ....[41]....
        /*0418*/ 	.word	0x00010920


	//   ....[42]....
        /*041c*/ 	.word	0x00010980


	//   ....[43]....
        /*0420*/ 	.word	0x000109c0


	//   ....[44]....
        /*0424*/ 	.word	0x00010a00


	//   ....[45]....
        /*0428*/ 	.word	0x00010a30


	//   ....[46]....
        /*042c*/ 	.word	0x00010a60


	//   ....[47]....
        /*0430*/ 	.word	0x00010af0


	//   ....[48]....
        /*0434*/ 	.word	0x00010b50


	//   ....[49]....
        /*0438*/ 	.word	0x00010be0


	//   ....[50]....
        /*043c*/ 	.word	0x00014830


	//   ....[51]....
        /*0440*/ 	.word	0x00014840


	//   ....[52]....
        /*0444*/ 	.word	0x00014950


	//   ....[53]....
        /*0448*/ 	.word	0x000149b0


	//   ....[54]....
        /*044c*/ 	.word	0x000149f0


	//   ....[55]....
        /*0450*/ 	.word	0x00014a30


	//   ....[56]....
        /*0454*/ 	.word	0x00014a60


	//   ....[57]....
        /*0458*/ 	.word	0x00014a90


	//   ....[58]....
        /*045c*/ 	.word	0x00014c20


	//   ....[59]....
        /*0460*/ 	.word	0x00014c80


	//   ....[60]....
        /*0464*/ 	.word	0x00014cc0


	//   ....[61]....
        /*0468*/ 	.word	0x00014d00


	//   ....[62]....
        /*046c*/ 	.word	0x00014d30


	//   ....[63]....
        /*0470*/ 	.word	0x00014d60


	//   ....[64]....
        /*0474*/ 	.word	0x00014e20


	//   ....[65]....
        /*0478*/ 	.word	0x00014e40


	//   ....[66]....
        /*047c*/ 	.word	0x00014eb0


	//   ....[67]....
        /*0480*/ 	.word	0x00015540


	//   ....[68]....
        /*0484*/ 	.word	0x00015c50


	//   ....[69]....
        /*0488*/ 	.word	0x00016070


	//   ....[70]....
        /*048c*/ 	.word	0x00016100


	//   ....[71]....
        /*0490*/ 	.word	0x000161a0


	//   ....[72]....
        /*0494*/ 	.word	0x00016250


	//   ....[73]....
        /*0498*/ 	.word	0x000162d0


	//   ....[74]....
        /*049c*/ 	.word	0x00016350


	//   ....[75]....
        /*04a0*/ 	.word	0x000163d0


	//   ....[76]....
        /*04a4*/ 	.word	0x00016450


	//   ....[77]....
        /*04a8*/ 	.word	0x000164e0


	//   ....[78]....
        /*04ac*/ 	.word	0x00016590


	//   ....[79]....
        /*04b0*/ 	.word	0x00016610


	//   ....[80]....
        /*04b4*/ 	.word	0x00016690


	//   ....[81]....
        /*04b8*/ 	.word	0x00016710


	//   ....[82]....
        /*04bc*/ 	.word	0x00016790


	//   ....[83]....
        /*04c0*/ 	.word	0x00016800


	//   ....[84]....
        /*04c4*/ 	.word	0x000168a0


	//   ....[85]....
        /*04c8*/ 	.word	0x00016930


	//   ....[86]....
        /*04cc*/ 	.word	0x00016a60


	//----- nvinfo : EIATTR_REG_RECONFIG
	.align		4
.L_371:
        /*04d0*/ 	.byte	0x01, 0x54
	.zero		2


	//----- nvinfo : EIATTR_SYSCALL_OFFSETS
	.align		4
        /*04d4*/ 	.byte	0x04, 0x46
        /*04d6*/ 	.short	(.L_373 - .L_372)


	//   ....[0]....
.L_372:
        /*04d8*/ 	.word	0x00003db0


	//   ....[1]....
        /*04dc*/ 	.word	0x00011b00


	//   ....[2]....
        /*04e0*/ 	.word	0x00011c40


	//   ....[3]....
        /*04e4*/ 	.word	0x00011d40


	//----- nvinfo : EIATTR_MBARRIER_INSTR_OFFSETS
	.align		4
.L_373:
        /*04e8*/ 	.byte	0x04, 0x39
        /*04ea*/ 	.short	(.L_375 - .L_374)


	//   ....[0]....
.L_374:
        /*04ec*/ 	.word	0x000002a0
        /*04f0*/ 	.word	0x000000ff
        /*04f4*/ 	.word	0x00028c00
        /*04f8*/ 	.short	0x0100
        /*04fa*/ 	.byte	0x08
	.zero		1


	//   ....[1]....
        /*04fc*/ 	.word	0x000002b0
        /*0500*/ 	.word	0x000000ff
        /*0504*/ 	.word	0x00028c20
        /*0508*/ 	.short	0x0100
        /*050a*/ 	.byte	0x08
	.zero		1


	//   ....[2]....
        /*050c*/ 	.word	0x00000360
        /*0510*/ 	.word	0x000000ff
        /*0514*/ 	.word	0x00028c30
        /*0518*/ 	.short	0x0100
        /*051a*/ 	.byte	0x06
	.zero		1


	//   ....[3]....
        /*051c*/ 	.word	0x00000370
        /*0520*/ 	.word	0x000000ff
        /*0524*/ 	.word	0x00028c40
        /*0528*/ 	.short	0x0100
        /*052a*/ 	.byte	0x06
	.zero		1


	//   ....[4]....
        /*052c*/ 	.word	0x00000380
        /*0530*/ 	.word	0x000000ff
        /*0534*/ 	.word	0x00028c38
        /*0538*/ 	.short	0x0100
        /*053a*/ 	.byte	0x06
	.zero		1


	//   ....[5]....
        /*053c*/ 	.word	0x00000390
        /*0540*/ 	.word	0x000000ff
        /*0544*/ 	.word	0x00028c48
        /*0548*/ 	.short	0x0100
        /*054a*/ 	.byte	0x06
	.zero		1


	//   ....[6]....
        /*054c*/ 	.word	0x000004c0
        /*0550*/ 	.word	0x000000ff
        /*0554*/ 	.word	0x00028c50
        /*0558*/ 	.short	0x0100
        /*055a*/ 	.byte	0x08
	.zero		1


	//   ....[7]....
        /*055c*/ 	.word	0x000004d0
        /*0560*/ 	.word	0x000000ff
        /*0564*/ 	.word	0x00028c60
        /*0568*/ 	.short	0x0100
        /*056a*/ 	.byte	0x08
	.zero		1


	//   ....[8]....
        /*056c*/ 	.word	0x000004e0
        /*0570*/ 	.word	0x000000ff
        /*0574*/ 	.word	0x00028c58
        /*0578*/ 	.short	0x0100
        /*057a*/ 	.byte	0x08
	.zero		1


	//   ....[9]....
        /*057c*/ 	.word	0x000004f0
        /*0580*/ 	.word	0x000000ff
        /*0584*/ 	.word	0x00028c68
        /*0588*/ 	.short	0x0100
        /*058a*/ 	.byte	0x08
	.zero		1


	//   ....[10]....
        /*058c*/ 	.word	0x000005e0
        /*0590*/ 	.word	0x000000ff
        /*0594*/ 	.word	0x00028c70
        /*0598*/ 	.short	0x0100
        /*059a*/ 	.byte	0x06
	.zero		1


	//   ....[11]....
        /*059c*/ 	.word	0x000005f0
        /*05a0*/ 	.word	0x000000ff
        /*05a4*/ 	.word	0x00028c80
        /*05a8*/ 	.short	0x0100
        /*05aa*/ 	.byte	0x06
	.zero		1


	//   ....[12]....
        /*05ac*/ 	.word	0x00000600
        /*05b0*/ 	.word	0x000000ff
        /*05b4*/ 	.word	0x00028c78
        /*05b8*/ 	.short	0x0100
        /*05ba*/ 	.byte	0x06
	.zero		1


	//   ....[13]....
        /*05bc*/ 	.word	0x00000610
        /*05c0*/ 	.word	0x000000ff
        /*05c4*/ 	.word	0x00028c88
        /*05c8*/ 	.short	0x0100
        /*05ca*/ 	.byte	0x06
	.zero		1


	//   ....[14]....
        /*05cc*/ 	.word	0x00000740
        /*05d0*/ 	.word	0x000000ff
        /*05d4*/ 	.word	0x00028c90
        /*05d8*/ 	.short	0x0100
        /*05da*/ 	.byte	0x08
	.zero		1


	//   ....[15]....
        /*05dc*/ 	.word	0x00000750
        /*05e0*/ 	.word	0x000000ff
        /*05e4*/ 	.word	0x00028ca0
        /*05e8*/ 	.short	0x0100
        /*05ea*/ 	.byte	0x08
	.zero		1


	//   ....[16]....
        /*05ec*/ 	.word	0x00000760
        /*05f0*/ 	.word	0x000000ff
        /*05f4*/ 	.word	0x00028c98
        /*05f8*/ 	.short	0x0100
        /*05fa*/ 	.byte	0x08
	.zero		1


	//   ....[17]....
        /*05fc*/ 	.word	0x00000770
        /*0600*/ 	.word	0x000000ff
        /*0604*/ 	.word	0x00028ca8
        /*0608*/ 	.short	0x0100
        /*060a*/ 	.byte	0x08
	.zero		1


	//   ....[18]....
        /*060c*/ 	.word	0x000008a0
        /*0610*/ 	.word	0x000000ff
        /*0614*/ 	.word	0x00028cb0
        /*0618*/ 	.short	0x0100
        /*061a*/ 	.byte	0x08
	.zero		1


	//   ....[19]....
        /*061c*/ 	.word	0x000008b0
        /*0620*/ 	.word	0x000000ff
        /*0624*/ 	.word	0x00028cc0
        /*0628*/ 	.short	0x0100
        /*062a*/ 	.byte	0x08
	.zero		1


	//   ....[20]....
        /*062c*/ 	.word	0x000008c0
        /*0630*/ 	.word	0x000000ff
        /*0634*/ 	.word	0x00028cb8
        /*0638*/ 	.short	0x0100
        /*063a*/ 	.byte	0x08
	.zero		1


	//   ....[21]....
        /*063c*/ 	.word	0x000008d0
        /*0640*/ 	.word	0x000000ff
        /*0644*/ 	.word	0x00028cc8
        /*0648*/ 	.short	0x0100
        /*064a*/ 	.byte	0x08
	.zero		1


	//   ....[22]....
        /*064c*/ 	.word	0x00001cf0
        /*0650*/ 	.word	0x000000ff
        /*0654*/ 	.word	0x00028c50
        /*0658*/ 	.short	0x010a
        /*065a*/ 	.byte	0x16
	.zero		1


	//   ....[23]....
        /*065c*/ 	.word	0x00001fc0
        /*0660*/ 	.word	0x00000000
        /*0664*/ 	.word	0x00000000
        /*0668*/ 	.short	0x0101
        /*066a*/ 	.byte	0x3f
	.zero		1


	//   ....[24]....
        /*066c*/ 	.word	0x00002900
        /*0670*/ 	.word	0x000000ff
        /*0674*/ 	.word	0x00028c50
        /*0678*/ 	.short	0x010a
        /*067a*/ 	.byte	0x14
	.zero		1


	//   ....[25]....
        /*067c*/ 	.word	0x00002940
        /*0680*/ 	.word	0x000000ff
        /*0684*/ 	.word	0x00028c50
        /*0688*/ 	.short	0x010a
        /*068a*/ 	.byte	0x14
	.zero		1


	//   ....[26]....
        /*068c*/ 	.word	0x00002b10
        /*0690*/ 	.word	0x00000003
        /*0694*/ 	.word	0x00000000
        /*0698*/ 	.short	0x0101
        /*069a*/ 	.byte	0x3f
	.zero		1


	//   ....[27]....
        /*069c*/ 	.word	0x00003e20
        /*06a0*/ 	.word	0x000000ff
        /*06a4*/ 	.word	0x00028c00
        /*06a8*/ 	.short	0x010a
        /*06aa*/ 	.byte	0x26
	.zero		1


	//   ....[28]....
        /*06ac*/ 	.word	0x00003e90
        /*06b0*/ 	.word	0x00000008
        /*06b4*/ 	.word	0x00028c30
        /*06b8*/ 	.short	0x010a
        /*06ba*/ 	.byte	0x3f
	.zero		1


	//   ....[29]....
        /*06bc*/ 	.word	0x00003ed0
        /*06c0*/ 	.word	0x00000008
        /*06c4*/ 	.word	0x00028c30
        /*06c8*/ 	.short	0x010a
        /*06ca*/ 	.byte	0x3f
	.zero		1


	//   ....[30]....
        /*06cc*/ 	.word	0x00004480
        /*06d0*/ 	.word	0x00000003
        /*06d4*/ 	.word	0x00000000
        /*06d8*/ 	.short	0x0101
        /*06da*/ 	.byte	0x3f
	.zero		1


	//   ....[31]....
        /*06dc*/ 	.word	0x00005eb0
        /*06e0*/ 	.word	0x00000008
        /*06e4*/ 	.word	0x00028c50
        /*06e8*/ 	.short	0x010a
        /*06ea*/ 	.byte	0x3f
	.zero		1


	//   ....[32]....
        /*06ec*/ 	.word	0x00005ef0
        /*06f0*/ 	.word	0x00000008
        /*06f4*/ 	.word	0x00028c50
        /*06f8*/ 	.short	0x010a
        /*06fa*/ 	.byte	0x3f
	.zero		1


	//   ....[33]....
        /*06fc*/ 	.word	0x00006170
        /*0700*/ 	.word	0x00000008
        /*0704*/ 	.word	0x00000000
        /*0708*/ 	.short	0x0101
        /*070a*/ 	.byte	0x3f
	.zero		1


	//   ....[34]....
        /*070c*/ 	.word	0x00006400
        /*0710*/ 	.word	0x000000ff
        /*0714*/ 	.word	0x00028c30
        /*0718*/ 	.short	0x010a
        /*071a*/ 	.byte	0x1b
	.zero		1


	//   ....[35]....
        /*071c*/ 	.word	0x00006440
        /*0720*/ 	.word	0x000000ff
        /*0724*/ 	.word	0x00028c30
        /*0728*/ 	.short	0x010a
        /*072a*/ 	.byte	0x1b
	.zero		1


	//   ....[36]....
        /*072c*/ 	.word	0x00006800
        /*0730*/ 	.word	0x0000000e
        /*0734*/ 	.word	0x00000000
        /*0738*/ 	.short	0x0101
        /*073a*/ 	.byte	0x3f
	.zero		1


	//   ....[37]....
        /*073c*/ 	.word	0x000086f0
        /*0740*/ 	.word	0x000000ff
        /*0744*/ 	.word	0x00028c50
        /*0748*/ 	.short	0x010a
        /*074a*/ 	.byte	0x1b
	.zero		1


	//   ....[38]....
        /*074c*/ 	.word	0x00008730
        /*0750*/ 	.word	0x000000ff
        /*0754*/ 	.word	0x00028c50
        /*0758*/ 	.short	0x010a
        /*075a*/ 	.byte	0x1b
	.zero		1


	//   ....[39]....
        /*075c*/ 	.word	0x000089c0
        /*0760*/ 	.word	0x00000015
        /*0764*/ 	.word	0x00000000
        /*0768*/ 	.short	0x0101
        /*076a*/ 	.byte	0x3f
	.zero		1


	//   ....[40]....
        /*076c*/ 	.word	0x00008d10
        /*0770*/ 	.word	0x000000ff
        /*0774*/ 	.word	0x00028c30
        /*0778*/ 	.short	0x010a
        /*077a*/ 	.byte	0x18
	.zero		1


	//   ....[41]....
        /*077c*/ 	.word	0x00008d50
        /*0780*/ 	.word	0x000000ff
        /*0784*/ 	.word	0x00028c30
        /*0788*/ 	.short	0x010a
        /*078a*/ 	.byte	0x18
	.zero		1


	//   ....[42]....
        /*078c*/ 	.word	0x00009bb0
        /*0790*/ 	.word	0x00000098
        /*0794*/ 	.word	0x00000000
        /*0798*/ 	.short	0x0101
        /*079a*/ 	.byte	0x3f
	.zero		1


	//   ....[43]....
        /*079c*/ 	.word	0x0000a5f0
        /*07a0*/ 	.word	0x000000ff
        /*07a4*/ 	.word	0x00028c50
        /*07a8*/ 	.short	0x010a
        /*07aa*/ 	.byte	0x18
	.zero		1


	//   ....[44]....
        /*07ac*/ 	.word	0x0000a630
        /*07b0*/ 	.word	0x000000ff
        /*07b4*/ 	.word	0x00028c50
        /*07b8*/ 	.short	0x010a
        /*07ba*/ 	.byte	0x18
	.zero		1


	//   ....[45]....
        /*07bc*/ 	.word	0x0000a8a0
        /*07c0*/ 	.word	0x000000aa
        /*07c4*/ 	.word	0x00000000
        /*07c8*/ 	.short	0x0101
        /*07ca*/ 	.byte	0x3f
	.zero		1


	//   ....[46]....
        /*07cc*/ 	.word	0x0000aa30
        /*07d0*/ 	.word	0x000000ff
        /*07d4*/ 	.word	0x00028c30
        /*07d8*/ 	.short	0x010a
        /*07da*/ 	.byte	0x1a
	.zero		1


	//   ....[47]....
        /*07dc*/ 	.word	0x0000aa70
        /*07e0*/ 	.word	0x000000ff
        /*07e4*/ 	.word	0x00028c30
        /*07e8*/ 	.short	0x010a
        /*07ea*/ 	.byte	0x1a
	.zero		1


	//   ....[48]....
        /*07ec*/ 	.word	0x0000ae30
        /*07f0*/ 	.word	0x00000006
        /*07f4*/ 	.word	0x00000000
        /*07f8*/ 	.short	0x0101
        /*07fa*/ 	.byte	0x3f
	.zero		1


	//   ....[49]....
        /*07fc*/ 	.word	0x0000cd30
        /*0800*/ 	.word	0x000000ff
        /*0804*/ 	.word	0x00028c50
        /*0808*/ 	.short	0x010a
        /*080a*/ 	.byte	0x1a
	.zero		1


	//   ....[50]....
        /*080c*/ 	.word	0x0000cd70
        /*0810*/ 	.word	0x000000ff
        /*0814*/ 	.word	0x00028c50
        /*0818*/ 	.short	0x010a
        /*081a*/ 	.byte	0x1a
	.zero		1


	//   ....[51]....
        /*081c*/ 	.word	0x0000d000
        /*0820*/ 	.word	0x0000000f
        /*0824*/ 	.word	0x00000000
        /*0828*/ 	.short	0x0101
        /*082a*/ 	.byte	0x3f
	.zero		1


	//   ....[52]....
        /*082c*/ 	.word	0x0000f4c0
        /*0830*/ 	.word	0x000000ff
        /*0834*/ 	.word	0x00000000
        /*0838*/ 	.short	0x0101
        /*083a*/ 	.byte	0x04
	.zero		1


	//   ....[53]....
        /*083c*/ 	.word	0x00012250
        /*0840*/ 	.word	0x00000009
        /*0844*/ 	.word	0x00028c40
        /*0848*/ 	.short	0x010a
        /*084a*/ 	.byte	0x3f
	.zero		1


	//   ....[54]....
        /*084c*/ 	.word	0x00012640
        /*0850*/ 	.word	0x0000000a
        /*0854*/ 	.word	0x00028c20
        /*0858*/ 	.short	0x010a
        /*085a*/ 	.byte	0x3f
	.zero		1


	//   ....[55]....
        /*085c*/ 	.word	0x00012700
        /*0860*/ 	.word	0x00000006
        /*0864*/ 	.word	0x00028c60
        /*0868*/ 	.short	0x010a
        /*086a*/ 	.byte	0x3f
	.zero		1


	//   ....[56]....
        /*086c*/ 	.word	0x00012ea0
        /*0870*/ 	.word	0x00000002
        /*0874*/ 	.word	0x00028c40
        /*0878*/ 	.short	0x010a
        /*087a*/ 	.byte	0x3f
	.zero		1


	//   ....[57]....
        /*087c*/ 	.word	0x000130b0
        /*0880*/ 	.word	0x00000002
        /*0884*/ 	.word	0x00028c60
        /*0888*/ 	.short	0x010a
        /*088a*/ 	.byte	0x3f
	.zero		1


	//   ....[58]....
        /*088c*/ 	.word	0x00013790
        /*0890*/ 	.word	0x00000002
        /*0894*/ 	.word	0x00028c40
        /*0898*/ 	.short	0x010a
        /*089a*/ 	.byte	0x3f
	.zero		1


	//   ....[59]....
        /*089c*/ 	.word	0x00013990
        /*08a0*/ 	.word	0x00000002
        /*08a4*/ 	.word	0x00028c60
        /*08a8*/ 	.short	0x010a
        /*08aa*/ 	.byte	0x3f
	.zero		1


	//   ....[60]....
        /*08ac*/ 	.word	0x00013fe0
        /*08b0*/ 	.word	0x00000002
        /*08b4*/ 	.word	0x00028c40
        /*08b8*/ 	.short	0x010a
        /*08ba*/ 	.byte	0x3f
	.zero		1


	//   ....[61]....
        /*08bc*/ 	.word	0x000141f0
        /*08c0*/ 	.word	0x00000002
        /*08c4*/ 	.word	0x00028c60
        /*08c8*/ 	.short	0x010a
        /*08ca*/ 	.byte	0x3f
	.zero		1


	//   ....[62]....
        /*08cc*/ 	.word	0x000154c0
        /*08d0*/ 	.word	0x00000000
        /*08d4*/ 	.word	0x00028c20
        /*08d8*/ 	.short	0x010a
        /*08da*/ 	.byte	0x3f
	.zero		1


	//   ....[63]....
        /*08dc*/ 	.word	0x00015680
        /*08e0*/ 	.word	0x00000006
        /*08e4*/ 	.word	0x00000000
        /*08e8*/ 	.short	0x010a
        /*08ea*/ 	.byte	0x3f
	.zero		1


	//   ....[64]....
        /*08ec*/ 	.word	0x000156f0
        /*08f0*/ 	.word	0x00000007
        /*08f4*/ 	.word	0x00000000
        /*08f8*/ 	.short	0x010a
        /*08fa*/ 	.byte	0x3f
	.zero		1


	//   ....[65]....
        /*08fc*/ 	.word	0x00015760
        /*0900*/ 	.word	0x00000004
        /*0904*/ 	.word	0x00000000
        /*0908*/ 	.short	0x010a
        /*090a*/ 	.byte	0x3f
	.zero		1


	//   ....[66]....
        /*090c*/ 	.word	0x00015790
        /*0910*/ 	.word	0x00000003
        /*0914*/ 	.word	0x00000000
        /*0918*/ 	.short	0x010a
        /*091a*/ 	.byte	0x3f
	.zero		1


	//   ....[67]....
        /*091c*/ 	.word	0x00015800
        /*0920*/ 	.word	0x00000003
        /*0924*/ 	.word	0x00028c50
        /*0928*/ 	.short	0x010a
        /*092a*/ 	.byte	0x3f
	.zero		1


	//   ....[68]....
        /*092c*/ 	.word	0x00015860
        /*0930*/ 	.word	0x00000006
        /*0934*/ 	.word	0x00028c50
        /*0938*/ 	.short	0x010a
        /*093a*/ 	.byte	0x3f
	.zero		1


	//   ....[69]....
        /*093c*/ 	.word	0x000158c0
        /*0940*/ 	.word	0x00000003
        /*0944*/ 	.word	0x00028c00
        /*0948*/ 	.short	0x010a
        /*094a*/ 	.byte	0x3f
	.zero		1


	//   ....[70]....
        /*094c*/ 	.word	0x00015910
        /*0950*/ 	.word	0x00000008
        /*0954*/ 	.word	0x00028c30
        /*0958*/ 	.short	0x010a
        /*095a*/ 	.byte	0x3f
	.zero		1


	//   ....[71]....
        /*095c*/ 	.word	0x00015960
        /*0960*/ 	.word	0x00000008
        /*0964*/ 	.word	0x00028c50
        /*0968*/ 	.short	0x010a
        /*096a*/ 	.byte	0x3f
	.zero		1


	//   ....[72]....
        /*096c*/ 	.word	0x000159c0
        /*0970*/ 	.word	0x0000000f
        /*0974*/ 	.word	0x00028c30
        /*0978*/ 	.short	0x010a
        /*097a*/ 	.byte	0x3f
	.zero		1


	//   ....[73]....
        /*097c*/ 	.word	0x00015a10
        /*0980*/ 	.word	0x00000015
        /*0984*/ 	.word	0x00028c50
        /*0988*/ 	.short	0x010a
        /*098a*/ 	.byte	0x3f
	.zero		1


	//   ....[74]....
        /*098c*/ 	.word	0x00015a70
        /*0990*/ 	.word	0x00000006
        /*0994*/ 	.word	0x00028c30
        /*0998*/ 	.short	0x010a
        /*099a*/ 	.byte	0x3f
	.zero		1


	//   ....[75]....
        /*099c*/ 	.word	0x00015ac0
        /*09a0*/ 	.word	0x000000aa
        /*09a4*/ 	.word	0x00028c50
        /*09a8*/ 	.short	0x010a
        /*09aa*/ 	.byte	0x3f
	.zero		1


	//   ....[76]....
        /*09ac*/ 	.word	0x00015b20
        /*09b0*/ 	.word	0x00000007
        /*09b4*/ 	.word	0x00028c30
        /*09b8*/ 	.short	0x010a
        /*09ba*/ 	.byte	0x3f
	.zero		1


	//   ....[77]....
        /*09bc*/ 	.word	0x00015b70
        /*09c0*/ 	.word	0x0000000f
        /*09c4*/ 	.word	0x00028c50
        /*09c8*/ 	.short	0x010a
        /*09ca*/ 	.byte	0x3f
	.zero		1


	//   ....[78]....
        /*09cc*/ 	.word	0x00015d10
        /*09d0*/ 	.word	0x00000009
        /*09d4*/ 	.word	0x00028c40
        /*09d8*/ 	.short	0x010a
        /*09da*/ 	.byte	0x3f
	.zero		1


	//   ....[79]....
        /*09dc*/ 	.word	0x00015d90
        /*09e0*/ 	.word	0x00000009
        /*09e4*/ 	.word	0x00028c20
        /*09e8*/ 	.short	0x010a
        /*09ea*/ 	.byte	0x3f
	.zero		1


	//   ....[80]....
        /*09ec*/ 	.word	0x00015de0
        /*09f0*/ 	.word	0x00000006
        /*09f4*/ 	.word	0x00028c60
        /*09f8*/ 	.short	0x010a
        /*09fa*/ 	.byte	0x3f
	.zero		1


	//   ....[81]....
        /*09fc*/ 	.word	0x00015e30
        /*0a00*/ 	.word	0x00000002
        /*0a04*/ 	.word	0x00028c40
        /*0a08*/ 	.short	0x010a
        /*0a0a*/ 	.byte	0x3f
	.zero		1


	//   ....[82]....
        /*0a0c*/ 	.word	0x00015e80
        /*0a10*/ 	.word	0x00000002
        /*0a14*/ 	.word	0x00028c60
        /*0a18*/ 	.short	0x010a
        /*0a1a*/ 	.byte	0x3f
	.zero		1


	//   ....[83]....
        /*0a1c*/ 	.word	0x00015ed0
        /*0a20*/ 	.word	0x00000002
        /*0a24*/ 	.word	0x00028c40
        /*0a28*/ 	.short	0x010a
        /*0a2a*/ 	.byte	0x3f
	.zero		1


	//   ....[84]....
        /*0a2c*/ 	.word	0x00015f20
        /*0a30*/ 	.word	0x00000002
        /*0a34*/ 	.word	0x00028c60
        /*0a38*/ 	.short	0x010a
        /*0a3a*/ 	.byte	0x3f
	.zero		1


	//   ....[85]....
        /*0a3c*/ 	.word	0x00015f70
        /*0a40*/ 	.word	0x00000002
        /*0a44*/ 	.word	0x00028c40
        /*0a48*/ 	.short	0x010a
        /*0a4a*/ 	.byte	0x3f
	.zero		1


	//   ....[86]....
        /*0a4c*/ 	.word	0x00015fc0
        /*0a50*/ 	.word	0x00000002
        /*0a54*/ 	.word	0x00028c60
        /*0a58*/ 	.short	0x010a
        /*0a5a*/ 	.byte	0x3f
	.zero		1


	//   ....[87]....
        /*0a5c*/ 	.word	0x00016980
        /*0a60*/ 	.word	0x00000000
        /*0a64*/ 	.word	0x00028c20
        /*0a68*/ 	.short	0x010a
        /*0a6a*/ 	.byte	0x3f
	.zero		1


	//   ....[88]....
        /*0a6c*/ 	.word	0x00016b20
        /*0a70*/ 	.word	0x00000006
        /*0a74*/ 	.word	0x00000000
        /*0a78*/ 	.short	0x010a
        /*0a7a*/ 	.byte	0x3f
	.zero		1


	//   ....[89]....
        /*0a7c*/ 	.word	0x00016b70
        /*0a80*/ 	.word	0x00000007
        /*0a84*/ 	.word	0x00000000
        /*0a88*/ 	.short	0x010a
        /*0a8a*/ 	.byte	0x3f
	.zero		1


	//   ....[90]....
        /*0a8c*/ 	.word	0x00016bc0
        /*0a90*/ 	.word	0x00000004
        /*0a94*/ 	.word	0x00000000
        /*0a98*/ 	.short	0x010a
        /*0a9a*/ 	.byte	0x3f
	.zero		1


	//----- nvinfo : EIATTR_NUM_MBARRIERS
	.align		4
.L_375:
        /*0a9c*/ 	.byte	0x03, 0x38
        /*0a9e*/ 	.short	0x0016


	//----- nvinfo : EIATTR_EXIT_INSTR_OFFSETS
	.align		4
        /*0aa0*/ 	.byte	0x04, 0x1c
        /*0aa2*/ 	.short	(.L_377 - .L_376)


	//   ....[0]....
.L_376:
        /*0aa4*/ 	.word	0x00000a70


	//   ....[1]....
        /*0aa8*/ 	.word	0x00010450


	//   ....[2]....
        /*0aac*/ 	.word	0x000104b0


	//   ....[3]....
        /*0ab0*/ 	.word	0x000157e0


	//----- nvinfo : EIATTR_MAX_THREADS
	.align		4
.L_377:
        /*0ab4*/ 	.byte	0x04, 0x05
        /*0ab6*/ 	.short	(.L_379 - .L_378)
.L_378:
        /*0ab8*/ 	.word	0x00000180
        /*0abc*/ 	.word	0x00000001
        /*0ac0*/ 	.word	0x00000001


	//----- nvinfo : EIATTR_CRS_STACK_SIZE
	.align		4
.L_379:
        /*0ac4*/ 	.byte	0x04, 0x1e
        /*0ac6*/ 	.short	(.L_381 - .L_380)
.L_380:
        /*0ac8*/ 	.word	0x00000000


	//----- nvinfo : EIATTR_CBANK_PARAM_SIZE
	.align		4
.L_381:
        /*0acc*/ 	.byte	0x03, 0x19
        /*0ace*/ 	.short	0x0a70


	//----- nvinfo : EIATTR_PARAM_CBANK
	.align		4
        /*0ad0*/ 	.byte	0x04, 0x0a
        /*0ad2*/ 	.short	(.L_383 - .L_382)
	.align		4
.L_382:
        /*0ad4*/ 	.word	index@(.nv.constant0._ZN7cutlass13device_kernelIN5flash11enable_sm90INS1_16FlashAttnFwdSm90INS1_25CollectiveMainloopFwdSm90ILi2EN4cute5tupleIJNS5_1CILi1EEES8_S8_EEENS6_IJNS7_ILi64EEESA_SA_EEELi512ENS_10bfloat16_tEfNS_4arch4Sm90ELb0ELb1ELb1ELb1ELb0ELb0ELb0ELb0ELb0ELb0ELb0ELb0EEENS1_21CollectiveEpilogueFwdINS6_IJSA_NS7_ILi512EEESA_EEES9_SC_SE_Li256ELb1ELb0ELb0ELb0EEENS1_36VarlenDynamicPersistentTileSchedulerILi64ELi64ELi256ELi32ELb0ELb0ELb1ELb1ELb0ELb1EEEEEEEEEvNT_6ParamsE)
        /*0ad8*/ 	.short	0x0210
        /*0ada*/ 	.short	0x0a70


	//----- nvinfo : EIATTR_SW_WAR
	.align		4
.L_383:
        /*0adc*/ 	.byte	0x04, 0x36
        /*0ade*/ 	.short	(.L_385 - .L_384)
.L_384:
        /*0ae0*/ 	.word	0x00000008
.L_385:


//--------------------- .nv.info._ZN7cutlass13device_kernelIN5flash11enable_sm90INS1_16FlashAttnFwdSm90INS1_25CollectiveMainloopFwdSm90ILi2EN4cute5tupleIJNS5_1CILi1EEES8_S8_EEENS6_IJNS7_ILi64EEESA_SA_EEELi512ENS_10bfloat16_tEfNS_4arch4Sm90ELb0ELb1ELb1ELb1ELb0ELb1ELb0ELb0ELb0ELb0ELb0ELb0EEENS1_21CollectiveEpilogueFwdINS6_IJSA_NS7_ILi512EEESA_EEES9_SC_SE_Li256ELb1ELb0ELb0ELb0EEENS1_36VarlenDynamicPersistentTileSchedulerILi64ELi64ELi256ELi32ELb0ELb0ELb1ELb1ELb0ELb1EEEEEEEEEvNT_6ParamsE --------------------------
	.section	.nv.info._ZN7cutlass13device_kernelIN5flash11enable_sm90INS1_16FlashAttnFwdSm90INS1_25CollectiveMainloopFwdSm90ILi2EN4cute5tupleIJNS5_1CILi1EEES8_S8_EEENS6_IJNS7_ILi64EEESA_SA_EEELi512ENS_10bfloat16_tEfNS_4arch4Sm90ELb0ELb1ELb1ELb1ELb0ELb1ELb0ELb0ELb0ELb0ELb0ELb0EEENS1_21CollectiveEpilogueFwdINS6_IJSA_NS7_ILi512EEESA_EEES9_SC_SE_Li256ELb1ELb0ELb0ELb0EEENS1_36VarlenDynamicPersistentTileSchedulerILi64ELi64ELi256ELi32ELb0ELb0ELb1ELb1ELb0ELb1EEEEEEEEEvNT_6ParamsE,"",@"SHT_CUDA_INFO"
	.sectionflags	@""
	.align	4


	//----- nvinfo : EIATTR_CUDA_API_VERSION
	.align		4
        /*0000*/ 	.byte	0x04, 0x37
        /*0002*/ 	.short	(.L_387 - .L_386)
.L_386:
        /*0004*/ 	.word	0x00000082


	//----- nvinfo : EIATTR_KPARAM_INFO
	.align		4
.L_387:
        /*0008*/ 	.byte	0x04, 0x17
        /*000a*/ 	.short	(.L_389 - .L_388)
.L_388:
        /*000c*/ 	.word	0x00000000
        /*0010*/ 	.short	0x0000
        /*0012*/ 	.short	0x0070
        /*0014*/ 	.byte	0x00, 0xf0, 0x01, 0x28


	//----- nvinfo : EIATTR_SPARSE_MMA_MASK
	.align		4
.L_389:
        /*0018*/ 	.byte	0x03, 0x50
        /*001a*/ 	.short	0x0000


	//----- nvinfo : EIATTR_MAXREG_COUNT
	.align		4
        /*001c*/ 	.byte	0x03, 0x1b
        /*001e*/ 	.short	0x00a8


	//----- nvinfo : EIATTR_NUM_BARRIERS
	.align		4
        /*0020*/ 	.byte	0x02, 0x4c
        /*0022*/ 	.byte	0x10
	.zero		1


	//----- nvinfo : EIATTR_EXTERNS
	.align		4
        /*0024*/ 	.byte	0x04, 0x0f
        /*0026*/ 	.short	(.L_391 - .L_390)


	//   ....[0]....
	.align		4
.L_390:
        /*0028*/ 	.word	index@(__assertfail)


	//----- nvinfo : EIATTR_ANNOTATIONS
	.align		4
.L_391:
        /*002c*/ 	.byte	0x04, 0x55
        /*002e*/ 	.short	(.L_393 - .L_392)


	//   ....[0]....
.L_392:
        /* <DEDUP_REMOVED lines=37> */


	//----- nvinfo : EIATTR_MERCURY_ISA_VERSION
	.align		4
.L_393:
        /*0268*/ 	.byte	0x03, 0x5f
        /*026a*/ 	.short	0x0101


	//----- nvinfo : EIATTR_UNUSED_LOAD_BYTE_OFFSET
	.align		4
        /*026c*/ 	.byte	0x04, 0x44
        /*026e*/ 	.short	(.L_395 - .L_394)


	//   ....[0]....
.L_394:
        /*0270*/ 	.word	0x00000ab0
        /*0274*/ 	.word	0x0000fff0


	//   ....[1]....
        /*0278*/ 	.word	0x000143f0
        /*027c*/ 	.word	0x0000fff0


	//----- nvinfo : EIATTR_INT_WARP_WIDE_INSTR_OFFSETS
	.align		4
.L_395:
        /*0280*/ 	.byte	0x04, 0x31
        /*0282*/ 	.short	(.L_397 - .L_396)


	//   ....[0]....
.L_396:
        /*0284*/ 	.word	0x000001c0


	//   ....[1]....
        /*0288*/ 	.word	0x00000200


	//   ....[2]....
        /*028c*/ 	.word	0x00000270


	//   ....[3]....
        /*0290*/ 	.word	0x00019450


	//   ....[4]....
        /*0294*/ 	.word	0x000194e0


	//   ....[5]....
        /*0298*/ 	.word	0x000199d0


	//   ....[6]....
        /*029c*/ 	.word	0x00019a10


	//   ....[7]....
        /*02a0*/ 	.word	0x0001c270


	//   ....[8]....
        /*02a4*/ 	.word	0x0001c300


	//----- nvinfo : EIATTR_COOP_GROUP_MASK_REGIDS
	.align		4
.L_397:
        /*02a8*/ 	.byte	0x04, 0x29
        /*02aa*/ 	.short	(.L_399 - .L_398)


	//   ....[0]....
.L_398:
        /*02ac*/ 	.word	0xffffffff


	//   ....[1]....
        /*02b0*/ 	.word	0xffffffff


	//   ....[2]....
        /*02b4*/ 	.word	0xffffffff


	//   ....[3]....
        /*02b8*/ 	.word	0xffffffff


	//   ....[4]....
        /*02bc*/ 	.word	0xffffffff


	//   ....[5]....
        /*02c0*/ 	.word	0xffffffff


	//   ....[6]....
        /*02c4*/ 	.word	0xffffffff


	//   ....[7]....
        /*02c8*/ 	.word	0xffffffff


	//   ....[8]....
        /*02cc*/ 	.word	0xffffffff


	//   ....[9]....
        /*02d0*/ 	.word	0xffffffff


	//   ....[10]....
        /*02d4*/ 	.word	0xffffffff


	//   ....[11]....
        /*02d8*/ 	.word	0xffffffff


	//   ....[12]....
        /*02dc*/ 	.word	0xffffffff


	//   ....[13]....
        /*02e0*/ 	.word	0xffffffff


	//   ....[14]....
        /*02e4*/ 	.word	0xffffffff


	//   ....[15]....
        /*02e8*/ 	.word	0xffffffff


	//   ....[16]....
        /*02ec*/ 	.word	0xffffffff


	//   ....[17]....
        /*02f0*/ 	.word	0xffffffff


	//   ....[18]....
        /*02f4*/ 	.word	0xffffffff


	//   ....[19]....
        /*02f8*/ 	.word	0xffffffff


	//   ....[20]....
        /*02fc*/ 	.word	0xffffffff


	//   ....[21]....
        /*0300*/ 	.word	0xffffffff


	//   ....[22]....
        /*0304*/ 	.word	0xffffffff


	//   ....[23]....
        /*0308*/ 	.word	0xffffffff


	//   ....[24]....
        /*030c*/ 	.word	0xffffffff


	//   ....[25]....
        /*0310*/ 	.word	0xffffffff


	//   ....[26]....
        /*0314*/ 	.word	0xffffffff


	//   ....[27]....
        /*0318*/ 	.word	0xffffffff


	//   ....[28]....
        /*031c*/ 	.word	0xffffffff


	//   ....[29]....
        /*0320*/ 	.word	0xffffffff


	//   ....[30]....
        /*0324*/ 	.word	0xffffffff


	//   ....[31]....
        /*0328*/ 	.word	0xffffffff


	//   ....[32]....
        /*032c*/ 	.word	0xffffffff


	//   ....[33]....
        /*0330*/ 	.word	0xffffffff


	//   ....[34]....
        /*0334*/ 	.word	0xffffffff


	//   ....[35]....
        /*0338*/ 	.word	0xffffffff


	//   ....[36]....
        /*033c*/ 	.word	0xffffffff


	//   ....[37]....
        /*0340*/ 	.word	0xffffffff


	//   ....[38]....
        /*0344*/ 	.word	0xffffffff


	//   ....[39]....
        /*0348*/ 	.word	0xffffffff


	//   ....[40]....
        /*034c*/ 	.word	0xffffffff


	//   ....[41]....
        /*0350*/ 	.word	0xffffffff


	//   ....[42]....
        /*0354*/ 	.word	0xffffffff


	//   ....[43]....
        /*0358*/ 	.word	0xffffffff


	//   ....[44]....
        /*035c*/ 	.word	0xffffffff


	//   ....[45]....
        /*0360*/ 	.word	0xffffffff


	//   ....[46]....
        /*0364*/ 	.word	0xffffffff


	//   ....[47]....
        /*0368*/ 	.word	0xffffffff


	//   ....[48]....
        /*036c*/ 	.word	0xffffffff


	//   ....[49]....
        /*0370*/ 	.word	0xffffffff


	//   ....[50]....
        /*0374*/ 	.word	0xffffffff


	//   ....[51]....
        /*0378*/ 	.word	0xffffffff


	//   ....[52]....
        /*037c*/ 	.word	0xffffffff


	//   ....[53]....
        /*0380*/ 	.word	0xffffffff


	//   ....[54]....
        /*0384*/ 	.word	0xffffffff


	//   ....[55]....
        /*0388*/ 	.word	0xffffffff


	//   ....[56]....
        /*038c*/ 	.word	0xffffffff


	//   ....[57]....
        /*0390*/ 	.word	0xffffffff


	//   ....[58]....
        /*0394*/ 	.word	0xffffffff


	//   ....[59]....
        /*0398*/ 	.word	0xffffffff


	//   ....[60]....
        /*039c*/ 	.word	0xffffffff


	//   ....[61]....
        /*03a0*/ 	.word	0xffffffff


	//   ....[62]....
        /*03a4*/ 	.word	0xffffffff


	//   ....[63]....
        /*03a8*/ 	.word	0xffffffff


	//   ....[64]....
        /*03ac*/ 	.word	0xffffffff


	//   ....[65]....
        /*03b0*/ 	.word	0xffffffff


	//   ....[66]....
        /*03b4*/ 	.word	0xffffffff


	//   ....[67]....
        /*03b8*/ 	.word	0xffffffff


	//   ....[68]....
        /*03bc*/ 	.word	0x0500000f


	//   ....[69]....
        /*03c0*/ 	.word	0x0500000f


	//   ....[70]....
        /*03c4*/ 	.word	0x0500000f


	//   ....[71]....
        /*03c8*/ 	.word	0x0500000f


	//   ....[72]....
        /*03cc*/ 	.word	0x0500000f


	//   ....[73]....
        /*03d0*/ 	.word	0x0500000f


	//   ....[74]....
        /*03d4*/ 	.word	0x0500000f


	//   ....[75]....
        /*03d8*/ 	.word	0x0500000f


	//   ....[76]....
        /*03dc*/ 	.word	0x0500000f


	//   ....[77]....
        /*03e0*/ 	.word	0x0500000f


	//   ....[78]....
        /*03e4*/ 	.word	0x0500000f


	//   ....[79]....
        /*03e8*/ 	.word	0x0500000f


	//   ....[80]....
        /*03ec*/ 	.word	0x0500000f


	//   ....[81]....
        /*03f0*/ 	.word	0x0500000f


	//   ....[82]....
        /*03f4*/ 	.word	0x0500000f


	//   ....[83]....
        /*03f8*/ 	.word	0x0500000f


	//   ....[84]....
        /*03fc*/ 	.word	0x0500000f


	//   ....[85]....
        /*0400*/ 	.word	0x0500000f


	//   ....[86]....
        /*0404*/ 	.word	0x0500000f


	//   ....[87]....
        /*0408*/ 	.word	0x0500000f


	//   ....[88]....
        /*040c*/ 	.word	0x0500000f


	//   ....[89]....
        /*0410*/ 	.word	0x0500000f


	//   ....[90]....
        /*0414*/ 	.word	0x0500000f


	//   ....[91]....
        /*0418*/ 	.word	0x0500000f


	//   ....[92]....
        /*041c*/ 	.word	0x0500000f


	//   ....[93]....
        /*0420*/ 	.word	0x0500000f


	//   ....[94]....
        /*0424*/ 	.word	0x0500000f


	//   ....[95]....
        /*0428*/ 	.word	0x0500000f


	//   ....[96]....
        /*042c*/ 	.word	0x0500000f


	//   ....[97]....
        /*0430*/ 	.word	0x0500000f


	//   ....[98]....
        /*0434*/ 	.word	0x0500000f


	//   ....[99]....
        /*0438*/ 	.word	0x0500000f


	//   ....[100]....
        /*043c*/ 	.word	0x0500000f


	//   ....[101]....
        /*0440*/ 	.word	0x0500000f


	//   ....[102]....
        /*0444*/ 	.word	0x0500000f


	//   ....[103]....
        /*0448*/ 	.word	0x0500000f


	//----- nvinfo : EIATTR_COOP_GROUP_INSTR_OFFSETS
	.align		4
.L_399:
        /*044c*/ 	.byte	0x04, 0x28
        /*044e*/ 	.short	(.L_401 - .L_400)


	//   ....[0]....
.L_400:
        /*0450*/ 	.word	0x00000060


	//   ....[1]....
        /*0454*/ 	.word	0x000001d0


	//   ....[2]....
        /*0458*/ 	.word	0x00000220


	//   ....[3]....
        /*045c*/ 	.word	0x00000410


	//   ....[4]....
        /*0460*/ 	.word	0x00000570


	//   ....[5]....
        /*0464*/ 	.word	0x00000690


	//   ....[6]....
        /*0468*/ 	.word	0x000007f0


	//   ....[7]....
        /*046c*/ 	.word	0x00004d30


	//   ....[8]....
        /*0470*/ 	.word	0x00006ef0


	//   ....[9]....
        /*0474*/ 	.word	0x0000b7f0


	//   ....[10]....
        /*0478*/ 	.word	0x0000b850


	//   ....[11]....
        /*047c*/ 	.word	0x0000bac0


	//   ....[12]....
        /*0480*/ 	.word	0x0000bb40


	//   ....[13]....
        /*0484*/ 	.word	0x0000c510


	//   ....[14]....
        /*0488*/ 	.word	0x0000d7b0


	//   ....[15]....
        /*048c*/ 	.word	0x0000d890


	//   ....[16]....
        /*0490*/ 	.word	0x0000dc90


	//   ....[17]....
        /*0494*/ 	.word	0x0000dd30


	//   ....[18]....
        /*0498*/ 	.word	0x0000ef10


	//   ....[19]....
        /*049c*/ 	.word	0x0000f9a0


	//   ....[20]....
        /*04a0*/ 	.word	0x0000fa10


	//   ....[21]....
        /*04a4*/ 	.word	0x0000fd20


	//   ....[22]....
        /*04a8*/ 	.word	0x0000fee0


	//   ....[23]....
        /*04ac*/ 	.word	0x00010fc0


	//   ....[24]....
        /*04b0*/ 	.word	0x00012150


	//   ....[25]....
        /*04b4*/ 	.word	0x00012250


	//   ....[26]....
        /*04b8*/ 	.word	0x000125f0


	//   ....[27]....
        /*04bc*/ 	.word	0x00012650


	//   ....[28]....
        /*04c0*/ 	.word	0x000138b0


	//   ....[29]....
        /*04c4*/ 	.word	0x00013900


	//   ....[30]....
        /*04c8*/ 	.word	0x00013930


	//   ....[31]....
        /*04cc*/ 	.word	0x000139d0


	//   ....[32]....
        /*04d0*/ 	.word	0x000139f0


	//   ....[33]....
        /*04d4*/ 	.word	0x00015380


	//   ....[34]....
        /*04d8*/ 	.word	0x00016b10


	//   ....[35]....
        /*04dc*/ 	.word	0x00016c80


	//   ....[36]....
        /*04e0*/ 	.word	0x00016cb0


	//   ....[37]....
        /*04e4*/ 	.word	0x00016cf0


	//   ....[38]....
        /*04e8*/ 	.word	0x00016d60


	//   ....[39]....
        /*04ec*/ 	.word	0x00016dc0


	//   ....[40]....
        /*04f0*/ 	.word	0x00016e00


	//   ....[41]....
        /*04f4*/ 	.word	0x00016fa0


	//   ....[42]....
        /*04f8*/ 	.word	0x00017000


	//   ....[43]....
        /*04fc*/ 	.word	0x00017040


	//   ....[44]....
        /*0500*/ 	.word	0x00017080


	//   ....[45]....
        /*0504*/ 	.word	0x000170b0


	//   ....[46]....
        /*0508*/ 	.word	0x000170e0


	//   ....[47]....
        /*050c*/ 	.word	0x00017170


	//   ....[48]....
        /*0510*/ 	.word	0x000171d0


	//   ....[49]....
        /*0514*/ 	.word	0x00017260


	//   ....[50]....
        /*0518*/ 	.word	0x0001c390


	//   ....[51]....
        /*051c*/ 	.word	0x0001c3a0


	//   ....[52]....
        /*0520*/ 	.word	0x0001c4b0


	//   ....[53]....
        /*0524*/ 	.word	0x0001c510


	//   ....[54]....
        /*0528*/ 	.word	0x0001c550


	//   ....[55]....
        /*052c*/ 	.word	0x0001c590


	//   ....[56]....
        /*0530*/ 	.word	0x0001c5c0


	//   ....[57]....
        /*0534*/ 	.word	0x0001c5f0


	//   ....[58]....
        /*0538*/ 	.word	0x0001c780


	//   ....[59]....
        /*053c*/ 	.word	0x0001c7e0


	//   ....[60]....
        /*0540*/ 	.word	0x0001c820


	//   ....[61]....
        /*0544*/ 	.word	0x0001c860


	//   ....[62]....
        /*0548*/ 	.word	0x0001c890


	//   ....[63]....
        /*054c*/ 	.word	0x0001c8c0


	//   ....[64]....
        /*0550*/ 	.word	0x0001c980


	//   ....[65]....
        /*0554*/ 	.word	0x0001c9a0


	//   ....[66]....
        /*0558*/ 	.word	0x0001ca10


	//   ....[67]....
        /*055c*/ 	.word	0x0001d0a0


	//   ....[68]....
        /*0560*/ 	.word	0x0001d580


	//   ....[69]....
        /*0564*/ 	.word	0x0001d620


	//   ....[70]....
        /*0568*/ 	.word	0x0001d6c0


	//   ....[71]....
        /*056c*/ 	.word	0x0001d760


	//   ....[72]....
        /*0570*/ 	.word	0x0001d800


	//   ....[73]....
        /*0574*/ 	.word	0x0001d8a0


	//   ....[74]....
        /*0578*/ 	.word	0x0001d940


	//   ....[75]....
        /*057c*/ 	.word	0x0001d9e0


	//   ....[76]....
        /*0580*/ 	.word	0x0001dad0


	//   ....[77]....
        /*0584*/ 	.word	0x0001db70


	//   ....[78]....
        /*0588*/ 	.word	0x0001dc10


	//   ....[79]....
        /*058c*/ 	.word	0x0001dcb0


	//   ....[80]....
        /*0590*/ 	.word	0x0001dd50


	//   ....[81]....
        /*0594*/ 	.word	0x0001ddf0


	//   ....[82]....
        /*0598*/ 	.word	0x0001de90


	//   ....[83]....
        /*059c*/ 	.word	0x0001df30


	//   ....[84]....
        /*05a0*/ 	.word	0x0001e2d0


	//   ....[85]....
        /*05a4*/ 	.word	0x0001e5b0


	//   ....[86]....
        /*05a8*/ 	.word	0x0001e9d0


	//   ....[87]....
        /*05ac*/ 	.word	0x0001ea60


	//   ....[88]....
        /*05b0*/ 	.word	0x0001eb00


	//   ....[89]....
        /*05b4*/ 	.word	0x0001ebb0


	//   ....[90]....
        /*05b8*/ 	.word	0x0001ec30


	//   ....[91]....
        /*05bc*/ 	.word	0x0001ecb0


	//   ....[92]....
        /*05c0*/ 	.word	0x0001ed30


	//   ....[93]....
        /*05c4*/ 	.word	0x0001edb0


	//   ....[94]....
        /*05c8*/ 	.word	0x0001ee40


	//   ....[95]....
        /*05cc*/ 	.word	0x0001eef0


	//   ....[96]....
        /*05d0*/ 	.word	0x0001ef70


	//   ....[97]....
        /*05d4*/ 	.word	0x0001eff0


	//   ....[98]....
        /*05d8*/ 	.word	0x0001f070


	//   ....[99]....
        /*05dc*/ 	.word	0x0001f0f0


	//   ....[100]....
        /*05e0*/ 	.word	0x0001f160


	//   ....[101]....
        /*05e4*/ 	.word	0x0001f200


	//   ....[102]....
        /*05e8*/ 	.word	0x0001f290


	//   ....[103]....
        /*05ec*/ 	.word	0x0001f3c0


	//----- nvinfo : EIATTR_REG_RECONFIG
	.align		4
.L_401:
        /*05f0*/ 	.byte	0x01, 0x54
	.zero		2


	//----- nvinfo : EIATTR_SYSCALL_OFFSETS
	.align		4
        /*05f4*/ 	.byte	0x04, 0x46
        /*05f6*/ 	.short	(.L_403 - .L_402)


	//   ....[0]....
.L_402:
        /*05f8*/ 	.word	0x00001b40


	//   ....[1]....
        /*05fc*/ 	.word	0x00001c90


	//   ....[2]....
        /*0600*/ 	.word	0x000070b0


	//   ....[3]....
        /*0604*/ 	.word	0x00007550


	//   ....[4]....
        /*0608*/ 	.word	0x00019670


	//   ....[5]....
        /*060c*/ 	.word	0x000197b0


	//   ....[6]....
        /*0610*/ 	.word	0x000198b0


	//----- nvinfo : EIATTR_MBARRIER_INSTR_OFFSETS
	.align		4
.L_403:
        /*0614*/ 	.byte	0x04, 0x39
        /*0616*/ 	.short	(.L_405 - .L_404)


	//   ....[0]....
.L_404:
        /*0618*/ 	.word	0x00000300
        /*061c*/ 	.word	0x000000ff
        /*0620*/ 	.word	0x00028c00
        /*0624*/ 	.short	0x0100
        /*0626*/ 	.byte	0x08
	.zero		1


	//   ....[1]....
        /*0628*/ 	.word	0x00000310
        /*062c*/ 	.word	0x000000ff
        /*0630*/ 	.word	0x00028c20
        /*0634*/ 	.short	0x0100
        /*0636*/ 	.byte	0x08
	.zero		1


	//   ....[2]....
        /*0638*/ 	.word	0x000003c0
        /*063c*/ 	.word	0x000000ff
        /*0640*/ 	.word	0x00028c30
        /*0644*/ 	.short	0x0100
        /*0646*/ 	.byte	0x06
	.zero		1


	//   ....[3]....
        /*0648*/ 	.word	0x000003d0
        /*064c*/ 	.word	0x000000ff
        /*0650*/ 	.word	0x00028c40
        /*0654*/ 	.short	0x0100
        /*0656*/ 	.byte	0x06
	.zero		1


	//   ....[4]....
        /*0658*/ 	.word	0x000003e0
        /*065c*/ 	.word	0x000000ff
        /*0660*/ 	.word	0x00028c38
        /*0664*/ 	.short	0x0100
        /*0666*/ 	.byte	0x06
	.zero		1


	//   ....[5]....
        /*0668*/ 	.word	0x000003f0
        /*066c*/ 	.word	0x000000ff
        /*0670*/ 	.word	0x00028c48
        /*0674*/ 	.short	0x0100
        /*0676*/ 	.byte	0x06
	.zero		1


	//   ....[6]....
        /*0678*/ 	.word	0x00000520
        /*067c*/ 	.word	0x000000ff
        /*0680*/ 	.word	0x00028c50
        /*0684*/ 	.short	0x0100
        /*0686*/ 	.byte	0x08
	.zero		1


	//   ....[7]....
        /*0688*/ 	.word	0x00000530
        /*068c*/ 	.word	0x000000ff
        /*0690*/ 	.word	0x00028c60
        /*0694*/ 	.short	0x0100
        /*0696*/ 	.byte	0x08
	.zero		1


	//   ....[8]....
        /*0698*/ 	.word	0x00000540
        /*069c*/ 	.word	0x000000ff
        /*06a0*/ 	.word	0x00028c58
        /*06a4*/ 	.short	0x0100
        /*06a6*/ 	.byte	0x08
	.zero		1


	//   ....[9]....
        /*06a8*/ 	.word	0x00000550
        /*06ac*/ 	.word	0x000000ff
        /*06b0*/ 	.word	0x00028c68
        /*06b4*/ 	.short	0x0100
        /*06b6*/ 	.byte	0x08
	.zero		1


	//   ....[10]....
        /*06b8*/ 	.word	0x00000640
        /*06bc*/ 	.word	0x000000ff
        /*06c0*/ 	.word	0x00028c70
        /*06c4*/ 	.short	0x0100
        /*06c6*/ 	.byte	0x06
	.zero		1


	//   ....[11]....
        /*06c8*/ 	.word	0x00000650
        /*06cc*/ 	.word	0x000000ff
        /*06d0*/ 	.word	0x00028c80
        /*06d4*/ 	.short	0x0100
        /*06d6*/ 	.byte	0x06
	.zero		1


	//   ....[12]....
        /*06d8*/ 	.word	0x00000660
        /*06dc*/ 	.word	0x000000ff
        /*06e0*/ 	.word	0x00028c78
        /*06e4*/ 	.short	0x0100
        /*06e6*/ 	.byte	0x06
	.zero		1


	//   ....[13]....
        /*06e8*/ 	.word	0x00000670
        /*06ec*/ 	.word	0x000000ff
        /*06f0*/ 	.word	0x00028c88
        /*06f4*/ 	.short	0x0100
        /*06f6*/ 	.byte	0x06
	.zero		1


	//   ....[14]....
        /*06f8*/ 	.word	0x000007a0
        /*06fc*/ 	.word	0x000000ff
        /*0700*/ 	.word	0x00028c90
        /*0704*/ 	.short	0x0100
        /*0706*/ 	.byte	0x08
	.zero		1


	//   ....[15]....
        /*0708*/ 	.word	0x000007b0
        /*070c*/ 	.word	0x000000ff
        /*0710*/ 	.word	0x00028ca0
        /*0714*/ 	.short	0x0100
        /*0716*/ 	.byte	0x08
	.zero		1


	//   ....[16]....
        /*0718*/ 	.word	0x000007c0
        /*071c*/ 	.word	0x000000ff
        /*0720*/ 	.word	0x00028c98
        /*0724*/ 	.short	0x0100
        /*0726*/ 	.byte	0x08
	.zero		1


	//   ....[17]....
        /*0728*/ 	.word	0x000007d0
        /*072c*/ 	.word	0x000000ff
        /*0730*/ 	.word	0x00028ca8
        /*0734*/ 	.short	0x0100
        /*0736*/ 	.byte	0x08
	.zero		1


	//   ....[18]....
        /*0738*/ 	.word	0x00000900
        /*073c*/ 	.word	0x000000ff
        /*0740*/ 	.word	0x00028cb0
        /*0744*/ 	.short	0x0100
        /*0746*/ 	.byte	0x08
	.zero		1


	//   ....[19]....
        /*0748*/ 	.word	0x00000910
        /*074c*/ 	.word	0x000000ff
        /*0750*/ 	.word	0x00028cc0
        /*0754*/ 	.short	0x0100
        /*0756*/ 	.byte	0x08
	.zero		1


	//   ....[20]....
        /*0758*/ 	.word	0x00000920
        /*075c*/ 	.word	0x000000ff
        /*0760*/ 	.word	0x00028cb8
        /*0764*/ 	.short	0x0100
        /*0766*/ 	.byte	0x08
	.zero		1


	//   ....[21]....
        /*0768*/ 	.word	0x00000930
        /*076c*/ 	.word	0x000000ff
        /*0770*/ 	.word	0x00028cc8
        /*0774*/ 	.short	0x0100
        /*0776*/ 	.byte	0x08
	.zero		1


	//   ....[22]....
        /*0778*/ 	.word	0x00002900
        /*077c*/ 	.word	0x00000046
        /*0780*/ 	.word	0x00028c90
        /*0784*/ 	.short	0x010a
        /*0786*/ 	.byte	0x3f
	.zero		1


	//   ....[23]....
        /*0788*/ 	.word	0x00003320
        /*078c*/ 	.word	0x00000046
        /*0790*/ 	.word	0x00028c90
        /*0794*/ 	.short	0x010a
        /*0796*/ 	.byte	0x3f
	.zero		1


	//   ....[24]....
        /*0798*/ 	.word	0x00003c20
        /*079c*/ 	.word	0x00000046
        /*07a0*/ 	.word	0x00028c90
        /*07a4*/ 	.short	0x010a
        /*07a6*/ 	.byte	0x3f
	.zero		1


	//   ....[25]....
        /*07a8*/ 	.word	0x00003e20
        /*07ac*/ 	.word	0x00000004
        /*07b0*/ 	.word	0x00000000
        /*07b4*/ 	.short	0x0101
        /*07b6*/ 	.byte	0x3f
	.zero		1


	//   ....[26]....
        /*07b8*/ 	.word	0x00003e60
        /*07bc*/ 	.word	0x00000046
        /*07c0*/ 	.word	0x00028cb0
        /*07c4*/ 	.short	0x010a
        /*07c6*/ 	.byte	0x3f
	.zero		1


	//   ....[27]....
        /*07c8*/ 	.word	0x00004490
        /*07cc*/ 	.word	0x00000046
        /*07d0*/ 	.word	0x00000000
        /*07d4*/ 	.short	0x0101
        /*07d6*/ 	.byte	0x3f
	.zero		1


	//   ....[28]....
        /*07d8*/ 	.word	0x00004e50
        /*07dc*/ 	.word	0x00000098
        /*07e0*/ 	.word	0x00028c50
        /*07e4*/ 	.short	0x010a
        /*07e6*/ 	.byte	0x3f
	.zero		1


	//   ....[29]....
        /*07e8*/ 	.word	0x00005210
        /*07ec*/ 	.word	0x00000000
        /*07f0*/ 	.word	0x00000000
        /*07f4*/ 	.short	0x0101
        /*07f6*/ 	.byte	0x3f
	.zero		1


	//   ....[30]....
        /*07f8*/ 	.word	0x00005b30
        /*07fc*/ 	.word	0x00000000
        /*0800*/ 	.word	0x00028c50
        /*0804*/ 	.short	0x010a
        /*0806*/ 	.byte	0x3f
	.zero		1


	//   ....[31]....
        /*0808*/ 	.word	0x00005b80
        /*080c*/ 	.word	0x00000000
        /*0810*/ 	.word	0x00028c50
        /*0814*/ 	.short	0x010a
        /*0816*/ 	.byte	0x3f
	.zero		1


	//   ....[32]....
        /*0818*/ 	.word	0x00005e40
        /*081c*/ 	.word	0x00000000
        /*0820*/ 	.word	0x00000000
        /*0824*/ 	.short	0x0101
        /*0826*/ 	.byte	0x3f
	.zero		1


	//   ....[33]....
        /*0828*/ 	.word	0x00007140
        /*082c*/ 	.word	0x00000002
        /*0830*/ 	.word	0x00028c00
        /*0834*/ 	.short	0x010a
        /*0836*/ 	.byte	0x3f
	.zero		1


	//   ....[34]....
        /*0838*/ 	.word	0x00007190
        /*083c*/ 	.word	0x00000002
        /*0840*/ 	.word	0x00028c00
        /*0844*/ 	.short	0x010a
        /*0846*/ 	.byte	0x3f
	.zero		1


	//   ....[35]....
        /*0848*/ 	.word	0x00007dc0
        /*084c*/ 	.word	0x00000002
        /*0850*/ 	.word	0x00028c00
        /*0854*/ 	.short	0x010a
        /*0856*/ 	.byte	0x3f
	.zero		1


	//   ....[36]....
        /*0858*/ 	.word	0x00009250
        /*085c*/ 	.word	0x00000002
        /*0860*/ 	.word	0x00028c00
        /*0864*/ 	.short	0x010a
        /*0866*/ 	.byte	0x3f
	.zero		1


	//   ....[37]....
        /*0868*/ 	.word	0x0000a260
        /*086c*/ 	.word	0x00000009
        /*0870*/ 	.word	0x00028c30
        /*0874*/ 	.short	0x010a
        /*0876*/ 	.byte	0x3f
	.zero		1


	//   ....[38]....
        /*0878*/ 	.word	0x0000a2f0
        /*087c*/ 	.word	0x00000009
        /*0880*/ 	.word	0x00028c30
        /*0884*/ 	.short	0x010a
        /*0886*/ 	.byte	0x3f
	.zero		1


	//   ....[39]....
        /*0888*/ 	.word	0x0000a930
        /*088c*/ 	.word	0x00000000
        /*0890*/ 	.word	0x00000000
        /*0894*/ 	.short	0x0101
        /*0896*/ 	.byte	0x3f
	.zero		1


	//   ....[40]....
        /*0898*/ 	.word	0x0000c190
        /*089c*/ 	.word	0x00000009
        /*08a0*/ 	.word	0x00028c50
        /*08a4*/ 	.short	0x010a
        /*08a6*/ 	.byte	0x3f
	.zero		1


	//   ....[41]....
        /*08a8*/ 	.word	0x0000c240
        /*08ac*/ 	.word	0x00000009
        /*08b0*/ 	.word	0x00028c50
        /*08b4*/ 	.short	0x010a
        /*08b6*/ 	.byte	0x3f
	.zero		1


	//   ....[42]....
        /*08b8*/ 	.word	0x0000c530
        /*08bc*/ 	.word	0x00000009
        /*08c0*/ 	.word	0x00000000
        /*08c4*/ 	.short	0x0101
        /*08c6*/ 	.byte	0x3f
	.zero		1


	//   ....[43]....
        /*08c8*/ 	.word	0x0000c7e0
        /*08cc*/ 	.word	0x000000d8
        /*08d0*/ 	.word	0x00028c30
        /*08d4*/ 	.short	0x010a
        /*08d6*/ 	.byte	0x3f
	.zero		1


	//   ....[44]....
        /*08d8*/ 	.word	0x0000c850
        /*08dc*/ 	.word	0x000000d8
        /*08e0*/ 	.word	0x00028c30
        /*08e4*/ 	.short	0x010a
        /*08e6*/ 	.byte	0x3f
	.zero		1


	//   ....[45]....
        /*08e8*/ 	.word	0x0000cd30
        /*08ec*/ 	.word	0x00000098
        /*08f0*/ 	.word	0x00000000
        /*08f4*/ 	.short	0x0101
        /*08f6*/ 	.byte	0x3f
	.zero		1


	//   ....[46]....
        /*08f8*/ 	.word	0x0000ebe0
        /*08fc*/ 	.word	0x000000d8
        /*0900*/ 	.word	0x00028c50
        /*0904*/ 	.short	0x010a
        /*0906*/ 	.byte	0x3f
	.zero		1


	//   ....[47]....
        /*0908*/ 	.word	0x0000ec30
        /*090c*/ 	.word	0x000000d8
        /*0910*/ 	.word	0x00028c50
        /*0914*/ 	.short	0x010a
        /*0916*/ 	.byte	0x3f
	.zero		1


	//   ....[48]....
        /*0918*/ 	.word	0x0000ef30
        /*091c*/ 	.word	0x000000d8
        /*0920*/ 	.word	0x00000000
        /*0924*/ 	.short	0x0101
        /*0926*/ 	.byte	0x3f
	.zero		1


	//   ....[49]....
        /*0928*/ 	.word	0x0000f2c0
        /*092c*/ 	.word	0x00000009
        /*0930*/ 	.word	0x00028c30
        /*0934*/ 	.short	0x010a
        /*0936*/ 	.byte	0x3f
	.zero		1


	//   ....[50]....
        /*0938*/ 	.word	0x0000f330
        /*093c*/ 	.word	0x00000009
        /*0940*/ 	.word	0x00028c30
        /*0944*/ 	.short	0x010a
        /*0946*/ 	.byte	0x3f
	.zero		1


	//   ....[51]....
        /*0948*/ 	.word	0x00010200
        /*094c*/ 	.word	0x00000098
        /*0950*/ 	.word	0x00000000
        /*0954*/ 	.short	0x0101
        /*0956*/ 	.byte	0x3f
	.zero		1


	//   ....[52]....
        /*0958*/ 	.word	0x00010cb0
        /*095c*/ 	.word	0x00000009
        /*0960*/ 	.word	0x00028c50
        /*0964*/ 	.short	0x010a
        /*0966*/ 	.byte	0x3f
	.zero		1


	//   ....[53]....
        /*0968*/ 	.word	0x00010d00
        /*096c*/ 	.word	0x00000009
        /*0970*/ 	.word	0x00028c50
        /*0974*/ 	.short	0x010a
        /*0976*/ 	.byte	0x3f
	.zero		1


	//   ....[54]....
        /*0978*/ 	.word	0x00010fe0
        /*097c*/ 	.word	0x00000009
        /*0980*/ 	.word	0x00000000
        /*0984*/ 	.short	0x0101
        /*0986*/ 	.byte	0x3f
	.zero		1


	//   ....[55]....
        /*0988*/ 	.word	0x00011140
        /*098c*/ 	.word	0x000000bf
        /*0990*/ 	.word	0x00028c30
        /*0994*/ 	.short	0x010a
        /*0996*/ 	.byte	0x3f
	.zero		1


	//   ....[56]....
        /*0998*/ 	.word	0x000111b0
        /*099c*/ 	.word	0x000000bf
        /*09a0*/ 	.word	0x00028c30
        /*09a4*/ 	.short	0x010a
        /*09a6*/ 	.byte	0x3f
	.zero		1


	//   ....[57]....
        /*09a8*/ 	.word	0x00011670
        /*09ac*/ 	.word	0x00000014
        /*09b0*/ 	.word	0x00000000
        /*09b4*/ 	.short	0x0101
        /*09b6*/ 	.byte	0x3f
	.zero		1


	//   ....[58]....
        /*09b8*/ 	.word	0x00013580
        /*09bc*/ 	.word	0x000000bf
        /*09c0*/ 	.word	0x00028c50
        /*09c4*/ 	.short	0x010a
        /*09c6*/ 	.byte	0x3f
	.zero		1


	//   ....[59]....
        /*09c8*/ 	.word	0x000135d0
        /*09cc*/ 	.word	0x000000bf
        /*09d0*/ 	.word	0x00028c50
        /*09d4*/ 	.short	0x010a
        /*09d6*/ 	.byte	0x3f
	.zero		1


	//   ....[60]....
        /*09d8*/ 	.word	0x000138d0
        /*09dc*/ 	.word	0x000000bf
        /*09e0*/ 	.word	0x00000000
        /*09e4*/ 	.short	0x0101
        /*09e6*/ 	.byte	0x3f
	.zero		1


	//   ....[61]....
        /*09e8*/ 	.word	0x00015bf0
        /*09ec*/ 	.word	0x00000000
        /*09f0*/ 	.word	0x00000000
        /*09f4*/ 	.short	0x0101
        /*09f6*/ 	.byte	0x3f
	.zero		1


	//   ....[62]....
        /*09f8*/ 	.word	0x00018220
        /*09fc*/ 	.word	0x00000007
        /*0a00*/ 	.word	0x00028c20
        /*0a04*/ 	.short	0x010a
        /*0a06*/ 	.byte	0x3f
	.zero		1


	//   ....[63]....
        /*0a08*/ 	.word	0x000182b0
        /*0a0c*/ 	.word	0x00000008
        /*0a10*/ 	.word	0x00028ca0
        /*0a14*/ 	.short	0x010a
        /*0a16*/ 	.byte	0x3f
	.zero		1


	//   ....[64]....
        /*0a18*/ 	.word	0x00018490
        /*0a1c*/ 	.word	0x00000008
        /*0a20*/ 	.word	0x00028cc0
        /*0a24*/ 	.short	0x010a
        /*0a26*/ 	.byte	0x3f
	.zero		1


	//   ....[65]....
        /*0a28*/ 	.word	0x000189e0
        /*0a2c*/ 	.word	0x00000009
        /*0a30*/ 	.word	0x00028ca0
        /*0a34*/ 	.short	0x010a
        /*0a36*/ 	.byte	0x3f
	.zero		1


	//   ....[66]....
        /*0a38*/ 	.word	0x00018ba0
        /*0a3c*/ 	.word	0x00000009
        /*0a40*/ 	.word	0x00028cc0
        /*0a44*/ 	.short	0x010a
        /*0a46*/ 	.byte	0x3f
	.zero		1


	//   ....[67]....
        /*0a48*/ 	.word	0x00019dc0
        /*0a4c*/ 	.word	0x00000005
        /*0a50*/ 	.word	0x00028c40
        /*0a54*/ 	.short	0x010a
        /*0a56*/ 	.byte	0x3f
	.zero		1


	//   ....[68]....
        /*0a58*/ 	.word	0x0001a1b0
        /*0a5c*/ 	.word	0x00000007
        /*0a60*/ 	.word	0x00028c20
        /*0a64*/ 	.short	0x010a
        /*0a66*/ 	.byte	0x3f
	.zero		1


	//   ....[69]....
        /*0a68*/ 	.word	0x0001a270
        /*0a6c*/ 	.word	0x00000002
        /*0a70*/ 	.word	0x00028c60
        /*0a74*/ 	.short	0x010a
        /*0a76*/ 	.byte	0x3f
	.zero		1


	//   ....[70]....
        /*0a78*/ 	.word	0x0001aa00
        /*0a7c*/ 	.word	0x00000002
        /*0a80*/ 	.word	0x00028c40
        /*0a84*/ 	.short	0x010a
        /*0a86*/ 	.byte	0x3f
	.zero		1


	//   ....[71]....
        /*0a88*/ 	.word	0x0001ac10
        /*0a8c*/ 	.word	0x00000002
        /*0a90*/ 	.word	0x00028c60
        /*0a94*/ 	.short	0x010a
        /*0a96*/ 	.byte	0x3f
	.zero		1


	//   ....[72]....
        /*0a98*/ 	.word	0x0001b2f0
        /*0a9c*/ 	.word	0x00000002
        /*0aa0*/ 	.word	0x00028c40
        /*0aa4*/ 	.short	0x010a
        /*0aa6*/ 	.byte	0x3f
	.zero		1


	//   ....[73]....
        /*0aa8*/ 	.word	0x0001b4f0
        /*0aac*/ 	.word	0x00000002
        /*0ab0*/ 	.word	0x00028c60
        /*0ab4*/ 	.short	0x010a
        /*0ab6*/ 	.byte	0x3f
	.zero		1


	//   ....[74]....
        /*0ab8*/ 	.word	0x0001bb40
        /*0abc*/ 	.word	0x00000002
        /*0ac0*/ 	.word	0x00028c40
        /*0ac4*/ 	.short	0x010a
        /*0ac6*/ 	.byte	0x3f
	.zero		1


	//   ....[75]....
        /*0ac8*/ 	.word	0x0001bd50
        /*0acc*/ 	.word	0x00000002
        /*0ad0*/ 	.word	0x00028c60
        /*0ad4*/ 	.short	0x010a
        /*0ad6*/ 	.byte	0x3f
	.zero		1


	//   ....[76]....
        /*0ad8*/ 	.word	0x0001d020
        /*0adc*/ 	.word	0x00000000
        /*0ae0*/ 	.word	0x00028c20
        /*0ae4*/ 	.short	0x010a
        /*0ae6*/ 	.byte	0x3f
	.zero		1


	//   ....[77]....
        /*0ae8*/ 	.word	0x0001d1d0
        /*0aec*/ 	.word	0x00000006
        /*0af0*/ 	.word	0x00000000
        /*0af4*/ 	.short	0x010a
        /*0af6*/ 	.byte	0x3f
	.zero		1


	//   ....[78]....
        /*0af8*/ 	.word	0x0001d240
        /*0afc*/ 	.word	0x00000007
        /*0b00*/ 	.word	0x00000000
        /*0b04*/ 	.short	0x010a
        /*0b06*/ 	.byte	0x3f
	.zero		1


	//   ....[79]....
        /*0b08*/ 	.word	0x0001d2b0
        /*0b0c*/ 	.word	0x00000004
        /*0b10*/ 	.word	0x00000000
        /*0b14*/ 	.short	0x010a
        /*0b16*/ 	.byte	0x3f
	.zero		1


	//   ....[80]....
        /*0b18*/ 	.word	0x0001d2e0
        /*0b1c*/ 	.word	0x00000003
        /*0b20*/ 	.word	0x00000000
        /*0b24*/ 	.short	0x010a
        /*0b26*/ 	.byte	0x3f
	.zero		1


	//   ....[81]....
        /*0b28*/ 	.word	0x0001d340
        /*0b2c*/ 	.word	0x00000046
        /*0b30*/ 	.word	0x00028c90
        /*0b34*/ 	.short	0x010a
        /*0b36*/ 	.byte	0x3f
	.zero		1


	//   ....[82]....
        /*0b38*/ 	.word	0x0001d390
        /*0b3c*/ 	.word	0x00000046
        /*0b40*/ 	.word	0x00028c90
        /*0b44*/ 	.short	0x010a
        /*0b46*/ 	.byte	0x3f
	.zero		1


	//   ....[83]....
        /*0b48*/ 	.word	0x0001d3e0
        /*0b4c*/ 	.word	0x00000046
        /*0b50*/ 	.word	0x00028c90
        /*0b54*/ 	.short	0x010a
        /*0b56*/ 	.byte	0x3f
	.zero		1


	//   ....[84]....
        /*0b58*/ 	.word	0x0001d430
        /*0b5c*/ 	.word	0x00000046
        /*0b60*/ 	.word	0x00028cb0
        /*0b64*/ 	.short	0x010a
        /*0b66*/ 	.byte	0x3f
	.zero		1


	//   ....[85]....
        /*0b68*/ 	.word	0x0001d480
        /*0b6c*/ 	.word	0x00000098
        /*0b70*/ 	.word	0x00028c50
        /*0b74*/ 	.short	0x010a
        /*0b76*/ 	.byte	0x3f
	.zero		1


	//   ....[86]....
        /*0b78*/ 	.word	0x0001d4d0
        /*0b7c*/ 	.word	0x00000000
        /*0b80*/ 	.word	0x00028c50
        /*0b84*/ 	.short	0x010a
        /*0b86*/ 	.byte	0x3f
	.zero		1


	//   ....[87]....
        /*0b88*/ 	.word	0x0001da20
        /*0b8c*/ 	.word	0x00000002
        /*0b90*/ 	.word	0x00028c00
        /*0b94*/ 	.short	0x010a
        /*0b96*/ 	.byte	0x3f
	.zero		1


	//   ....[88]....
        /*0b98*/ 	.word	0x0001df70
        /*0b9c*/ 	.word	0x00000002
        /*0ba0*/ 	.word	0x00028c00
        /*0ba4*/ 	.short	0x010a
        /*0ba6*/ 	.byte	0x3f
	.zero		1


	//   ....[89]....
        /*0ba8*/ 	.word	0x0001dfc0
        /*0bac*/ 	.word	0x00000009
        /*0bb0*/ 	.word	0x00028c30
        /*0bb4*/ 	.short	0x010a
        /*0bb6*/ 	.byte	0x3f
	.zero		1


	//   ....[90]....
        /*0bb8*/ 	.word	0x0001e010
        /*0bbc*/ 	.word	0x00000009
        /*0bc0*/ 	.word	0x00028c50
        /*0bc4*/ 	.short	0x010a
        /*0bc6*/ 	.byte	0x3f
	.zero		1


	//   ....[91]....
        /*0bc8*/ 	.word	0x0001e060
        /*0bcc*/ 	.word	0x000000d8
        /*0bd0*/ 	.word	0x00028c30
        /*0bd4*/ 	.short	0x010a
        /*0bd6*/ 	.byte	0x3f
	.zero		1


	//   ....[92]....
        /*0bd8*/ 	.word	0x0001e0b0
        /*0bdc*/ 	.word	0x000000d8
        /*0be0*/ 	.word	0x00028c50
        /*0be4*/ 	.short	0x010a
        /*0be6*/ 	.byte	0x3f
	.zero		1


	//   ....[93]....
        /*0be8*/ 	.word	0x0001e100
        /*0bec*/ 	.word	0x00000009
        /*0bf0*/ 	.word	0x00028c30
        /*0bf4*/ 	.short	0x010a
        /*0bf6*/ 	.byte	0x3f
	.zero		1


	//   ....[94]....
        /*0bf8*/ 	.word	0x0001e150
        /*0bfc*/ 	.word	0x00000009
        /*0c00*/ 	.word	0x00028c50
        /*0c04*/ 	.short	0x010a
        /*0c06*/ 	.byte	0x3f
	.zero		1


	//   ....[95]....
        /*0c08*/ 	.word	0x0001e1a0
        /*0c0c*/ 	.word	0x000000bf
        /*0c10*/ 	.word	0x00028c30
        /*0c14*/ 	.short	0x010a
        /*0c16*/ 	.byte	0x3f
	.zero		1


	//   ....[96]....
        /*0c18*/ 	.word	0x0001e1f0
        /*0c1c*/ 	.word	0x000000bf
        /*0c20*/ 	.word	0x00028c50
        /*0c24*/ 	.short	0x010a
        /*0c26*/ 	.byte	0x3f
	.zero		1


	//   ....[97]....
        /*0c28*/ 	.word	0x0001e390
        /*0c2c*/ 	.word	0x00000007
        /*0c30*/ 	.word	0x00028c20
        /*0c34*/ 	.short	0x010a
        /*0c36*/ 	.byte	0x3f
	.zero		1


	//   ....[98]....
        /*0c38*/ 	.word	0x0001e3e0
        /*0c3c*/ 	.word	0x00000008
        /*0c40*/ 	.word	0x00028ca0
        /*0c44*/ 	.short	0x010a
        /*0c46*/ 	.byte	0x3f
	.zero		1


	//   ....[99]....
        /*0c48*/ 	.word	0x0001e430
        /*0c4c*/ 	.word	0x00000008
        /*0c50*/ 	.word	0x00028cc0
        /*0c54*/ 	.short	0x010a
        /*0c56*/ 	.byte	0x3f
	.zero		1


	//   ....[100]....
        /*0c58*/ 	.word	0x0001e480
        /*0c5c*/ 	.word	0x00000009
        /*0c60*/ 	.word	0x00028ca0
        /*0c64*/ 	.short	0x010a
        /*0c66*/ 	.byte	0x3f
	.zero		1


	//   ....[101]....
        /*0c68*/ 	.word	0x0001e4d0
        /*0c6c*/ 	.word	0x00000009
        /*0c70*/ 	.word	0x00028cc0
        /*0c74*/ 	.short	0x010a
        /*0c76*/ 	.byte	0x3f
	.zero		1


	//   ....[102]....
        /*0c78*/ 	.word	0x0001e670
        /*0c7c*/ 	.word	0x00000005
        /*0c80*/ 	.word	0x00028c40
        /*0c84*/ 	.short	0x010a
        /*0c86*/ 	.byte	0x3f
	.zero		1


	//   ....[103]....
        /*0c88*/ 	.word	0x0001e6f0
        /*0c8c*/ 	.word	0x00000005
        /*0c90*/ 	.word	0x00028c20
        /*0c94*/ 	.short	0x010a
        /*0c96*/ 	.byte	0x3f
	.zero		1


	//   ....[104]....
        /*0c98*/ 	.word	0x0001e740
        /*0c9c*/ 	.word	0x00000002
        /*0ca0*/ 	.word	0x00028c60
        /*0ca4*/ 	.short	0x010a
        /*0ca6*/ 	.byte	0x3f
	.zero		1


	//   ....[105]....
        /*0ca8*/ 	.word	0x0001e790
        /*0cac*/ 	.word	0x00000002
        /*0cb0*/ 	.word	0x00028c40
        /*0cb4*/ 	.short	0x010a
        /*0cb6*/ 	.byte	0x3f
	.zero		1


	//   ....[106]....
        /*0cb8*/ 	.word	0x0001e7e0
        /*0cbc*/ 	.word	0x00000002
        /*0cc0*/ 	.word	0x00028c60
        /*0cc4*/ 	.short	0x010a
        /*0cc6*/ 	.byte	0x3f
	.zero		1


	//   ....[107]....
        /*0cc8*/ 	.word	0x0001e830
        /*0ccc*/ 	.word	0x00000002
        /*0cd0*/ 	.word	0x00028c40
        /*0cd4*/ 	.short	0x010a
        /*0cd6*/ 	.byte	0x3f
	.zero		1


	//   ....[108]....
        /*0cd8*/ 	.word	0x0001e880
        /*0cdc*/ 	.word	0x00000002
        /*0ce0*/ 	.word	0x00028c60
        /*0ce4*/ 	.short	0x010a
        /*0ce6*/ 	.byte	0x3f
	.zero		1


	//   ....[109]....
        /*0ce8*/ 	.word	0x0001e8d0
        /*0cec*/ 	.word	0x00000002
        /*0cf0*/ 	.word	0x00028c40
        /*0cf4*/ 	.short	0x010a
        /*0cf6*/ 	.byte	0x3f
	.zero		1


	//   ....[110]....
        /*0cf8*/ 	.word	0x0001e920
        /*0cfc*/ 	.word	0x00000002
        /*0d00*/ 	.word	0x00028c60
        /*0d04*/ 	.short	0x010a
        /*0d06*/ 	.byte	0x3f
	.zero		1


	//   ....[111]....
        /*0d08*/ 	.word	0x0001f2e0
        /*0d0c*/ 	.word	0x00000000
        /*0d10*/ 	.word	0x00028c20
        /*0d14*/ 	.short	0x010a
        /*0d16*/ 	.byte	0x3f
	.zero		1


	//   ....[112]....
        /*0d18*/ 	.word	0x0001f480
        /*0d1c*/ 	.word	0x00000006
        /*0d20*/ 	.word	0x00000000
        /*0d24*/ 	.short	0x010a
        /*0d26*/ 	.byte	0x3f
	.zero		1


	//   ....[113]....
        /*0d28*/ 	.word	0x0001f4d0
        /*0d2c*/ 	.word	0x00000007
        /*0d30*/ 	.word	0x00000000
        /*0d34*/ 	.short	0x010a
        /*0d36*/ 	.byte	0x3f
	.zero		1


	//   ....[114]....
        /*0d38*/ 	.word	0x0001f520
        /*0d3c*/ 	.word	0x00000004
        /*0d40*/ 	.word	0x00000000
        /*0d44*/ 	.short	0x010a
        /*0d46*/ 	.byte	0x3f
	.zero		1


	//----- nvinfo : EIATTR_NUM_MBARRIERS
	.align		4
.L_405:
        /*0d48*/ 	.byte	0x03, 0x38
        /*0d4a*/ 	.short	0x0016


	//----- nvinfo : EIATTR_EXIT_INSTR_OFFSETS
	.align		4
        /*0d4c*/ 	.byte	0x04, 0x1c
        /*0d4e*/ 	.short	(.L_407 - .L_406)


	//   ....[0]....
.L_406:
        /*0d50*/ 	.word	0x0001d330


	//----- nvinfo : EIATTR_MAX_THREADS
	.align		4
.L_407:
        /*0d54*/ 	.byte	0x04, 0x05
        /*0d56*/ 	.short	(.L_409 - .L_408)
.L_408:
        /*0d58*/ 	.word	0x00000180
        /*0d5c*/ 	.word	0x00000001
        /*0d60*/ 	.word	0x00000001


	//----- nvinfo : EIATTR_CRS_STACK_SIZE
	.align		4
.L_409:
        /*0d64*/ 	.byte	0x04, 0x1e
        /*0d66*/ 	.short	(.L_411 - .L_410)
.L_410:
        /*0d68*/ 	.word	0x00000000


	//----- nvinfo : EIATTR_CBANK_PARAM_SIZE
	.align		4
.L_411:
        /*0d6c*/ 	.byte	0x03, 0x19
        /*0d6e*/ 	.short	0x0a70


	//----- nvinfo : EIATTR_PARAM_CBANK
	.align		4
        /*0d70*/ 	.byte	0x04, 0x0a
        /*0d72*/ 	.short	(.L_413 - .L_412)
	.align		4
.L_412:
        /*0d74*/ 	.word	index@(.nv.constant0._ZN7cutlass13device_kernelIN5flash11enable_sm90INS1_16FlashAttnFwdSm90INS1_25CollectiveMainloopFwdSm90ILi2EN4cute5tupleIJNS5_1CILi1EEES8_S8_EEENS6_IJNS7_ILi64EEESA_SA_EEELi512ENS_10bfloat16_tEfNS_4arch4Sm90ELb0ELb1ELb1ELb1ELb0ELb1ELb0ELb0ELb0ELb0ELb0ELb0EEENS1_21CollectiveEpilogueFwdINS6_IJSA_NS7_ILi512EEESA_EEES9_SC_SE_Li256ELb1ELb0ELb0ELb0EEENS1_36VarlenDynamicPersistentTileSchedulerILi64ELi64ELi256ELi32ELb0ELb0ELb1ELb1ELb0ELb1EEEEEEEEEvNT_6ParamsE)
        /*0d78*/ 	.short	0x0210
        /*0d7a*/ 	.short	0x0a70


	//----- nvinfo : EIATTR_SW_WAR
	.align		4
.L_413:
        /*0d7c*/ 	.byte	0x04, 0x36
        /*0d7e*/ 	.short	(.L_415 - .L_414)
.L_414:
        /*0d80*/ 	.word	0x00000008
.L_415:


//--------------------- .nv.info._ZN7cutlass13device_kernelIN5flash11enable_sm90INS1_16FlashAttnFwdSm90INS1_25CollectiveMainloopFwdSm90ILi2EN4cute5tupleIJNS5_1CILi1EEES8_S8_EEENS6_IJNS7_ILi64EEESA_SA_EEELi512ENS_10bfloat16_tEfNS_4arch4Sm90ELb0ELb1ELb1ELb1ELb0ELb0ELb1ELb0ELb0ELb0ELb0ELb0EEENS1_21CollectiveEpilogueFwdINS6_IJSA_NS7_ILi512EEESA_EEES9_SC_SE_Li256ELb1ELb0ELb0ELb0EEENS1_36VarlenDynamicPersistentTileSchedulerILi64ELi64ELi256ELi32ELb0ELb0ELb1ELb1ELb0ELb1EEEEEEEEEvNT_6ParamsE --------------------------
	.section	.nv.info._ZN7cutlass13device_kernelIN5flash11enable_sm90INS1_16FlashAttnFwdSm90INS1_25CollectiveMainloopFwdSm90ILi2EN4cute5tupleIJNS5_1CILi1EEES8_S8_EEENS6_IJNS7_ILi64EEESA_SA_EEELi512ENS_10bfloat16_tEfNS_4arch4Sm90ELb0ELb1ELb1ELb1ELb0ELb0ELb1ELb0ELb0ELb0ELb0ELb0EEENS1_21CollectiveEpilogueFwdINS6_IJSA_NS7_ILi512EEESA_EEES9_SC_SE_Li256ELb1ELb0ELb0ELb0EEENS1_36VarlenDynamicPersistentTileSchedulerILi64ELi64ELi256ELi32ELb0ELb0ELb1ELb1ELb0ELb1EEEEEEEEEvNT_6ParamsE,"",@"SHT_CUDA_INFO"
	.sectionflags	@""
	.align	4


	//----- nvinfo : EIATTR_CUDA_API_VERSION
	.align		4
        /*0000*/ 	.byte	0x04, 0x37
        /*0002*/ 	.short	(.L_417 - .L_416)
.L_416:
        /*0004*/ 	.word	0x00000082


	//----- nvinfo : EIATTR_KPARAM_INFO
	.align		4
.L_417:
        /*0008*/ 	.byte	0x04, 0x17
        /*000a*/ 	.short	(.L_419 - .L_418)
.L_418:
        /*000c*/ 	.word	0x00000000
        /*0010*/ 	.short	0x0000
        /*0012*/ 	.short	0x0070
        /*0014*/ 	.byte	0x00, 0xf0, 0x01, 0x2c


	//----- nvinfo : EIATTR_SPARSE_MMA_MASK
	.align		4
.L_419:
        /*0018*/ 	.byte	0x03, 0x50
        /*001a*/ 	.short	0x0000


	//----- nvinfo : EIATTR_MAXREG_COUNT
	.align		4
        /*001c*/ 	.byte	0x03, 0x1b
        /*001e*/ 	.short	0x00a8


	//----- nvinfo : EIATTR_NUM_BARRIERS
	.align		4
        /*0020*/ 	.byte	0x02, 0x4c
        /*0022*/ 	.byte	0x10
	.zero		1


	//----- nvinfo : EIATTR_EXTERNS
	.align		4
        /*0024*/ 	.byte	0x04, 0x0f
        /*0026*/ 	.short	(.L_421 - .L_420)


	//   ....[0]....
	.align		4
.L_420:
        /*0028*/ 	.word	index@(__assertfail)


	//----- nvinfo : EIATTR_ANNOTATIONS
	.align		4
.L_421:
        /*002c*/ 	.byte	0x04, 0x55
        /*002e*/ 	.short	(.L_423 - .L_422)


	//   ....[0]....
.L_422:
        /* <DEDUP_REMOVED lines=31> */


	//----- nvinfo : EIATTR_MERCURY_ISA_VERSION
	.align		4
.L_423:
        /*0210*/ 	.byte	0x03, 0x5f
        /*0212*/ 	.short	0x0101


	//----- nvinfo : EIATTR_UNUSED_LOAD_BYTE_OFFSET
	.align		4
        /*0214*/ 	.byte	0x04, 0x44
        /*0216*/ 	.short	(.L_425 - .L_424)


	//   ....[0]....
.L_424:
        /*0218*/ 	.word	0x00000a90
        /*021c*/ 	.word	0x0000fff0


	//   ....[1]....
        /*0220*/ 	.word	0x00011bb0
        /*0224*/ 	.word	0x0000fff0


	//----- nvinfo : EIATTR_INT_WARP_WIDE_INSTR_OFFSETS
	.align		4
.L_425:
        /*0228*/ 	.byte	0x04, 0x31
        /*022a*/ 	.short	(.L_427 - .L_426)


	//   ....[0]....
.L_426:
        /*022c*/ 	.word	0x00000190


	//   ....[1]....
        /*0230*/ 	.word	0x000001d0


	//   ....[2]....
        /*0234*/ 	.word	0x00000240


	//   ....[3]....
        /*0238*/ 	.word	0x000002b0


	//   ....[4]....
        /*023c*/ 	.word	0x00015900


	//   ....[5]....
        /*0240*/ 	.word	0x000159c0


	//   ....[6]....
        /*0244*/ 	.word	0x00015ed0


	//   ....[7]....
        /*0248*/ 	.word	0x00015f50


	//   ....[8]....
        /*024c*/ 	.word	0x00018b80


	//   ....[9]....
        /*0250*/ 	.word	0x00018c40


	//----- nvinfo : EIATTR_COOP_GROUP_MASK_REGIDS
	.align		4
.L_427:
        /*0254*/ 	.byte	0x04, 0x29
        /*0256*/ 	.short	(.L_429 - .L_428)


	//   ....[0]....
.L_428:
        /*0258*/ 	.word	0xffffffff


	//   ....[1]....
        /*025c*/ 	.word	0xffffffff


	//   ....[2]....
        /*0260*/ 	.word	0xffffffff


	//   ....[3]....
        /*0264*/ 	.word	0xffffffff


	//   ....[4]....
        /*0268*/ 	.word	0xffffffff


	//   ....[5]....
        /*026c*/ 	.word	0xffffffff


	//   ....[6]....
        /*0270*/ 	.word	0xffffffff


	//   ....[7]....
        /*0274*/ 	.word	0xffffffff


	//   ....[8]....
        /*0278*/ 	.word	0xffffffff


	//   ....[9]....
        /*027c*/ 	.word	0xffffffff


	//   ....[10]....
        /*0280*/ 	.word	0xffffffff


	//   ....[11]....
        /*0284*/ 	.word	0xffffffff


	//   ....[12]....
        /*0288*/ 	.word	0xffffffff


	//   ....[13]....
        /*028c*/ 	.word	0xffffffff


	//   ....[14]....
        /*0290*/ 	.word	0xffffffff


	//   ....[15]....
        /*0294*/ 	.word	0xffffffff


	//   ....[16]....
        /*0298*/ 	.word	0xffffffff


	//   ....[17]....
        /*029c*/ 	.word	0xffffffff


	//   ....[18]....
        /*02a0*/ 	.word	0xffffffff


	//   ....[19]....
        /*02a4*/ 	.word	0xffffffff


	//   ....[20]....
        /*02a8*/ 	.word	0xffffffff


	//   ....[21]....
        /*02ac*/ 	.word	0xffffffff


	//   ....[22]....
        /*02b0*/ 	.word	0xffffffff


	//   ....[23]....
        /*02b4*/ 	.word	0xffffffff


	//   ....[24]....
        /*02b8*/ 	.word	0xffffffff


	//   ....[25]....
        /*02bc*/ 	.word	0xffffffff


	//   ....[26]....
        /*02c0*/ 	.word	0xffffffff


	//   ....[27]....
        /*02c4*/ 	.word	0xffffffff


	//   ....[28]....
        /*02c8*/ 	.word	0xffffffff


	//   ....[29]....
        /*02cc*/ 	.word	0xffffffff


	//   ....[30]....
        /*02d0*/ 	.word	0xffffffff


	//   ....[31]....
        /*02d4*/ 	.word	0xffffffff


	//   ....[32]....
        /*02d8*/ 	.word	0xffffffff


	//   ....[33]....
        /*02dc*/ 	.word	0xffffffff


	//   ....[34]....
        /*02e0*/ 	.word	0xffffffff


	//   ....[35]....
        /*02e4*/ 	.word	0xffffffff


	//   ....[36]....
        /*02e8*/ 	.word	0xffffffff


	//   ....[37]....
        /*02ec*/ 	.word	0xffffffff


	//   ....[38]....
        /*02f0*/ 	.word	0xffffffff


	//   ....[39]....
        /*02f4*/ 	.word	0xffffffff


	//   ....[40]....
        /*02f8*/ 	.word	0xffffffff


	//   ....[41]....
        /*02fc*/ 	.word	0xffffffff


	//   ....[42]....
        /*0300*/ 	.word	0xffffffff


	//   ....[43]....
        /*0304*/ 	.word	0xffffffff


	//   ....[44]....
        /*0308*/ 	.word	0xffffffff


	//   ....[45]....
        /*030c*/ 	.word	0xffffffff


	//   ....[46]....
        /*0310*/ 	.word	0xffffffff


	//   ....[47]....
        /*0314*/ 	.word	0xffffffff


	//   ....[48]....
        /*0318*/ 	.word	0xffffffff


	//   ....[49]....
        /*031c*/ 	.word	0xffffffff


	//   ....[50]....
        /*0320*/ 	.word	0xffffffff


	//   ....[51]....
        /*0324*/ 	.word	0xffffffff


	//   ....[52]....
        /*0328*/ 	.word	0xffffffff


	//   ....[53]....
        /*032c*/ 	.word	0xffffffff


	//   ....[54]....
        /*0330*/ 	.word	0xffffffff


	//   ....[55]....
        /*0334*/ 	.word	0xffffffff


	//   ....[56]....
        /*0338*/ 	.word	0xffffffff


	//   ....[57]....
        /*033c*/ 	.word	0xffffffff


	//   ....[58]....
        /*0340*/ 	.word	0xffffffff


	//   ....[59]....
        /*0344*/ 	.word	0xffffffff


	//   ....[60]....
        /*0348*/ 	.word	0xffffffff


	//   ....[61]....
        /*034c*/ 	.word	0xffffffff


	//   ....[62]....
        /*0350*/ 	.word	0xffffffff


	//   ....[63]....
        /*0354*/ 	.word	0xffffffff


	//   ....[64]....
        /*0358*/ 	.word	0xffffffff


	//   ....[65]....
        /*035c*/ 	.word	0xffffffff


	//   ....[66]....
        /*0360*/ 	.word	0xffffffff


	//   ....[67]....
        /*0364*/ 	.word	0xffffffff


	//   ....[68]....
        /*0368*/ 	.word	0xffffffff


	//   ....[69]....
        /*036c*/ 	.word	0xffffffff


	//   ....[70]....
        /*0370*/ 	.word	0xffffffff


	//   ....[71]....
        /*0374*/ 	.word	0xffffffff


	//   ....[72]....
        /*0378*/ 	.word	0x0500000f


	//   ....[73]....
        /*037c*/ 	.word	0x0500000f


	//   ....[74]....
        /*0380*/ 	.word	0x0500000f


	//   ....[75]....
        /*0384*/ 	.word	0x0500000f


	//   ....[76]....
        /*0388*/ 	.word	0x0500000f


	//   ....[77]....
        /*038c*/ 	.word	0x0500000f


	//   ....[78]....
        /*0390*/ 	.word	0x0500000f


	//   ....[79]....
        /*0394*/ 	.word	0x0500000f


	//   ....[80]....
        /*0398*/ 	.word	0x0500000f


	//   ....[81]....
        /*039c*/ 	.word	0x0500000f


	//   ....[82]....
        /*03a0*/ 	.word	0x0500000f


	//   ....[83]....
        /*03a4*/ 	.word	0x0500000f


	//   ....[84]....
        /*03a8*/ 	.word	0x0500000f


	//   ....[85]....
        /*03ac*/ 	.word	0x0500000f


	//   ....[86]....
        /*03b0*/ 	.word	0x0500000f


	//   ....[87]....
        /*03b4*/ 	.word	0x0500000f


	//   ....[88]....
        /*03b8*/ 	.word	0x0500000f


	//   ....[89]....
        /*03bc*/ 	.word	0x0500000f


	//   ....[90]....
        /*03c0*/ 	.word	0x0500000f


	//----- nvinfo : EIATTR_COOP_GROUP_INSTR_OFFSETS
	.align		4
.L_429:
        /*03c4*/ 	.byte	0x04, 0x28
        /*03c6*/ 	.short	(.L_431 - .L_430)


	//   ....[0]....
.L_430:
        /*03c8*/ 	.word	0x00000060


	//   ....[1]....
        /*03cc*/ 	.word	0x000001a0


	//   ....[2]....
        /*03d0*/ 	.word	0x000001e0


	//   ....[3]....
        /*03d4*/ 	.word	0x000003f0


	//   ....[4]....
        /*03d8*/ 	.word	0x00000550


	//   ....[5]....
        /*03dc*/ 	.word	0x00000670


	//   ....[6]....
        /*03e0*/ 	.word	0x000007d0


	//   ....[7]....
        /*03e4*/ 	.word	0x00001af0


	//   ....[8]....
        /*03e8*/ 	.word	0x000039b0


	//   ....[9]....
        /*03ec*/ 	.word	0x00004180


	//   ....[10]....
        /*03f0*/ 	.word	0x000061a0


	//   ....[11]....
        /*03f4*/ 	.word	0x00006300


	//   ....[12]....
        /*03f8*/ 	.word	0x000065c0


	//   ....[13]....
        /*03fc*/ 	.word	0x00006660


	//   ....[14]....
        /*0400*/ 	.word	0x00006e60


	//   ....[15]....
        /*0404*/ 	.word	0x000074c0


	//   ....[16]....
        /*0408*/ 	.word	0x000091f0


	//   ....[17]....
        /*040c*/ 	.word	0x000092f0


	//   ....[18]....
        /*0410*/ 	.word	0x000096c0


	//   ....[19]....
        /*0414*/ 	.word	0x00009760


	//   ....[20]....
        /*0418*/ 	.word	0x0000a830


	//   ....[21]....
        /*041c*/ 	.word	0x0000af10


	//   ....[22]....
        /*0420*/ 	.word	0x0000c310


	//   ....[23]....
        /*0424*/ 	.word	0x0000c380


	//   ....[24]....
        /*0428*/ 	.word	0x0000c690


	//   ....[25]....
        /*042c*/ 	.word	0x0000c780


	//   ....[26]....
        /*0430*/ 	.word	0x0000d820


	//   ....[27]....
        /*0434*/ 	.word	0x0000dd70


	//   ....[28]....
        /*0438*/ 	.word	0x0000fa30


	//   ....[29]....
        /*043c*/ 	.word	0x0000fb30


	//   ....[30]....
        /*0440*/ 	.word	0x0000ff10


	//   ....[31]....
        /*0444*/ 	.word	0x0000ffc0


	//   ....[32]....
        /*0448*/ 	.word	0x00011070


	//   ....[33]....
        /*044c*/ 	.word	0x000110b0


	//   ....[34]....
        /*0450*/ 	.word	0x000110e0


	//   ....[35]....
        /*0454*/ 	.word	0x00011160


	//   ....[36]....
        /*0458*/ 	.word	0x00011170


	//   ....[37]....
        /*045c*/ 	.word	0x00012b70


	//   ....[38]....
        /*0460*/ 	.word	0x000143b0


	//   ....[39]....
        /*0464*/ 	.word	0x00014540


	//   ....[40]....
        /*0468*/ 	.word	0x00014570


	//   ....[41]....
        /*046c*/ 	.word	0x000145b0


	//   ....[42]....
        /*0470*/ 	.word	0x00014620


	//   ....[43]....
        /*0474*/ 	.word	0x00014680


	//   ....[44]....
        /*0478*/ 	.word	0x000146c0


	//   ....[45]....
        /*047c*/ 	.word	0x00014870


	//   ....[46]....
        /*0480*/ 	.word	0x000148d0


	//   ....[47]....
        /*0484*/ 	.word	0x00014910


	//   ....[48]....
        /*0488*/ 	.word	0x00014950


	//   ....[49]....
        /*048c*/ 	.word	0x00014980


	//   ....[50]....
        /*0490*/ 	.word	0x000149b0


	//   ....[51]....
        /*0494*/ 	.word	0x00014a50


	//   ....[52]....
        /*0498*/ 	.word	0x00014ab0


	//   ....[53]....
        /*049c*/ 	.word	0x00014b40


	//   ....[54]....
        /*04a0*/ 	.word	0x00018cd0


	//   ....[55]....
        /*04a4*/ 	.word	0x00018ce0


	//   ....[56]....
        /*04a8*/ 	.word	0x00018e00


	//   ....[57]....
        /*04ac*/ 	.word	0x00018e60


	//   ....[58]....
        /*04b0*/ 	.word	0x00018ea0


	//   ....[59]....
        /*04b4*/ 	.word	0x00018ee0


	//   ....[60]....
        /*04b8*/ 	.word	0x00018f10


	//   ....[61]....
        /*04bc*/ 	.word	0x00018f40


	//   ....[62]....
        /*04c0*/ 	.word	0x000190e0


	//   ....[63]....
        /*04c4*/ 	.word	0x00019140


	//   ....[64]....
        /*04c8*/ 	.word	0x00019180


	//   ....[65]....
        /*04cc*/ 	.word	0x000191c0


	//   ....[66]....
        /*04d0*/ 	.word	0x000191f0


	//   ....[67]....
        /*04d4*/ 	.word	0x00019220


	//   ....[68]....
        /*04d8*/ 	.word	0x000192e0


	//   ....[69]....
        /*04dc*/ 	.word	0x00019300


	//   ....[70]....
        /*04e0*/ 	.word	0x00019370


	//   ....[71]....
        /*04e4*/ 	.word	0x00019a10


	//   ....[72]....
        /*04e8*/ 	.word	0x0001a0f0


	//   ....[73]....
        /*04ec*/ 	.word	0x0001a510


	//   ....[74]....
        /*04f0*/ 	.word	0x0001a5a0


	//   ....[75]....
        /*04f4*/ 	.word	0x0001a640


	//   ....[76]....
        /*04f8*/ 	.word	0x0001a6f0


	//   ....[77]....
        /*04fc*/ 	.word	0x0001a770


	//   ....[78]....
        /*0500*/ 	.word	0x0001a7f0


	//   ....[79]....
        /*0504*/ 	.word	0x0001a870


	//   ....[80]....
        /*0508*/ 	.word	0x0001a8f0


	//   ....[81]....
        /*050c*/ 	.word	0x0001a980


	//   ....[82]....
        /*0510*/ 	.word	0x0001aa30


	//   ....[83]....
        /*0514*/ 	.word	0x0001aab0


	//   ....[84]....
        /*0518*/ 	.word	0x0001ab30


	//   ....[85]....
        /*051c*/ 	.word	0x0001abb0


	//   ....[86]....
        /*0520*/ 	.word	0x0001ac30


	//   ....[87]....
        /*0524*/ 	.word	0x0001aca0


	//   ....[88]....
        /*0528*/ 	.word	0x0001ad40


	//   ....[89]....
        /*052c*/ 	.word	0x0001add0


	//   ....[90]....
        /*0530*/ 	.word	0x0001af00


	//----- nvinfo : EIATTR_REG_RECONFIG
	.align		4
.L_431:
        /*0534*/ 	.byte	0x01, 0x54
	.zero		2


	//----- nvinfo : EIATTR_SYSCALL_OFFSETS
	.align		4
        /*0538*/ 	.byte	0x04, 0x46
        /*053a*/ 	.short	(.L_433 - .L_432)


	//   ....[0]....
.L_432:
        /*053c*/ 	.word	0x00003b80


	//   ....[1]....
        /*0540*/ 	.word	0x00015b50


	//   ....[2]....
        /*0544*/ 	.word	0x00015c90


	//   ....[3]....
        /*0548*/ 	.word	0x00015d90


	//----- nvinfo : EIATTR_MBARRIER_INSTR_OFFSETS
	.align		4
.L_433:
        /*054c*/ 	.byte	0x04, 0x39
        /*054e*/ 	.short	(.L_435 - .L_434)


	//   ....[0]....
.L_434:
        /*0550*/ 	.word	0x000002d0
        /*0554*/ 	.word	0x000000ff
        /*0558*/ 	.word	0x00038800
        /*055c*/ 	.short	0x0100
        /*055e*/ 	.byte	0x08
	.zero		1


	//   ....[1]....
        /*0560*/ 	.word	0x000002e0
        /*0564*/ 	.word	0x000000ff
        /*0568*/ 	.word	0x00038810
        /*056c*/ 	.short	0x0100
        /*056e*/ 	.byte	0x08
	.zero		1


	//   ....[2]....
        /*0570*/ 	.word	0x000002f0
        /*0574*/ 	.word	0x000000ff
        /*0578*/ 	.word	0x00038820
        /*057c*/ 	.short	0x0100
        /*057e*/ 	.byte	0x08
	.zero		1


	//   ....[3]....
        /*0580*/ 	.word	0x000003a0
        /*0584*/ 	.word	0x000000ff
        /*0588*/ 	.word	0x00038830
        /*058c*/ 	.short	0x0100
        /*058e*/ 	.byte	0x06
	.zero		1


	//   ....[4]....
        /*0590*/ 	.word	0x000003b0
        /*0594*/ 	.word	0x000000ff
        /*0598*/ 	.word	0x00038840
        /*059c*/ 	.short	0x0100
        /*059e*/ 	.byte	0x06
	.zero		1


	//   ....[5]....
        /*05a0*/ 	.word	0x000003c0
        /*05a4*/ 	.word	0x000000ff
        /*05a8*/ 	.word	0x00038838
        /*05ac*/ 	.short	0x0100
        /*05ae*/ 	.byte	0x06
	.zero		1


	//   ....[6]....
        /*05b0*/ 	.word	0x000003d0
        /*05b4*/ 	.word	0x000000ff
        /*05b8*/ 	.word	0x00038848
        /*05bc*/ 	.short	0x0100
        /*05be*/ 	.byte	0x06
	.zero		1


	//   ....[7]....
        /*05c0*/ 	.word	0x00000500
        /*05c4*/ 	.word	0x000000ff
        /*05c8*/ 	.word	0x00038850
        /*05cc*/ 	.short	0x0100
        /*05ce*/ 	.byte	0x08
	.zero		1


	//   ....[8]....
        /*05d0*/ 	.word	0x00000510
        /*05d4*/ 	.word	0x000000ff
        /*05d8*/ 	.word	0x00038860
        /*05dc*/ 	.short	0x0100
        /*05de*/ 	.byte	0x08
	.zero		1


	//   ....[9]....
        /*05e0*/ 	.word	0x00000520
        /*05e4*/ 	.word	0x000000ff
        /*05e8*/ 	.word	0x00038858
        /*05ec*/ 	.short	0x0100
        /*05ee*/ 	.byte	0x08
	.zero		1


	//   ....[10]....
        /*05f0*/ 	.word	0x00000530
        /*05f4*/ 	.word	0x000000ff
        /*05f8*/ 	.word	0x00038868
        /*05fc*/ 	.short	0x0100
        /*05fe*/ 	.byte	0x08
	.zero		1


	//   ....[11]....
        /*0600*/ 	.word	0x00000620
        /*0604*/ 	.word	0x000000ff
        /*0608*/ 	.word	0x00038870
        /*060c*/ 	.short	0x0100
        /*060e*/ 	.byte	0x06
	.zero		1


	//   ....[12]....
        /*0610*/ 	.word	0x00000630
        /*0614*/ 	.word	0x000000ff
        /*0618*/ 	.word	0x00038880
        /*061c*/ 	.short	0x0100
        /*061e*/ 	.byte	0x06
	.zero		1


	//   ....[13]....
        /*0620*/ 	.word	0x00000640
        /*0624*/ 	.word	0x000000ff
        /*0628*/ 	.word	0x00038878
        /*062c*/ 	.short	0x0100
        /*062e*/ 	.byte	0x06
	.zero		1


	//   ....[14]....
        /*0630*/ 	.word	0x00000650
        /*0634*/ 	.word	0x000000ff
        /*0638*/ 	.word	0x00038888
        /*063c*/ 	.short	0x0100
        /*063e*/ 	.byte	0x06
	.zero		1


	//   ....[15]....
        /*0640*/ 	.word	0x00000780
        /*0644*/ 	.word	0x000000ff
        /*0648*/ 	.word	0x00038890
        /*064c*/ 	.short	0x0100
        /*064e*/ 	.byte	0x08
	.zero		1


	//   ....[16]....
        /*0650*/ 	.word	0x00000790
        /*0654*/ 	.word	0x000000ff
        /*0658*/ 	.word	0x000388a0
        /*065c*/ 	.short	0x0100
        /*065e*/ 	.byte	0x08
	.zero		1


	//   ....[17]....
        /*0660*/ 	.word	0x000007a0
        /*0664*/ 	.word	0x000000ff
        /*0668*/ 	.word	0x00038898
        /*066c*/ 	.short	0x0100
        /*066e*/ 	.byte	0x08
	.zero		1


	//   ....[18]....
        /*0670*/ 	.word	0x000007b0
        /*0674*/ 	.word	0x000000ff
        /*0678*/ 	.word	0x000388a8
        /*067c*/ 	.short	0x0100
        /*067e*/ 	.byte	0x08
	.zero		1


	//   ....[19]....
        /*0680*/ 	.word	0x000008e0
        /*0684*/ 	.word	0x000000ff
        /*0688*/ 	.word	0x000388b0
        /*068c*/ 	.short	0x0100
        /*068e*/ 	.byte	0x08
	.zero		1


	//   ....[20]....
        /*0690*/ 	.word	0x000008f0
        /*0694*/ 	.word	0x000000ff
        /*0698*/ 	.word	0x000388c0
        /*069c*/ 	.short	0x0100
        /*069e*/ 	.byte	0x08
	.zero		1


	//   ....[21]....
        /*06a0*/ 	.word	0x00000900
        /*06a4*/ 	.word	0x000000ff
        /*06a8*/ 	.word	0x000388b8
        /*06ac*/ 	.short	0x0100
        /*06ae*/ 	.byte	0x08
	.zero		1


	//   ....[22]....
        /*06b0*/ 	.word	0x00000910
        /*06b4*/ 	.word	0x000000ff
        /*06b8*/ 	.word	0x000388c8
        /*06bc*/ 	.short	0x0100
        /*06be*/ 	.byte	0x08
	.zero		1


	//   ....[23]....
        /*06c0*/ 	.word	0x00001e60
        /*06c4*/ 	.word	0x00000000
        /*06c8*/ 	.word	0x00000000
        /*06cc*/ 	.short	0x0101
        /*06ce*/ 	.byte	0x3f
	.zero		1


	//   ....[24]....
        /*06d0*/ 	.word	0x00002910
        /*06d4*/ 	.word	0x00000000
        /*06d8*/ 	.word	0x00000000
        /*06dc*/ 	.short	0x0101
        /*06de*/ 	.byte	0x3f
	.zero		1


	//   ....[25]....
        /*06e0*/ 	.word	0x00003be0
        /*06e4*/ 	.word	0x000000ff
        /*06e8*/ 	.word	0x00038800
        /*06ec*/ 	.short	0x010a
        /*06ee*/ 	.byte	0x25
	.zero		1


	//   ....[26]....
        /*06f0*/ 	.word	0x00003c50
        /*06f4*/ 	.word	0x00000004
        /*06f8*/ 	.word	0x00038830
        /*06fc*/ 	.short	0x010a
        /*06fe*/ 	.byte	0x3f
	.zero		1


	//   ....[27]....
        /*0700*/ 	.word	0x00003c90
        /*0704*/ 	.word	0x00000004
        /*0708*/ 	.word	0x00038830
        /*070c*/ 	.short	0x010a
        /*070e*/ 	.byte	0x3f
	.zero		1


	//   ....[28]....
        /*0710*/ 	.word	0x00003f10
        /*0714*/ 	.word	0x000000ff
        /*0718*/ 	.word	0x00038810
        /*071c*/ 	.short	0x010a
        /*071e*/ 	.byte	0x25
	.zero		1


	//   ....[29]....
        /*0720*/ 	.word	0x00003f50
        /*0724*/ 	.word	0x00000004
        /*0728*/ 	.word	0x00038850
        /*072c*/ 	.short	0x010a
        /*072e*/ 	.byte	0x3f
	.zero		1


	//   ....[30]....
        /*0730*/ 	.word	0x00003f90
        /*0734*/ 	.word	0x00000004
        /*0738*/ 	.word	0x00038850
        /*073c*/ 	.short	0x010a
        /*073e*/ 	.byte	0x3f
	.zero		1


	//   ....[31]....
        /*0740*/ 	.word	0x000053e0
        /*0744*/ 	.word	0x00000003
        /*0748*/ 	.word	0x00000000
        /*074c*/ 	.short	0x0101
        /*074e*/ 	.byte	0x3f
	.zero		1


	//   ....[32]....
        /*0750*/ 	.word	0x00006e80
        /*0754*/ 	.word	0x00000004
        /*0758*/ 	.word	0x00000000
        /*075c*/ 	.short	0x0101
        /*075e*/ 	.byte	0x3f
	.zero		1


	//   ....[33]....
        /*0760*/ 	.word	0x00007110
        /*0764*/ 	.word	0x000000ff
        /*0768*/ 	.word	0x00038830
        /*076c*/ 	.short	0x010a
        /*076e*/ 	.byte	0x07
	.zero		1


	//   ....[34]....
        /*0770*/ 	.word	0x00007150
        /*0774*/ 	.word	0x000000ff
        /*0778*/ 	.word	0x00038830
        /*077c*/ 	.short	0x010a
        /*077e*/ 	.byte	0x07
	.zero		1


	//   ....[35]....
        /*0780*/ 	.word	0x00007370
        /*0784*/ 	.word	0x000000ff
        /*0788*/ 	.word	0x00038850
        /*078c*/ 	.short	0x010a
        /*078e*/ 	.byte	0x07
	.zero		1


	//   ....[36]....
        /*0790*/ 	.word	0x000073b0
        /*0794*/ 	.word	0x000000ff
        /*0798*/ 	.word	0x00038850
        /*079c*/ 	.short	0x010a
        /*079e*/ 	.byte	0x07
	.zero		1


	//   ....[37]....
        /*07a0*/ 	.word	0x000086f0
        /*07a4*/ 	.word	0x0000000e
        /*07a8*/ 	.word	0x00000000
        /*07ac*/ 	.short	0x0101
        /*07ae*/ 	.byte	0x3f
	.zero		1


	//   ....[38]....
        /*07b0*/ 	.word	0x0000a850
        /*07b4*/ 	.word	0x0000000a
        /*07b8*/ 	.word	0x00000000
        /*07bc*/ 	.short	0x0101
        /*07be*/ 	.byte	0x3f
	.zero		1


	//   ....[39]....
        /*07c0*/ 	.word	0x0000ab70
        /*07c4*/ 	.word	0x000000ff
        /*07c8*/ 	.word	0x00038830
        /*07cc*/ 	.short	0x010a
        /*07ce*/ 	.byte	0x06
	.zero		1


	//   ....[40]....
        /*07d0*/ 	.word	0x0000abb0
        /*07d4*/ 	.word	0x000000ff
        /*07d8*/ 	.word	0x00038830
        /*07dc*/ 	.short	0x010a
        /*07de*/ 	.byte	0x06
	.zero		1


	//   ....[41]....
        /*07e0*/ 	.word	0x0000add0
        /*07e4*/ 	.word	0x000000ff
        /*07e8*/ 	.word	0x00038850
        /*07ec*/ 	.short	0x010a
        /*07ee*/ 	.byte	0x06
	.zero		1


	//   ....[42]....
        /*07f0*/ 	.word	0x0000ae10
        /*07f4*/ 	.word	0x000000ff
        /*07f8*/ 	.word	0x00038850
        /*07fc*/ 	.short	0x010a
        /*07fe*/ 	.byte	0x06
	.zero		1


	//   ....[43]....
        /*0800*/ 	.word	0x0000cae0
        /*0804*/ 	.word	0x00000098
        /*0808*/ 	.word	0x00000000
        /*080c*/ 	.short	0x0101
        /*080e*/ 	.byte	0x3f
	.zero		1


	//   ....[44]....
        /*0810*/ 	.word	0x0000d840
        /*0814*/ 	.word	0x000000b3
        /*0818*/ 	.word	0x00000000
        /*081c*/ 	.short	0x0101
        /*081e*/ 	.byte	0x3f
	.zero		1


	//   ....[45]....
        /*0820*/ 	.word	0x0000d990
        /*0824*/ 	.word	0x000000ff
        /*0828*/ 	.word	0x00038830
        /*082c*/ 	.short	0x010a
        /*082e*/ 	.byte	0x07
	.zero		1


	//   ....[46]....
        /*0830*/ 	.word	0x0000d9d0
        /*0834*/ 	.word	0x000000ff
        /*0838*/ 	.word	0x00038830
        /*083c*/ 	.short	0x010a
        /*083e*/ 	.byte	0x07
	.zero		1


	//   ....[47]....
        /*0840*/ 	.word	0x0000dbf0
        /*0844*/ 	.word	0x000000ff
        /*0848*/ 	.word	0x00038850
        /*084c*/ 	.short	0x010a
        /*084e*/ 	.byte	0x07
	.zero		1


	//   ....[48]....
        /*0850*/ 	.word	0x0000dc30
        /*0854*/ 	.word	0x000000ff
        /*0858*/ 	.word	0x00038850
        /*085c*/ 	.short	0x010a
        /*085e*/ 	.byte	0x07
	.zero		1


	//   ....[49]....
        /*0860*/ 	.word	0x0000ef50
        /*0864*/ 	.word	0x0000000e
        /*0868*/ 	.word	0x00000000
        /*086c*/ 	.short	0x0101
        /*086e*/ 	.byte	0x3f
	.zero		1


	//   ....[50]....
        /*0870*/ 	.word	0x00011090
        /*0874*/ 	.word	0x00000014
        /*0878*/ 	.word	0x00000000
        /*087c*/ 	.short	0x0101
        /*087e*/ 	.byte	0x3f
	.zero		1


	//   ....[51]....
        /*0880*/ 	.word	0x000133e0
        /*0884*/ 	.word	0x000000ff
        /*0888*/ 	.word	0x00000000
        /*088c*/ 	.short	0x0101
        /*088e*/ 	.byte	0x04
	.zero		1


	//   ....[52]....
        /*0890*/ 	.word	0x000162c0
        /*0894*/ 	.word	0x00000009
        /*0898*/ 	.word	0x00038840
        /*089c*/ 	.short	0x010a
        /*089e*/ 	.byte	0x3f
	.zero		1


	//   ....[53]....
        /*08a0*/ 	.word	0x00016ab0
        /*08a4*/ 	.word	0x0000000b
        /*08a8*/ 	.word	0x00038820
        /*08ac*/ 	.short	0x010a
        /*08ae*/ 	.byte	0x3f
	.zero		1


	//   ....[54]....
        /*08b0*/ 	.word	0x00016b80
        /*08b4*/ 	.word	0x00000006
        /*08b8*/ 	.word	0x00038860
        /*08bc*/ 	.short	0x010a
        /*08be*/ 	.byte	0x3f
	.zero		1


	//   ....[55]....
        /*08c0*/ 	.word	0x00017330
        /*08c4*/ 	.word	0x00000002
        /*08c8*/ 	.word	0x00038840
        /*08cc*/ 	.short	0x010a
        /*08ce*/ 	.byte	0x3f
	.zero		1


	//   ....[56]....
        /*08d0*/ 	.word	0x00017540
        /*08d4*/ 	.word	0x00000002
        /*08d8*/ 	.word	0x00038860
        /*08dc*/ 	.short	0x010a
        /*08de*/ 	.byte	0x3f
	.zero		1


	//   ....[57]....
        /*08e0*/ 	.word	0x00017c10
        /*08e4*/ 	.word	0x00000002
        /*08e8*/ 	.word	0x00038840
        /*08ec*/ 	.short	0x010a
        /*08ee*/ 	.byte	0x3f
	.zero		1


	//   ....[58]....
        /*08f0*/ 	.word	0x00017e10
        /*08f4*/ 	.word	0x00000002
        /*08f8*/ 	.word	0x00038860
        /*08fc*/ 	.short	0x010a
        /*08fe*/ 	.byte	0x3f
	.zero		1


	//   ....[59]....
        /*0900*/ 	.word	0x00018450
        /*0904*/ 	.word	0x00000002
        /*0908*/ 	.word	0x00038840
        /*090c*/ 	.short	0x010a
        /*090e*/ 	.byte	0x3f
	.zero		1


	//   ....[60]....
        /*0910*/ 	.word	0x00018660
        /*0914*/ 	.word	0x00000002
        /*0918*/ 	.word	0x00038860
        /*091c*/ 	.short	0x010a
        /*091e*/ 	.byte	0x3f
	.zero		1


	//   ....[61]....
        /*0920*/ 	.word	0x000199a0
        /*0924*/ 	.word	0x00000000
        /*0928*/ 	.word	0x00038820
        /*092c*/ 	.short	0x010a
        /*092e*/ 	.byte	0x3f
	.zero		1


	//   ....[62]....
        /*0930*/ 	.word	0x00019b50
        /*0934*/ 	.word	0x00000006
        /*0938*/ 	.word	0x00000000
        /*093c*/ 	.short	0x010a
        /*093e*/ 	.byte	0x3f
	.zero		1


	//   ....[63]....
        /*0940*/ 	.word	0x00019bc0
        /*0944*/ 	.word	0x00000007
        /*0948*/ 	.word	0x00000000
        /*094c*/ 	.short	0x010a
        /*094e*/ 	.byte	0x3f
	.zero		1


	//   ....[64]....
        /*0950*/ 	.word	0x00019c30
        /*0954*/ 	.word	0x00000004
        /*0958*/ 	.word	0x00000000
        /*095c*/ 	.short	0x010a
        /*095e*/ 	.byte	0x3f
	.zero		1


	//   ....[65]....
        /*0960*/ 	.word	0x00019c60
        /*0964*/ 	.word	0x00000003
        /*0968*/ 	.word	0x00000000
        /*096c*/ 	.short	0x010a
        /*096e*/ 	.byte	0x3f
	.zero		1


	//   ....[66]....
        /*0970*/ 	.word	0x00019cd0
        /*0974*/ 	.word	0x00000000
        /*0978*/ 	.word	0x00038800
        /*097c*/ 	.short	0x010a
        /*097e*/ 	.byte	0x3f
	.zero		1


	//   ....[67]....
        /*0980*/ 	.word	0x00019d20
        /*0984*/ 	.word	0x00000004
        /*0988*/ 	.word	0x00038830
        /*098c*/ 	.short	0x010a
        /*098e*/ 	.byte	0x3f
	.zero		1


	//   ....[68]....
        /*0990*/ 	.word	0x00019d80
        /*0994*/ 	.word	0x00000006
        /*0998*/ 	.word	0x00038810
        /*099c*/ 	.short	0x010a
        /*099e*/ 	.byte	0x3f
	.zero		1


	//   ....[69]....
        /*09a0*/ 	.word	0x00019dd0
        /*09a4*/ 	.word	0x00000004
        /*09a8*/ 	.word	0x00038850
        /*09ac*/ 	.short	0x010a
        /*09ae*/ 	.byte	0x3f
	.zero		1


	//   ....[70]....
        /*09b0*/ 	.word	0x00019e30
        /*09b4*/ 	.word	0x0000000f
        /*09b8*/ 	.word	0x00038830
        /*09bc*/ 	.short	0x010a
        /*09be*/ 	.byte	0x3f
	.zero		1


	//   ....[71]....
        /*09c0*/ 	.word	0x00019e90
        /*09c4*/ 	.word	0x0000000f
        /*09c8*/ 	.word	0x00038850
        /*09cc*/ 	.short	0x010a
        /*09ce*/ 	.byte	0x3f
	.zero		1


	//   ....[72]....
        /*09d0*/ 	.word	0x00019ef0
        /*09d4*/ 	.word	0x00000008
        /*09d8*/ 	.word	0x00038830
        /*09dc*/ 	.short	0x010a
        /*09de*/ 	.byte	0x3f
	.zero		1


	//   ....[73]....
        /*09e0*/ 	.word	0x00019f50
        /*09e4*/ 	.word	0x00000008
        /*09e8*/ 	.word	0x00038850
        /*09ec*/ 	.short	0x010a
        /*09ee*/ 	.byte	0x3f
	.zero		1


	//   ....[74]....
        /*09f0*/ 	.word	0x00019fb0
        /*09f4*/ 	.word	0x00000008
        /*09f8*/ 	.word	0x00038830
        /*09fc*/ 	.short	0x010a
        /*09fe*/ 	.byte	0x3f
	.zero		1


	//   ....[75]....
        /*0a00*/ 	.word	0x0001a010
        /*0a04*/ 	.word	0x00000008
        /*0a08*/ 	.word	0x00038850
        /*0a0c*/ 	.short	0x010a
        /*0a0e*/ 	.byte	0x3f
	.zero		1


	//   ....[76]....
        /*0a10*/ 	.word	0x0001a1b0
        /*0a14*/ 	.word	0x00000009
        /*0a18*/ 	.word	0x00038840
        /*0a1c*/ 	.short	0x010a
        /*0a1e*/ 	.byte	0x3f
	.zero		1


	//   ....[77]....
        /*0a20*/ 	.word	0x0001a230
        /*0a24*/ 	.word	0x00000009
        /*0a28*/ 	.word	0x00038820
        /*0a2c*/ 	.short	0x010a
        /*0a2e*/ 	.byte	0x3f
	.zero		1


	//   ....[78]....
        /*0a30*/ 	.word	0x0001a280
        /*0a34*/ 	.word	0x00000006
        /*0a38*/ 	.word	0x00038860
        /*0a3c*/ 	.short	0x010a
        /*0a3e*/ 	.byte	0x3f
	.zero		1


	//   ....[79]....
        /*0a40*/ 	.word	0x0001a2d0
        /*0a44*/ 	.word	0x00000002
        /*0a48*/ 	.word	0x00038840
        /*0a4c*/ 	.short	0x010a
        /*0a4e*/ 	.byte	0x3f
	.zero		1


	//   ....[80]....
        /*0a50*/ 	.word	0x0001a320
        /*0a54*/ 	.word	0x00000002
        /*0a58*/ 	.word	0x00038860
        /*0a5c*/ 	.short	0x010a
        /*0a5e*/ 	.byte	0x3f
	.zero		1


	//   ....[81]....
        /*0a60*/ 	.word	0x0001a370
        /*0a64*/ 	.word	0x00000002
        /*0a68*/ 	.word	0x00038840
        /*0a6c*/ 	.short	0x010a
        /*0a6e*/ 	.byte	0x3f
	.zero		1


	//   ....[82]....
        /*0a70*/ 	.word	0x0001a3c0
        /*0a74*/ 	.word	0x00000002
        /*0a78*/ 	.word	0x00038860
        /*0a7c*/ 	.short	0x010a
        /*0a7e*/ 	.byte	0x3f
	.zero		1


	//   ....[83]....
        /*0a80*/ 	.word	0x0001a410
        /*0a84*/ 	.word	0x00000002
        /*0a88*/ 	.word	0x00038840
        /*0a8c*/ 	.short	0x010a
        /*0a8e*/ 	.byte	0x3f
	.zero		1


	//   ....[84]....
        /*0a90*/ 	.word	0x0001a460
        /*0a94*/ 	.word	0x00000002
        /*0a98*/ 	.word	0x00038860
        /*0a9c*/ 	.short	0x010a
        /*0a9e*/ 	.byte	0x3f
	.zero		1


	//   ....[85]....
        /*0aa0*/ 	.word	0x0001ae20
        /*0aa4*/ 	.word	0x00000000
        /*0aa8*/ 	.word	0x00038820
        /*0aac*/ 	.short	0x010a
        /*0aae*/ 	.byte	0x3f
	.zero		1


	//   ....[86]....
        /*0ab0*/ 	.word	0x0001afc0
        /*0ab4*/ 	.word	0x00000006
        /*0ab8*/ 	.word	0x00000000
        /*0abc*/ 	.short	0x010a
        /*0abe*/ 	.byte	0x3f
	.zero		1


	//   ....[87]....
        /*0ac0*/ 	.word	0x0001b010
        /*0ac4*/ 	.word	0x00000007
        /*0ac8*/ 	.word	0x00000000
        /*0acc*/ 	.short	0x010a
        /*0ace*/ 	.byte	0x3f
	.zero		1


	//   ....[88]....
        /*0ad0*/ 	.word	0x0001b060
        /*0ad4*/ 	.word	0x00000004
        /*0ad8*/ 	.word	0x00000000
        /*0adc*/ 	.short	0x010a
        /*0ade*/ 	.byte	0x3f
	.zero		1


	//----- nvinfo : EIATTR_NUM_MBARRIERS
	.align		4
.L_435:
        /*0ae0*/ 	.byte	0x03, 0x38
        /*0ae2*/ 	.short	0x0017


	//----- nvinfo : EIATTR_EXIT_INSTR_OFFSETS
	.align		4
        /*0ae4*/ 	.byte	0x04, 0x1c
        /*0ae6*/ 	.short	(.L_437 - .L_436)


	//   ....[0]....
.L_436:
        /*0ae8*/ 	.word	0x00000ac0


	//   ....[1]....
        /*0aec*/ 	.word	0x00014370


	//   ....[2]....
        /*0af0*/ 	.word	0x000143d0


	//   ....[3]....
        /*0af4*/ 	.word	0x00019cb0


	//----- nvinfo : EIATTR_MAX_THREADS
	.align		4
.L_437:
        /*0af8*/ 	.byte	0x04, 0x05
        /*0afa*/ 	.short	(.L_439 - .L_438)
.L_438:
        /*0afc*/ 	.word	0x00000180
        /*0b00*/ 	.word	0x00000001
        /*0b04*/ 	.word	0x00000001


	//----- nvinfo : EIATTR_CRS_STACK_SIZE
	.align		4
.L_439:
        /*0b08*/ 	.byte	0x04, 0x1e
        /*0b0a*/ 	.short	(.L_441 - .L_440)
.L_440:
        /*0b0c*/ 	.word	0x00000000


	//----- nvinfo : EIATTR_CBANK_PARAM_SIZE
	.align		4
.L_441:
        /*0b10*/ 	.byte	0x03, 0x19
        /*0b12*/ 	.short	0x0b70


	//----- nvinfo : EIATTR_PARAM_CBANK
	.align		4
        /*0b14*/ 	.byte	0x04, 0x0a
        /*0b16*/ 	.short	(.L_443 - .L_442)
	.align		4
.L_442:
        /*0b18*/ 	.word	index@(.nv.constant0._ZN7cutlass13device_kernelIN5flash11enable_sm90INS1_16FlashAttnFwdSm90INS1_25CollectiveMainloopFwdSm90ILi2EN4cute5tupleIJNS5_1CILi1EEES8_S8_EEENS6_IJNS7_ILi64EEESA_SA_EEELi512ENS_10bfloat16_tEfNS_4arch4Sm90ELb0ELb1ELb1ELb1ELb0ELb0ELb1ELb0ELb0ELb0ELb0ELb0EEENS1_21CollectiveEpilogueFwdINS6_IJSA_NS7_ILi512EEESA_EEES9_SC_SE_Li256ELb1ELb0ELb0ELb0EEENS1_36VarlenDynamicPersistentTileSchedulerILi64ELi64ELi256ELi32ELb0ELb0ELb1ELb1ELb0ELb1EEEEEEEEEvNT_6ParamsE)
        /*0b1c*/ 	.short	0x0210
        /*0b1e*/ 	.short	0x0b70


	//----- nvinfo : EIATTR_SW_WAR
	.align		4
.L_443:
        /*0b20*/ 	.byte	0x04, 0x36
        /*0b22*/ 	.short	(.L_445 - .L_444)
.L_444:
        /*0b24*/ 	.word	0x00000008
.L_445:


//--------------------- .nv.info._ZN7cutlass13device_kernelIN5flash11enable_sm90INS1_16FlashAttnFwdSm90INS1_25CollectiveMainloopFwdSm90ILi2EN4cute5tupleIJNS5_1CILi1EEES8_S8_EEENS6_IJNS7_ILi64EEESA_SA_EEELi512ENS_10bfloat16_tEfNS_4arch4Sm90ELb0ELb1ELb1ELb1ELb0ELb1ELb1ELb0ELb0ELb0ELb0ELb0EEENS1_21CollectiveEpilogueFwdINS6_IJSA_NS7_ILi512EEESA_EEES9_SC_SE_Li256ELb1ELb0ELb0ELb0EEENS1_36VarlenDynamicPersistentTileSchedulerILi64ELi64ELi256ELi32ELb0ELb0ELb1ELb1ELb0ELb1EEEEEEEEEvNT_6ParamsE --------------------------
	.section	.nv.info._ZN7cutlass13device_kernelIN5flash11enable_sm90INS1_16FlashAttnFwdSm90INS1_25CollectiveMainloopFwdSm90ILi2EN4cute5tupleIJNS5_1CILi1EEES8_S8_EEENS6_IJNS7_ILi64EEESA_SA_EEELi512ENS_10bfloat16_tEfNS_4arch4Sm90ELb0ELb1ELb1ELb1ELb0ELb1ELb1ELb0ELb0ELb0ELb0ELb0EEENS1_21CollectiveEpilogueFwdINS6_IJSA_NS7_ILi512EEESA_EEES9_SC_SE_Li256ELb1ELb0ELb0ELb0EEENS1_36VarlenDynamicPersistentTileSchedulerILi64ELi64ELi256ELi32ELb0ELb0ELb1ELb1ELb0ELb1EEEEEEEEEvNT_6ParamsE,"",@"SHT_CUDA_INFO"
	.sectionflags	@""
	.align	4


	//----- nvinfo : EIATTR_CUDA_API_VERSION
	.align		4
        /*0000*/ 	.byte	0x04, 0x37
        /*0002*/ 	.short	(.L_447 - .L_446)
.L_446:
        /*0004*/ 	.word	0x00000082


	//----- nvinfo : EIATTR_KPARAM_INFO
	.align		4
.L_447:
        /*0008*/ 	.byte	0x04, 0x17
        /*000a*/ 	.short	(.L_449 - .L_448)
.L_448:
        /*000c*/ 	.word	0x00000000
        /*0010*/ 	.short	0x0000
        /*0012*/ 	.short	0x0070
        /*0014*/ 	.byte	0x00, 0xf0, 0x01, 0x2c


	//----- nvinfo : EIATTR_SPARSE_MMA_MASK
	.align		4
.L_449:
        /*0018*/ 	.byte	0x03, 0x50
        /*001a*/ 	.short	0x0000


	//----- nvinfo : EIATTR_MAXREG_COUNT
	.align		4
        /*001c*/ 	.byte	0x03, 0x1b
        /*001e*/ 	.short	0x00a8


	//----- nvinfo : EIATTR_NUM_BARRIERS
	.align		4
        /*0020*/ 	.byte	0x02, 0x4c
        /*0022*/ 	.byte	0x10
	.zero		1


	//----- nvinfo : EIATTR_EXTERNS
	.align		4
        /*0024*/ 	.byte	0x04, 0x0f
        /*0026*/ 	.short	(.L_451 - .L_450)


	//   ....[0]....
	.align		4
.L_450:
        /*0028*/ 	.word	index@(__assertfail)


	//----- nvinfo : EIATTR_ANNOTATIONS
	.align		4
.L_451:
        /*002c*/ 	.byte	0x04, 0x55
        /*002e*/ 	.short	(.L_453 - .L_452)


	//   ....[0]....
.L_452:
        /* <DEDUP_REMOVED lines=41> */


	//----- nvinfo : EIATTR_MERCURY_ISA_VERSION
	.align		4
.L_453:
        /*02a8*/ 	.byte	0x03, 0x5f
        /*02aa*/ 	.short	0x0101


	//----- nvinfo : EIATTR_UNUSED_LOAD_BYTE_OFFSET
	.align		4
        /*02ac*/ 	.byte	0x04, 0x44
        /*02ae*/ 	.short	(.L_455 - .L_454)


	//   ....[0]....
.L_454:
        /*02b0*/ 	.word	0x00000b50
        /*02b4*/ 	.word	0x0000fff0


	//   ....[1]....
        /*02b8*/ 	.word	0x0001a590
        /*02bc*/ 	.word	0x0000fff0


	//----- nvinfo : EIATTR_INT_WARP_WIDE_INSTR_OFFSETS
	.align		4
.L_455:
        /*02c0*/ 	.byte	0x04, 0x31
        /*02c2*/ 	.short	(.L_457 - .L_456)


	//   ....[0]....
.L_456:
        /*02c4*/ 	.word	0x00000200


	//   ....[1]....
        /*02c8*/ 	.word	0x00000240


	//   ....[2]....
        /*02cc*/ 	.word	0x000002a0


	//   ....[3]....
        /*02d0*/ 	.word	0x000002b0


	//   ....[4]....
        /*02d4*/ 	.word	0x0001f6c0


	//   ....[5]....
        /*02d8*/ 	.word	0x0001f770


	//   ....[6]....
        /*02dc*/ 	.word	0x0001fc80


	//   ....[7]....
        /*02e0*/ 	.word	0x0001fcf0


	//   ....[8]....
        /*02e4*/ 	.word	0x00022970


	//   ....[9]....
        /*02e8*/ 	.word	0x00022a20


	//----- nvinfo : EIATTR_COOP_GROUP_MASK_REGIDS
	.align		4
.L_457:
        /*02ec*/ 	.byte	0x04, 0x29
        /*02ee*/ 	.short	(.L_459 - .L_458)


	//   ....[0]....
.L_458:
        /*02f0*/ 	.word	0xffffffff


	//   ....[1]....
        /*02f4*/ 	.word	0xffffffff


	//   ....[2]....
        /*02f8*/ 	.word	0xffffffff


	//   ....[3]....
        /*02fc*/ 	.word	0xffffffff


	//   ....[4]....
        /*0300*/ 	.word	0xffffffff


	//   ....[5]....
        /*0304*/ 	.word	0xffffffff


	//   ....[6]....
        /*0308*/ 	.word	0xffffffff


	//   ....[7]....
        /*030c*/ 	.word	0xffffffff


	//   ....[8]....
        /*0310*/ 	.word	0xffffffff


	//   ....[9]....
        /*0314*/ 	.word	0xffffffff


	//   ....[10]....
        /*0318*/ 	.word	0xffffffff


	//   ....[11]....
        /*031c*/ 	.word	0xffffffff


	//   ....[12]....
        /*0320*/ 	.word	0xffffffff


	//   ....[13]....
        /*0324*/ 	.word	0xffffffff


	//   ....[14]....
        /*0328*/ 	.word	0xffffffff


	//   ....[15]....
        /*032c*/ 	.word	0xffffffff


	//   ....[16]....
        /*0330*/ 	.word	0xffffffff


	//   ....[17]....
        /*0334*/ 	.word	0xffffffff


	//   ....[18]....
        /*0338*/ 	.word	0xffffffff


	//   ....[19]....
        /*033c*/ 	.word	0xffffffff


	//   ....[20]....
        /*0340*/ 	.word	0xffffffff


	//   ....[21]....
        /*0344*/ 	.word	0xffffffff


	//   ....[22]....
        /*0348*/ 	.word	0xffffffff


	//   ....[23]....
        /*034c*/ 	.word	0xffffffff


	//   ....[24]....
        /*0350*/ 	.word	0xffffffff


	//   ....[25]....
        /*0354*/ 	.word	0xffffffff


	//   ....[26]....
        /*0358*/ 	.word	0xffffffff


	//   ....[27]....
        /*035c*/ 	.word	0xffffffff


	//   ....[28]....
        /*0360*/ 	.word	0xffffffff


	//   ....[29]....
        /*0364*/ 	.word	0xffffffff


	//   ....[30]....
        /*0368*/ 	.word	0xffffffff


	//   ....[31]....
        /*036c*/ 	.word	0xffffffff


	//   ....[32]....
        /*0370*/ 	.word	0xffffffff


	//   ....[33]....
        /*0374*/ 	.word	0xffffffff


	//   ....[34]....
        /*0378*/ 	.word	0xffffffff


	//   ....[35]....
        /*037c*/ 	.word	0xffffffff


	//   ....[36]....
        /*0380*/ 	.word	0xffffffff


	//   ....[37]....
        /*0384*/ 	.word	0xffffffff


	//   ....[38]....
        /*0388*/ 	.word	0xffffffff


	//   ....[39]....
        /*038c*/ 	.word	0xffffffff


	//   ....[40]....
        /*0390*/ 	.word	0xffffffff


	//   ....[41]....
        /*0394*/ 	.word	0xffffffff


	//   ....[42]....
        /*0398*/ 	.word	0xffffffff


	//   ....[43]....
        /*039c*/ 	.word	0xffffffff


	//   ....[44]....
        /*03a0*/ 	.word	0xffffffff


	//   ....[45]....
        /*03a4*/ 	.word	0xffffffff


	//   ....[46]....
        /*03a8*/ 	.word	0xffffffff


	//   ....[47]....
        /*03ac*/ 	.word	0xffffffff


	//   ....[48]....
        /*03b0*/ 	.word	0xffffffff


	//   ....[49]....
        /*03b4*/ 	.word	0xffffffff


	//   ....[50]....
        /*03b8*/ 	.word	0xffffffff


	//   ....[51]....
        /*03bc*/ 	.word	0xffffffff


	//   ....[52]....
        /*03c0*/ 	.word	0xffffffff


	//   ....[53]....
        /*03c4*/ 	.word	0xffffffff


	//   ....[54]....
        /*03c8*/ 	.word	0xffffffff


	//   ....[55]....
        /*03cc*/ 	.word	0xffffffff


	//   ....[56]....
        /*03d0*/ 	.word	0xffffffff


	//   ....[57]....
        /*03d4*/ 	.word	0xffffffff


	//   ....[58]....
        /*03d8*/ 	.word	0xffffffff


	//   ....[59]....
        /*03dc*/ 	.word	0xffffffff


	//   ....[60]....
        /*03e0*/ 	.word	0xffffffff


	//   ....[61]....
        /*03e4*/ 	.word	0xffffffff


	//   ....[62]....
        /*03e8*/ 	.word	0xffffffff


	//   ....[63]....
        /*03ec*/ 	.word	0xffffffff


	//   ....[64]....
        /*03f0*/ 	.word	0xffffffff


	//   ....[65]....
        /*03f4*/ 	.word	0xffffffff


	//   ....[66]....
        /*03f8*/ 	.word	0xffffffff


	//   ....[67]....
        /*03fc*/ 	.word	0xffffffff


	//   ....[68]....
        /*0400*/ 	.word	0xffffffff


	//   ....[69]....
        /*0404*/ 	.word	0xffffffff


	//   ....[70]....
        /*0408*/ 	.word	0xffffffff


	//   ....[71]....
        /*040c*/ 	.word	0xffffffff


	//   ....[72]....
        /*0410*/ 	.word	0x0500000f


	//   ....[73]....
        /*0414*/ 	.word	0x0500000f


	//   ....[74]....
        /*0418*/ 	.word	0x0500000f


	//   ....[75]....
        /*041c*/ 	.word	0x0500000f


	//   ....[76]....
        /*0420*/ 	.word	0x0500000f


	//   ....[77]....
        /*0424*/ 	.word	0x0500000f


	//   ....[78]....
        /*0428*/ 	.word	0x0500000f


	//   ....[79]....
        /*042c*/ 	.word	0x0500000f


	//   ....[80]....
        /*0430*/ 	.word	0x0500000f


	//   ....[81]....
        /*0434*/ 	.word	0x0500000f


	//   ....[82]....
        /*0438*/ 	.word	0x0500000f


	//   ....[83]....
        /*043c*/ 	.word	0x0500000f


	//   ....[84]....
        /*0440*/ 	.word	0x0500000f


	//   ....[85]....
        /*0444*/ 	.word	0x0500000f


	//   ....[86]....
        /*0448*/ 	.word	0x0500000f


	//   ....[87]....
        /*044c*/ 	.word	0x0500000f


	//   ....[88]....
        /*0450*/ 	.word	0x0500000f


	//   ....[89]....
        /*0454*/ 	.word	0x0500000f


	//   ....[90]....
        /*0458*/ 	.word	0x0500000f


	//   ....[91]....
        /*045c*/ 	.word	0x0500000f


	//   ....[92]....
        /*0460*/ 	.word	0x0500000f


	//   ....[93]....
        /*0464*/ 	.word	0x0500000f


	//   ....[94]....
        /*0468*/ 	.word	0x0500000f


	//   ....[95]....
        /*046c*/ 	.word	0x0500000f


	//   ....[96]....
        /*0470*/ 	.word	0x0500000f


	//   ....[97]....
        /*0474*/ 	.word	0x0500000f


	//   ....[98]....
        /*0478*/ 	.word	0x0500000f


	//   ....[99]....
        /*047c*/ 	.word	0x0500000f


	//   ....[100]....
        /*0480*/ 	.word	0x0500000f


	//   ....[101]....
        /*0484*/ 	.word	0x0500000f


	//   ....[102]....
        /*0488*/ 	.word	0x0500000f


	//   ....[103]....
        /*048c*/ 	.word	0x0500000f


	//   ....[104]....
        /*0490*/ 	.word	0x0500000f


	//   ....[105]....
        /*0494*/ 	.word	0x0500000f


	//   ....[106]....
        /*0498*/ 	.word	0x0500000f


	//   ....[107]....
        /*049c*/ 	.word	0x0500000f


	//----- nvinfo : EIATTR_COOP_GROUP_INSTR_OFFSETS
	.align		4
.L_459:
        /*04a0*/ 	.byte	0x04, 0x28
        /*04a2*/ 	.short	(.L_461 - .L_460)


	//   ....[0]....
.L_460:
        /*04a4*/ 	.word	0x00000070


	//   ....[1]....
        /*04a8*/ 	.word	0x000001f0


	//   ....[2]....
        /*04ac*/ 	.word	0x00000230


	//   ....[3]....
        /*04b0*/ 	.word	0x00000480


	//   ....[4]....
        /*04b4*/ 	.word	0x000005e0


	//   ....[5]....
        /*04b8*/ 	.word	0x00000700


	//   ....[6]....
        /*04bc*/ 	.word	0x00000860


	//   ....[7]....
        /*04c0*/ 	.word	0x00004e40


	//   ....[8]....
        /*04c4*/ 	.word	0x00006ea0


	//   ....[9]....
        /*04c8*/ 	.word	0x0000a8c0


	//   ....[10]....
        /*04cc*/ 	.word	0x0000d000


	//   ....[11]....
        /*04d0*/ 	.word	0x0000d120


	//   ....[12]....
        /*04d4*/ 	.word	0x0000d420


	//   ....[13]....
        /*04d8*/ 	.word	0x0000d4c0


	//   ....[14]....
        /*04dc*/ 	.word	0x0000dcf0


	//   ....[15]....
        /*04e0*/ 	.word	0x0000eee0


	//   ....[16]....
        /*04e4*/ 	.word	0x000109b0


	//   ....[17]....
        /*04e8*/ 	.word	0x00010ab0


	//   ....[18]....
        /*04ec*/ 	.word	0x00010e50


	//   ....[19]....
        /*04f0*/ 	.word	0x00010ee0


	//   ....[20]....
        /*04f4*/ 	.word	0x00012050


	//   ....[21]....
        /*04f8*/ 	.word	0x000128e0


	//   ....[22]....
        /*04fc*/ 	.word	0x00014420


	//   ....[23]....
        /*0500*/ 	.word	0x000144c0


	//   ....[24]....
        /*0504*/ 	.word	0x00014790


	//   ....[25]....
        /*0508*/ 	.word	0x00014950


	//   ....[26]....
        /*050c*/ 	.word	0x00015940


	//   ....[27]....
        /*0510*/ 	.word	0x00015fb0


	//   ....[28]....
        /*0514*/ 	.word	0x000183b0


	//   ....[29]....
        /*0518*/ 	.word	0x000184b0


	//   ....[30]....
        /*051c*/ 	.word	0x00018880


	//   ....[31]....
        /*0520*/ 	.word	0x00018930


	//   ....[32]....
        /*0524*/ 	.word	0x00019a50


	//   ....[33]....
        /*0528*/ 	.word	0x00019aa0


	//   ....[34]....
        /*052c*/ 	.word	0x00019ad0


	//   ....[35]....
        /*0530*/ 	.word	0x00019b40


	//   ....[36]....
        /*0534*/ 	.word	0x00019b50


	//   ....[37]....
        /*0538*/ 	.word	0x0001b520


	//   ....[38]....
        /*053c*/ 	.word	0x0001ccb0


	//   ....[39]....
        /*0540*/ 	.word	0x0001ce30


	//   ....[40]....
        /*0544*/ 	.word	0x0001ce60


	//   ....[41]....
        /*0548*/ 	.word	0x0001cea0


	//   ....[42]....
        /*054c*/ 	.word	0x0001cf00


	//   ....[43]....
        /*0550*/ 	.word	0x0001cf60


	//   ....[44]....
        /*0554*/ 	.word	0x0001cfa0


	//   ....[45]....
        /*0558*/ 	.word	0x0001d150


	//   ....[46]....
        /*055c*/ 	.word	0x0001d1b0


	//   ....[47]....
        /*0560*/ 	.word	0x0001d1f0


	//   ....[48]....
        /*0564*/ 	.word	0x0001d230


	//   ....[49]....
        /*0568*/ 	.word	0x0001d260


	//   ....[50]....
        /*056c*/ 	.word	0x0001d290


	//   ....[51]....
        /*0570*/ 	.word	0x0001d330


	//   ....[52]....
        /*0574*/ 	.word	0x0001d390


	//   ....[53]....
        /*0578*/ 	.word	0x0001d420


	//   ....[54]....
        /*057c*/ 	.word	0x00022ab0


	//   ....[55]....
        /*0580*/ 	.word	0x00022ac0


	//   ....[56]....
        /*0584*/ 	.word	0x00022bd0


	//   ....[57]....
        /*0588*/ 	.word	0x00022c30


	//   ....[58]....
        /*058c*/ 	.word	0x00022c70


	//   ....[59]....
        /*0590*/ 	.word	0x00022cb0


	//   ....[60]....
        /*0594*/ 	.word	0x00022ce0


	//   ....[61]....
        /*0598*/ 	.word	0x00022d10


	//   ....[62]....
        /*059c*/ 	.word	0x00022ea0


	//   ....[63]....
        /*05a0*/ 	.word	0x00022f00


	//   ....[64]....
        /*05a4*/ 	.word	0x00022f40


	//   ....[65]....
        /*05a8*/ 	.word	0x00022f80


	//   ....[66]....
        /*05ac*/ 	.word	0x00022fb0


	//   ....[67]....
        /*05b0*/ 	.word	0x00022fe0


	//   ....[68]....
        /*05b4*/ 	.word	0x000230a0


	//   ....[69]....
        /*05b8*/ 	.word	0x000230c0


	//   ....[70]....
        /*05bc*/ 	.word	0x00023130


	//   ....[71]....
        /*05c0*/ 	.word	0x000237c0


	//   ....[72]....
        /*05c4*/ 	.word	0x00023c20


	//   ....[73]....
        /*05c8*/ 	.word	0x00023cc0


	//   ....[74]....
        /*05cc*/ 	.word	0x00023d60


	//   ....[75]....
        /*05d0*/ 	.word	0x00023e00


	//   ....[76]....
        /*05d4*/ 	.word	0x00023ea0


	//   ....[77]....
        /*05d8*/ 	.word	0x00023f40


	//   ....[78]....
        /*05dc*/ 	.word	0x00023fe0


	//   ....[79]....
        /*05e0*/ 	.word	0x00024080


	//   ....[80]....
        /*05e4*/ 	.word	0x00024170


	//   ....[81]....
        /*05e8*/ 	.word	0x00024210


	//   ....[82]....
        /*05ec*/ 	.word	0x000242b0


	//   ....[83]....
        /*05f0*/ 	.word	0x00024350


	//   ....[84]....
        /*05f4*/ 	.word	0x000243f0


	//   ....[85]....
        /*05f8*/ 	.word	0x00024490


	//   ....[86]....
        /*05fc*/ 	.word	0x00024530


	//   ....[87]....
        /*0600*/ 	.word	0x000245d0


	//   ....[88]....
        /*0604*/ 	.word	0x000249c0


	//   ....[89]....
        /*0608*/ 	.word	0x00024ca0


	//   ....[90]....
        /*060c*/ 	.word	0x000250c0


	//   ....[91]....
        /*0610*/ 	.word	0x00025150


	//   ....[92]....
        /*0614*/ 	.word	0x000251f0


	//   ....[93]....
        /*0618*/ 	.word	0x000252a0


	//   ....[94]....
        /*061c*/ 	.word	0x00025320


	//   ....[95]....
        /*0620*/ 	.word	0x000253a0


	//   ....[96]....
        /*0624*/ 	.word	0x00025420


	//   ....[97]....
        /*0628*/ 	.word	0x000254a0


	//   ....[98]....
        /*062c*/ 	.word	0x00025530


	//   ....[99]....
        /*0630*/ 	.word	0x000255f0


	//   ....[100]....
        /*0634*/ 	.word	0x00025670


	//   ....[101]....
        /*0638*/ 	.word	0x000256f0


	//   ....[102]....
        /*063c*/ 	.word	0x00025770


	//   ....[103]....
        /*0640*/ 	.word	0x000257f0


	//   ....[104]....
        /*0644*/ 	.word	0x00025860


	//   ....[105]....
        /*0648*/ 	.word	0x00025900


	//   ....[106]....
        /*064c*/ 	.word	0x00025990


	//   ....[107]....
        /*0650*/ 	.word	0x00025ac0


	//----- nvinfo : EIATTR_REG_RECONFIG
	.align		4
.L_461:
        /*0654*/ 	.byte	0x01, 0x54
	.zero		2


	//----- nvinfo : EIATTR_SYSCALL_OFFSETS
	.align		4
        /*0658*/ 	.byte	0x04, 0x46
        /*065a*/ 	.short	(.L_463 - .L_462)


	//   ....[0]....
.L_462:
        /*065c*/ 	.word	0x00001c10


	//   ....[1]....
        /*0660*/ 	.word	0x00001d60


	//   ....[2]....
        /*0664*/ 	.word	0x00007060


	//   ....[3]....
        /*0668*/ 	.word	0x00007500


	//   ....[4]....
        /*066c*/ 	.word	0x0001f900


	//   ....[5]....
        /*0670*/ 	.word	0x0001fa40


	//   ....[6]....
        /*0674*/ 	.word	0x0001fb40


	//----- nvinfo : EIATTR_MBARRIER_INSTR_OFFSETS
	.align		4
.L_463:
        /*0678*/ 	.byte	0x04, 0x39
        /*067a*/ 	.short	(.L_465 - .L_464)


	//   ....[0]....
.L_464:
        /*067c*/ 	.word	0x00000360
        /*0680*/ 	.word	0x000000ff
        /*0684*/ 	.word	0x00038800
        /*0688*/ 	.short	0x0100
        /*068a*/ 	.byte	0x08
	.zero		1


	//   ....[1]....
        /*068c*/ 	.word	0x00000370
        /*0690*/ 	.word	0x000000ff
        /*0694*/ 	.word	0x00038810
        /*0698*/ 	.short	0x0100
        /*069a*/ 	.byte	0x08
	.zero		1


	//   ....[2]....
        /*069c*/ 	.word	0x00000380
        /*06a0*/ 	.word	0x000000ff
        /*06a4*/ 	.word	0x00038820
        /*06a8*/ 	.short	0x0100
        /*06aa*/ 	.byte	0x08
	.zero		1


	//   ....[3]....
        /*06ac*/ 	.word	0x00000430
        /*06b0*/ 	.word	0x000000ff
        /*06b4*/ 	.word	0x00038830
        /*06b8*/ 	.short	0x0100
        /*06ba*/ 	.byte	0x06
	.zero		1


	//   ....[4]....
        /*06bc*/ 	.word	0x00000440
        /*06c0*/ 	.word	0x000000ff
        /*06c4*/ 	.word	0x00038840
        /*06c8*/ 	.short	0x0100
        /*06ca*/ 	.byte	0x06
	.zero		1


	//   ....[5]....
        /*06cc*/ 	.word	0x00000450
        /*06d0*/ 	.word	0x000000ff
        /*06d4*/ 	.word	0x00038838
        /*06d8*/ 	.short	0x0100
        /*06da*/ 	.byte	0x06
	.zero		1


	//   ....[6]....
        /*06dc*/ 	.word	0x00000460
        /*06e0*/ 	.word	0x000000ff
        /*06e4*/ 	.word	0x00038848
        /*06e8*/ 	.short	0x0100
        /*06ea*/ 	.byte	0x06
	.zero		1


	//   ....[7]....
        /*06ec*/ 	.word	0x00000590
        /*06f0*/ 	.word	0x000000ff
        /*06f4*/ 	.word	0x00038850
        /*06f8*/ 	.short	0x0100
        /*06fa*/ 	.byte	0x08
	.zero		1


	//   ....[8]....
        /*06fc*/ 	.word	0x000005a0
        /*0700*/ 	.word	0x000000ff
        /*0704*/ 	.word	0x00038860
        /*0708*/ 	.short	0x0100
        /*070a*/ 	.byte	0x08
	.zero		1


	//   ....[9]....
        /*070c*/ 	.word	0x000005b0
        /*0710*/ 	.word	0x000000ff
        /*0714*/ 	.word	0x00038858
        /*0718*/ 	.short	0x0100
        /*071a*/ 	.byte	0x08
	.zero		1


	//   ....[10]....
        /*071c*/ 	.word	0x000005c0
        /*0720*/ 	.word	0x000000ff
        /*0724*/ 	.word	0x00038868
        /*0728*/ 	.short	0x0100
        /*072a*/ 	.byte	0x08
	.zero		1


	//   ....[11]....
        /*072c*/ 	.word	0x000006b0
        /*0730*/ 	.word	0x000000ff
        /*0734*/ 	.word	0x00038870
        /*0738*/ 	.short	0x0100
        /*073a*/ 	.byte	0x06
	.zero		1


	//   ....[12]....
        /*073c*/ 	.word	0x000006c0
        /*0740*/ 	.word	0x000000ff
        /*0744*/ 	.word	0x00038880
        /*0748*/ 	.short	0x0100
        /*074a*/ 	.byte	0x06
	.zero		1


	//   ....[13]....
        /*074c*/ 	.word	0x000006d0
        /*0750*/ 	.word	0x000000ff
        /*0754*/ 	.word	0x00038878
        /*0758*/ 	.short	0x0100
        /*075a*/ 	.byte	0x06
	.zero		1


	//   ....[14]....
        /*075c*/ 	.word	0x000006e0
        /*0760*/ 	.word	0x000000ff
        /*0764*/ 	.word	0x00038888
        /*0768*/ 	.short	0x0100
        /*076a*/ 	.byte	0x06
	.zero		1


	//   ....[15]....
        /*076c*/ 	.word	0x00000810
        /*0770*/ 	.word	0x000000ff
        /*0774*/ 	.word	0x00038890
        /*0778*/ 	.short	0x0100
        /*077a*/ 	.byte	0x08
	.zero		1


	//   ....[16]....
        /*077c*/ 	.word	0x00000820
        /*0780*/ 	.word	0x000000ff
        /*0784*/ 	.word	0x000388a0
        /*0788*/ 	.short	0x0100
        /*078a*/ 	.byte	0x08
	.zero		1


	//   ....[17]....
        /*078c*/ 	.word	0x00000830
        /*0790*/ 	.word	0x000000ff
        /*0794*/ 	.word	0x00038898
        /*0798*/ 	.short	0x0100
        /*079a*/ 	.byte	0x08
	.zero		1


	//   ....[18]....
        /*079c*/ 	.word	0x00000840
        /*07a0*/ 	.word	0x000000ff
        /*07a4*/ 	.word	0x000388a8
        /*07a8*/ 	.short	0x0100
        /*07aa*/ 	.byte	0x08
	.zero		1


	//   ....[19]....
        /*07ac*/ 	.word	0x00000970
        /*07b0*/ 	.word	0x000000ff
        /*07b4*/ 	.word	0x000388b0
        /*07b8*/ 	.short	0x0100
        /*07ba*/ 	.byte	0x08
	.zero		1


	//   ....[20]....
        /*07bc*/ 	.word	0x00000980
        /*07c0*/ 	.word	0x000000ff
        /*07c4*/ 	.word	0x000388c0
        /*07c8*/ 	.short	0x0100
        /*07ca*/ 	.byte	0x08
	.zero		1


	//   ....[21]....
        /*07cc*/ 	.word	0x00000990
        /*07d0*/ 	.word	0x000000ff
        /*07d4*/ 	.word	0x000388b8
        /*07d8*/ 	.short	0x0100
        /*07da*/ 	.byte	0x08
	.zero		1


	//   ....[22]....
        /*07dc*/ 	.word	0x000009a0
        /*07e0*/ 	.word	0x000000ff
        /*07e4*/ 	.word	0x000388c8
        /*07e8*/ 	.short	0x0100
        /*07ea*/ 	.byte	0x08
	.zero		1


	//   ....[23]....
        /*07ec*/ 	.word	0x000029e0
        /*07f0*/ 	.word	0x00000046
        /*07f4*/ 	.word	0x00038890
        /*07f8*/ 	.short	0x010a
        /*07fa*/ 	.byte	0x3f
	.zero		1


	//   ....[24]....
        /*07fc*/ 	.word	0x00003420
        /*0800*/ 	.word	0x00000046
        /*0804*/ 	.word	0x00038890
        /*0808*/ 	.short	0x010a
        /*080a*/ 	.byte	0x3f
	.zero		1


	//   ....[25]....
        /*080c*/ 	.word	0x00003d20
        /*0810*/ 	.word	0x00000046
        /*0814*/ 	.word	0x00038890
        /*0818*/ 	.short	0x010a
        /*081a*/ 	.byte	0x3f
	.zero		1


	//   ....[26]....
        /*081c*/ 	.word	0x00003f20
        /*0820*/ 	.word	0x00000004
        /*0824*/ 	.word	0x00000000
        /*0828*/ 	.short	0x0101
        /*082a*/ 	.byte	0x3f
	.zero		1


	//   ....[27]....
        /*082c*/ 	.word	0x00003f60
        /*0830*/ 	.word	0x00000046
        /*0834*/ 	.word	0x000388b0
        /*0838*/ 	.short	0x010a
        /*083a*/ 	.byte	0x3f
	.zero		1


	//   ....[28]....
        /*083c*/ 	.word	0x00004590
        /*0840*/ 	.word	0x00000046
        /*0844*/ 	.word	0x00000000
        /*0848*/ 	.short	0x0101
        /*084a*/ 	.byte	0x3f
	.zero		1


	//   ....[29]....
        /*084c*/ 	.word	0x00005290
        /*0850*/ 	.word	0x00000000
        /*0854*/ 	.word	0x00000000
        /*0858*/ 	.short	0x0101
        /*085a*/ 	.byte	0x3f
	.zero		1


	//   ....[30]....
        /*085c*/ 	.word	0x00005e00
        /*0860*/ 	.word	0x00000000
        /*0864*/ 	.word	0x00000000
        /*0868*/ 	.short	0x0101
        /*086a*/ 	.byte	0x3f
	.zero		1


	//   ....[31]....
        /*086c*/ 	.word	0x000070f0
        /*0870*/ 	.word	0x00000012
        /*0874*/ 	.word	0x00038800
        /*0878*/ 	.short	0x010a
        /*087a*/ 	.byte	0x3f
	.zero		1


	//   ....[32]....
        /*087c*/ 	.word	0x00007140
        /*0880*/ 	.word	0x00000012
        /*0884*/ 	.word	0x00038800
        /*0888*/ 	.short	0x010a
        /*088a*/ 	.byte	0x3f
	.zero		1


	//   ....[33]....
        /*088c*/ 	.word	0x00007d70
        /*0890*/ 	.word	0x00000012
        /*0894*/ 	.word	0x00038800
        /*0898*/ 	.short	0x010a
        /*089a*/ 	.byte	0x3f
	.zero		1


	//   ....[34]....
        /*089c*/ 	.word	0x000091b0
        /*08a0*/ 	.word	0x00000012
        /*08a4*/ 	.word	0x00038800
        /*08a8*/ 	.short	0x010a
        /*08aa*/ 	.byte	0x3f
	.zero		1


	//   ....[35]....
        /*08ac*/ 	.word	0x0000a1c0
        /*08b0*/ 	.word	0x0000000e
        /*08b4*/ 	.word	0x00038830
        /*08b8*/ 	.short	0x010a
        /*08ba*/ 	.byte	0x3f
	.zero		1


	//   ....[36]....
        /*08bc*/ 	.word	0x0000a270
        /*08c0*/ 	.word	0x0000000e
        /*08c4*/ 	.word	0x00038830
        /*08c8*/ 	.short	0x010a
        /*08ca*/ 	.byte	0x3f
	.zero		1


	//   ....[37]....
        /*08cc*/ 	.word	0x0000a580
        /*08d0*/ 	.word	0x00000012
        /*08d4*/ 	.word	0x00038810
        /*08d8*/ 	.short	0x010a
        /*08da*/ 	.byte	0x3f
	.zero		1


	//   ....[38]....
        /*08dc*/ 	.word	0x0000a5d0
        /*08e0*/ 	.word	0x0000000e
        /*08e4*/ 	.word	0x00038850
        /*08e8*/ 	.short	0x010a
        /*08ea*/ 	.byte	0x3f
	.zero		1


	//   ....[39]....
        /*08ec*/ 	.word	0x0000a660
        /*08f0*/ 	.word	0x0000000e
        /*08f4*/ 	.word	0x00038850
        /*08f8*/ 	.short	0x010a
        /*08fa*/ 	.byte	0x3f
	.zero		1


	//   ....[40]....
        /*08fc*/ 	.word	0x0000c220
        /*0900*/ 	.word	0x00000000
        /*0904*/ 	.word	0x00000000
        /*0908*/ 	.short	0x0101
        /*090a*/ 	.byte	0x3f
	.zero		1


	//   ....[41]....
        /*090c*/ 	.word	0x0000dd10
        /*0910*/ 	.word	0x0000000e
        /*0914*/ 	.word	0x00000000
        /*0918*/ 	.short	0x0101
        /*091a*/ 	.byte	0x3f
	.zero		1


	//   ....[42]....
        /*091c*/ 	.word	0x0000e090
        /*0920*/ 	.word	0x000000c7
        /*0924*/ 	.word	0x00038830
        /*0928*/ 	.short	0x010a
        /*092a*/ 	.byte	0x3f
	.zero		1


	//   ....[43]....
        /*092c*/ 	.word	0x0000e100
        /*0930*/ 	.word	0x000000c7
        /*0934*/ 	.word	0x00038830
        /*0938*/ 	.short	0x010a
        /*093a*/ 	.byte	0x3f
	.zero		1


	//   ....[44]....
        /*093c*/ 	.word	0x0000e370
        /*0940*/ 	.word	0x000000c7
        /*0944*/ 	.word	0x00038850
        /*0948*/ 	.short	0x010a
        /*094a*/ 	.byte	0x3f
	.zero		1


	//   ....[45]....
        /*094c*/ 	.word	0x0000e3c0
        /*0950*/ 	.word	0x000000c7
        /*0954*/ 	.word	0x00038850
        /*0958*/ 	.short	0x010a
        /*095a*/ 	.byte	0x3f
	.zero		1


	//   ....[46]....
        /*095c*/ 	.word	0x0000fea0
        /*0960*/ 	.word	0x0000009a
        /*0964*/ 	.word	0x00000000
        /*0968*/ 	.short	0x0101
        /*096a*/ 	.byte	0x3f
	.zero		1


	//   ....[47]....
        /*096c*/ 	.word	0x00012070
        /*0970*/ 	.word	0x000000c7
        /*0974*/ 	.word	0x00000000
        /*0978*/ 	.short	0x0101
        /*097a*/ 	.byte	0x3f
	.zero		1


	//   ....[48]....
        /*097c*/ 	.word	0x00012400
        /*0980*/ 	.word	0x0000000e
        /*0984*/ 	.word	0x00038830
        /*0988*/ 	.short	0x010a
        /*098a*/ 	.byte	0x3f
	.zero		1


	//   ....[49]....
        /*098c*/ 	.word	0x00012470
        /*0990*/ 	.word	0x0000000e
        /*0994*/ 	.word	0x00038830
        /*0998*/ 	.short	0x010a
        /*099a*/ 	.byte	0x3f
	.zero		1


	//   ....[50]....
        /*099c*/ 	.word	0x000126e0
        /*09a0*/ 	.word	0x0000000e
        /*09a4*/ 	.word	0x00038850
        /*09a8*/ 	.short	0x010a
        /*09aa*/ 	.byte	0x3f
	.zero		1


	//   ....[51]....
        /*09ac*/ 	.word	0x00012730
        /*09b0*/ 	.word	0x0000000e
        /*09b4*/ 	.word	0x00038850
        /*09b8*/ 	.short	0x010a
        /*09ba*/ 	.byte	0x3f
	.zero		1


	//   ....[52]....
        /*09bc*/ 	.word	0x00014c70
        /*09c0*/ 	.word	0x0000009a
        /*09c4*/ 	.word	0x00000000
        /*09c8*/ 	.short	0x0101
        /*09ca*/ 	.byte	0x3f
	.zero		1


	//   ....[53]....
        /*09cc*/ 	.word	0x00015960
        /*09d0*/ 	.word	0x0000000e
        /*09d4*/ 	.word	0x00000000
        /*09d8*/ 	.short	0x0101
        /*09da*/ 	.byte	0x3f
	.zero		1


	//   ....[54]....
        /*09dc*/ 	.word	0x00015ac0
        /*09e0*/ 	.word	0x000000bf
        /*09e4*/ 	.word	0x00038830
        /*09e8*/ 	.short	0x010a
        /*09ea*/ 	.byte	0x3f
	.zero		1


	//   ....[55]....
        /*09ec*/ 	.word	0x00015b30
        /*09f0*/ 	.word	0x000000bf
        /*09f4*/ 	.word	0x00038830
        /*09f8*/ 	.short	0x010a
        /*09fa*/ 	.byte	0x3f
	.zero		1


	//   ....[56]....
        /*09fc*/ 	.word	0x00015da0
        /*0a00*/ 	.word	0x000000bf
        /*0a04*/ 	.word	0x00038850
        /*0a08*/ 	.short	0x010a
        /*0a0a*/ 	.byte	0x3f
	.zero		1


	//   ....[57]....
        /*0a0c*/ 	.word	0x00015df0
        /*0a10*/ 	.word	0x000000bf
        /*0a14*/ 	.word	0x00038850
        /*0a18*/ 	.short	0x010a
        /*0a1a*/ 	.byte	0x3f
	.zero		1


	//   ....[58]....
        /*0a1c*/ 	.word	0x000178b0
        /*0a20*/ 	.word	0x0000009a
        /*0a24*/ 	.word	0x00000000
        /*0a28*/ 	.short	0x0101
        /*0a2a*/ 	.byte	0x3f
	.zero		1


	//   ....[59]....
        /*0a2c*/ 	.word	0x00019a70
        /*0a30*/ 	.word	0x000000bf
        /*0a34*/ 	.word	0x00000000
        /*0a38*/ 	.short	0x0101
        /*0a3a*/ 	.byte	0x3f
	.zero		1


	//   ....[60]....
        /*0a3c*/ 	.word	0x0001bd90
        /*0a40*/ 	.word	0x00000000
        /*0a44*/ 	.word	0x00000000
        /*0a48*/ 	.short	0x0101
        /*0a4a*/ 	.byte	0x3f
	.zero		1


	//   ....[61]....
        /*0a4c*/ 	.word	0x0001e460
        /*0a50*/ 	.word	0x00000007
        /*0a54*/ 	.word	0x00038820
        /*0a58*/ 	.short	0x010a
        /*0a5a*/ 	.byte	0x3f
	.zero		1


	//   ....[62]....
        /*0a5c*/ 	.word	0x0001e4e0
        /*0a60*/ 	.word	0x00000008
        /*0a64*/ 	.word	0x000388a0
        /*0a68*/ 	.short	0x010a
        /*0a6a*/ 	.byte	0x3f
	.zero		1


	//   ....[63]....
        /*0a6c*/ 	.word	0x0001e6d0
        /*0a70*/ 	.word	0x00000008
        /*0a74*/ 	.word	0x000388c0
        /*0a78*/ 	.short	0x010a
        /*0a7a*/ 	.byte	0x3f
	.zero		1


	//   ....[64]....
        /*0a7c*/ 	.word	0x0001ec30
        /*0a80*/ 	.word	0x00000009
        /*0a84*/ 	.word	0x000388a0
        /*0a88*/ 	.short	0x010a
        /*0a8a*/ 	.byte	0x3f
	.zero		1


	//   ....[65]....
        /*0a8c*/ 	.word	0x0001ee00
        /*0a90*/ 	.word	0x00000009
        /*0a94*/ 	.word	0x000388c0
        /*0a98*/ 	.short	0x010a
        /*0a9a*/ 	.byte	0x3f
	.zero		1


	//   ....[66]....
        /*0a9c*/ 	.word	0x00020060
        /*0aa0*/ 	.word	0x00000005
        /*0aa4*/ 	.word	0x00038840
        /*0aa8*/ 	.short	0x010a
        /*0aaa*/ 	.byte	0x3f
	.zero		1


	//   ....[67]....
        /*0aac*/ 	.word	0x00020870
        /*0ab0*/ 	.word	0x00000009
        /*0ab4*/ 	.word	0x00038820
        /*0ab8*/ 	.short	0x010a
        /*0aba*/ 	.byte	0x3f
	.zero		1


	//   ....[68]....
        /*0abc*/ 	.word	0x00020940
        /*0ac0*/ 	.word	0x00000002
        /*0ac4*/ 	.word	0x00038860
        /*0ac8*/ 	.short	0x010a
        /*0aca*/ 	.byte	0x3f
	.zero		1


	//   ....[69]....
        /*0acc*/ 	.word	0x000210e0
        /*0ad0*/ 	.word	0x00000002
        /*0ad4*/ 	.word	0x00038840
        /*0ad8*/ 	.short	0x010a
        /*0ada*/ 	.byte	0x3f
	.zero		1


	//   ....[70]....
        /*0adc*/ 	.word	0x00021300
        /*0ae0*/ 	.word	0x00000002
        /*0ae4*/ 	.word	0x00038860
        /*0ae8*/ 	.short	0x010a
        /*0aea*/ 	.byte	0x3f
	.zero		1


	//   ....[71]....
        /*0aec*/ 	.word	0x000219d0
        /*0af0*/ 	.word	0x00000002
        /*0af4*/ 	.word	0x00038840
        /*0af8*/ 	.short	0x010a
        /*0afa*/ 	.byte	0x3f
	.zero		1


	//   ....[72]....
        /*0afc*/ 	.word	0x00021be0
        /*0b00*/ 	.word	0x00000002
        /*0b04*/ 	.word	0x00038860
        /*0b08*/ 	.short	0x010a
        /*0b0a*/ 	.byte	0x3f
	.zero		1


	//   ....[73]....
        /*0b0c*/ 	.word	0x00022220
        /*0b10*/ 	.word	0x00000002
        /*0b14*/ 	.word	0x00038840
        /*0b18*/ 	.short	0x010a
        /*0b1a*/ 	.byte	0x3f
	.zero		1


	//   ....[74]....
        /*0b1c*/ 	.word	0x00022440
        /*0b20*/ 	.word	0x00000002
        /*0b24*/ 	.word	0x00038860
        /*0b28*/ 	.short	0x010a
        /*0b2a*/ 	.byte	0x3f
	.zero		1


	//   ....[75]....
        /*0b2c*/ 	.word	0x00023750
        /*0b30*/ 	.word	0x00000000
        /*0b34*/ 	.word	0x00038820
        /*0b38*/ 	.short	0x010a
        /*0b3a*/ 	.byte	0x3f
	.zero		1


	//   ....[76]....
        /*0b3c*/ 	.word	0x00023910
        /*0b40*/ 	.word	0x00000006
        /*0b44*/ 	.word	0x00000000
        /*0b48*/ 	.short	0x010a
        /*0b4a*/ 	.byte	0x3f
	.zero		1


	//   ....[77]....
        /*0b4c*/ 	.word	0x00023980
        /*0b50*/ 	.word	0x00000007
        /*0b54*/ 	.word	0x00000000
        /*0b58*/ 	.short	0x010a
        /*0b5a*/ 	.byte	0x3f
	.zero		1


	//   ....[78]....
        /*0b5c*/ 	.word	0x000239f0
        /*0b60*/ 	.word	0x00000004
        /*0b64*/ 	.word	0x00000000
        /*0b68*/ 	.short	0x010a
        /*0b6a*/ 	.byte	0x3f
	.zero		1


	//   ....[79]....
        /*0b6c*/ 	.word	0x00023a20
        /*0b70*/ 	.word	0x00000003
        /*0b74*/ 	.word	0x00000000
        /*0b78*/ 	.short	0x010a
        /*0b7a*/ 	.byte	0x3f
	.zero		1


	//   ....[80]....
        /*0b7c*/ 	.word	0x00023a80
        /*0b80*/ 	.word	0x00000046
        /*0b84*/ 	.word	0x00038890
        /*0b88*/ 	.short	0x010a
        /*0b8a*/ 	.byte	0x3f
	.zero		1


	//   ....[81]....
        /*0b8c*/ 	.word	0x00023ad0
        /*0b90*/ 	.word	0x00000046
        /*0b94*/ 	.word	0x00038890
        /*0b98*/ 	.short	0x010a
        /*0b9a*/ 	.byte	0x3f
	.zero		1


	//   ....[82]....
        /*0b9c*/ 	.word	0x00023b20
        /*0ba0*/ 	.word	0x00000046
        /*0ba4*/ 	.word	0x00038890
        /*0ba8*/ 	.short	0x010a
        /*0baa*/ 	.byte	0x3f
	.zero		1


	//   ....[83]....
        /*0bac*/ 	.word	0x00023b70
        /*0bb0*/ 	.word	0x00000046
        /*0bb4*/ 	.word	0x000388b0
        /*0bb8*/ 	.short	0x010a
        /*0bba*/ 	.byte	0x3f
	.zero		1


	//   ....[84]....
        /*0bbc*/ 	.word	0x000240c0
        /*0bc0*/ 	.word	0x00000012
        /*0bc4*/ 	.word	0x00038800
        /*0bc8*/ 	.short	0x010a
        /*0bca*/ 	.byte	0x3f
	.zero		1


	//   ....[85]....
        /*0bcc*/ 	.word	0x00024610
        /*0bd0*/ 	.word	0x00000012
        /*0bd4*/ 	.word	0x00038800
        /*0bd8*/ 	.short	0x010a
        /*0bda*/ 	.byte	0x3f
	.zero		1


	//   ....[86]....
        /*0bdc*/ 	.word	0x00024660
        /*0be0*/ 	.word	0x0000000e
        /*0be4*/ 	.word	0x00038830
        /*0be8*/ 	.short	0x010a
        /*0bea*/ 	.byte	0x3f
	.zero		1


	//   ....[87]....
        /*0bec*/ 	.word	0x000246b0
        /*0bf0*/ 	.word	0x00000012
        /*0bf4*/ 	.word	0x00038810
        /*0bf8*/ 	.short	0x010a
        /*0bfa*/ 	.byte	0x3f
	.zero		1


	//   ....[88]....
        /*0bfc*/ 	.word	0x00024700
        /*0c00*/ 	.word	0x0000000e
        /*0c04*/ 	.word	0x00038850
        /*0c08*/ 	.short	0x010a
        /*0c0a*/ 	.byte	0x3f
	.zero		1


	//   ....[89]....
        /*0c0c*/ 	.word	0x00024750
        /*0c10*/ 	.word	0x000000c7
        /*0c14*/ 	.word	0x00038830
        /*0c18*/ 	.short	0x010a
        /*0c1a*/ 	.byte	0x3f
	.zero		1


	//   ....[90]....
        /*0c1c*/ 	.word	0x000247a0
        /*0c20*/ 	.word	0x000000c7
        /*0c24*/ 	.word	0x00038850
        /*0c28*/ 	.short	0x010a
        /*0c2a*/ 	.byte	0x3f
	.zero		1


	//   ....[91]....
        /*0c2c*/ 	.word	0x000247f0
        /*0c30*/ 	.word	0x0000000e
        /*0c34*/ 	.word	0x00038830
        /*0c38*/ 	.short	0x010a
        /*0c3a*/ 	.byte	0x3f
	.zero		1


	//   ....[92]....
        /*0c3c*/ 	.word	0x00024840
        /*0c40*/ 	.word	0x0000000e
        /*0c44*/ 	.word	0x00038850
        /*0c48*/ 	.short	0x010a
        /*0c4a*/ 	.byte	0x3f
	.zero		1


	//   ....[93]....
        /*0c4c*/ 	.word	0x00024890
        /*0c50*/ 	.word	0x000000bf
        /*0c54*/ 	.word	0x00038830
        /*0c58*/ 	.short	0x010a
        /*0c5a*/ 	.byte	0x3f
	.zero		1


	//   ....[94]....
        /*0c5c*/ 	.word	0x000248e0
        /*0c60*/ 	.word	0x000000bf
        /*0c64*/ 	.word	0x00038850
        /*0c68*/ 	.short	0x010a
        /*0c6a*/ 	.byte	0x3f
	.zero		1


	//   ....[95]....
        /*0c6c*/ 	.word	0x00024a80
        /*0c70*/ 	.word	0x00000007
        /*0c74*/ 	.word	0x00038820
        /*0c78*/ 	.short	0x010a
        /*0c7a*/ 	.byte	0x3f
	.zero		1


	//   ....[96]....
        /*0c7c*/ 	.word	0x00024ad0
        /*0c80*/ 	.word	0x00000008
        /*0c84*/ 	.word	0x000388a0
        /*0c88*/ 	.short	0x010a
        /*0c8a*/ 	.byte	0x3f
	.zero		1


	//   ....[97]....
        /*0c8c*/ 	.word	0x00024b20
        /*0c90*/ 	.word	0x00000008
        /*0c94*/ 	.word	0x000388c0
        /*0c98*/ 	.short	0x010a
        /*0c9a*/ 	.byte	0x3f
	.zero		1


	//   ....[98]....
        /*0c9c*/ 	.word	0x00024b70
        /*0ca0*/ 	.word	0x00000009
        /*0ca4*/ 	.word	0x000388a0
        /*0ca8*/ 	.short	0x010a
        /*0caa*/ 	.byte	0x3f
	.zero		1


	//   ....[99]....
        /*0cac*/ 	.word	0x00024bc0
        /*0cb0*/ 	.word	0x00000009
        /*0cb4*/ 	.word	0x000388c0
        /*0cb8*/ 	.short	0x010a
        /*0cba*/ 	.byte	0x3f
	.zero		1


	//   ....[100]....
        /*0cbc*/ 	.word	0x00024d60
        /*0cc0*/ 	.word	0x00000005
        /*0cc4*/ 	.word	0x00038840
        /*0cc8*/ 	.short	0x010a
        /*0cca*/ 	.byte	0x3f
	.zero		1


	//   ....[101]....
        /*0ccc*/ 	.word	0x00024de0
        /*0cd0*/ 	.word	0x00000005
        /*0cd4*/ 	.word	0x00038820
        /*0cd8*/ 	.short	0x010a
        /*0cda*/ 	.byte	0x3f
	.zero		1


	//   ....[102]....
        /*0cdc*/ 	.word	0x00024e30
        /*0ce0*/ 	.word	0x00000002
        /*0ce4*/ 	.word	0x00038860
        /*0ce8*/ 	.short	0x010a
        /*0cea*/ 	.byte	0x3f
	.zero		1


	//   ....[103]....
        /*0cec*/ 	.word	0x00024e80
        /*0cf0*/ 	.word	0x00000002
        /*0cf4*/ 	.word	0x00038840
        /*0cf8*/ 	.short	0x010a
        /*0cfa*/ 	.byte	0x3f
	.zero		1


	//   ....[104]....
        /*0cfc*/ 	.word	0x00024ed0
        /*0d00*/ 	.word	0x00000002
        /*0d04*/ 	.word	0x00038860
        /*0d08*/ 	.short	0x010a
        /*0d0a*/ 	.byte	0x3f
	.zero		1


	//   ....[105]....
        /*0d0c*/ 	.word	0x00024f20
        /*0d10*/ 	.word	0x00000002
        /*0d14*/ 	.word	0x00038840
        /*0d18*/ 	.short	0x010a
        /*0d1a*/ 	.byte	0x3f
	.zero		1


	//   ....[106]....
        /*0d1c*/ 	.word	0x00024f70
        /*0d20*/ 	.word	0x00000002
        /*0d24*/ 	.word	0x00038860
        /*0d28*/ 	.short	0x010a
        /*0d2a*/ 	.byte	0x3f
	.zero		1


	//   ....[107]....
        /*0d2c*/ 	.word	0x00024fc0
        /*0d30*/ 	.word	0x00000002
        /*0d34*/ 	.word	0x00038840
        /*0d38*/ 	.short	0x010a
        /*0d3a*/ 	.byte	0x3f
	.zero		1


	//   ....[108]....
        /*0d3c*/ 	.word	0x00025010
        /*0d40*/ 	.word	0x00000002
        /*0d44*/ 	.word	0x00038860
        /*0d48*/ 	.short	0x010a
        /*0d4a*/ 	.byte	0x3f
	.zero		1


	//   ....[109]....
        /*0d4c*/ 	.word	0x000259e0
        /*0d50*/ 	.word	0x00000000
        /*0d54*/ 	.word	0x00038820
        /*0d58*/ 	.short	0x010a
        /*0d5a*/ 	.byte	0x3f
	.zero		1


	//   ....[110]....
        /*0d5c*/ 	.word	0x00025b80
        /*0d60*/ 	.word	0x00000006
        /*0d64*/ 	.word	0x00000000
        /*0d68*/ 	.short	0x010a
        /*0d6a*/ 	.byte	0x3f
	.zero		1


	//   ....[111]....
        /*0d6c*/ 	.word	0x00025bd0
        /*0d70*/ 	.word	0x00000007
        /*0d74*/ 	.word	0x00000000
        /*0d78*/ 	.short	0x010a
        /*0d7a*/ 	.byte	0x3f
	.zero		1


	//   ....[112]....
        /*0d7c*/ 	.word	0x00025c20
        /*0d80*/ 	.word	0x00000004
        /*0d84*/ 	.word	0x00000000
        /*0d88*/ 	.short	0x010a
        /*0d8a*/ 	.byte	0x3f
	.zero		1


	//----- nvinfo : EIATTR_NUM_MBARRIERS
	.align		4
.L_465:
        /*0d8c*/ 	.byte	0x03, 0x38
        /*0d8e*/ 	.short	0x0017


	//----- nvinfo : EIATTR_EXIT_INSTR_OFFSETS
	.align		4
        /*0d90*/ 	.byte	0x04, 0x1c
        /*0d92*/ 	.short	(.L_467 - .L_466)


	//   ....[0]....
.L_466:
        /*0d94*/ 	.word	0x00023a70


	//----- nvinfo : EIATTR_MAX_THREADS
	.align		4
.L_467:
        /*0d98*/ 	.byte	0x04, 0x05
        /*0d9a*/ 	.short	(.L_469 - .L_468)
.L_468:
        /*0d9c*/ 	.word	0x00000180
        /*0da0*/ 	.word	0x00000001
        /*0da4*/ 	.word	0x00000001


	//----- nvinfo : EIATTR_CRS_STACK_SIZE
	.align		4
.L_469:
        /*0da8*/ 	.byte	0x04, 0x1e
        /*0daa*/ 	.short	(.L_471 - .L_470)
.L_470:
        /*0dac*/ 	.word	0x00000000


	//----- nvinfo : EIATTR_CBANK_PARAM_SIZE
	.align		4
.L_471:
        /*0db0*/ 	.byte	0x03, 0x19
        /*0db2*/ 	.short	0x0b70


	//----- nvinfo : EIATTR_PARAM_CBANK
	.align		4
        /*0db4*/ 	.byte	0x04, 0x0a
        /*0db6*/ 	.short	(.L_473 - .L_472)
	.align		4
.L_472:
        /*0db8*/ 	.word	index@(.nv.constant0._ZN7cutlass13device_kernelIN5flash11enable_sm90INS1_16FlashAttnFwdSm90INS1_25CollectiveMainloopFwdSm90ILi2EN4cute5tupleIJNS5_1CILi1EEES8_S8_EEENS6_IJNS7_ILi64EEESA_SA_EEELi512ENS_10bfloat16_tEfNS_4arch4Sm90ELb0ELb1ELb1ELb1ELb0ELb1ELb1ELb0ELb0ELb0ELb0ELb0EEENS1_21CollectiveEpilogueFwdINS6_IJSA_NS7_ILi512EEESA_EEES9_SC_SE_Li256ELb1ELb0ELb0ELb0EEENS1_36VarlenDynamicPersistentTileSchedulerILi64ELi64ELi256ELi32ELb0ELb0ELb1ELb1ELb0ELb1EEEEEEEEEvNT_6ParamsE)
        /*0dbc*/ 	.short	0x0210
        /*0dbe*/ 	.short	0x0b70


	//----- nvinfo : EIATTR_SW_WAR
	.align		4
.L_473:
        /*0dc0*/ 	.byte	0x04, 0x36
        /*0dc2*/ 	.short	(.L_475 - .L_474)
.L_474:
        /*0dc4*/ 	.word	0x00000008
.L_475:


//--------------------- .nv.info._ZN7cutlass13device_kernelIN5flash11enable_sm90INS1_16FlashAttnFwdSm90INS1_25CollectiveMainloopFwdSm90ILi2EN4cute5tupleIJNS5_1CILi1EEES8_S8_EEENS6_IJNS7_ILi64EEESA_SA_EEELi512ENS_10bfloat16_tEfNS_4arch4Sm90ELb1ELb0ELb1ELb0ELb0ELb0ELb0ELb0ELb0ELb0ELb0ELb0EEENS1_21CollectiveEpilogueFwdINS6_IJSA_NS7_ILi512EEESA_EEES9_SC_SE_Li256ELb0ELb0ELb0ELb0EEENS1_30DynamicPersistentTileSchedulerILi256ELi32ELb0ELb0ELb1EEEEEEEEEvNT_6ParamsE --------------------------
	.section	.nv.info._ZN7cutlass13device_kernelIN5flash11enable_sm90INS1_16FlashAttnFwdSm90INS1_25CollectiveMainloopFwdSm90ILi2EN4cute5tupleIJNS5_1CILi1EEES8_S8_EEENS6_IJNS7_ILi64EEESA_SA_EEELi512ENS_10bfloat16_tEfNS_4arch4Sm90ELb1ELb0ELb1ELb0ELb0ELb0ELb0ELb0ELb0ELb0ELb0ELb0EEENS1_21CollectiveEpilogueFwdINS6_IJSA_NS7_ILi512EEESA_EEES9_SC_SE_Li256ELb0ELb0ELb0ELb0EEENS1_30DynamicPersistentTileSchedulerILi256ELi32ELb0ELb0ELb1EEEEEEEEEvNT_6ParamsE,"",@"SHT_CUDA_INFO"
	.sectionflags	@""
	.align	4


	//----- nvinfo : EIATTR_CUDA_API_VERSION
	.align		4
        /*0000*/ 	.byte	0x04, 0x37
        /*0002*/ 	.short	(.L_477 - .L_476)
.L_476:
        /*0004*/ 	.word	0x00000082


	//----- nvinfo : EIATTR_KPARAM_INFO
	.align		4
.L_477:
        /*0008*/ 	.byte	0x04, 0x17
        /*000a*/ 	.short	(.L_479 - .L_478)
.L_478:
        /*000c*/ 	.word	0x00000000
        /*0010*/ 	.short	0x0000
        /*0012*/ 	.short	0x0070
        /*0014*/ 	.byte	0x00, 0xf0, 0x01, 0x2e


	//----- nvinfo : EIATTR_SPARSE_MMA_MASK
	.align		4
.L_479:
        /*0018*/ 	.byte	0x03, 0x50
        /*001a*/ 	.short	0x0000


	//----- nvinfo : EIATTR_MAXREG_COUNT
	.align		4
        /*001c*/ 	.byte	0x03, 0x1b
        /*001e*/ 	.short	0x00a8


	//----- nvinfo : EIATTR_NUM_BARRIERS
	.align		4
        /*0020*/ 	.byte	0x02, 0x4c
        /*0022*/ 	.byte	0x10
	.zero		1


	//----- nvinfo : EIATTR_EXTERNS
	.align		4
        /*0024*/ 	.byte	0x04, 0x0f
        /*0026*/ 	.short	(.L_481 - .L_480)


	//   ....[0]....
	.align		4
.L_480:
        /*0028*/ 	.word	index@(__assertfail)


	//----- nvinfo : EIATTR_MERCURY_ISA_VERSION
	.align		4
.L_481:
        /*002c*/ 	.byte	0x03, 0x5f
        /*002e*/ 	.short	0x0101


	//----- nvinfo : EIATTR_INT_WARP_WIDE_INSTR_OFFSETS
	.align		4
        /*0030*/ 	.byte	0x04, 0x31
        /*0032*/ 	.short	(.L_483 - .L_482)


	//   ....[0]....
.L_482:
        /*0034*/ 	.word	0x00000180


	//   ....[1]....
        /*0038*/ 	.word	0x000001b0


	//   ....[2]....
        /*003c*/ 	.word	0x000001c0


	//   ....[3]....
        /*0040*/ 	.word	0x0000b6c0


	//   ....[4]....
        /*0044*/ 	.word	0x0000b750


	//   ....[5]....
        /*0048*/ 	.word	0x0000bc40


	//   ....[6]....
        /*004c*/ 	.word	0x0000dd30


	//   ....[7]....
        /*0050*/ 	.word	0x0000ddc0


	//----- nvinfo : EIATTR_COOP_GROUP_MASK_REGIDS
	.align		4
.L_483:
        /*0054*/ 	.byte	0x04, 0x29
        /*0056*/ 	.short	(.L_485 - .L_484)


	//   ....[0]....
.L_484:
        /*0058*/ 	.word	0xffffffff


	//   ....[1]....
        /*005c*/ 	.word	0xffffffff


	//   ....[2]....
        /*0060*/ 	.word	0xffffffff


	//   ....[3]....
        /*0064*/ 	.word	0xffffffff


	//   ....[4]....
        /*0068*/ 	.word	0xffffffff


	//   ....[5]....
        /*006c*/ 	.word	0xffffffff


	//   ....[6]....
        /*0070*/ 	.word	0xffffffff


	//   ....[7]....
        /*0074*/ 	.word	0xffffffff


	//   ....[8]....
        /*0078*/ 	.word	0xffffffff


	//   ....[9]....
        /*007c*/ 	.word	0xffffffff


	//   ....[10]....
        /*0080*/ 	.word	0xffffffff


	//   ....[11]....
        /*0084*/ 	.word	0xffffffff


	//   ....[12]....
        /*0088*/ 	.word	0xffffffff


	//   ....[13]....
        /*008c*/ 	.word	0xffffffff


	//   ....[14]....
        /*0090*/ 	.word	0xffffffff


	//   ....[15]....
        /*0094*/ 	.word	0xffffffff


	//   ....[16]....
        /*0098*/ 	.word	0xffffffff


	//   ....[17]....
        /*009c*/ 	.word	0xffffffff


	//   ....[18]....
        /*00a0*/ 	.word	0xffffffff


	//   ....[19]....
        /*00a4*/ 	.word	0xffffffff


	//   ....[20]....
        /*00a8*/ 	.word	0xffffffff


	//   ....[21]....
        /*00ac*/ 	.word	0xffffffff


	//   ....[22]....
        /*00b0*/ 	.word	0xffffffff


	//   ....[23]....
        /*00b4*/ 	.word	0xffffffff


	//   ....[24]....
        /*00b8*/ 	.word	0xffffffff


	//   ....[25]....
        /*00bc*/ 	.word	0xffffffff


	//   ....[26]....
        /*00c0*/ 	.word	0xffffffff


	//   ....[27]....
        /*00c4*/ 	.word	0xffffffff


	//   ....[28]....
        /*00c8*/ 	.word	0xffffffff


	//   ....[29]....
        /*00cc*/ 	.word	0xffffffff


	//   ....[30]....
        /*00d0*/ 	.word	0xffffffff


	//   ....[31]....
        /*00d4*/ 	.word	0xffffffff


	//   ....[32]....
        /*00d8*/ 	.word	0xffffffff


	//   ....[33]....
        /*00dc*/ 	.word	0x0500000f


	//   ....[34]....
        /*00e0*/ 	.word	0x0500000f


	//----- nvinfo : EIATTR_COOP_GROUP_INSTR_OFFSETS
	.align		4
.L_485:
        /*00e4*/ 	.byte	0x04, 0x28
        /*00e6*/ 	.short	(.L_487 - .L_486)


	//   ....[0]....
.L_486:
        /*00e8*/ 	.word	0x00000050


	//   ....[1]....
        /*00ec*/ 	.word	0x00000190


	//   ....[2]....
        /*00f0*/ 	.word	0x000001e0


	//   ....[3]....
        /*00f4*/ 	.word	0x00000390


	//   ....[4]....
        /*00f8*/ 	.word	0x000004f0


	//   ....[5]....
        /*00fc*/ 	.word	0x00000610


	//   ....[6]....
        /*0100*/ 	.word	0x00000770


	//   ....[7]....
        /*0104*/ 	.word	0x00001730


	//   ....[8]....
        /*0108*/ 	.word	0x000030a0


	//   ....[9]....
        /*010c*/ 	.word	0x00003dd0


	//   ....[10]....
        /*0110*/ 	.word	0x00003ea0


	//   ....[11]....
        /*0114*/ 	.word	0x000042e0


	//   ....[12]....
        /*0118*/ 	.word	0x00004350


	//   ....[13]....
        /*011c*/ 	.word	0x00004ca0


	//   ....[14]....
        /*0120*/ 	.word	0x000056f0


	//   ....[15]....
        /*0124*/ 	.word	0x000057d0


	//   ....[16]....
        /*0128*/ 	.word	0x00005be0


	//   ....[17]....
        /*012c*/ 	.word	0x00005ca0


	//   ....[18]....
        /*0130*/ 	.word	0x00006ec0


	//   ....[19]....
        /*0134*/ 	.word	0x000075e0


	//   ....[20]....
        /*0138*/ 	.word	0x00007650


	//   ....[21]....
        /*013c*/ 	.word	0x00007940


	//   ....[22]....
        /*0140*/ 	.word	0x00007b00


	//   ....[23]....
        /*0144*/ 	.word	0x00008ba0


	//   ....[24]....
        /*0148*/ 	.word	0x00008be0


	//   ....[25]....
        /*014c*/ 	.word	0x00008c20


	//   ....[26]....
        /*0150*/ 	.word	0x00008ca0


	//   ....[27]....
        /*0154*/ 	.word	0x00008cc0


	//   ....[28]....
        /*0158*/ 	.word	0x00009720


	//   ....[29]....
        /*015c*/ 	.word	0x0000a4d0


	//   ....[30]....
        /*0160*/ 	.word	0x0000b150


	//   ....[31]....
        /*0164*/ 	.word	0x0000de40


	//   ....[32]....
        /*0168*/ 	.word	0x0000dff0


	//   ....[33]....
        /*016c*/ 	.word	0x0000e5f0


	//   ....[34]....
        /*0170*/ 	.word	0x0000e9d0


	//----- nvinfo : EIATTR_REG_RECONFIG
	.align		4
.L_487:
        /*0174*/ 	.byte	0x01, 0x54
	.zero		2


	//----- nvinfo : EIATTR_SYSCALL_OFFSETS
	.align		4
        /*0178*/ 	.byte	0x04, 0x46
        /*017a*/ 	.short	(.L_489 - .L_488)


	//   ....[0]....
.L_488:
        /*017c*/ 	.word	0x00003270


	//   ....[1]....
        /*0180*/ 	.word	0x0000b8e0


	//   ....[2]....
        /*0184*/ 	.word	0x0000ba20


	//   ....[3]....
        /*0188*/ 	.word	0x0000bb20


	//----- nvinfo : EIATTR_MBARRIER_INSTR_OFFSETS
	.align		4
.L_489:
        /*018c*/ 	.byte	0x04, 0x39
        /*018e*/ 	.short	(.L_491 - .L_490)


	//   ....[0]....
.L_490:
        /*0190*/ 	.word	0x00000280
        /*0194*/ 	.word	0x000000ff
        /*0198*/ 	.word	0x00028c00
        /*019c*/ 	.short	0x0100
        /*019e*/ 	.byte	0x06
	.zero		1


	//   ....[1]....
        /*01a0*/ 	.word	0x00000290
        /*01a4*/ 	.word	0x000000ff
        /*01a8*/ 	.word	0x00028c20
        /*01ac*/ 	.short	0x0100
        /*01ae*/ 	.byte	0x06
	.zero		1


	//   ....[2]....
        /*01b0*/ 	.word	0x00000340
        /*01b4*/ 	.word	0x000000ff
        /*01b8*/ 	.word	0x00028c30
        /*01bc*/ 	.short	0x0100
        /*01be*/ 	.byte	0x06
	.zero		1


	//   ....[3]....
        /*01c0*/ 	.word	0x00000350
        /*01c4*/ 	.word	0x000000ff
        /*01c8*/ 	.word	0x00028c40
        /*01cc*/ 	.short	0x0100
        /*01ce*/ 	.byte	0x06
	.zero		1


	//   ....[4]....
        /*01d0*/ 	.word	0x00000360
        /*01d4*/ 	.word	0x000000ff
        /*01d8*/ 	.word	0x00028c38
        /*01dc*/ 	.short	0x0100
        /*01de*/ 	.byte	0x06
	.zero		1


	//   ....[5]....
        /*01e0*/ 	.word	0x00000370
        /*01e4*/ 	.word	0x000000ff
        /*01e8*/ 	.word	0x00028c48
        /*01ec*/ 	.short	0x0100
        /*01ee*/ 	.byte	0x06
	.zero		1


	//   ....[6]....
        /*01f0*/ 	.word	0x000004a0
        /*01f4*/ 	.word	0x000000ff
        /*01f8*/ 	.word	0x00028c50
        /*01fc*/ 	.short	0x0100
        /*01fe*/ 	.byte	0x08
	.zero		1


	//   ....[7]....
        /*0200*/ 	.word	0x000004b0
        /*0204*/ 	.word	0x000000ff
        /*0208*/ 	.word	0x00028c60
        /*020c*/ 	.short	0x0100
        /*020e*/ 	.byte	0x08
	.zero		1


	//   ....[8]....
        /*0210*/ 	.word	0x000004c0
        /*0214*/ 	.word	0x000000ff
        /*0218*/ 	.word	0x00028c58
        /*021c*/ 	.short	0x0100
        /*021e*/ 	.byte	0x08
	.zero		1


	//   ....[9]....
        /*0220*/ 	.word	0x000004d0
        /*0224*/ 	.word	0x000000ff
        /*0228*/ 	.word	0x00028c68
        /*022c*/ 	.short	0x0100
        /*022e*/ 	.byte	0x08
	.zero		1


	//   ....[10]....
        /*0230*/ 	.word	0x000005c0
        /*0234*/ 	.word	0x000000ff
        /*0238*/ 	.word	0x00028c70
        /*023c*/ 	.short	0x0100
        /*023e*/ 	.byte	0x06
	.zero		1


	//   ....[11]....
        /*0240*/ 	.word	0x000005d0
        /*0244*/ 	.word	0x000000ff
        /*0248*/ 	.word	0x00028c80
        /*024c*/ 	.short	0x0100
        /*024e*/ 	.byte	0x06
	.zero		1


	//   ....[12]....
        /*0250*/ 	.word	0x000005e0
        /*0254*/ 	.word	0x000000ff
        /*0258*/ 	.word	0x00028c78
        /*025c*/ 	.short	0x0100
        /*025e*/ 	.byte	0x06
	.zero		1


	//   ....[13]....
        /*0260*/ 	.word	0x000005f0
        /*0264*/ 	.word	0x000000ff
        /*0268*/ 	.word	0x00028c88
        /*026c*/ 	.short	0x0100
        /*026e*/ 	.byte	0x06
	.zero		1


	//   ....[14]....
        /*0270*/ 	.word	0x00000720
        /*0274*/ 	.word	0x000000ff
        /*0278*/ 	.word	0x00028c90
        /*027c*/ 	.short	0x0100
        /*027e*/ 	.byte	0x08
	.zero		1


	//   ....[15]....
        /*0280*/ 	.word	0x00000730
        /*0284*/ 	.word	0x000000ff
        /*0288*/ 	.word	0x00028ca0
        /*028c*/ 	.short	0x0100
        /*028e*/ 	.byte	0x08
	.zero		1


	//   ....[16]....
        /*0290*/ 	.word	0x00000740
        /*0294*/ 	.word	0x000000ff
        /*0298*/ 	.word	0x00028c98
        /*029c*/ 	.short	0x0100
        /*029e*/ 	.byte	0x08
	.zero		1


	//   ....[17]....
        /*02a0*/ 	.word	0x00000750
        /*02a4*/ 	.word	0x000000ff
        /*02a8*/ 	.word	0x00028ca8
        /*02ac*/ 	.short	0x0100
        /*02ae*/ 	.byte	0x08
	.zero		1


	//   ....[18]....
        /*02b0*/ 	.word	0x00000880
        /*02b4*/ 	.word	0x000000ff
        /*02b8*/ 	.word	0x00028cb0
        /*02bc*/ 	.short	0x0100
        /*02be*/ 	.byte	0x08
	.zero		1


	//   ....[19]....
        /*02c0*/ 	.word	0x00000890
        /*02c4*/ 	.word	0x000000ff
        /*02c8*/ 	.word	0x00028cc0
        /*02cc*/ 	.short	0x0100
        /*02ce*/ 	.byte	0x08
	.zero		1


	//   ....[20]....
        /*02d0*/ 	.word	0x000008a0
        /*02d4*/ 	.word	0x000000ff
        /*02d8*/ 	.word	0x00028cb8
        /*02dc*/ 	.short	0x0100
        /*02de*/ 	.byte	0x08
	.zero		1


	//   ....[21]....
        /*02e0*/ 	.word	0x000008b0
        /*02e4*/ 	.word	0x000000ff
        /*02e8*/ 	.word	0x00028cc8
        /*02ec*/ 	.short	0x0100
        /*02ee*/ 	.byte	0x08
	.zero		1


	//   ....[22]....
        /*02f0*/ 	.word	0x00001840
        /*02f4*/ 	.word	0x000000ff
        /*02f8*/ 	.word	0x00028c50
        /*02fc*/ 	.short	0x010a
        /*02fe*/ 	.byte	0x10
	.zero		1


	//   ....[23]....
        /*0300*/ 	.word	0x00001b20
        /*0304*/ 	.word	0x00000000
        /*0308*/ 	.word	0x00000000
        /*030c*/ 	.short	0x0101
        /*030e*/ 	.byte	0x3f
	.zero		1


	//   ....[24]....
        /*0310*/ 	.word	0x000024b0
        /*0314*/ 	.word	0x000000ff
        /*0318*/ 	.word	0x00028c50
        /*031c*/ 	.short	0x010a
        /*031e*/ 	.byte	0x06
	.zero		1


	//   ....[25]....
        /*0320*/ 	.word	0x000024f0
        /*0324*/ 	.word	0x000000ff
        /*0328*/ 	.word	0x00028c50
        /*032c*/ 	.short	0x010a
        /*032e*/ 	.byte	0x06
	.zero		1


	//   ....[26]....
        /*0330*/ 	.word	0x00002740
        /*0334*/ 	.word	0x00000003
        /*0338*/ 	.word	0x00000000
        /*033c*/ 	.short	0x0101
        /*033e*/ 	.byte	0x3f
	.zero		1


	//   ....[27]....
        /*0340*/ 	.word	0x000032f0
        /*0344*/ 	.word	0x000000ff
        /*0348*/ 	.word	0x00028c00
        /*034c*/ 	.short	0x010a
        /*034e*/ 	.byte	0x30
	.zero		1


	//   ....[28]....
        /*0350*/ 	.word	0x00003370
        /*0354*/ 	.word	0x00000007
        /*0358*/ 	.word	0x00028c30
        /*035c*/ 	.short	0x010a
        /*035e*/ 	.byte	0x3f
	.zero		1


	//   ....[29]....
        /*0360*/ 	.word	0x000033b0
        /*0364*/ 	.word	0x00000007
        /*0368*/ 	.word	0x00028c30
        /*036c*/ 	.short	0x010a
        /*036e*/ 	.byte	0x3f
	.zero		1


	//   ....[30]....
        /*0370*/ 	.word	0x00004530
        /*0374*/ 	.word	0x00000005
        /*0378*/ 	.word	0x00000000
        /*037c*/ 	.short	0x0101
        /*037e*/ 	.byte	0x3f
	.zero		1


	//   ....[31]....
        /*0380*/ 	.word	0x000049a0
        /*0384*/ 	.word	0x00000007
        /*0388*/ 	.word	0x00028c50
        /*038c*/ 	.short	0x010a
        /*038e*/ 	.byte	0x3f
	.zero		1


	//   ....[32]....
        /*0390*/ 	.word	0x000049e0
        /*0394*/ 	.word	0x00000007
        /*0398*/ 	.word	0x00028c50
        /*039c*/ 	.short	0x010a
        /*039e*/ 	.byte	0x3f
	.zero		1


	//   ....[33]....
        /*03a0*/ 	.word	0x00004cc0
        /*03a4*/ 	.word	0x00000007
        /*03a8*/ 	.word	0x00000000
        /*03ac*/ 	.short	0x0101
        /*03ae*/ 	.byte	0x3f
	.zero		1


	//   ....[34]....
        /*03b0*/ 	.word	0x00004e10
        /*03b4*/ 	.word	0x000000ff
        /*03b8*/ 	.word	0x00028c30
        /*03bc*/ 	.short	0x010a
        /*03be*/ 	.byte	0x1e
	.zero		1


	//   ....[35]....
        /*03c0*/ 	.word	0x00004e50
        /*03c4*/ 	.word	0x000000ff
        /*03c8*/ 	.word	0x00028c30
        /*03cc*/ 	.short	0x010a
        /*03ce*/ 	.byte	0x1e
	.zero		1


	//   ....[36]....
        /*03d0*/ 	.word	0x00005fd0
        /*03d4*/ 	.word	0x0000009a
        /*03d8*/ 	.word	0x00000000
        /*03dc*/ 	.short	0x0101
        /*03de*/ 	.byte	0x3f
	.zero		1


	//   ....[37]....
        /*03e0*/ 	.word	0x00006c00
        /*03e4*/ 	.word	0x000000ff
        /*03e8*/ 	.word	0x00028c50
        /*03ec*/ 	.short	0x010a
        /*03ee*/ 	.byte	0x1e
	.zero		1


	//   ....[38]....
        /*03f0*/ 	.word	0x00006c40
        /*03f4*/ 	.word	0x000000ff
        /*03f8*/ 	.word	0x00028c50
        /*03fc*/ 	.short	0x010a
        /*03fe*/ 	.byte	0x1e
	.zero		1


	//   ....[39]....
        /*0400*/ 	.word	0x00006ee0
        /*0404*/ 	.word	0x000000aa
        /*0408*/ 	.word	0x00000000
        /*040c*/ 	.short	0x0101
        /*040e*/ 	.byte	0x3f
	.zero		1


	//   ....[40]....
        /*0410*/ 	.word	0x00007010
        /*0414*/ 	.word	0x000000ff
        /*0418*/ 	.word	0x00028c30
        /*041c*/ 	.short	0x010a
        /*041e*/ 	.byte	0x18
	.zero		1


	//   ....[41]....
        /*0420*/ 	.word	0x00007050
        /*0424*/ 	.word	0x000000ff
        /*0428*/ 	.word	0x00028c30
        /*042c*/ 	.short	0x010a
        /*042e*/ 	.byte	0x18
	.zero		1


	//   ....[42]....
        /*0430*/ 	.word	0x00007e90
        /*0434*/ 	.word	0x00000098
        /*0438*/ 	.word	0x00000000
        /*043c*/ 	.short	0x0101
        /*043e*/ 	.byte	0x3f
	.zero		1


	//   ....[43]....
        /*0440*/ 	.word	0x000088f0
        /*0444*/ 	.word	0x000000ff
        /*0448*/ 	.word	0x00028c50
        /*044c*/ 	.short	0x010a
        /*044e*/ 	.byte	0x18
	.zero		1


	//   ....[44]....
        /*0450*/ 	.word	0x00008930
        /*0454*/ 	.word	0x000000ff
        /*0458*/ 	.word	0x00028c50
        /*045c*/ 	.short	0x010a
        /*045e*/ 	.byte	0x18
	.zero		1


	//   ....[45]....
        /*0460*/ 	.word	0x00008bc0
        /*0464*/ 	.word	0x000000a8
        /*0468*/ 	.word	0x00000000
        /*046c*/ 	.short	0x0101
        /*046e*/ 	.byte	0x3f
	.zero		1


	//   ....[46]....
        /*0470*/ 	.word	0x0000a810
        /*0474*/ 	.word	0x000000ff
        /*0478*/ 	.word	0x00000000
        /*047c*/ 	.short	0x0101
        /*047e*/ 	.byte	0x05
	.zero		1


	//   ....[47]....
        /*0480*/ 	.word	0x0000bee0
        /*0484*/ 	.word	0x00000008
        /*0488*/ 	.word	0x00028c40
        /*048c*/ 	.short	0x010a
        /*048e*/ 	.byte	0x3f
	.zero		1


	//   ....[48]....
        /*0490*/ 	.word	0x0000c1c0
        /*0494*/ 	.word	0x000000ff
        /*0498*/ 	.word	0x00028c20
        /*049c*/ 	.short	0x010a
        /*049e*/ 	.byte	0x25
	.zero		1


	//   ....[49]....
        /*04a0*/ 	.word	0x0000c260
        /*04a4*/ 	.word	0x00000008
        /*04a8*/ 	.word	0x00028c60
        /*04ac*/ 	.short	0x010a
        /*04ae*/ 	.byte	0x3f
	.zero		1


	//   ....[50]....
        /*04b0*/ 	.word	0x0000c8c0
        /*04b4*/ 	.word	0x00000002
        /*04b8*/ 	.word	0x00028c40
        /*04bc*/ 	.short	0x010a
        /*04be*/ 	.byte	0x3f
	.zero		1


	//   ....[51]....
        /*04c0*/ 	.word	0x0000ca30
        /*04c4*/ 	.word	0x00000002
        /*04c8*/ 	.word	0x00028c60
        /*04cc*/ 	.short	0x010a
        /*04ce*/ 	.byte	0x3f
	.zero		1


	//   ....[52]....
        /*04d0*/ 	.word	0x0000d040
        /*04d4*/ 	.word	0x00000003
        /*04d8*/ 	.word	0x00028c40
        /*04dc*/ 	.short	0x010a
        /*04de*/ 	.byte	0x3f
	.zero		1


	//   ....[53]....
        /*04e0*/ 	.word	0x0000d1b0
        /*04e4*/ 	.word	0x00000003
        /*04e8*/ 	.word	0x00028c60
        /*04ec*/ 	.short	0x010a
        /*04ee*/ 	.byte	0x3f
	.zero		1


	//   ....[54]....
        /*04f0*/ 	.word	0x0000d760
        /*04f4*/ 	.word	0x00000002
        /*04f8*/ 	.word	0x00028c40
        /*04fc*/ 	.short	0x010a
        /*04fe*/ 	.byte	0x3f
	.zero		1


	//   ....[55]....
        /*0500*/ 	.word	0x0000d8d0
        /*0504*/ 	.word	0x00000002
        /*0508*/ 	.word	0x00028c60
        /*050c*/ 	.short	0x010a
        /*050e*/ 	.byte	0x3f
	.zero		1


	//   ....[56]....
        /*0510*/ 	.word	0x0000dfa0
        /*0514*/ 	.word	0x00000007
        /*0518*/ 	.word	0x00028c20
        /*051c*/ 	.short	0x010a
        /*051e*/ 	.byte	0x3f
	.zero		1


	//   ....[57]....
        /*0520*/ 	.word	0x0000e0f0
        /*0524*/ 	.word	0x00000005
        /*0528*/ 	.word	0x00000000
        /*052c*/ 	.short	0x010a
        /*052e*/ 	.byte	0x3f
	.zero		1


	//   ....[58]....
        /*0530*/ 	.word	0x0000e160
        /*0534*/ 	.word	0x00000003
        /*0538*/ 	.word	0x00000000
        /*053c*/ 	.short	0x010a
        /*053e*/ 	.byte	0x3f
	.zero		1


	//   ....[59]....
        /*0540*/ 	.word	0x0000e1c0
        /*0544*/ 	.word	0x00000005
        /*0548*/ 	.word	0x00000000
        /*054c*/ 	.short	0x010a
        /*054e*/ 	.byte	0x3f
	.zero		1


	//   ....[60]....
        /*0550*/ 	.word	0x0000e1f0
        /*0554*/ 	.word	0x00000003
        /*0558*/ 	.word	0x00000000
        /*055c*/ 	.short	0x010a
        /*055e*/ 	.byte	0x3f
	.zero		1


	//   ....[61]....
        /*0560*/ 	.word	0x0000e260
        /*0564*/ 	.word	0x00000003
        /*0568*/ 	.word	0x00028c50
        /*056c*/ 	.short	0x010a
        /*056e*/ 	.byte	0x3f
	.zero		1


	//   ....[62]....
        /*0570*/ 	.word	0x0000e2c0
        /*0574*/ 	.word	0x00000004
        /*0578*/ 	.word	0x00028c50
        /*057c*/ 	.short	0x010a
        /*057e*/ 	.byte	0x3f
	.zero		1


	//   ....[63]....
        /*0580*/ 	.word	0x0000e320
        /*0584*/ 	.word	0x00000003
        /*0588*/ 	.word	0x00028c00
        /*058c*/ 	.short	0x010a
        /*058e*/ 	.byte	0x3f
	.zero		1


	//   ....[64]....
        /*0590*/ 	.word	0x0000e370
        /*0594*/ 	.word	0x00000007
        /*0598*/ 	.word	0x00028c30
        /*059c*/ 	.short	0x010a
        /*059e*/ 	.byte	0x3f
	.zero		1


	//   ....[65]....
        /*05a0*/ 	.word	0x0000e3c0
        /*05a4*/ 	.word	0x00000007
        /*05a8*/ 	.word	0x00028c50
        /*05ac*/ 	.short	0x010a
        /*05ae*/ 	.byte	0x3f
	.zero		1


	//   ....[66]....
        /*05b0*/ 	.word	0x0000e420
        /*05b4*/ 	.word	0x00000004
        /*05b8*/ 	.word	0x00028c30
        /*05bc*/ 	.short	0x010a
        /*05be*/ 	.byte	0x3f
	.zero		1


	//   ....[67]....
        /*05c0*/ 	.word	0x0000e470
        /*05c4*/ 	.word	0x000000aa
        /*05c8*/ 	.word	0x00028c50
        /*05cc*/ 	.short	0x010a
        /*05ce*/ 	.byte	0x3f
	.zero		1


	//   ....[68]....
        /*05d0*/ 	.word	0x0000e4d0
        /*05d4*/ 	.word	0x00000004
        /*05d8*/ 	.word	0x00028c30
        /*05dc*/ 	.short	0x010a
        /*05de*/ 	.byte	0x3f
	.zero		1


	//   ....[69]....
        /*05e0*/ 	.word	0x0000e520
        /*05e4*/ 	.word	0x000000a8
        /*05e8*/ 	.word	0x00028c50
        /*05ec*/ 	.short	0x010a
        /*05ee*/ 	.byte	0x3f
	.zero		1


	//   ....[70]....
        /*05f0*/ 	.word	0x0000e6a0
        /*05f4*/ 	.word	0x00000008
        /*05f8*/ 	.word	0x00028c40
        /*05fc*/ 	.short	0x010a
        /*05fe*/ 	.byte	0x3f
	.zero		1


	//   ....[71]....
        /*0600*/ 	.word	0x0000e700
        /*0604*/ 	.word	0x00000008
        /*0608*/ 	.word	0x00028c20
        /*060c*/ 	.short	0x010a
        /*060e*/ 	.byte	0x3f
	.zero		1


	//   ....[72]....
        /*0610*/ 	.word	0x0000e750
        /*0614*/ 	.word	0x00000008
        /*0618*/ 	.word	0x00028c60
        /*061c*/ 	.short	0x010a
        /*061e*/ 	.byte	0x3f
	.zero		1


	//   ....[73]....
        /*0620*/ 	.word	0x0000e7a0
        /*0624*/ 	.word	0x00000002
        /*0628*/ 	.word	0x00028c40
        /*062c*/ 	.short	0x010a
        /*062e*/ 	.byte	0x3f
	.zero		1


	//   ....[74]....
        /*0630*/ 	.word	0x0000e7f0
        /*0634*/ 	.word	0x00000002
        /*0638*/ 	.word	0x00028c60
        /*063c*/ 	.short	0x010a
        /*063e*/ 	.byte	0x3f
	.zero		1


	//   ....[75]....
        /*0640*/ 	.word	0x0000e840
        /*0644*/ 	.word	0x00000003
        /*0648*/ 	.word	0x00028c40
        /*064c*/ 	.short	0x010a
        /*064e*/ 	.byte	0x3f
	.zero		1


	//   ....[76]....
        /*0650*/ 	.word	0x0000e890
        /*0654*/ 	.word	0x00000003
        /*0658*/ 	.word	0x00028c60
        /*065c*/ 	.short	0x010a
        /*065e*/ 	.byte	0x3f
	.zero		1


	//   ....[77]....
        /*0660*/ 	.word	0x0000e8e0
        /*0664*/ 	.word	0x00000002
        /*0668*/ 	.word	0x00028c40
        /*066c*/ 	.short	0x010a
        /*066e*/ 	.byte	0x3f
	.zero		1


	//   ....[78]....
        /*0670*/ 	.word	0x0000e930
        /*0674*/ 	.word	0x00000002
        /*0678*/ 	.word	0x00028c60
        /*067c*/ 	.short	0x010a
        /*067e*/ 	.byte	0x3f
	.zero		1


	//   ....[79]....
        /*0680*/ 	.word	0x0000ea10
        /*0684*/ 	.word	0x00000007
        /*0688*/ 	.word	0x00028c20
        /*068c*/ 	.short	0x010a
        /*068e*/ 	.byte	0x3f
	.zero		1


	//   ....[80]....
        /*0690*/ 	.word	0x0000ea60
        /*0694*/ 	.word	0x00000005
        /*0698*/ 	.word	0x00000000
        /*069c*/ 	.short	0x010a
        /*069e*/ 	.byte	0x3f
	.zero		1


	//   ....[81]....
        /*06a0*/ 	.word	0x0000eab0
        /*06a4*/ 	.word	0x00000003
        /*06a8*/ 	.word	0x00000000
        /*06ac*/ 	.short	0x010a
        /*06ae*/ 	.byte	0x3f
	.zero		1


	//   ....[82]....
        /*06b0*/ 	.word	0x0000eb00
        /*06b4*/ 	.word	0x00000005
        /*06b8*/ 	.word	0x00000000
        /*06bc*/ 	.short	0x010a
        /*06be*/ 	.byte	0x3f
	.zero		1


	//----- nvinfo : EIATTR_NUM_MBARRIERS
	.align		4
.L_491:
        /*06c0*/ 	.byte	0x03, 0x38
        /*06c2*/ 	.short	0x0016


	//----- nvinfo : EIATTR_EXIT_INSTR_OFFSETS
	.align		4
        /*06c4*/ 	.byte	0x04, 0x1c
        /*06c6*/ 	.short	(.L_493 - .L_492)


	//   ....[0]....
.L_492:
        /*06c8*/ 	.word	0x00000a20


	//   ....[1]....
        /*06cc*/ 	.word	0x0000b110


	//   ....[2]....
        /*06d0*/ 	.word	0x0000b170


	//   ....[3]....
        /*06d4*/ 	.word	0x0000e010


	//   ....[4]....
        /*06d8*/ 	.word	0x0000e240


	//----- nvinfo : EIATTR_MAX_THREADS
	.align		4
.L_493:
        /*06dc*/ 	.byte	0x04, 0x05
        /*06de*/ 	.short	(.L_495 - .L_494)
.L_494:
        /*06e0*/ 	.word	0x00000180
        /*06e4*/ 	.word	0x00000001
        /*06e8*/ 	.word	0x00000001


	//----- nvinfo : EIATTR_CRS_STACK_SIZE
	.align		4
.L_495:
        /*06ec*/ 	.byte	0x04, 0x1e
        /*06ee*/ 	.short	(.L_497 - .L_496)
.L_496:
        /*06f0*/ 	.word	0x00000000


	//----- nvinfo : EIATTR_CBANK_PARAM_SIZE
	.align		4
.L_497:
        /*06f4*/ 	.byte	0x03, 0x19
        /*06f6*/ 	.short	0x0bf0


	//----- nvinfo : EIATTR_PARAM_CBANK
	.align		4
        /*06f8*/ 	.byte	0x04, 0x0a
        /*06fa*/ 	.short	(.L_499 - .L_498)
	.align		4
.L_498:
        /*06fc*/ 	.word	index@(.nv.constant0._ZN7cutlass13device_kernelIN5flash11enable_sm90INS1_16FlashAttnFwdSm90INS1_25CollectiveMainloopFwdSm90ILi2EN4cute5tupleIJNS5_1CILi1EEES8_S8_EEENS6_IJNS7_ILi64EEESA_SA_EEELi512ENS_10bfloat16_tEfNS_4arch4Sm90ELb1ELb0ELb1ELb0ELb0ELb0ELb0ELb0ELb0ELb0ELb0ELb0EEENS1_21CollectiveEpilogueFwdINS6_IJSA_NS7_ILi512EEESA_EEES9_SC_SE_Li256ELb0ELb0ELb0ELb0EEENS1_30DynamicPersistentTileSchedulerILi256ELi32ELb0ELb0ELb1EEEEEEEEEvNT_6ParamsE)
        /*0700*/ 	.short	0x0210
        /*0702*/ 	.short	0x0bf0


	//----- nvinfo : EIATTR_SW_WAR
	.align		4
.L_499:
        /*0704*/ 	.byte	0x04, 0x36
        /*0706*/ 	.short	(.L_501 - .L_500)
.L_500:
        /*0708*/ 	.word	0x00000008
.L_501:


//--------------------- .nv.info._ZN7cutlass13device_kernelIN5flash11enable_sm90INS1_16FlashAttnFwdSm90INS1_25CollectiveMainloopFwdSm90ILi2EN4cute5tupleIJNS5_1CILi1EEES8_S8_EEENS6_IJNS7_ILi64EEESA_SA_EEELi512ENS_10bfloat16_tEfNS_4arch4Sm90ELb1ELb0ELb1ELb0ELb0ELb0ELb1ELb0ELb0ELb0ELb0ELb0EEENS1_21CollectiveEpilogueFwdINS6_IJSA_NS7_ILi512EEESA_EEES9_SC_SE_Li256ELb0ELb0ELb0ELb0EEENS1_30DynamicPersistentTileSchedulerILi256ELi32ELb0ELb0ELb1EEEEEEEEEvNT_6ParamsE --------------------------
	.section	.nv.info._ZN7cutlass13device_kernelIN5flash11enable_sm90INS1_16FlashAttnFwdSm90INS1_25CollectiveMainloopFwdSm90ILi2EN4cute5tupleIJNS5_1CILi1EEES8_S8_EEENS6_IJNS7_ILi64EEESA_SA_EEELi512ENS_10bfloat16_tEfNS_4arch4Sm90ELb1ELb0ELb1ELb0ELb0ELb0ELb1ELb0ELb0ELb0ELb0ELb0EEENS1_21CollectiveEpilogueFwdINS6_IJSA_NS7_ILi512EEESA_EEES9_SC_SE_Li256ELb0ELb0ELb0ELb0EEENS1_30DynamicPersistentTileSchedulerILi256ELi32ELb0ELb0ELb1EEEEEEEEEvNT_6ParamsE,"",@"SHT_CUDA_INFO"
	.sectionflags	@""
	.align	4


	//----- nvinfo : EIATTR_CUDA_API_VERSION
	.align		4
        /*0000*/ 	.byte	0x04, 0x37
        /*0002*/ 	.short	(.L_503 - .L_502)
.L_502:
        /*0004*/ 	.word	0x00000082


	//----- nvinfo : EIATTR_KPARAM_INFO
	.align		4
.L_503:
        /*0008*/ 	.byte	0x04, 0x17
        /*000a*/ 	.short	(.L_505 - .L_504)
.L_504:
        /*000c*/ 	.word	0x00000000
        /*0010*/ 	.short	0x0000
        /*0012*/ 	.short	0x0070
        /*0014*/ 	.byte	0x00, 0xf0, 0x01, 0x32


	//----- nvinfo : EIATTR_SPARSE_MMA_MASK
	.align		4
.L_505:
        /*0018*/ 	.byte	0x03, 0x50
        /*001a*/ 	.short	0x0000


	//----- nvinfo : EIATTR_MAXREG_COUNT
	.align		4
        /*001c*/ 	.byte	0x03, 0x1b
        /*001e*/ 	.short	0x00a8


	//----- nvinfo : EIATTR_NUM_BARRIERS
	.align		4
        /*0020*/ 	.byte	0x02, 0x4c
        /*0022*/ 	.byte	0x10
	.zero		1


	//----- nvinfo : EIATTR_EXTERNS
	.align		4
        /*0024*/ 	.byte	0x04, 0x0f
        /*0026*/ 	.short	(.L_507 - .L_506)


	//   ....[0]....
	.align		4
.L_506:
        /*0028*/ 	.word	index@(__assertfail)


	//----- nvinfo : EIATTR_ANNOTATIONS
	.align		4
.L_507:
        /*002c*/ 	.byte	0x04, 0x55
        /*002e*/ 	.short	(.L_509 - .L_508)


	//   ....[0]....
.L_508:
        /*0030*/ 	.word	0x00000001
        /*0034*/ 	.byte	0x90, 0x09, 0x00, 0x00, 0x01, 0x00, 0x00, 0x00, 0xb0, 0x0a, 0x00, 0x00, 0x01, 0x00, 0x00, 0x00
        /*0044*/ 	.byte	0xe0, 0x1f, 0x01, 0x00


	//----- nvinfo : EIATTR_MERCURY_ISA_VERSION
	.align		4
.L_509:
        /*0048*/ 	.byte	0x03, 0x5f
        /*004a*/ 	.short	0x0101


	//----- nvinfo : EIATTR_INT_WARP_WIDE_INSTR_OFFSETS
	.align		4
        /*004c*/ 	.byte	0x04, 0x31
        /*004e*/ 	.short	(.L_511 - .L_510)


	//   ....[0]....
.L_510:
        /*0050*/ 	.word	0x000001c0


	//   ....[1]....
        /*0054*/ 	.word	0x000001f0


	//   ....[2]....
        /*0058*/ 	.word	0x00000200


	//   ....[3]....
        /*005c*/ 	.word	0x00000270


	//   ....[4]....
        /*0060*/ 	.word	0x0000f300


	//   ....[5]....
        /*0064*/ 	.word	0x0000f390


	//   ....[6]....
        /*0068*/ 	.word	0x0000f880


	//   ....[7]....
        /*006c*/ 	.word	0x00011cc0


	//   ....[8]....
        /*0070*/ 	.word	0x00011d50


	//----- nvinfo : EIATTR_COOP_GROUP_MASK_REGIDS
	.align		4
.L_511:
        /*0074*/ 	.byte	0x04, 0x29
        /*0076*/ 	.short	(.L_513 - .L_512)


	//   ....[0]....
.L_512:
        /*0078*/ 	.word	0xffffffff


	//   ....[1]....
        /*007c*/ 	.word	0xffffffff


	//   ....[2]....
        /*0080*/ 	.word	0xffffffff


	//   ....[3]....
        /*0084*/ 	.word	0xffffffff


	//   ....[4]....
        /*0088*/ 	.word	0xffffffff


	//   ....[5]....
        /*008c*/ 	.word	0xffffffff


	//   ....[6]....
        /*0090*/ 	.word	0xffffffff


	//   ....[7]....
        /*0094*/ 	.word	0xffffffff


	//   ....[8]....
        /*0098*/ 	.word	0xffffffff


	//   ....[9]....
        /*009c*/ 	.word	0xffffffff


	//   ....[10]....
        /*00a0*/ 	.word	0xffffffff


	//   ....[11]....
        /*00a4*/ 	.word	0xffffffff


	//   ....[12]....
        /*00a8*/ 	.word	0xffffffff


	//   ....[13]....
        /*00ac*/ 	.word	0xffffffff


	//   ....[14]....
        /*00b0*/ 	.word	0xffffffff


	//   ....[15]....
        /*00b4*/ 	.word	0xffffffff


	//   ....[16]....
        /*00b8*/ 	.word	0xffffffff


	//   ....[17]....
        /*00bc*/ 	.word	0xffffffff


	//   ....[18]....
        /*00c0*/ 	.word	0xffffffff


	//   ....[19]....
        /*00c4*/ 	.word	0xffffffff


	//   ....[20]....
        /*00c8*/ 	.word	0xffffffff


	//   ....[21]....
        /*00cc*/ 	.word	0xffffffff


	//   ....[22]....
        /*00d0*/ 	.word	0xffffffff


	//   ....[23]....
        /*00d4*/ 	.word	0xffffffff


	//   ....[24]....
        /*00d8*/ 	.word	0xffffffff


	//   ....[25]....
        /*00dc*/ 	.word	0xffffffff


	//   ....[26]....
        /*00e0*/ 	.word	0xffffffff


	//   ....[27]....
        /*00e4*/ 	.word	0xffffffff


	//   ....[28]....
        /*00e8*/ 	.word	0xffffffff


	//   ....[29]....
        /*00ec*/ 	.word	0xffffffff


	//   ....[30]....
        /*00f0*/ 	.word	0xffffffff


	//   ....[31]....
        /*00f4*/ 	.word	0xffffffff


	//   ....[32]....
        /*00f8*/ 	.word	0xffffffff


	//   ....[33]....
        /*00fc*/ 	.word	0xffffffff


	//   ....[34]....
        /*0100*/ 	.word	0xffffffff


	//   ....[35]....
        /*0104*/ 	.word	0xffffffff


	//   ....[36]....
        /*0108*/ 	.word	0x0500000f


	//   ....[37]....
        /*010c*/ 	.word	0x0500000f


	//----- nvinfo : EIATTR_COOP_GROUP_INSTR_OFFSETS
	.align		4
.L_513:
        /*0110*/ 	.byte	0x04, 0x28
        /*0112*/ 	.short	(.L_515 - .L_514)


	//   ....[0]....
.L_514:
        /*0114*/ 	.word	0x00000070


	//   ....[1]....
        /*0118*/ 	.word	0x000001d0


	//   ....[2]....
        /*011c*/ 	.word	0x00000220


	//   ....[3]....
        /*0120*/ 	.word	0x000003f0


	//   ....[4]....
        /*0124*/ 	.word	0x00000550


	//   ....[5]....
        /*0128*/ 	.word	0x00000670


	//   ....[6]....
        /*012c*/ 	.word	0x000007d0


	//   ....[7]....
        /*0130*/ 	.word	0x000017e0


	//   ....[8]....
        /*0134*/ 	.word	0x00002f40


	//   ....[9]....
        /*0138*/ 	.word	0x00003f00


	//   ....[10]....
        /*013c*/ 	.word	0x00005290


	//   ....[11]....
        /*0140*/ 	.word	0x00005360


	//   ....[12]....
        /*0144*/ 	.word	0x00005790


	//   ....[13]....
        /*0148*/ 	.word	0x00005830


	//   ....[14]....
        /*014c*/ 	.word	0x00006050


	//   ....[15]....
        /*0150*/ 	.word	0x00006d00


	//   ....[16]....
        /*0154*/ 	.word	0x00007f10


	//   ....[17]....
        /*0158*/ 	.word	0x00007fa0


	//   ....[18]....
        /*015c*/ 	.word	0x000083a0


	//   ....[19]....
        /*0160*/ 	.word	0x000084f0


	//   ....[20]....
        /*0164*/ 	.word	0x00009690


	//   ....[21]....
        /*0168*/ 	.word	0x0000a340


	//   ....[22]....
        /*016c*/ 	.word	0x0000b2e0


	//   ....[23]....
        /*0170*/ 	.word	0x0000b350


	//   ....[24]....
        /*0174*/ 	.word	0x0000b6e0


	//   ....[25]....
        /*0178*/ 	.word	0x0000b8b0


	//   ....[26]....
        /*017c*/ 	.word	0x0000c7e0


	//   ....[27]....
        /*0180*/ 	.word	0x0000c840


	//   ....[28]....
        /*0184*/ 	.word	0x0000c880


	//   ....[29]....
        /*0188*/ 	.word	0x0000c8f0


	//   ....[30]....
        /*018c*/ 	.word	0x0000c910


	//   ....[31]....
        /*0190*/ 	.word	0x0000d370


	//   ....[32]....
        /*0194*/ 	.word	0x0000e120


	//   ....[33]....
        /*0198*/ 	.word	0x0000ed90


	//   ....[34]....
        /*019c*/ 	.word	0x00011dd0


	//   ....[35]....
        /*01a0*/ 	.word	0x00011f80


	//   ....[36]....
        /*01a4*/ 	.word	0x00012520


	//   ....[37]....
        /*01a8*/ 	.word	0x00012900


	//----- nvinfo : EIATTR_REG_RECONFIG
	.align		4
.L_515:
        /*01ac*/ 	.byte	0x01, 0x54
	.zero		2


	//----- nvinfo : EIATTR_SYSCALL_OFFSETS
	.align		4
        /*01b0*/ 	.byte	0x04, 0x46
        /*01b2*/ 	.short	(.L_517 - .L_516)


	//   ....[0]....
.L_516:
        /*01b4*/ 	.word	0x00003100


	//   ....[1]....
        /*01b8*/ 	.word	0x0000f520


	//   ....[2]....
        /*01bc*/ 	.word	0x0000f660


	//   ....[3]....
        /*01c0*/ 	.word	0x0000f760


	//----- nvinfo : EIATTR_MBARRIER_INSTR_OFFSETS
	.align		4
.L_517:
        /*01c4*/ 	.byte	0x04, 0x39
        /*01c6*/ 	.short	(.L_519 - .L_518)


	//   ....[0]....
.L_518:
        /*01c8*/ 	.word	0x000002d0
        /*01cc*/ 	.word	0x000000ff
        /*01d0*/ 	.word	0x00038800
        /*01d4*/ 	.short	0x0100
        /*01d6*/ 	.byte	0x06
	.zero		1


	//   ....[1]....
        /*01d8*/ 	.word	0x000002e0
        /*01dc*/ 	.word	0x000000ff
        /*01e0*/ 	.word	0x00038810
        /*01e4*/ 	.short	0x0100
        /*01e6*/ 	.byte	0x06
	.zero		1


	//   ....[2]....
        /*01e8*/ 	.word	0x000002f0
        /*01ec*/ 	.word	0x000000ff
        /*01f0*/ 	.word	0x00038820
        /*01f4*/ 	.short	0x0100
        /*01f6*/ 	.byte	0x06
	.zero		1


	//   ....[3]....
        /*01f8*/ 	.word	0x000003a0
        /*01fc*/ 	.word	0x000000ff
        /*0200*/ 	.word	0x00038830
        /*0204*/ 	.short	0x0100
        /*0206*/ 	.byte	0x06
	.zero		1


	//   ....[4]....
        /*0208*/ 	.word	0x000003b0
        /*020c*/ 	.word	0x000000ff
        /*0210*/ 	.word	0x00038840
        /*0214*/ 	.short	0x0100
        /*0216*/ 	.byte	0x06
	.zero		1


	//   ....[5]....
        /*0218*/ 	.word	0x000003c0
        /*021c*/ 	.word	0x000000ff
        /*0220*/ 	.word	0x00038838
        /*0224*/ 	.short	0x0100
        /*0226*/ 	.byte	0x06
	.zero		1


	//   ....[6]....
        /*0228*/ 	.word	0x000003d0
        /*022c*/ 	.word	0x000000ff
        /*0230*/ 	.word	0x00038848
        /*0234*/ 	.short	0x0100
        /*0236*/ 	.byte	0x06
	.zero		1


	//   ....[7]....
        /*0238*/ 	.word	0x00000500
        /*023c*/ 	.word	0x000000ff
        /*0240*/ 	.word	0x00038850
        /*0244*/ 	.short	0x0100
        /*0246*/ 	.byte	0x08
	.zero		1


	//   ....[8]....
        /*0248*/ 	.word	0x00000510
        /*024c*/ 	.word	0x000000ff
        /*0250*/ 	.word	0x00038860
        /*0254*/ 	.short	0x0100
        /*0256*/ 	.byte	0x08
	.zero		1


	//   ....[9]....
        /*0258*/ 	.word	0x00000520
        /*025c*/ 	.word	0x000000ff
        /*0260*/ 	.word	0x00038858
        /*0264*/ 	.short	0x0100
        /*0266*/ 	.byte	0x08
	.zero		1


	//   ....[10]....
        /*0268*/ 	.word	0x00000530
        /*026c*/ 	.word	0x000000ff
        /*0270*/ 	.word	0x00038868
        /*0274*/ 	.short	0x0100
        /*0276*/ 	.byte	0x08
	.zero		1


	//   ....[11]....
        /*0278*/ 	.word	0x00000620
        /*027c*/ 	.word	0x000000ff
        /*0280*/ 	.word	0x00038870
        /*0284*/ 	.short	0x0100
        /*0286*/ 	.byte	0x06
	.zero		1


	//   ....[12]....
        /*0288*/ 	.word	0x00000630
        /*028c*/ 	.word	0x000000ff
        /*0290*/ 	.word	0x00038880
        /*0294*/ 	.short	0x0100
        /*0296*/ 	.byte	0x06
	.zero		1


	//   ....[13]....
        /*0298*/ 	.word	0x00000640
        /*029c*/ 	.word	0x000000ff
        /*02a0*/ 	.word	0x00038878
        /*02a4*/ 	.short	0x0100
        /*02a6*/ 	.byte	0x06
	.zero		1


	//   ....[14]....
        /*02a8*/ 	.word	0x00000650
        /*02ac*/ 	.word	0x000000ff
        /*02b0*/ 	.word	0x00038888
        /*02b4*/ 	.short	0x0100
        /*02b6*/ 	.byte	0x06
	.zero		1


	//   ....[15]....
        /*02b8*/ 	.word	0x00000780
        /*02bc*/ 	.word	0x000000ff
        /*02c0*/ 	.word	0x00038890
        /*02c4*/ 	.short	0x0100
        /*02c6*/ 	.byte	0x08
	.zero		1


	//   ....[16]....
        /*02c8*/ 	.word	0x00000790
        /*02cc*/ 	.word	0x000000ff
        /*02d0*/ 	.word	0x000388a0
        /*02d4*/ 	.short	0x0100
        /*02d6*/ 	.byte	0x08
	.zero		1


	//   ....[17]....
        /*02d8*/ 	.word	0x000007a0
        /*02dc*/ 	.word	0x000000ff
        /*02e0*/ 	.word	0x00038898
        /*02e4*/ 	.short	0x0100
        /*02e6*/ 	.byte	0x08
	.zero		1


	//   ....[18]....
        /*02e8*/ 	.word	0x000007b0
        /*02ec*/ 	.word	0x000000ff
        /*02f0*/ 	.word	0x000388a8
        /*02f4*/ 	.short	0x0100
        /*02f6*/ 	.byte	0x08
	.zero		1


	//   ....[19]....
        /*02f8*/ 	.word	0x000008e0
        /*02fc*/ 	.word	0x000000ff
        /*0300*/ 	.word	0x000388b0
        /*0304*/ 	.short	0x0100
        /*0306*/ 	.byte	0x08
	.zero		1


	//   ....[20]....
        /*0308*/ 	.word	0x000008f0
        /*030c*/ 	.word	0x000000ff
        /*0310*/ 	.word	0x000388c0
        /*0314*/ 	.short	0x0100
        /*0316*/ 	.byte	0x08
	.zero		1


	//   ....[21]....
        /*0318*/ 	.word	0x00000900
        /*031c*/ 	.word	0x000000ff
        /*0320*/ 	.word	0x000388b8
        /*0324*/ 	.short	0x0100
        /*0326*/ 	.byte	0x08
	.zero		1


	//   ....[22]....
        /*0328*/ 	.word	0x00000910
        /*032c*/ 	.word	0x000000ff
        /*0330*/ 	.word	0x000388c8
        /*0334*/ 	.short	0x0100
        /*0336*/ 	.byte	0x08
	.zero		1


	//   ....[23]....
        /*0338*/ 	.word	0x00001b50
        /*033c*/ 	.word	0x00000004
        /*0340*/ 	.word	0x00000000
        /*0344*/ 	.short	0x0101
        /*0346*/ 	.byte	0x3f
	.zero		1


	//   ....[24]....
        /*0348*/ 	.word	0x00002620
        /*034c*/ 	.word	0x00000004
        /*0350*/ 	.word	0x00000000
        /*0354*/ 	.short	0x0101
        /*0356*/ 	.byte	0x3f
	.zero		1


	//   ....[25]....
        /*0358*/ 	.word	0x00003180
        /*035c*/ 	.word	0x000000ff
        /*0360*/ 	.word	0x00038800
        /*0364*/ 	.short	0x010a
        /*0366*/ 	.byte	0x25
	.zero		1


	//   ....[26]....
        /*0368*/ 	.word	0x000031e0
        /*036c*/ 	.word	0x00000005
        /*0370*/ 	.word	0x00038830
        /*0374*/ 	.short	0x010a
        /*0376*/ 	.byte	0x3f
	.zero		1


	//   ....[27]....
        /*0378*/ 	.word	0x00003220
        /*037c*/ 	.word	0x00000005
        /*0380*/ 	.word	0x00038830
        /*0384*/ 	.short	0x010a
        /*0386*/ 	.byte	0x3f
	.zero		1


	//   ....[28]....
        /*0388*/ 	.word	0x000034a0
        /*038c*/ 	.word	0x000000ff
        /*0390*/ 	.word	0x00038810
        /*0394*/ 	.short	0x010a
        /*0396*/ 	.byte	0x25
	.zero		1


	//   ....[29]....
        /*0398*/ 	.word	0x000034e0
        /*039c*/ 	.word	0x00000005
        /*03a0*/ 	.word	0x00038850
        /*03a4*/ 	.short	0x010a
        /*03a6*/ 	.byte	0x3f
	.zero		1


	//   ....[30]....
        /*03a8*/ 	.word	0x000035c0
        /*03ac*/ 	.word	0x00000005
        /*03b0*/ 	.word	0x00038850
        /*03b4*/ 	.short	0x010a
        /*03b6*/ 	.byte	0x3f
	.zero		1


	//   ....[31]....
        /*03b8*/ 	.word	0x00005aa0
        /*03bc*/ 	.word	0x00000018
        /*03c0*/ 	.word	0x00000000
        /*03c4*/ 	.short	0x0101
        /*03c6*/ 	.byte	0x3f
	.zero		1


	//   ....[32]....
        /*03c8*/ 	.word	0x00006070
        /*03cc*/ 	.word	0x00000005
        /*03d0*/ 	.word	0x00000000
        /*03d4*/ 	.short	0x0101
        /*03d6*/ 	.byte	0x3f
	.zero		1


	//   ....[33]....
        /*03d8*/ 	.word	0x00006180
        /*03dc*/ 	.word	0x0000000a
        /*03e0*/ 	.word	0x00038830
        /*03e4*/ 	.short	0x010a
        /*03e6*/ 	.byte	0x3f
	.zero		1


	//   ....[34]....
        /*03e8*/ 	.word	0x000061d0
        /*03ec*/ 	.word	0x0000000a
        /*03f0*/ 	.word	0x00038830
        /*03f4*/ 	.short	0x010a
        /*03f6*/ 	.byte	0x3f
	.zero		1


	//   ....[35]....
        /*03f8*/ 	.word	0x00006350
        /*03fc*/ 	.word	0x0000000a
        /*0400*/ 	.word	0x00038850
        /*0404*/ 	.short	0x010a
        /*0406*/ 	.byte	0x3f
	.zero		1


	//   ....[36]....
        /*0408*/ 	.word	0x00006390
        /*040c*/ 	.word	0x0000000a
        /*0410*/ 	.word	0x00038850
        /*0414*/ 	.short	0x010a
        /*0416*/ 	.byte	0x3f
	.zero		1


	//   ....[37]....
        /*0418*/ 	.word	0x000087b0
        /*041c*/ 	.word	0x0000000e
        /*0420*/ 	.word	0x00000000
        /*0424*/ 	.short	0x0101
        /*0426*/ 	.byte	0x3f
	.zero		1


	//   ....[38]....
        /*0428*/ 	.word	0x000096b0
        /*042c*/ 	.word	0x0000000a
        /*0430*/ 	.word	0x00000000
        /*0434*/ 	.short	0x0101
        /*0436*/ 	.byte	0x3f
	.zero		1


	//   ....[39]....
        /*0438*/ 	.word	0x00009800
        /*043c*/ 	.word	0x00000009
        /*0440*/ 	.word	0x00038830
        /*0444*/ 	.short	0x010a
        /*0446*/ 	.byte	0x3f
	.zero		1


	//   ....[40]....
        /*0448*/ 	.word	0x00009850
        /*044c*/ 	.word	0x00000009
        /*0450*/ 	.word	0x00038830
        /*0454*/ 	.short	0x010a
        /*0456*/ 	.byte	0x3f
	.zero		1


	//   ....[41]....
        /*0458*/ 	.word	0x000099d0
        /*045c*/ 	.word	0x00000009
        /*0460*/ 	.word	0x00038850
        /*0464*/ 	.short	0x010a
        /*0466*/ 	.byte	0x3f
	.zero		1


	//   ....[42]....
        /*0468*/ 	.word	0x00009a10
        /*046c*/ 	.word	0x00000009
        /*0470*/ 	.word	0x00038850
        /*0474*/ 	.short	0x010a
        /*0476*/ 	.byte	0x3f
	.zero		1


	//   ....[43]....
        /*0478*/ 	.word	0x0000b620
        /*047c*/ 	.word	0x00000098
        /*0480*/ 	.word	0x00000000
        /*0484*/ 	.short	0x0101
        /*0486*/ 	.byte	0x3f
	.zero		1


	//   ....[44]....
        /*0488*/ 	.word	0x0000c800
        /*048c*/ 	.word	0x00000009
        /*0490*/ 	.word	0x00000000
        /*0494*/ 	.short	0x0101
        /*0496*/ 	.byte	0x3f
	.zero		1


	//   ....[45]....
        /*0498*/ 	.word	0x0000e460
        /*049c*/ 	.word	0x000000ff
        /*04a0*/ 	.word	0x00000000
        /*04a4*/ 	.short	0x0101
        /*04a6*/ 	.byte	0x05
	.zero		1


	//   ....[46]....
        /*04a8*/ 	.word	0x0000fb20
        /*04ac*/ 	.word	0x00000008
        /*04b0*/ 	.word	0x00038840
        /*04b4*/ 	.short	0x010a
        /*04b6*/ 	.byte	0x3f
	.zero		1


	//   ....[47]....
        /*04b8*/ 	.word	0x00010150
        /*04bc*/ 	.word	0x000000ff
        /*04c0*/ 	.word	0x00038820
        /*04c4*/ 	.short	0x010a
        /*04c6*/ 	.byte	0x26
	.zero		1


	//   ....[48]....
        /*04c8*/ 	.word	0x000101f0
        /*04cc*/ 	.word	0x00000005
        /*04d0*/ 	.word	0x00038860
        /*04d4*/ 	.short	0x010a
        /*04d6*/ 	.byte	0x3f
	.zero		1


	//   ....[49]....
        /*04d8*/ 	.word	0x00010850
        /*04dc*/ 	.word	0x00000002
        /*04e0*/ 	.word	0x00038840
        /*04e4*/ 	.short	0x010a
        /*04e6*/ 	.byte	0x3f
	.zero		1


	//   ....[50]....
        /*04e8*/ 	.word	0x000109c0
        /*04ec*/ 	.word	0x00000002
        /*04f0*/ 	.word	0x00038860
        /*04f4*/ 	.short	0x010a
        /*04f6*/ 	.byte	0x3f
	.zero		1


	//   ....[51]....
        /*04f8*/ 	.word	0x00010fd0
        /*04fc*/ 	.word	0x00000003
        /*0500*/ 	.word	0x00038840
        /*0504*/ 	.short	0x010a
        /*0506*/ 	.byte	0x3f
	.zero		1


	//   ....[52]....
        /*0508*/ 	.word	0x00011140
        /*050c*/ 	.word	0x00000003
        /*0510*/ 	.word	0x00038860
        /*0514*/ 	.short	0x010a
        /*0516*/ 	.byte	0x3f
	.zero		1


	//   ....[53]....
        /*0518*/ 	.word	0x000116f0
        /*051c*/ 	.word	0x00000002
        /*0520*/ 	.word	0x00038840
        /*0524*/ 	.short	0x010a
        /*0526*/ 	.byte	0x3f
	.zero		1


	//   ....[54]....
        /*0528*/ 	.word	0x00011860
        /*052c*/ 	.word	0x00000002
        /*0530*/ 	.word	0x00038860
        /*0534*/ 	.short	0x010a
        /*0536*/ 	.byte	0x3f
	.zero		1


	//   ....[55]....
        /*0538*/ 	.word	0x00011f30
        /*053c*/ 	.word	0x00000007
        /*0540*/ 	.word	0x00038820
        /*0544*/ 	.short	0x010a
        /*0546*/ 	.byte	0x3f
	.zero		1


	//   ....[56]....
        /*0548*/ 	.word	0x000120a0
        /*054c*/ 	.word	0x00000005
        /*0550*/ 	.word	0x00000000
        /*0554*/ 	.short	0x010a
        /*0556*/ 	.byte	0x3f
	.zero		1


	//   ....[57]....
        /*0558*/ 	.word	0x00012110
        /*055c*/ 	.word	0x00000003
        /*0560*/ 	.word	0x00000000
        /*0564*/ 	.short	0x010a
        /*0566*/ 	.byte	0x3f
	.zero		1


	//   ....[58]....
        /*0568*/ 	.word	0x00012170
        /*056c*/ 	.word	0x00000005
        /*0570*/ 	.word	0x00000000
        /*0574*/ 	.short	0x010a
        /*0576*/ 	.byte	0x3f
	.zero		1


	//   ....[59]....
        /*0578*/ 	.word	0x000121a0
        /*057c*/ 	.word	0x00000003
        /*0580*/ 	.word	0x00000000
        /*0584*/ 	.short	0x010a
        /*0586*/ 	.byte	0x3f
	.zero		1


	//   ....[60]....
        /*0588*/ 	.word	0x00012210
        /*058c*/ 	.word	0x00000000
        /*0590*/ 	.word	0x00038800
        /*0594*/ 	.short	0x010a
        /*0596*/ 	.byte	0x3f
	.zero		1


	//   ....[61]....
        /*0598*/ 	.word	0x00012260
        /*059c*/ 	.word	0x00000005
        /*05a0*/ 	.word	0x00038830
        /*05a4*/ 	.short	0x010a
        /*05a6*/ 	.byte	0x3f
	.zero		1


	//   ....[62]....
        /*05a8*/ 	.word	0x000122c0
        /*05ac*/ 	.word	0x00000004
        /*05b0*/ 	.word	0x00038810
        /*05b4*/ 	.short	0x010a
        /*05b6*/ 	.byte	0x3f
	.zero		1


	//   ....[63]....
        /*05b8*/ 	.word	0x00012310
        /*05bc*/ 	.word	0x00000005
        /*05c0*/ 	.word	0x00038850
        /*05c4*/ 	.short	0x010a
        /*05c6*/ 	.byte	0x3f
	.zero		1


	//   ....[64]....
        /*05c8*/ 	.word	0x00012360
        /*05cc*/ 	.word	0x0000000a
        /*05d0*/ 	.word	0x00038830
        /*05d4*/ 	.short	0x010a
        /*05d6*/ 	.byte	0x3f
	.zero		1


	//   ....[65]....
        /*05d8*/ 	.word	0x000123b0
        /*05dc*/ 	.word	0x0000000a
        /*05e0*/ 	.word	0x00038850
        /*05e4*/ 	.short	0x010a
        /*05e6*/ 	.byte	0x3f
	.zero		1


	//   ....[66]....
        /*05e8*/ 	.word	0x00012400
        /*05ec*/ 	.word	0x00000009
        /*05f0*/ 	.word	0x00038830
        /*05f4*/ 	.short	0x010a
        /*05f6*/ 	.byte	0x3f
	.zero		1


	//   ....[67]....
        /*05f8*/ 	.word	0x00012450
        /*05fc*/ 	.word	0x00000009
        /*0600*/ 	.word	0x00038850
        /*0604*/ 	.short	0x010a
        /*0606*/ 	.byte	0x3f
	.zero		1


	//   ....[68]....
        /*0608*/ 	.word	0x000125d0
        /*060c*/ 	.word	0x00000008
        /*0610*/ 	.word	0x00038840
        /*0614*/ 	.short	0x010a
        /*0616*/ 	.byte	0x3f
	.zero		1


	//   ....[69]....
        /*0618*/ 	.word	0x00012630
        /*061c*/ 	.word	0x00000008
        /*0620*/ 	.word	0x00038820
        /*0624*/ 	.short	0x010a
        /*0626*/ 	.byte	0x3f
	.zero		1


	//   ....[70]....
        /*0628*/ 	.word	0x00012680
        /*062c*/ 	.word	0x00000005
        /*0630*/ 	.word	0x00038860
        /*0634*/ 	.short	0x010a
        /*0636*/ 	.byte	0x3f
	.zero		1


	//   ....[71]....
        /*0638*/ 	.word	0x000126d0
        /*063c*/ 	.word	0x00000002
        /*0640*/ 	.word	0x00038840
        /*0644*/ 	.short	0x010a
        /*0646*/ 	.byte	0x3f
	.zero		1


	//   ....[72]....
        /*0648*/ 	.word	0x00012720
        /*064c*/ 	.word	0x00000002
        /*0650*/ 	.word	0x00038860
        /*0654*/ 	.short	0x010a
        /*0656*/ 	.byte	0x3f
	.zero		1


	//   ....[73]....
        /*0658*/ 	.word	0x00012770
        /*065c*/ 	.word	0x00000003
        /*0660*/ 	.word	0x00038840
        /*0664*/ 	.short	0x010a
        /*0666*/ 	.byte	0x3f
	.zero		1


	//   ....[74]....
        /*0668*/ 	.word	0x000127c0
        /*066c*/ 	.word	0x00000003
        /*0670*/ 	.word	0x00038860
        /*0674*/ 	.short	0x010a
        /*0676*/ 	.byte	0x3f
	.zero		1


	//   ....[75]....
        /*0678*/ 	.word	0x00012810
        /*067c*/ 	.word	0x00000002
        /*0680*/ 	.word	0x00038840
        /*0684*/ 	.short	0x010a
        /*0686*/ 	.byte	0x3f
	.zero		1


	//   ....[76]....
        /*0688*/ 	.word	0x00012860
        /*068c*/ 	.word	0x00000002
        /*0690*/ 	.word	0x00038860
        /*0694*/ 	.short	0x010a
        /*0696*/ 	.byte	0x3f
	.zero		1


	//   ....[77]....
        /*0698*/ 	.word	0x00012940
        /*069c*/ 	.word	0x00000007
        /*06a0*/ 	.word	0x00038820
        /*06a4*/ 	.short	0x010a
        /*06a6*/ 	.byte	0x3f
	.zero		1


	//   ....[78]....
        /*06a8*/ 	.word	0x00012990
        /*06ac*/ 	.word	0x00000005
        /*06b0*/ 	.word	0x00000000
        /*06b4*/ 	.short	0x010a
        /*06b6*/ 	.byte	0x3f
	.zero		1


	//   ....[79]....
        /*06b8*/ 	.word	0x000129e0
        /*06bc*/ 	.word	0x00000003
        /*06c0*/ 	.word	0x00000000
        /*06c4*/ 	.short	0x010a
        /*06c6*/ 	.byte	0x3f
	.zero		1


	//   ....[80]....
        /*06c8*/ 	.word	0x00012a30
        /*06cc*/ 	.word	0x00000005
        /*06d0*/ 	.word	0x00000000
        /*06d4*/ 	.short	0x010a
        /*06d6*/ 	.byte	0x3f
	.zero		1


	//----- nvinfo : EIATTR_NUM_MBARRIERS
	.align		4
.L_519:
        /*06d8*/ 	.byte	0x03, 0x38
        /*06da*/ 	.short	0x0017


	//----- nvinfo : EIATTR_EXIT_INSTR_OFFSETS
	.align		4
        /*06dc*/ 	.byte	0x04, 0x1c
        /*06de*/ 	.short	(.L_521 - .L_520)


	//   ....[0]....
.L_520:
        /*06e0*/ 	.word	0x00000aa0


	//   ....[1]....
        /*06e4*/ 	.word	0x0000ed50


	//   ....[2]....
        /*06e8*/ 	.word	0x0000edb0


	//   ....[3]....
        /*06ec*/ 	.word	0x00011fa0


	//   ....[4]....
        /*06f0*/ 	.word	0x000121f0


	//----- nvinfo : EIATTR_MAX_THREADS
	.align		4
.L_521:
        /*06f4*/ 	.byte	0x04, 0x05
        /*06f6*/ 	.short	(.L_523 - .L_522)
.L_522:
        /*06f8*/ 	.word	0x00000180
        /*06fc*/ 	.word	0x00000001
        /*0700*/ 	.word	0x00000001


	//----- nvinfo : EIATTR_CRS_STACK_SIZE
	.align		4
.L_523:
        /*0704*/ 	.byte	0x04, 0x1e
        /*0706*/ 	.short	(.L_525 - .L_524)
.L_524:
        /*0708*/ 	.word	0x00000000


	//----- nvinfo : EIATTR_CBANK_PARAM_SIZE
	.align		4
.L_525:
        /*070c*/ 	.byte	0x03, 0x19
        /*070e*/ 	.short	0x0cf0


	//----- nvinfo : EIATTR_PARAM_CBANK
	.align		4
        /*0710*/ 	.byte	0x04, 0x0a
        /*0712*/ 	.short	(.L_527 - .L_526)
	.align		4
.L_526:
        /*0714*/ 	.word	index@(.nv.constant0._ZN7cutlass13device_kernelIN5flash11enable_sm90INS1_16FlashAttnFwdSm90INS1_25CollectiveMainloopFwdSm90ILi2EN4cute5tupleIJNS5_1CILi1EEES8_S8_EEENS6_IJNS7_ILi64EEESA_SA_EEELi512ENS_10bfloat16_tEfNS_4arch4Sm90ELb1ELb0ELb1ELb0ELb0ELb0ELb1ELb0ELb0ELb0ELb0ELb0EEENS1_21CollectiveEpilogueFwdINS6_IJSA_NS7_ILi512EEESA_EEES9_SC_SE_Li256ELb0ELb0ELb0ELb0EEENS1_30DynamicPersistentTileSchedulerILi256ELi32ELb0ELb0ELb1EEEEEEEEEvNT_6ParamsE)
        /*0718*/ 	.short	0x0210
        /*071a*/ 	.short	0x0cf0


	//----- nvinfo : EIATTR_SW_WAR
	.align		4
.L_527:
        /*071c*/ 	.byte	0x04, 0x36
        /*071e*/ 	.short	(.L_529 - .L_528)
.L_528:
        /*0720*/ 	.word	0x00000008
.L_529:


//--------------------- .nv.info._ZN7cutlass13device_kernelIN5flash11enable_sm90INS1_16FlashAttnFwdSm90INS1_25CollectiveMainloopFwdSm90ILi2EN4cute5tupleIJNS5_1CILi1EEES8_S8_EEENS6_IJNS7_ILi64EEESA_SA_EEELi512ENS_10bfloat16_tEfNS_4arch4Sm90ELb1ELb0ELb1ELb1ELb0ELb0ELb0ELb0ELb0ELb0ELb0ELb0EEENS1_21CollectiveEpilogueFwdINS6_IJSA_NS7_ILi512EEESA_EEES9_SC_SE_Li256ELb1ELb0ELb0ELb0EEENS1_36VarlenDynamicPersistentTileSchedulerILi64ELi64ELi256ELi32ELb0ELb0ELb1ELb1ELb1ELb1EEEEEEEEEvNT_6ParamsE --------------------------
	.section	.nv.info._ZN7cutlass13device_kernelIN5flash11enable_sm90INS1_16FlashAttnFwdSm90INS1_25CollectiveMainloopFwdSm90ILi2EN4cute5tupleIJNS5_1CILi1EEES8_S8_EEENS6_IJNS7_ILi64EEESA_SA_EEELi512ENS_10bfloat16_tEfNS_4arch4Sm90ELb1ELb0ELb1ELb1ELb0ELb0ELb0ELb0ELb0ELb0ELb0ELb0EEENS1_21CollectiveEpilogueFwdINS6_IJSA_NS7_ILi512EEESA_EEES9_SC_SE_Li256ELb1ELb0ELb0ELb0EEENS1_36VarlenDynamicPersistentTileSchedulerILi64ELi64ELi256ELi32ELb0ELb0ELb1ELb1ELb1ELb1EEEEEEEEEvNT_6ParamsE,"",@"SHT_CUDA_INFO"
	.sectionflags	@""
	.align	4


	//----- nvinfo : EIATTR_CUDA_API_VERSION
	.align		4
        /*0000*/ 	.byte	0x04, 0x37
        /*0002*/ 	.short	(.L_531 - .L_530)
.L_530:
        /*0004*/ 	.word	0x00000082


	//----- nvinfo : EIATTR_KPARAM_INFO
	.align		4
.L_531:
        /*0008*/ 	.byte	0x04, 0x17
        /*000a*/ 	.short	(.L_533 - .L_532)
.L_532:
        /*000c*/ 	.word	0x00000000
        /*0010*/ 	.short	0x0000
        /*0012*/ 	.short	0x0070
        /*0014*/ 	.byte	0x00, 0xf0, 0x01, 0x28


	//----- nvinfo : EIATTR_SPARSE_MMA_MASK
	.align		4
.L_533:
        /*0018*/ 	.byte	0x03, 0x50
        /*001a*/ 	.short	0x0000


	//----- nvinfo : EIATTR_MAXREG_COUNT
	.align		4
        /*001c*/ 	.byte	0x03, 0x1b
        /*001e*/ 	.short	0x00a8


	//----- nvinfo : EIATTR_NUM_BARRIERS
	.align		4
        /*0020*/ 	.byte	0x02, 0x4c
        /*0022*/ 	.byte	0x10
	.zero		1


	//----- nvinfo : EIATTR_EXTERNS
	.align		4
        /*0024*/ 	.byte	0x04, 0x0f
        /*0026*/ 	.short	(.L_535 - .L_534)


	//   ....[0]....
	.align		4
.L_534:
        /*0028*/ 	.word	index@(__assertfail)


	//----- nvinfo : EIATTR_ANNOTATIONS
	.align		4
.L_535:
        /*002c*/ 	.byte	0x04, 0x55
        /*002e*/ 	.short	(.L_537 - .L_536)


	//   ....[0]....
.L_536:
        /* <DEDUP_REMOVED lines=28> */


	//----- nvinfo : EIATTR_MERCURY_ISA_VERSION
	.align		4
.L_537:
        /*01e0*/ 	.byte	0x03, 0x5f
        /*01e2*/ 	.short	0x0101


	//----- nvinfo : EIATTR_UNUSED_LOAD_BYTE_OFFSET
	.align		4
        /*01e4*/ 	.byte	0x04, 0x44
        /*01e6*/ 	.short	(.L_539 - .L_538)


	//   ....[0]....
.L_538:
        /*01e8*/ 	.word	0x00000a50
        /*01ec*/ 	.word	0x0000fff0


	//   ....[1]....
        /*01f0*/ 	.word	0x00009730
        /*01f4*/ 	.word	0x0000fff0


	//----- nvinfo : EIATTR_INT_WARP_WIDE_INSTR_OFFSETS
	.align		4
.L_539:
        /*01f8*/ 	.byte	0x04, 0x31
        /*01fa*/ 	.short	(.L_541 - .L_540)


	//   ....[0]....
.L_540:
        /*01fc*/ 	.word	0x00000160


	//   ....[1]....
        /*0200*/ 	.word	0x000001a0


	//   ....[2]....
        /*0204*/ 	.word	0x00000210


	//   ....[3]....
        /*0208*/ 	.word	0x0000d270


	//   ....[4]....
        /*020c*/ 	.word	0x0000d300


	//   ....[5]....
        /*0210*/ 	.word	0x0000d790


	//   ....[6]....
        /*0214*/ 	.word	0x0000d7c0


	//   ....[7]....
        /*0218*/ 	.word	0x00010060


	//   ....[8]....
        /*021c*/ 	.word	0x000100f0


	//----- nvinfo : EIATTR_COOP_GROUP_MASK_REGIDS
	.align		4
.L_541:
        /*0220*/ 	.byte	0x04, 0x29
        /*0222*/ 	.short	(.L_543 - .L_542)


	//   ....[0]....
.L_542:
        /*0224*/ 	.word	0xffffffff


	//   ....[1]....
        /*0228*/ 	.word	0xffffffff


	//   ....[2]....
        /*022c*/ 	.word	0xffffffff


	//   ....[3]....
        /*0230*/ 	.word	0xffffffff


	//   ....[4]....
        /*0234*/ 	.word	0xffffffff


	//   ....[5]....
        /*0238*/ 	.word	0xffffffff


	//   ....[6]....
        /*023c*/ 	.word	0xffffffff


	//   ....[7]....
        /*0240*/ 	.word	0xffffffff


	//   ....[8]....
        /*0244*/ 	.word	0xffffffff


	//   ....[9]....
        /*0248*/ 	.word	0xffffffff


	//   ....[10]....
        /*024c*/ 	.word	0xffffffff


	//   ....[11]....
        /*0250*/ 	.word	0xffffffff


	//   ....[12]....
        /*0254*/ 	.word	0xffffffff


	//   ....[13]....
        /*0258*/ 	.word	0xffffffff


	//   ....[14]....
        /*025c*/ 	.word	0xffffffff


	//   ....[15]....
        /*0260*/ 	.word	0xffffffff


	//   ....[16]....
        /*0264*/ 	.word	0xffffffff


	//   ....[17]....
        /*0268*/ 	.word	0xffffffff


	//   ....[18]....
        /*026c*/ 	.word	0xffffffff


	//   ....[19]....
        /*0270*/ 	.word	0xffffffff


	//   ....[20]....
        /*0274*/ 	.word	0xffffffff


	//   ....[21]....
        /*0278*/ 	.word	0xffffffff


	//   ....[22]....
        /*027c*/ 	.word	0xffffffff


	//   ....[23]....
        /*0280*/ 	.word	0xffffffff


	//   ....[24]....
        /*0284*/ 	.word	0xffffffff


	//   ....[25]....
        /*0288*/ 	.word	0xffffffff


	//   ....[26]....
        /*028c*/ 	.word	0xffffffff


	//   ....[27]....
        /*0290*/ 	.word	0xffffffff


	//   ....[28]....
        /*0294*/ 	.word	0xffffffff


	//   ....[29]....
        /*0298*/ 	.word	0xffffffff


	//   ....[30]....
        /*029c*/ 	.word	0xffffffff


	//   ....[31]....
        /*02a0*/ 	.word	0xffffffff


	//   ....[32]....
        /*02a4*/ 	.word	0xffffffff


	//   ....[33]....
        /*02a8*/ 	.word	0xffffffff


	//   ....[34]....
        /*02ac*/ 	.word	0xffffffff


	//   ....[35]....
        /*02b0*/ 	.word	0xffffffff


	//   ....[36]....
        /*02b4*/ 	.word	0xffffffff


	//   ....[37]....
        /*02b8*/ 	.word	0xffffffff


	//   ....[38]....
        /*02bc*/ 	.word	0xffffffff


	//   ....[39]....
        /*02c0*/ 	.word	0xffffffff


	//   ....[40]....
        /*02c4*/ 	.word	0xffffffff


	//   ....[41]....
        /*02c8*/ 	.word	0xffffffff


	//   ....[42]....
        /*02cc*/ 	.word	0xffffffff


	//   ....[43]....
        /*02d0*/ 	.word	0xffffffff


	//   ....[44]....
        /*02d4*/ 	.word	0xffffffff


	//   ....[45]....
        /*02d8*/ 	.word	0xffffffff


	//   ....[46]....
        /*02dc*/ 	.word	0xffffffff


	//   ....[47]....
        /*02e0*/ 	.word	0xffffffff


	//   ....[48]....
        /*02e4*/ 	.word	0xffffffff


	//   ....[49]....
        /*02e8*/ 	.word	0xffffffff


	//   ....[50]....
        /*02ec*/ 	.word	0xffffffff


	//   ....[51]....
        /*02f0*/ 	.word	0xffffffff


	//   ....[52]....
        /*02f4*/ 	.word	0xffffffff


	//   ....[53]....
        /*02f8*/ 	.word	0xffffffff


	//   ....[54]....
        /*02fc*/ 	.word	0xffffffff


	//   ....[55]....
        /*0300*/ 	.word	0xffffffff


	//   ....[56]....
        /*0304*/ 	.word	0xffffffff


	//   ....[57]....
        /*0308*/ 	.word	0xffffffff


	//   ....[58]....
        /*030c*/ 	.word	0xffffffff


	//   ....[59]....
        /*0310*/ 	.word	0xffffffff


	//   ....[60]....
        /*0314*/ 	.word	0xffffffff


	//   ....[61]....
        /*0318*/ 	.word	0xffffffff


	//   ....[62]....
        /*031c*/ 	.word	0xffffffff


	//   ....[63]....
        /*0320*/ 	.word	0x0500000f


	//   ....[64]....
        /*0324*/ 	.word	0x0500000f


	//   ....[65]....
        /*0328*/ 	.word	0x0500000f


	//   ....[66]....
        /*032c*/ 	.word	0x0500000f


	//   ....[67]....
        /*0330*/ 	.word	0x0500000f


	//   ....[68]....
        /*0334*/ 	.word	0x0500000f


	//   ....[69]....
        /*0338*/ 	.word	0x0500000f


	//   ....[70]....
        /*033c*/ 	.word	0x0500000f


	//   ....[71]....
        /*0340*/ 	.word	0x0500000f


	//   ....[72]....
        /*0344*/ 	.word	0x0500000f


	//   ....[73]....
        /*0348*/ 	.word	0x0500000f


	//   ....[74]....
        /*034c*/ 	.word	0x0500000f


	//   ....[75]....
        /*0350*/ 	.word	0x0500000f


	//   ....[76]....
        /*0354*/ 	.word	0x0500000f


	//   ....[77]....
        /*0358*/ 	.word	0x0500000f


	//   ....[78]....
        /*035c*/ 	.word	0x0500000f


	//   ....[79]....
        /*0360*/ 	.word	0x0500000f


	//   ....[80]....
        /*0364*/ 	.word	0x0500000f


	//   ....[81]....
        /*0368*/ 	.word	0x0500000f


	//----- nvinfo : EIATTR_COOP_GROUP_INSTR_OFFSETS
	.align		4
.L_543:
        /*036c*/ 	.byte	0x04, 0x28
        /*036e*/ 	.short	(.L_545 - .L_544)


	//   ....[0]....
.L_544:
        /*0370*/ 	.word	0x00000060


	//   ....[1]....
        /*0374*/ 	.word	0x00000170


	//   ....[2]....
        /*0378*/ 	.word	0x000001c0


	//   ....[3]....
        /*037c*/ 	.word	0x000003b0


	//   ....[4]....
        /*0380*/ 	.word	0x00000510


	//   ....[5]....
        /*0384*/ 	.word	0x00000630


	//   ....[6]....
        /*0388*/ 	.word	0x00000790


	//   ....[7]....
        /*038c*/ 	.word	0x00001920


	//   ....[8]....
        /*0390*/ 	.word	0x000031b0


	//   ....[9]....
        /*0394*/ 	.word	0x00003ec0


	//   ....[10]....
        /*0398*/ 	.word	0x00003f90


	//   ....[11]....
        /*039c*/ 	.word	0x000043d0


	//   ....[12]....
        /*03a0*/ 	.word	0x00004440


	//   ....[13]....
        /*03a4*/ 	.word	0x00004d90


	//   ....[14]....
        /*03a8*/ 	.word	0x00005700


	//   ....[15]....
        /*03ac*/ 	.word	0x00005760


	//   ....[16]....
        /*03b0*/ 	.word	0x00005c50


	//   ....[17]....
        /*03b4*/ 	.word	0x00005ce0


	//   ....[18]....
        /*03b8*/ 	.word	0x00006f20


	//   ....[19]....
        /*03bc*/ 	.word	0x00007630


	//   ....[20]....
        /*03c0*/ 	.word	0x000076b0


	//   ....[21]....
        /*03c4*/ 	.word	0x000079c0


	//   ....[22]....
        /*03c8*/ 	.word	0x00007b80


	//   ....[23]....
        /*03cc*/ 	.word	0x00008c00


	//   ....[24]....
        /*03d0*/ 	.word	0x00008c40


	//   ....[25]....
        /*03d4*/ 	.word	0x00008c80


	//   ....[26]....
        /*03d8*/ 	.word	0x00008cf0


	//   ....[27]....
        /*03dc*/ 	.word	0x00008d10


	//   ....[28]....
        /*03e0*/ 	.word	0x0000a680


	//   ....[29]....
        /*03e4*/ 	.word	0x0000c0a0


	//   ....[30]....
        /*03e8*/ 	.word	0x0000c220


	//   ....[31]....
        /*03ec*/ 	.word	0x0000c250


	//   ....[32]....
        /*03f0*/ 	.word	0x0000c290


	//   ....[33]....
        /*03f4*/ 	.word	0x0000c300


	//   ....[34]....
        /*03f8*/ 	.word	0x0000c360


	//   ....[35]....
        /*03fc*/ 	.word	0x0000c3a0


	//   ....[36]....
        /*0400*/ 	.word	0x0000c540


	//   ....[37]....
        /*0404*/ 	.word	0x0000c5a0


	//   ....[38]....
        /*0408*/ 	.word	0x0000c5e0


	//   ....[39]....
        /*040c*/ 	.word	0x0000c620


	//   ....[40]....
        /*0410*/ 	.word	0x0000c650


	//   ....[41]....
        /*0414*/ 	.word	0x0000c680


	//   ....[42]....
        /*0418*/ 	.word	0x0000c710


	//   ....[43]....
        /*041c*/ 	.word	0x0000c770


	//   ....[44]....
        /*0420*/ 	.word	0x0000c800


	//   ....[45]....
        /*0424*/ 	.word	0x00010180


	//   ....[46]....
        /*0428*/ 	.word	0x00010190


	//   ....[47]....
        /*042c*/ 	.word	0x000102a0


	//   ....[48]....
        /*0430*/ 	.word	0x00010300


	//   ....[49]....
        /*0434*/ 	.word	0x00010340


	//   ....[50]....
        /*0438*/ 	.word	0x00010380


	//   ....[51]....
        /*043c*/ 	.word	0x000103b0


	//   ....[52]....
        /*0440*/ 	.word	0x000103e0


	//   ....[53]....
        /*0444*/ 	.word	0x00010570


	//   ....[54]....
        /*0448*/ 	.word	0x000105d0


	//   ....[55]....
        /*044c*/ 	.word	0x00010610


	//   ....[56]....
        /*0450*/ 	.word	0x00010650


	//   ....[57]....
        /*0454*/ 	.word	0x00010680


	//   ....[58]....
        /*0458*/ 	.word	0x000106b0


	//   ....[59]....
        /*045c*/ 	.word	0x00010770


	//   ....[60]....
        /*0460*/ 	.word	0x00010790


	//   ....[61]....
        /*0464*/ 	.word	0x00010800


	//   ....[62]....
        /*0468*/ 	.word	0x00010e90


	//   ....[63]....
        /*046c*/ 	.word	0x000114f0


	//   ....[64]....
        /*0470*/ 	.word	0x00011910


	//   ....[65]....
        /*0474*/ 	.word	0x000119a0


	//   ....[66]....
        /*0478*/ 	.word	0x00011a40


	//   ....[67]....
        /*047c*/ 	.word	0x00011af0


	//   ....[68]....
        /*0480*/ 	.word	0x00011b70


	//   ....[69]....
        /*0484*/ 	.word	0x00011bf0


	//   ....[70]....
        /*0488*/ 	.word	0x00011c70


	//   ....[71]....
        /*048c*/ 	.word	0x00011cf0


	//   ....[72]....
        /*0490*/ 	.word	0x00011d80


	//   ....[73]....
        /*0494*/ 	.word	0x00011e30


	//   ....[74]....
        /*0498*/ 	.word	0x00011eb0


	//   ....[75]....
        /*049c*/ 	.word	0x00011f30


	//   ....[76]....
        /*04a0*/ 	.word	0x00011fb0


	//   ....[77]....
        /*04a4*/ 	.word	0x00012030


	//   ....[78]....
        /*04a8*/ 	.word	0x000120a0


	//   ....[79]....
        /*04ac*/ 	.word	0x00012140


	//   ....[80]....
        /*04b0*/ 	.word	0x000121d0


	//   ....[81]....
        /*04b4*/ 	.word	0x00012300


	//----- nvinfo : EIATTR_REG_RECONFIG
	.align		4
.L_545:
        /*04b8*/ 	.byte	0x01, 0x54
	.zero		2


	//----- nvinfo : EIATTR_SYSCALL_OFFSETS
	.align		4
        /*04bc*/ 	.byte	0x04, 0x46
        /*04be*/ 	.short	(.L_547 - .L_546)


	//   ....[0]....
.L_546:
        /*04c0*/ 	.word	0x00003380


	//   ....[1]....
        /*04c4*/ 	.word	0x0000d490


	//   ....[2]....
        /*04c8*/ 	.word	0x0000d5d0


	//   ....[3]....
        /*04cc*/ 	.word	0x0000d6d0


	//----- nvinfo : EIATTR_MBARRIER_INSTR_OFFSETS
	.align		4
.L_547:
        /*04d0*/ 	.byte	0x04, 0x39
        /*04d2*/ 	.short	(.L_549 - .L_548)


	//   ....[0]....
.L_548:
        /*04d4*/ 	.word	0x000002a0
        /*04d8*/ 	.word	0x000000ff
        /*04dc*/ 	.word	0x00028c00
        /*04e0*/ 	.short	0x0100
        /*04e2*/ 	.byte	0x08
	.zero		1


	//   ....[1]....
        /*04e4*/ 	.word	0x000002b0
        /*04e8*/ 	.word	0x000000ff
        /*04ec*/ 	.word	0x00028c20
        /*04f0*/ 	.short	0x0100
        /*04f2*/ 	.byte	0x08
	.zero		1


	//   ....[2]....
        /*04f4*/ 	.word	0x00000360
        /*04f8*/ 	.word	0x000000ff
        /*04fc*/ 	.word	0x00028c30
        /*0500*/ 	.short	0x0100
        /*0502*/ 	.byte	0x06
	.zero		1


	//   ....[3]....
        /*0504*/ 	.word	0x00000370
        /*0508*/ 	.word	0x000000ff
        /*050c*/ 	.word	0x00028c40
        /*0510*/ 	.short	0x0100
        /*0512*/ 	.byte	0x06
	.zero		1


	//   ....[4]....
        /*0514*/ 	.word	0x00000380
        /*0518*/ 	.word	0x000000ff
        /*051c*/ 	.word	0x00028c38
        /*0520*/ 	.short	0x0100
        /*0522*/ 	.byte	0x06
	.zero		1


	//   ....[5]....
        /*0524*/ 	.word	0x00000390
        /*0528*/ 	.word	0x000000ff
        /*052c*/ 	.word	0x00028c48
        /*0530*/ 	.short	0x0100
        /*0532*/ 	.byte	0x06
	.zero		1


	//   ....[6]....
        /*0534*/ 	.word	0x000004c0
        /*0538*/ 	.word	0x000000ff
        /*053c*/ 	.word	0x00028c50
        /*0540*/ 	.short	0x0100
        /*0542*/ 	.byte	0x08
	.zero		1


	//   ....[7]....
        /*0544*/ 	.word	0x000004d0
        /*0548*/ 	.word	0x000000ff
        /*054c*/ 	.word	0x00028c60
        /*0550*/ 	.short	0x0100
        /*0552*/ 	.byte	0x08
	.zero		1


	//   ....[8]....
        /*0554*/ 	.word	0x000004e0
        /*0558*/ 	.word	0x000000ff
        /*055c*/ 	.word	0x00028c58
        /*0560*/ 	.short	0x0100
        /*0562*/ 	.byte	0x08
	.zero		1


	//   ....[9]....
        /*0564*/ 	.word	0x000004f0
        /*0568*/ 	.word	0x000000ff
        /*056c*/ 	.word	0x00028c68
        /*0570*/ 	.short	0x0100
        /*0572*/ 	.byte	0x08
	.zero		1


	//   ....[10]....
        /*0574*/ 	.word	0x000005e0
        /*0578*/ 	.word	0x000000ff
        /*057c*/ 	.word	0x00028c70
        /*0580*/ 	.short	0x0100
        /*0582*/ 	.byte	0x06
	.zero		1


	//   ....[11]....
        /*0584*/ 	.word	0x000005f0
        /*0588*/ 	.word	0x000000ff
        /*058c*/ 	.word	0x00028c80
        /*0590*/ 	.short	0x0100
        /*0592*/ 	.byte	0x06
	.zero		1


	//   ....[12]....
        /*0594*/ 	.word	0x00000600
        /*0598*/ 	.word	0x000000ff
        /*059c*/ 	.word	0x00028c78
        /*05a0*/ 	.short	0x0100
        /*05a2*/ 	.byte	0x06
	.zero		1


	//   ....[13]....
        /*05a4*/ 	.word	0x00000610
        /*05a8*/ 	.word	0x000000ff
        /*05ac*/ 	.word	0x00028c88
        /*05b0*/ 	.short	0x0100
        /*05b2*/ 	.byte	0x06
	.zero		1


	//   ....[14]....
        /*05b4*/ 	.word	0x00000740
        /*05b8*/ 	.word	0x000000ff
        /*05bc*/ 	.word	0x00028c90
        /*05c0*/ 	.short	0x0100
        /*05c2*/ 	.byte	0x08
	.zero		1


	//   ....[15]....
        /*05c4*/ 	.word	0x00000750
        /*05c8*/ 	.word	0x000000ff
        /*05cc*/ 	.word	0x00028ca0
        /*05d0*/ 	.short	0x0100
        /*05d2*/ 	.byte	0x08
	.zero		1


	//   ....[16]....
        /*05d4*/ 	.word	0x00000760
        /*05d8*/ 	.word	0x000000ff
        /*05dc*/ 	.word	0x00028c98
        /*05e0*/ 	.short	0x0100
        /*05e2*/ 	.byte	0x08
	.zero		1


	//   ....[17]....
        /*05e4*/ 	.word	0x00000770
        /*05e8*/ 	.word	0x000000ff
        /*05ec*/ 	.word	0x00028ca8
        /*05f0*/ 	.short	0x0100
        /*05f2*/ 	.byte	0x08
	.zero		1


	//   ....[18]....
        /*05f4*/ 	.word	0x000008a0
        /*05f8*/ 	.word	0x000000ff
        /*05fc*/ 	.word	0x00028cb0
        /*0600*/ 	.short	0x0100
        /*0602*/ 	.byte	0x08
	.zero		1


	//   ....[19]....
        /*0604*/ 	.word	0x000008b0
        /*0608*/ 	.word	0x000000ff
        /*060c*/ 	.word	0x00028cc0
        /*0610*/ 	.short	0x0100
        /*0612*/ 	.byte	0x08
	.zero		1


	//   ....[20]....
        /*0614*/ 	.word	0x000008c0
        /*0618*/ 	.word	0x000000ff
        /*061c*/ 	.word	0x00028cb8
        /*0620*/ 	.short	0x0100
        /*0622*/ 	.byte	0x08
	.zero		1


	//   ....[21]....
        /*0624*/ 	.word	0x000008d0
        /*0628*/ 	.word	0x000000ff
        /*062c*/ 	.word	0x00028cc8
        /*0630*/ 	.short	0x0100
        /*0632*/ 	.byte	0x08
	.zero		1


	//   ....[22]....
        /*0634*/ 	.word	0x00001a30
        /*0638*/ 	.word	0x000000ff
        /*063c*/ 	.word	0x00028c50
        /*0640*/ 	.short	0x010a
        /*0642*/ 	.byte	0x15
	.zero		1


	//   ....[23]....
        /*0644*/ 	.word	0x00001d00
        /*0648*/ 	.word	0x00000004
        /*064c*/ 	.word	0x00000000
        /*0650*/ 	.short	0x0101
        /*0652*/ 	.byte	0x3f
	.zero		1


	//   ....[24]....
        /*0654*/ 	.word	0x00002660
        /*0658*/ 	.word	0x000000ff
        /*065c*/ 	.word	0x00028c50
        /*0660*/ 	.short	0x010a
        /*0662*/ 	.byte	0x15
	.zero		1


	//   ....[25]....
        /*0664*/ 	.word	0x000026a0
        /*0668*/ 	.word	0x000000ff
        /*066c*/ 	.word	0x00028c50
        /*0670*/ 	.short	0x010a
        /*0672*/ 	.byte	0x15
	.zero		1


	//   ....[26]....
        /*0674*/ 	.word	0x00002870
        /*0678*/ 	.word	0x00000005
        /*067c*/ 	.word	0x00000000
        /*0680*/ 	.short	0x0101
        /*0682*/ 	.byte	0x3f
	.zero		1


	//   ....[27]....
        /*0684*/ 	.word	0x00003400
        /*0688*/ 	.word	0x000000ff
        /*068c*/ 	.word	0x00028c00
        /*0690*/ 	.short	0x010a
        /*0692*/ 	.byte	0x28
	.zero		1


	//   ....[28]....
        /*0694*/ 	.word	0x00003480
        /*0698*/ 	.word	0x00000007
        /*069c*/ 	.word	0x00028c30
        /*06a0*/ 	.short	0x010a
        /*06a2*/ 	.byte	0x3f
	.zero		1


	//   ....[29]....
        /*06a4*/ 	.word	0x000034c0
        /*06a8*/ 	.word	0x00000007
        /*06ac*/ 	.word	0x00028c30
        /*06b0*/ 	.short	0x010a
        /*06b2*/ 	.byte	0x3f
	.zero		1


	//   ....[30]....
        /*06b4*/ 	.word	0x00004640
        /*06b8*/ 	.word	0x00000003
        /*06bc*/ 	.word	0x00000000
        /*06c0*/ 	.short	0x0101
        /*06c2*/ 	.byte	0x3f
	.zero		1


	//   ....[31]....
        /*06c4*/ 	.word	0x00004a90
        /*06c8*/ 	.word	0x00000007
        /*06cc*/ 	.word	0x00028c50
        /*06d0*/ 	.short	0x010a
        /*06d2*/ 	.byte	0x3f
	.zero		1


	//   ....[32]....
        /*06d4*/ 	.word	0x00004ad0
        /*06d8*/ 	.word	0x00000007
        /*06dc*/ 	.word	0x00028c50
        /*06e0*/ 	.short	0x010a
        /*06e2*/ 	.byte	0x3f
	.zero		1


	//   ....[33]....
        /*06e4*/ 	.word	0x00004db0
        /*06e8*/ 	.word	0x00000007
        /*06ec*/ 	.word	0x00000000
        /*06f0*/ 	.short	0x0101
        /*06f2*/ 	.byte	0x3f
	.zero		1


	//   ....[34]....
        /*06f4*/ 	.word	0x00004ec0
        /*06f8*/ 	.word	0x000000ff
        /*06fc*/ 	.word	0x00028c30
        /*0700*/ 	.short	0x010a
        /*0702*/ 	.byte	0x19
	.zero		1


	//   ....[35]....
        /*0704*/ 	.word	0x00004f00
        /*0708*/ 	.word	0x000000ff
        /*070c*/ 	.word	0x00028c30
        /*0710*/ 	.short	0x010a
        /*0712*/ 	.byte	0x19
	.zero		1


	//   ....[36]....
        /*0714*/ 	.word	0x00005f50
        /*0718*/ 	.word	0x00000098
        /*071c*/ 	.word	0x00000000
        /*0720*/ 	.short	0x0101
        /*0722*/ 	.byte	0x3f
	.zero		1


	//   ....[37]....
        /*0724*/ 	.word	0x00006c60
        /*0728*/ 	.word	0x000000ff
        /*072c*/ 	.word	0x00028c50
        /*0730*/ 	.short	0x010a
        /*0732*/ 	.byte	0x19
	.zero		1


	//   ....[38]....
        /*0734*/ 	.word	0x00006ca0
        /*0738*/ 	.word	0x000000ff
        /*073c*/ 	.word	0x00028c50
        /*0740*/ 	.short	0x010a
        /*0742*/ 	.byte	0x19
	.zero		1


	//   ....[39]....
        /*0744*/ 	.word	0x00006f40
        /*0748*/ 	.word	0x000000a8
        /*074c*/ 	.word	0x00000000
        /*0750*/ 	.short	0x0101
        /*0752*/ 	.byte	0x3f
	.zero		1


	//   ....[40]....
        /*0754*/ 	.word	0x00007070
        /*0758*/ 	.word	0x000000ff
        /*075c*/ 	.word	0x00028c30
        /*0760*/ 	.short	0x010a
        /*0762*/ 	.byte	0x18
	.zero		1


	//   ....[41]....
        /*0764*/ 	.word	0x000070b0
        /*0768*/ 	.word	0x000000ff
        /*076c*/ 	.word	0x00028c30
        /*0770*/ 	.short	0x010a
        /*0772*/ 	.byte	0x18
	.zero		1


	//   ....[42]....
        /*0774*/ 	.word	0x00007ea0
        /*0778*/ 	.word	0x00000098
        /*077c*/ 	.word	0x00000000
        /*0780*/ 	.short	0x0101
        /*0782*/ 	.byte	0x3f
	.zero		1


	//   ....[43]....
        /*0784*/ 	.word	0x00008950
        /*0788*/ 	.word	0x000000ff
        /*078c*/ 	.word	0x00028c50
        /*0790*/ 	.short	0x010a
        /*0792*/ 	.byte	0x18
	.zero		1


	//   ....[44]....
        /*0794*/ 	.word	0x00008990
        /*0798*/ 	.word	0x000000ff
        /*079c*/ 	.word	0x00028c50
        /*07a0*/ 	.short	0x010a
        /*07a2*/ 	.byte	0x18
	.zero		1


	//   ....[45]....
        /*07a4*/ 	.word	0x00008c20
        /*07a8*/ 	.word	0x000000a8
        /*07ac*/ 	.word	0x00000000
        /*07b0*/ 	.short	0x0101
        /*07b2*/ 	.byte	0x3f
	.zero		1


	//   ....[46]....
        /*07b4*/ 	.word	0x0000b0d0
        /*07b8*/ 	.word	0x000000ff
        /*07bc*/ 	.word	0x00000000
        /*07c0*/ 	.short	0x0101
        /*07c2*/ 	.byte	0x04
	.zero		1


	//   ....[47]....
        /*07c4*/ 	.word	0x0000dc00
        /*07c8*/ 	.word	0x00000008
        /*07cc*/ 	.word	0x00028c40
        /*07d0*/ 	.short	0x010a
        /*07d2*/ 	.byte	0x3f
	.zero		1


	//   ....[48]....
        /*07d4*/ 	.word	0x0000dff0
        /*07d8*/ 	.word	0x0000000a
        /*07dc*/ 	.word	0x00028c20
        /*07e0*/ 	.short	0x010a
        /*07e2*/ 	.byte	0x3f
	.zero		1


	//   ....[49]....
        /*07e4*/ 	.word	0x0000e0b0
        /*07e8*/ 	.word	0x0000000b
        /*07ec*/ 	.word	0x00028c60
        /*07f0*/ 	.short	0x010a
        /*07f2*/ 	.byte	0x3f
	.zero		1


	//   ....[50]....
        /*07f4*/ 	.word	0x0000e820
        /*07f8*/ 	.word	0x00000002
        /*07fc*/ 	.word	0x00028c40
        /*0800*/ 	.short	0x010a
        /*0802*/ 	.byte	0x3f
	.zero		1


	//   ....[51]....
        /*0804*/ 	.word	0x0000ea30
        /*0808*/ 	.word	0x00000002
        /*080c*/ 	.word	0x00028c60
        /*0810*/ 	.short	0x010a
        /*0812*/ 	.byte	0x3f
	.zero		1


	//   ....[52]....
        /*0814*/ 	.word	0x0000f0f0
        /*0818*/ 	.word	0x00000002
        /*081c*/ 	.word	0x00028c40
        /*0820*/ 	.short	0x010a
        /*0822*/ 	.byte	0x3f
	.zero		1


	//   ....[53]....
        /*0824*/ 	.word	0x0000f2f0
        /*0828*/ 	.word	0x00000002
        /*082c*/ 	.word	0x00028c60
        /*0830*/ 	.short	0x010a
        /*0832*/ 	.byte	0x3f
	.zero		1


	//   ....[54]....
        /*0834*/ 	.word	0x0000f930
        /*0838*/ 	.word	0x00000002
        /*083c*/ 	.word	0x00028c40
        /*0840*/ 	.short	0x010a
        /*0842*/ 	.byte	0x3f
	.zero		1


	//   ....[55]....
        /*0844*/ 	.word	0x0000fb40
        /*0848*/ 	.word	0x00000002
        /*084c*/ 	.word	0x00028c60
        /*0850*/ 	.short	0x010a
        /*0852*/ 	.byte	0x3f
	.zero		1


	//   ....[56]....
        /*0854*/ 	.word	0x00010e10
        /*0858*/ 	.word	0x00000000
        /*085c*/ 	.word	0x00028c20
        /*0860*/ 	.short	0x010a
        /*0862*/ 	.byte	0x3f
	.zero		1


	//   ....[57]....
        /*0864*/ 	.word	0x00010fd0
        /*0868*/ 	.word	0x00000006
        /*086c*/ 	.word	0x00000000
        /*0870*/ 	.short	0x010a
        /*0872*/ 	.byte	0x3f
	.zero		1


	//   ....[58]....
        /*0874*/ 	.word	0x00011040
        /*0878*/ 	.word	0x00000007
        /*087c*/ 	.word	0x00000000
        /*0880*/ 	.short	0x010a
        /*0882*/ 	.byte	0x3f
	.zero		1


	//   ....[59]....
        /*0884*/ 	.word	0x000110b0
        /*0888*/ 	.word	0x00000004
        /*088c*/ 	.word	0x00000000
        /*0890*/ 	.short	0x010a
        /*0892*/ 	.byte	0x3f
	.zero		1


	//   ....[60]....
        /*0894*/ 	.word	0x000110e0
        /*0898*/ 	.word	0x00000003
        /*089c*/ 	.word	0x00000000
        /*08a0*/ 	.short	0x010a
        /*08a2*/ 	.byte	0x3f
	.zero		1


	//   ....[61]....
        /*08a4*/ 	.word	0x00011150
        /*08a8*/ 	.word	0x00000005
        /*08ac*/ 	.word	0x00028c50
        /*08b0*/ 	.short	0x010a
        /*08b2*/ 	.byte	0x3f
	.zero		1


	//   ....[62]....
        /*08b4*/ 	.word	0x000111b0
        /*08b8*/ 	.word	0x00000006
        /*08bc*/ 	.word	0x00028c50
        /*08c0*/ 	.short	0x010a
        /*08c2*/ 	.byte	0x3f
	.zero		1


	//   ....[63]....
        /*08c4*/ 	.word	0x00011210
        /*08c8*/ 	.word	0x00000003
        /*08cc*/ 	.word	0x00028c00
        /*08d0*/ 	.short	0x010a
        /*08d2*/ 	.byte	0x3f
	.zero		1


	//   ....[64]....
        /*08d4*/ 	.word	0x00011260
        /*08d8*/ 	.word	0x00000007
        /*08dc*/ 	.word	0x00028c30
        /*08e0*/ 	.short	0x010a
        /*08e2*/ 	.byte	0x3f
	.zero		1


	//   ....[65]....
        /*08e4*/ 	.word	0x000112b0
        /*08e8*/ 	.word	0x00000007
        /*08ec*/ 	.word	0x00028c50
        /*08f0*/ 	.short	0x010a
        /*08f2*/ 	.byte	0x3f
	.zero		1


	//   ....[66]....
        /*08f4*/ 	.word	0x00011310
        /*08f8*/ 	.word	0x00000004
        /*08fc*/ 	.word	0x00028c30
        /*0900*/ 	.short	0x010a
        /*0902*/ 	.byte	0x3f
	.zero		1


	//   ....[67]....
        /*0904*/ 	.word	0x00011360
        /*0908*/ 	.word	0x000000a8
        /*090c*/ 	.word	0x00028c50
        /*0910*/ 	.short	0x010a
        /*0912*/ 	.byte	0x3f
	.zero		1


	//   ....[68]....
        /*0914*/ 	.word	0x000113c0
        /*0918*/ 	.word	0x00000004
        /*091c*/ 	.word	0x00028c30
        /*0920*/ 	.short	0x010a
        /*0922*/ 	.byte	0x3f
	.zero		1


	//   ....[69]....
        /*0924*/ 	.word	0x00011410
        /*0928*/ 	.word	0x000000a8
        /*092c*/ 	.word	0x00028c50
        /*0930*/ 	.short	0x010a
        /*0932*/ 	.byte	0x3f
	.zero		1


	//   ....[70]....
        /*0934*/ 	.word	0x000115b0
        /*0938*/ 	.word	0x00000008
        /*093c*/ 	.word	0x00028c40
        /*0940*/ 	.short	0x010a
        /*0942*/ 	.byte	0x3f
	.zero		1


	//   ....[71]....
        /*0944*/ 	.word	0x00011630
        /*0948*/ 	.word	0x00000008
        /*094c*/ 	.word	0x00028c20
        /*0950*/ 	.short	0x010a
        /*0952*/ 	.byte	0x3f
	.zero		1


	//   ....[72]....
        /*0954*/ 	.word	0x00011680
        /*0958*/ 	.word	0x0000000b
        /*095c*/ 	.word	0x00028c60
        /*0960*/ 	.short	0x010a
        /*0962*/ 	.byte	0x3f
	.zero		1


	//   ....[73]....
        /*0964*/ 	.word	0x000116d0
        /*0968*/ 	.word	0x00000002
        /*096c*/ 	.word	0x00028c40
        /*0970*/ 	.short	0x010a
        /*0972*/ 	.byte	0x3f
	.zero		1


	//   ....[74]....
        /*0974*/ 	.word	0x00011720
        /*0978*/ 	.word	0x00000002
        /*097c*/ 	.word	0x00028c60
        /*0980*/ 	.short	0x010a
        /*0982*/ 	.byte	0x3f
	.zero		1


	//   ....[75]....
        /*0984*/ 	.word	0x00011770
        /*0988*/ 	.word	0x00000002
        /*098c*/ 	.word	0x00028c40
        /*0990*/ 	.short	0x010a
        /*0992*/ 	.byte	0x3f
	.zero		1


	//   ....[76]....
        /*0994*/ 	.word	0x000117c0
        /*0998*/ 	.word	0x00000002
        /*099c*/ 	.word	0x00028c60
        /*09a0*/ 	.short	0x010a
        /*09a2*/ 	.byte	0x3f
	.zero		1


	//   ....[77]....
        /*09a4*/ 	.word	0x00011810
        /*09a8*/ 	.word	0x00000002
        /*09ac*/ 	.word	0x00028c40
        /*09b0*/ 	.short	0x010a
        /*09b2*/ 	.byte	0x3f
	.zero		1


	//   ....[78]....
        /*09b4*/ 	.word	0x00011860
        /*09b8*/ 	.word	0x00000002
        /*09bc*/ 	.word	0x00028c60
        /*09c0*/ 	.short	0x010a
        /*09c2*/ 	.byte	0x3f
	.zero		1


	//   ....[79]....
        /*09c4*/ 	.word	0x00012220
        /*09c8*/ 	.word	0x00000000
        /*09cc*/ 	.word	0x00028c20
        /*09d0*/ 	.short	0x010a
        /*09d2*/ 	.byte	0x3f
	.zero		1


	//   ....[80]....
        /*09d4*/ 	.word	0x000123c0
        /*09d8*/ 	.word	0x00000006
        /*09dc*/ 	.word	0x00000000
        /*09e0*/ 	.short	0x010a
        /*09e2*/ 	.byte	0x3f
	.zero		1


	//   ....[81]....
        /*09e4*/ 	.word	0x00012410
        /*09e8*/ 	.word	0x00000007
        /*09ec*/ 	.word	0x00000000
        /*09f0*/ 	.short	0x010a
        /*09f2*/ 	.byte	0x3f
	.zero		1


	//   ....[82]....
        /*09f4*/ 	.word	0x00012460
        /*09f8*/ 	.word	0x00000004
        /*09fc*/ 	.word	0x00000000
        /*0a00*/ 	.short	0x010a
        /*0a02*/ 	.byte	0x3f
	.zero		1


	//----- nvinfo : EIATTR_NUM_MBARRIERS
	.align		4
.L_549:
        /*0a04*/ 	.byte	0x03, 0x38
        /*0a06*/ 	.short	0x0016


	//----- nvinfo : EIATTR_EXIT_INSTR_OFFSETS
	.align		4
        /*0a08*/ 	.byte	0x04, 0x1c
        /*0a0a*/ 	.short	(.L_551 - .L_550)


	//   ....[0]....
.L_550:
        /*0a0c*/ 	.word	0x00000a80


	//   ....[1]....
        /*0a10*/ 	.word	0x0000c060


	//   ....[2]....
        /*0a14*/ 	.word	0x0000c0c0


	//   ....[3]....
        /*0a18*/ 	.word	0x00011130


	//----- nvinfo : EIATTR_MAX_THREADS
	.align		4
.L_551:
        /*0a1c*/ 	.byte	0x04, 0x05
        /*0a1e*/ 	.short	(.L_553 - .L_552)
.L_552:
        /*0a20*/ 	.word	0x00000180
        /*0a24*/ 	.word	0x00000001
        /*0a28*/ 	.word	0x00000001


	//----- nvinfo : EIATTR_CRS_STACK_SIZE
	.align		4
.L_553:
        /*0a2c*/ 	.byte	0x04, 0x1e
        /*0a2e*/ 	.short	(.L_555 - .L_554)
.L_554:
        /*0a30*/ 	.word	0x00000000


	//----- nvinfo : EIATTR_CBANK_PARAM_SIZE
	.align		4
.L_555:
        /*0a34*/ 	.byte	0x03, 0x19
        /*0a36*/ 	.short	0x0a70


	//----- nvinfo : EIATTR_PARAM_CBANK
	.align		4
        /*0a38*/ 	.byte	0x04, 0x0a
        /*0a3a*/ 	.short	(.L_557 - .L_556)
	.align		4
.L_556:
        /*0a3c*/ 	.word	index@(.nv.constant0._ZN7cutlass13device_kernelIN5flash11enable_sm90INS1_16FlashAttnFwdSm90INS1_25CollectiveMainloopFwdSm90ILi2EN4cute5tupleIJNS5_1CILi1EEES8_S8_EEENS6_IJNS7_ILi64EEESA_SA_EEELi512ENS_10bfloat16_tEfNS_4arch4Sm90ELb1ELb0ELb1ELb1ELb0ELb0ELb0ELb0ELb0ELb0ELb0ELb0EEENS1_21CollectiveEpilogueFwdINS6_IJSA_NS7_ILi512EEESA_EEES9_SC_SE_Li256ELb1ELb0ELb0ELb0EEENS1_36VarlenDynamicPersistentTileSchedulerILi64ELi64ELi256ELi32ELb0ELb0ELb1ELb1ELb1ELb1EEEEEEEEEvNT_6ParamsE)
        /*0a40*/ 	.short	0x0210
        /*0a42*/ 	.short	0x0a70


	//----- nvinfo : EIATTR_SW_WAR
	.align		4
.L_557:
        /*0a44*/ 	.byte	0x04, 0x36
        /*0a46*/ 	.short	(.L_559 - .L_558)
.L_558:
        /*0a48*/ 	.word	0x00000008
.L_559:


//--------------------- .nv.info._ZN7cutlass13device_kernelIN5flash11enable_sm90INS1_16FlashAttnFwdSm90INS1_25CollectiveMainloopFwdSm90ILi2EN4cute5tupleIJNS5_1CILi1EEES8_S8_EEENS6_IJNS7_ILi64EEESA_SA_EEELi512ENS_10bfloat16_tEfNS_4arch4Sm90ELb1ELb0ELb1ELb1ELb0ELb1ELb0ELb0ELb0ELb0ELb0ELb0EEENS1_21CollectiveEpilogueFwdINS6_IJSA_NS7_ILi512EEESA_EEES9_SC_SE_Li256ELb1ELb0ELb0ELb0EEENS1_36VarlenDynamicPersistentTileSchedulerILi64ELi64ELi256ELi32ELb0ELb0ELb1ELb1ELb1ELb1EEEEEEEEEvNT_6ParamsE --------------------------
	.section	.nv.info._ZN7cutlass13device_kernelIN5flash11enable_sm90INS1_16FlashAttnFwdSm90INS1_25CollectiveMainloopFwdSm90ILi2EN4cute5tupleIJNS5_1CILi1EEES8_S8_EEENS6_IJNS7_ILi64EEESA_SA_EEELi512ENS_10bfloat16_tEfNS_4arch4Sm90ELb1ELb0ELb1ELb1ELb0ELb1ELb0ELb0ELb0ELb0ELb0ELb0EEENS1_21CollectiveEpilogueFwdINS6_IJSA_NS7_ILi512EEESA_EEES9_SC_SE_Li256ELb1ELb0ELb0ELb0EEENS1_36VarlenDynamicPersistentTileSchedulerILi64ELi64ELi256ELi32ELb0ELb0ELb1ELb1ELb1ELb1EEEEEEEEEvNT_6ParamsE,"",@"SHT_CUDA_INFO"
	.sectionflags	@""
	.align	4


	//----- nvinfo : EIATTR_CUDA_API_VERSION
	.align		4
        /*0000*/ 	.byte	0x04, 0x37
        /*0002*/ 	.short	(.L_561 - .L_560)
.L_560:
        /*0004*/ 	.word	0x00000082


	//----- nvinfo : EIATTR_KPARAM_INFO
	.align		4
.L_561:
        /*0008*/ 	.byte	0x04, 0x17
        /*000a*/ 	.short	(.L_563 - .L_562)
.L_562:
        /*000c*/ 	.word	0x00000000
        /*0010*/ 	.short	0x0000
        /*0012*/ 	.short	0x0070
        /*0014*/ 	.byte	0x00, 0xf0, 0x01, 0x28


	//----- nvinfo : EIATTR_SPARSE_MMA_MASK
	.align		4
.L_563:
        /*0018*/ 	.byte	0x03, 0x50
        /*001a*/ 	.short	0x0000


	//----- nvinfo : EIATTR_MAXREG_COUNT
	.align		4
        /*001c*/ 	.byte	0x03, 0x1b
        /*001e*/ 	.short	0x00a8


	//----- nvinfo : EIATTR_NUM_BARRIERS
	.align		4
        /*0020*/ 	.byte	0x02, 0x4c
        /*0022*/ 	.byte	0x10
	.zero		1


	//----- nvinfo : EIATTR_EXTERNS
	.align		4
        /*0024*/ 	.byte	0x04, 0x0f
        /*0026*/ 	.short	(.L_565 - .L_564)


	//   ....[0]....
	.align		4
.L_564:
        /*0028*/ 	.word	index@(__assertfail)


	//----- nvinfo : EIATTR_ANNOTATIONS
	.align		4
.L_565:
        /*002c*/ 	.byte	0x04, 0x55
        /*002e*/ 	.short	(.L_567 - .L_566)


	//   ....[0]....
.L_566:
        /* <DEDUP_REMOVED lines=41> */


	//----- nvinfo : EIATTR_MERCURY_ISA_VERSION
	.align		4
.L_567:
        /*02a8*/ 	.byte	0x03, 0x5f
        /*02aa*/ 	.short	0x0101


	//----- nvinfo : EIATTR_UNUSED_LOAD_BYTE_OFFSET
	.align		4
        /*02ac*/ 	.byte	0x04, 0x44
        /*02ae*/ 	.short	(.L_569 - .L_568)


	//   ....[0]....
.L_568:
        /*02b0*/ 	.word	0x00000ae0
        /*02b4*/ 	.word	0x0000fff0


	//   ....[1]....
        /*02b8*/ 	.word	0x0000fbf0
        /*02bc*/ 	.word	0x0000fff0


	//----- nvinfo : EIATTR_INT_WARP_WIDE_INSTR_OFFSETS
	.align		4
.L_569:
        /*02c0*/ 	.byte	0x04, 0x31
        /*02c2*/ 	.short	(.L_571 - .L_570)


	//   ....[0]....
.L_570:
        /*02c4*/ 	.word	0x000001c0


	//   ....[1]....
        /*02c8*/ 	.word	0x00000200


	//   ....[2]....
        /*02cc*/ 	.word	0x000002d0


	//   ....[3]....
        /*02d0*/ 	.word	0x00014690


	//   ....[4]....
        /*02d4*/ 	.word	0x00014720


	//   ....[5]....
        /*02d8*/ 	.word	0x00014ba0


	//   ....[6]....
        /*02dc*/ 	.word	0x00014bd0


	//   ....[7]....
        /*02e0*/ 	.word	0x00017460


	//   ....[8]....
        /*02e4*/ 	.word	0x000174f0


	//----- nvinfo : EIATTR_COOP_GROUP_MASK_REGIDS
	.align		4
.L_571:
        /*02e8*/ 	.byte	0x04, 0x29
        /*02ea*/ 	.short	(.L_573 - .L_572)


	//   ....[0]....
.L_572:
        /*02ec*/ 	.word	0xffffffff


	//   ....[1]....
        /*02f0*/ 	.word	0xffffffff


	//   ....[2]....
        /*02f4*/ 	.word	0xffffffff


	//   ....[3]....
        /*02f8*/ 	.word	0xffffffff


	//   ....[4]....
        /*02fc*/ 	.word	0xffffffff


	//   ....[5]....
        /*0300*/ 	.word	0xffffffff


	//   ....[6]....
        /*0304*/ 	.word	0xffffffff


	//   ....[7]....
        /*0308*/ 	.word	0xffffffff


	//   ....[8]....
        /*030c*/ 	.word	0xffffffff


	//   ....[9]....
        /*0310*/ 	.word	0xffffffff


	//   ....[10]....
        /*0314*/ 	.word	0xffffffff


	//   ....[11]....
        /*0318*/ 	.word	0xffffffff


	//   ....[12]....
        /*031c*/ 	.word	0xffffffff


	//   ....[13]....
        /*0320*/ 	.word	0xffffffff


	//   ....[14]....
        /*0324*/ 	.word	0xffffffff


	//   ....[15]....
        /*0328*/ 	.word	0xffffffff


	//   ....[16]....
        /*032c*/ 	.word	0xffffffff


	//   ....[17]....
        /*0330*/ 	.word	0xffffffff


	//   ....[18]....
        /*0334*/ 	.word	0xffffffff


	//   ....[19]....
        /*0338*/ 	.word	0xffffffff


	//   ....[20]....
        /*033c*/ 	.word	0xffffffff


	//   ....[21]....
        /*0340*/ 	.word	0xffffffff


	//   ....[22]....
        /*0344*/ 	.word	0xffffffff


	//   ....[23]....
        /*0348*/ 	.word	0xffffffff


	//   ....[24]....
        /*034c*/ 	.word	0xffffffff


	//   ....[25]....
        /*0350*/ 	.word	0xffffffff


	//   ....[26]....
        /*0354*/ 	.word	0xffffffff


	//   ....[27]....
        /*0358*/ 	.word	0xffffffff


	//   ....[28]....
        /*035c*/ 	.word	0xffffffff


	//   ....[29]....
        /*0360*/ 	.word	0xffffffff


	//   ....[30]....
        /*0364*/ 	.word	0xffffffff


	//   ....[31]....
        /*0368*/ 	.word	0xffffffff


	//   ....[32]....
        /*036c*/ 	.word	0xffffffff


	//   ....[33]....
        /*0370*/ 	.word	0xffffffff


	//   ....[34]....
        /*0374*/ 	.word	0xffffffff


	//   ....[35]....
        /*0378*/ 	.word	0xffffffff


	//   ....[36]....
        /*037c*/ 	.word	0xffffffff


	//   ....[37]....
        /*0380*/ 	.word	0xffffffff


	//   ....[38]....
        /*0384*/ 	.word	0xffffffff


	//   ....[39]....
        /*0388*/ 	.word	0xffffffff


	//   ....[40]....
        /*038c*/ 	.word	0xffffffff


	//   ....[41]....
        /*0390*/ 	.word	0xffffffff


	//   ....[42]....
        /*0394*/ 	.word	0xffffffff


	//   ....[43]....
        /*0398*/ 	.word	0xffffffff


	//   ....[44]....
        /*039c*/ 	.word	0xffffffff


	//   ....[45]....
        /*03a0*/ 	.word	0xffffffff


	//   ....[46]....
        /*03a4*/ 	.word	0xffffffff


	//   ....[47]....
        /*03a8*/ 	.word	0xffffffff


	//   ....[48]....
        /*03ac*/ 	.word	0xffffffff


	//   ....[49]....
        /*03b0*/ 	.word	0xffffffff


	//   ....[50]....
        /*03b4*/ 	.word	0xffffffff


	//   ....[51]....
        /*03b8*/ 	.word	0xffffffff


	//   ....[52]....
        /*03bc*/ 	.word	0xffffffff


	//   ....[53]....
        /*03c0*/ 	.word	0xffffffff


	//   ....[54]....
        /*03c4*/ 	.word	0xffffffff


	//   ....[55]....
        /*03c8*/ 	.word	0xffffffff


	//   ....[56]....
        /*03cc*/ 	.word	0xffffffff


	//   ....[57]....
        /*03d0*/ 	.word	0xffffffff


	//   ....[58]....
        /*03d4*/ 	.word	0xffffffff


	//   ....[59]....
        /*03d8*/ 	.word	0xffffffff


	//   ....[60]....
        /*03dc*/ 	.word	0xffffffff


	//   ....[61]....
        /*03e0*/ 	.word	0xffffffff


	//   ....[62]....
        /*03e4*/ 	.word	0xffffffff


	//   ....[63]....
        /*03e8*/ 	.word	0x0500000f


	//   ....[64]....
        /*03ec*/ 	.word	0x0500000f


	//   ....[65]....
        /*03f0*/ 	.word	0x0500000f


	//   ....[66]....
        /*03f4*/ 	.word	0x0500000f


	//   ....[67]....
        /*03f8*/ 	.word	0x0500000f


	//   ....[68]....
        /*03fc*/ 	.word	0x0500000f


	//   ....[69]....
        /*0400*/ 	.word	0x0500000f


	//   ....[70]....
        /*0404*/ 	.word	0x0500000f


	//   ....[71]....
        /*0408*/ 	.word	0x0500000f


	//   ....[72]....
        /*040c*/ 	.word	0x0500000f


	//   ....[73]....
        /*0410*/ 	.word	0x0500000f


	//   ....[74]....
        /*0414*/ 	.word	0x0500000f


	//   ....[75]....
        /*0418*/ 	.word	0x0500000f


	//   ....[76]....
        /*041c*/ 	.word	0x0500000f


	//   ....[77]....
        /*0420*/ 	.word	0x0500000f


	//   ....[78]....
        /*0424*/ 	.word	0x0500000f


	//   ....[79]....
        /*0428*/ 	.word	0x0500000f


	//   ....[80]....
        /*042c*/ 	.word	0x0500000f


	//   ....[81]....
        /*0430*/ 	.word	0x0500000f


	//   ....[82]....
        /*0434*/ 	.word	0x0500000f


	//   ....[83]....
        /*0438*/ 	.word	0x0500000f


	//   ....[84]....
        /*043c*/ 	.word	0x0500000f


	//   ....[85]....
        /*0440*/ 	.word	0x0500000f


	//   ....[86]....
        /*0444*/ 	.word	0x0500000f


	//   ....[87]....
        /*0448*/ 	.word	0x0500000f


	//   ....[88]....
        /*044c*/ 	.word	0x0500000f


	//   ....[89]....
        /*0450*/ 	.word	0x0500000f


	//   ....[90]....
        /*0454*/ 	.word	0x0500000f


	//   ....[91]....
        /*0458*/ 	.word	0x0500000f


	//   ....[92]....
        /*045c*/ 	.word	0x0500000f


	//   ....[93]....
        /*0460*/ 	.word	0x0500000f


	//   ....[94]....
        /*0464*/ 	.word	0x0500000f


	//   ....[95]....
        /*0468*/ 	.word	0x0500000f


	//   ....[96]....
        /*046c*/ 	.word	0x0500000f


	//   ....[97]....
        /*0470*/ 	.word	0x0500000f


	//   ....[98]....
        /*0474*/ 	.word	0x0500000f


	//----- nvinfo : EIATTR_COOP_GROUP_INSTR_OFFSETS
	.align		4
.L_573:
        /*0478*/ 	.byte	0x04, 0x28
        /*047a*/ 	.short	(.L_575 - .L_574)


	//   ....[0]....
.L_574:
        /*047c*/ 	.word	0x00000060


	//   ....[1]....
        /*0480*/ 	.word	0x000001d0


	//   ....[2]....
        /*0484*/ 	.word	0x00000210


	//   ....[3]....
        /*0488*/ 	.word	0x00000400


	//   ....[4]....
        /*048c*/ 	.word	0x00000560


	//   ....[5]....
        /*0490*/ 	.word	0x00000680


	//   ....[6]....
        /*0494*/ 	.word	0x000007e0


	//   ....[7]....
        /*0498*/ 	.word	0x00004780


	//   ....[8]....
        /*049c*/ 	.word	0x000061c0


	//   ....[9]....
        /*04a0*/ 	.word	0x0000a010


	//   ....[10]....
        /*04a4*/ 	.word	0x0000a0d0


	//   ....[11]....
        /*04a8*/ 	.word	0x0000a520


	//   ....[12]....
        /*04ac*/ 	.word	0x0000a590


	//   ....[13]....
        /*04b0*/ 	.word	0x0000af90


	//   ....[14]....
        /*04b4*/ 	.word	0x0000ba20


	//   ....[15]....
        /*04b8*/ 	.word	0x0000bb10


	//   ....[16]....
        /*04bc*/ 	.word	0x0000bf30


	//   ....[17]....
        /*04c0*/ 	.word	0x0000bfd0


	//   ....[18]....
        /*04c4*/ 	.word	0x0000d260


	//   ....[19]....
        /*04c8*/ 	.word	0x0000da90


	//   ....[20]....
        /*04cc*/ 	.word	0x0000db00


	//   ....[21]....
        /*04d0*/ 	.word	0x0000de70


	//   ....[22]....
        /*04d4*/ 	.word	0x0000e040


	//   ....[23]....
        /*04d8*/ 	.word	0x0000f0b0


	//   ....[24]....
        /*04dc*/ 	.word	0x0000f100


	//   ....[25]....
        /*04e0*/ 	.word	0x0000f130


	//   ....[26]....
        /*04e4*/ 	.word	0x0000f1b0


	//   ....[27]....
        /*04e8*/ 	.word	0x0000f1d0


	//   ....[28]....
        /*04ec*/ 	.word	0x00010b90


	//   ....[29]....
        /*04f0*/ 	.word	0x00012310


	//   ....[30]....
        /*04f4*/ 	.word	0x00012490


	//   ....[31]....
        /*04f8*/ 	.word	0x000124c0


	//   ....[32]....
        /*04fc*/ 	.word	0x00012500


	//   ....[33]....
        /*0500*/ 	.word	0x00012570


	//   ....[34]....
        /*0504*/ 	.word	0x000125d0


	//   ....[35]....
        /*0508*/ 	.word	0x00012610


	//   ....[36]....
        /*050c*/ 	.word	0x000127b0


	//   ....[37]....
        /*0510*/ 	.word	0x00012810


	//   ....[38]....
        /*0514*/ 	.word	0x00012850


	//   ....[39]....
        /*0518*/ 	.word	0x00012890


	//   ....[40]....
        /*051c*/ 	.word	0x000128c0


	//   ....[41]....
        /*0520*/ 	.word	0x000128f0


	//   ....[42]....
        /*0524*/ 	.word	0x00012980


	//   ....[43]....
        /*0528*/ 	.word	0x000129e0


	//   ....[44]....
        /*052c*/ 	.word	0x00012a70


	//   ....[45]....
        /*0530*/ 	.word	0x00017580


	//   ....[46]....
        /*0534*/ 	.word	0x00017590


	//   ....[47]....
        /*0538*/ 	.word	0x000176a0


	//   ....[48]....
        /*053c*/ 	.word	0x00017700


	//   ....[49]....
        /*0540*/ 	.word	0x00017740


	//   ....[50]....
        /*0544*/ 	.word	0x00017780


	//   ....[51]....
        /*0548*/ 	.word	0x000177b0


	//   ....[52]....
        /*054c*/ 	.word	0x000177e0


	//   ....[53]....
        /*0550*/ 	.word	0x00017970


	//   ....[54]....
        /*0554*/ 	.word	0x000179d0


	//   ....[55]....
        /*0558*/ 	.word	0x00017a10


	//   ....[56]....
        /*055c*/ 	.word	0x00017a50


	//   ....[57]....
        /*0560*/ 	.word	0x00017a80


	//   ....[58]....
        /*0564*/ 	.word	0x00017ab0


	//   ....[59]....
        /*0568*/ 	.word	0x00017b70


	//   ....[60]....
        /*056c*/ 	.word	0x00017b90


	//   ....[61]....
        /*0570*/ 	.word	0x00017c00


	//   ....[62]....
        /*0574*/ 	.word	0x00018290


	//   ....[63]....
        /*0578*/ 	.word	0x00018770


	//   ....[64]....
        /*057c*/ 	.word	0x00018810


	//   ....[65]....
        /*0580*/ 	.word	0x000188b0


	//   ....[66]....
        /*0584*/ 	.word	0x00018950


	//   ....[67]....
        /*0588*/ 	.word	0x000189f0


	//   ....[68]....
        /*058c*/ 	.word	0x00018a90


	//   ....[69]....
        /*0590*/ 	.word	0x00018b30


	//   ....[70]....
        /*0594*/ 	.word	0x00018bd0


	//   ....[71]....
        /*0598*/ 	.word	0x00018cc0


	//   ....[72]....
        /*059c*/ 	.word	0x00018d60


	//   ....[73]....
        /*05a0*/ 	.word	0x00018e00


	//   ....[74]....
        /*05a4*/ 	.word	0x00018ea0


	//   ....[75]....
        /*05a8*/ 	.word	0x00018f40


	//   ....[76]....
        /*05ac*/ 	.word	0x00018fe0


	//   ....[77]....
        /*05b0*/ 	.word	0x00019080


	//   ....[78]....
        /*05b4*/ 	.word	0x00019120


	//   ....[79]....
        /*05b8*/ 	.word	0x00019420


	//   ....[80]....
        /*05bc*/ 	.word	0x00019700


	//   ....[81]....
        /*05c0*/ 	.word	0x00019b20


	//   ....[82]....
        /*05c4*/ 	.word	0x00019bb0


	//   ....[83]....
        /*05c8*/ 	.word	0x00019c50


	//   ....[84]....
        /*05cc*/ 	.word	0x00019d00


	//   ....[85]....
        /*05d0*/ 	.word	0x00019d80


	//   ....[86]....
        /*05d4*/ 	.word	0x00019e00


	//   ....[87]....
        /*05d8*/ 	.word	0x00019e80


	//   ....[88]....
        /*05dc*/ 	.word	0x00019f00


	//   ....[89]....
        /*05e0*/ 	.word	0x00019f90


	//   ....[90]....
        /*05e4*/ 	.word	0x0001a040


	//   ....[91]....
        /*05e8*/ 	.word	0x0001a0c0


	//   ....[92]....
        /*05ec*/ 	.word	0x0001a140


	//   ....[93]....
        /*05f0*/ 	.word	0x0001a1c0


	//   ....[94]....
        /*05f4*/ 	.word	0x0001a240


	//   ....[95]....
        /*05f8*/ 	.word	0x0001a2b0


	//   ....[96]....
        /*05fc*/ 	.word	0x0001a350


	//   ....[97]....
        /*0600*/ 	.word	0x0001a3e0


	//   ....[98]....
        /*0604*/ 	.word	0x0001a510


	//----- nvinfo : EIATTR_REG_RECONFIG
	.align		4
.L_575:
        /*0608*/ 	.byte	0x01, 0x54
	.zero		2


	//----- nvinfo : EIATTR_SYSCALL_OFFSETS
	.align		4
        /*060c*/ 	.byte	0x04, 0x46
        /*060e*/ 	.short	(.L_577 - .L_576)


	//   ....[0]....
.L_576:
        /*0610*/ 	.word	0x000018c0


	//   ....[1]....
        /*0614*/ 	.word	0x00001a10


	//   ....[2]....
        /*0618*/ 	.word	0x00006380


	//   ....[3]....
        /*061c*/ 	.word	0x00006820


	//   ....[4]....
        /*0620*/ 	.word	0x000148b0


	//   ....[5]....
        /*0624*/ 	.word	0x000149f0


	//   ....[6]....
        /*0628*/ 	.word	0x00014af0


	//----- nvinfo : EIATTR_MBARRIER_INSTR_OFFSETS
	.align		4
.L_577:
        /*062c*/ 	.byte	0x04, 0x39
        /*062e*/ 	.short	(.L_579 - .L_578)


	//   ....[0]....
.L_578:
        /*0630*/ 	.word	0x000002f0
        /*0634*/ 	.word	0x000000ff
        /*0638*/ 	.word	0x00028c00
        /*063c*/ 	.short	0x0100
        /*063e*/ 	.byte	0x08
	.zero		1


	//   ....[1]....
        /*0640*/ 	.word	0x00000300
        /*0644*/ 	.word	0x000000ff
        /*0648*/ 	.word	0x00028c20
        /*064c*/ 	.short	0x0100
        /*064e*/ 	.byte	0x08
	.zero		1


	//   ....[2]....
        /*0650*/ 	.word	0x000003b0
        /*0654*/ 	.word	0x000000ff
        /*0658*/ 	.word	0x00028c30
        /*065c*/ 	.short	0x0100
        /*065e*/ 	.byte	0x06
	.zero		1


	//   ....[3]....
        /*0660*/ 	.word	0x000003c0
        /*0664*/ 	.word	0x000000ff
        /*0668*/ 	.word	0x00028c40
        /*066c*/ 	.short	0x0100
        /*066e*/ 	.byte	0x06
	.zero		1


	//   ....[4]....
        /*0670*/ 	.word	0x000003d0
        /*0674*/ 	.word	0x000000ff
        /*0678*/ 	.word	0x00028c38
        /*067c*/ 	.short	0x0100
        /*067e*/ 	.byte	0x06
	.zero		1


	//   ....[5]....
        /*0680*/ 	.word	0x000003e0
        /*0684*/ 	.word	0x000000ff
        /*0688*/ 	.word	0x00028c48
        /*068c*/ 	.short	0x0100
        /*068e*/ 	.byte	0x06
	.zero		1


	//   ....[6]....
        /*0690*/ 	.word	0x00000510
        /*0694*/ 	.word	0x000000ff
        /*0698*/ 	.word	0x00028c50
        /*069c*/ 	.short	0x0100
        /*069e*/ 	.byte	0x08
	.zero		1


	//   ....[7]....
        /*06a0*/ 	.word	0x00000520
        /*06a4*/ 	.word	0x000000ff
        /*06a8*/ 	.word	0x00028c60
        /*06ac*/ 	.short	0x0100
        /*06ae*/ 	.byte	0x08
	.zero		1


	//   ....[8]....
        /*06b0*/ 	.word	0x00000530
        /*06b4*/ 	.word	0x000000ff
        /*06b8*/ 	.word	0x00028c58
        /*06bc*/ 	.short	0x0100
        /*06be*/ 	.byte	0x08
	.zero		1


	//   ....[9]....
        /*06c0*/ 	.word	0x00000540
        /*06c4*/ 	.word	0x000000ff
        /*06c8*/ 	.word	0x00028c68
        /*06cc*/ 	.short	0x0100
        /*06ce*/ 	.byte	0x08
	.zero		1


	//   ....[10]....
        /*06d0*/ 	.word	0x00000630
        /*06d4*/ 	.word	0x000000ff
        /*06d8*/ 	.word	0x00028c70
        /*06dc*/ 	.short	0x0100
        /*06de*/ 	.byte	0x06
	.zero		1


	//   ....[11]....
        /*06e0*/ 	.word	0x00000640
        /*06e4*/ 	.word	0x000000ff
        /*06e8*/ 	.word	0x00028c80
        /*06ec*/ 	.short	0x0100
        /*06ee*/ 	.byte	0x06
	.zero		1


	//   ....[12]....
        /*06f0*/ 	.word	0x00000650
        /*06f4*/ 	.word	0x000000ff
        /*06f8*/ 	.word	0x00028c78
        /*06fc*/ 	.short	0x0100
        /*06fe*/ 	.byte	0x06
	.zero		1


	//   ....[13]....
        /*0700*/ 	.word	0x00000660
        /*0704*/ 	.word	0x000000ff
        /*0708*/ 	.word	0x00028c88
        /*070c*/ 	.short	0x0100
        /*070e*/ 	.byte	0x06
	.zero		1


	//   ....[14]....
        /*0710*/ 	.word	0x00000790
        /*0714*/ 	.word	0x000000ff
        /*0718*/ 	.word	0x00028c90
        /*071c*/ 	.short	0x0100
        /*071e*/ 	.byte	0x08
	.zero		1


	//   ....[15]....
        /*0720*/ 	.word	0x000007a0
        /*0724*/ 	.word	0x000000ff
        /*0728*/ 	.word	0x00028ca0
        /*072c*/ 	.short	0x0100
        /*072e*/ 	.byte	0x08
	.zero		1


	//   ....[16]....
        /*0730*/ 	.word	0x000007b0
        /*0734*/ 	.word	0x000000ff
        /*0738*/ 	.word	0x00028c98
        /*073c*/ 	.short	0x0100
        /*073e*/ 	.byte	0x08
	.zero		1


	//   ....[17]....
        /*0740*/ 	.word	0x000007c0
        /*0744*/ 	.word	0x000000ff
        /*0748*/ 	.word	0x00028ca8
        /*074c*/ 	.short	0x0100
        /*074e*/ 	.byte	0x08
	.zero		1


	//   ....[18]....
        /*0750*/ 	.word	0x000008f0
        /*0754*/ 	.word	0x000000ff
        /*0758*/ 	.word	0x00028cb0
        /*075c*/ 	.short	0x0100
        /*075e*/ 	.byte	0x08
	.zero		1


	//   ....[19]....
        /*0760*/ 	.word	0x00000900
        /*0764*/ 	.word	0x000000ff
        /*0768*/ 	.word	0x00028cc0
        /*076c*/ 	.short	0x0100
        /*076e*/ 	.byte	0x08
	.zero		1


	//   ....[20]....
        /*0770*/ 	.word	0x00000910
        /*0774*/ 	.word	0x000000ff
        /*0778*/ 	.word	0x00028cb8
        /*077c*/ 	.short	0x0100
        /*077e*/ 	.byte	0x08
	.zero		1


	//   ....[21]....
        /*0780*/ 	.word	0x00000920
        /*0784*/ 	.word	0x000000ff
        /*0788*/ 	.word	0x00028cc8
        /*078c*/ 	.short	0x0100
        /*078e*/ 	.byte	0x08
	.zero		1


	//   ....[22]....
        /*0790*/ 	.word	0x00002670
        /*0794*/ 	.word	0x00000046
        /*0798*/ 	.word	0x00028c90
        /*079c*/ 	.short	0x010a
        /*079e*/ 	.byte	0x3f
	.zero		1


	//   ....[23]....
        /*07a0*/ 	.word	0x00003090
        /*07a4*/ 	.word	0x00000046
        /*07a8*/ 	.word	0x00028c90
        /*07ac*/ 	.short	0x010a
        /*07ae*/ 	.byte	0x3f
	.zero		1


	//   ....[24]....
        /*07b0*/ 	.word	0x00003990
        /*07b4*/ 	.word	0x00000046
        /*07b8*/ 	.word	0x00028c90
        /*07bc*/ 	.short	0x010a
        /*07be*/ 	.byte	0x3f
	.zero		1


	//   ....[25]....
        /*07c0*/ 	.word	0x00003b90
        /*07c4*/ 	.word	0x00000004
        /*07c8*/ 	.word	0x00000000
        /*07cc*/ 	.short	0x0101
        /*07ce*/ 	.byte	0x3f
	.zero		1


	//   ....[26]....
        /*07d0*/ 	.word	0x00003bd0
        /*07d4*/ 	.word	0x00000046
        /*07d8*/ 	.word	0x00028cb0
        /*07dc*/ 	.short	0x010a
        /*07de*/ 	.byte	0x3f
	.zero		1


	//   ....[27]....
        /*07e0*/ 	.word	0x000041f0
        /*07e4*/ 	.word	0x00000046
        /*07e8*/ 	.word	0x00000000
        /*07ec*/ 	.short	0x0101
        /*07ee*/ 	.byte	0x3f
	.zero		1


	//   ....[28]....
        /*07f0*/ 	.word	0x00004890
        /*07f4*/ 	.word	0x0000000e
        /*07f8*/ 	.word	0x00028c50
        /*07fc*/ 	.short	0x010a
        /*07fe*/ 	.byte	0x3f
	.zero		1


	//   ....[29]....
        /*0800*/ 	.word	0x00004c40
        /*0804*/ 	.word	0x00000000
        /*0808*/ 	.word	0x00000000
        /*080c*/ 	.short	0x0101
        /*080e*/ 	.byte	0x3f
	.zero		1


	//   ....[30]....
        /*0810*/ 	.word	0x00005570
        /*0814*/ 	.word	0x00000000
        /*0818*/ 	.word	0x00028c50
        /*081c*/ 	.short	0x010a
        /*081e*/ 	.byte	0x3f
	.zero		1


	//   ....[31]....
        /*0820*/ 	.word	0x000055c0
        /*0824*/ 	.word	0x00000000
        /*0828*/ 	.word	0x00028c50
        /*082c*/ 	.short	0x010a
        /*082e*/ 	.byte	0x3f
	.zero		1


	//   ....[32]....
        /*0830*/ 	.word	0x00005890
        /*0834*/ 	.word	0x00000000
        /*0838*/ 	.word	0x00000000
        /*083c*/ 	.short	0x0101
        /*083e*/ 	.byte	0x3f
	.zero		1


	//   ....[33]....
        /*0840*/ 	.word	0x00006410
        /*0844*/ 	.word	0x00000002
        /*0848*/ 	.word	0x00028c00
        /*084c*/ 	.short	0x010a
        /*084e*/ 	.byte	0x3f
	.zero		1


	//   ....[34]....
        /*0850*/ 	.word	0x00006460
        /*0854*/ 	.word	0x00000002
        /*0858*/ 	.word	0x00028c00
        /*085c*/ 	.short	0x010a
        /*085e*/ 	.byte	0x3f
	.zero		1


	//   ....[35]....
        /*0860*/ 	.word	0x00007090
        /*0864*/ 	.word	0x00000002
        /*0868*/ 	.word	0x00028c00
        /*086c*/ 	.short	0x010a
        /*086e*/ 	.byte	0x3f
	.zero		1


	//   ....[36]....
        /*0870*/ 	.word	0x00008520
        /*0874*/ 	.word	0x00000002
        /*0878*/ 	.word	0x00028c00
        /*087c*/ 	.short	0x010a
        /*087e*/ 	.byte	0x3f
	.zero		1


	//   ....[37]....
        /*0880*/ 	.word	0x00009520
        /*0884*/ 	.word	0x000000a9
        /*0888*/ 	.word	0x00028c30
        /*088c*/ 	.short	0x010a
        /*088e*/ 	.byte	0x3f
	.zero		1


	//   ....[38]....
        /*0890*/ 	.word	0x000095d0
        /*0894*/ 	.word	0x000000a9
        /*0898*/ 	.word	0x00028c30
        /*089c*/ 	.short	0x010a
        /*089e*/ 	.byte	0x3f
	.zero		1


	//   ....[39]....
        /*08a0*/ 	.word	0x0000a7f0
        /*08a4*/ 	.word	0x00000000
        /*08a8*/ 	.word	0x00000000
        /*08ac*/ 	.short	0x0101
        /*08ae*/ 	.byte	0x3f
	.zero		1


	//   ....[40]....
        /*08b0*/ 	.word	0x0000abf0
        /*08b4*/ 	.word	0x000000a9
        /*08b8*/ 	.word	0x00028c50
        /*08bc*/ 	.short	0x010a
        /*08be*/ 	.byte	0x3f
	.zero		1


	//   ....[41]....
        /*08c0*/ 	.word	0x0000aca0
        /*08c4*/ 	.word	0x000000a9
        /*08c8*/ 	.word	0x00028c50
        /*08cc*/ 	.short	0x010a
        /*08ce*/ 	.byte	0x3f
	.zero		1


	//   ....[42]....
        /*08d0*/ 	.word	0x0000afb0
        /*08d4*/ 	.word	0x000000a9
        /*08d8*/ 	.word	0x00000000
        /*08dc*/ 	.short	0x0101
        /*08de*/ 	.byte	0x3f
	.zero		1


	//   ....[43]....
        /*08e0*/ 	.word	0x0000b0a0
        /*08e4*/ 	.word	0x000000d5
        /*08e8*/ 	.word	0x00028c30
        /*08ec*/ 	.short	0x010a
        /*08ee*/ 	.byte	0x3f
	.zero		1


	//   ....[44]....
        /*08f0*/ 	.word	0x0000b110
        /*08f4*/ 	.word	0x000000d5
        /*08f8*/ 	.word	0x00028c30
        /*08fc*/ 	.short	0x010a
        /*08fe*/ 	.byte	0x3f
	.zero		1


	//   ....[45]....
        /*0900*/ 	.word	0x0000c1c0
        /*0904*/ 	.word	0x00000098
        /*0908*/ 	.word	0x00000000
        /*090c*/ 	.short	0x0101
        /*090e*/ 	.byte	0x3f
	.zero		1


	//   ....[46]....
        /*0910*/ 	.word	0x0000cf30
        /*0914*/ 	.word	0x000000d5
        /*0918*/ 	.word	0x00028c50
        /*091c*/ 	.short	0x010a
        /*091e*/ 	.byte	0x3f
	.zero		1


	//   ....[47]....
        /*0920*/ 	.word	0x0000cf80
        /*0924*/ 	.word	0x000000d5
        /*0928*/ 	.word	0x00028c50
        /*092c*/ 	.short	0x010a
        /*092e*/ 	.byte	0x3f
	.zero		1


	//   ....[48]....
        /*0930*/ 	.word	0x0000d280
        /*0934*/ 	.word	0x000000d5
        /*0938*/ 	.word	0x00000000
        /*093c*/ 	.short	0x0101
        /*093e*/ 	.byte	0x3f
	.zero		1


	//   ....[49]....
        /*0940*/ 	.word	0x0000d3b0
        /*0944*/ 	.word	0x000000b9
        /*0948*/ 	.word	0x00028c30
        /*094c*/ 	.short	0x010a
        /*094e*/ 	.byte	0x3f
	.zero		1


	//   ....[50]....
        /*0950*/ 	.word	0x0000d420
        /*0954*/ 	.word	0x000000b9
        /*0958*/ 	.word	0x00028c30
        /*095c*/ 	.short	0x010a
        /*095e*/ 	.byte	0x3f
	.zero		1


	//   ....[51]....
        /*0960*/ 	.word	0x0000e360
        /*0964*/ 	.word	0x000000b5
        /*0968*/ 	.word	0x00000000
        /*096c*/ 	.short	0x0101
        /*096e*/ 	.byte	0x3f
	.zero		1


	//   ....[52]....
        /*0970*/ 	.word	0x0000ed80
        /*0974*/ 	.word	0x000000b9
        /*0978*/ 	.word	0x00028c50
        /*097c*/ 	.short	0x010a
        /*097e*/ 	.byte	0x3f
	.zero		1


	//   ....[53]....
        /*0980*/ 	.word	0x0000edd0
        /*0984*/ 	.word	0x000000b9
        /*0988*/ 	.word	0x00028c50
        /*098c*/ 	.short	0x010a
        /*098e*/ 	.byte	0x3f
	.zero		1


	//   ....[54]....
        /*0990*/ 	.word	0x0000f0d0
        /*0994*/ 	.word	0x000000b9
        /*0998*/ 	.word	0x00000000
        /*099c*/ 	.short	0x0101
        /*099e*/ 	.byte	0x3f
	.zero		1


	//   ....[55]....
        /*09a0*/ 	.word	0x00011410
        /*09a4*/ 	.word	0x00000000
        /*09a8*/ 	.word	0x00000000
        /*09ac*/ 	.short	0x0101
        /*09ae*/ 	.byte	0x3f
	.zero		1


	//   ....[56]....
        /*09b0*/ 	.word	0x000137a0
        /*09b4*/ 	.word	0x00000009
        /*09b8*/ 	.word	0x00028c20
        /*09bc*/ 	.short	0x010a
        /*09be*/ 	.byte	0x3f
	.zero		1


	//   ....[57]....
        /*09c0*/ 	.word	0x00013830
        /*09c4*/ 	.word	0x00000005
        /*09c8*/ 	.word	0x00028ca0
        /*09cc*/ 	.short	0x010a
        /*09ce*/ 	.byte	0x3f
	.zero		1


	//   ....[58]....
        /*09d0*/ 	.word	0x00013a10
        /*09d4*/ 	.word	0x00000005
        /*09d8*/ 	.word	0x00028cc0
        /*09dc*/ 	.short	0x010a
        /*09de*/ 	.byte	0x3f
	.zero		1


	//   ....[59]....
        /*09e0*/ 	.word	0x00013f60
        /*09e4*/ 	.word	0x00000006
        /*09e8*/ 	.word	0x00028ca0
        /*09ec*/ 	.short	0x010a
        /*09ee*/ 	.byte	0x3f
	.zero		1


	//   ....[60]....
        /*09f0*/ 	.word	0x00014120
        /*09f4*/ 	.word	0x00000006
        /*09f8*/ 	.word	0x00028cc0
        /*09fc*/ 	.short	0x010a
        /*09fe*/ 	.byte	0x3f
	.zero		1


	//   ....[61]....
        /*0a00*/ 	.word	0x00015030
        /*0a04*/ 	.word	0x00000005
        /*0a08*/ 	.word	0x00028c40
        /*0a0c*/ 	.short	0x010a
        /*0a0e*/ 	.byte	0x3f
	.zero		1


	//   ....[62]....
        /*0a10*/ 	.word	0x00015420
        /*0a14*/ 	.word	0x00000007
        /*0a18*/ 	.word	0x00028c20
        /*0a1c*/ 	.short	0x010a
        /*0a1e*/ 	.byte	0x3f
	.zero		1


	//   ....[63]....
        /*0a20*/ 	.word	0x000154e0
        /*0a24*/ 	.word	0x00000002
        /*0a28*/ 	.word	0x00028c60
        /*0a2c*/ 	.short	0x010a
        /*0a2e*/ 	.byte	0x3f
	.zero		1


	//   ....[64]....
        /*0a30*/ 	.word	0x00015c40
        /*0a34*/ 	.word	0x00000003
        /*0a38*/ 	.word	0x00028c40
        /*0a3c*/ 	.short	0x010a
        /*0a3e*/ 	.byte	0x3f
	.zero		1


	//   ....[65]....
        /*0a40*/ 	.word	0x00015e50
        /*0a44*/ 	.word	0x00000003
        /*0a48*/ 	.word	0x00028c60
        /*0a4c*/ 	.short	0x010a
        /*0a4e*/ 	.byte	0x3f
	.zero		1


	//   ....[66]....
        /*0a50*/ 	.word	0x00016500
        /*0a54*/ 	.word	0x00000002
        /*0a58*/ 	.word	0x00028c40
        /*0a5c*/ 	.short	0x010a
        /*0a5e*/ 	.byte	0x3f
	.zero		1


	//   ....[67]....
        /*0a60*/ 	.word	0x00016700
        /*0a64*/ 	.word	0x00000002
        /*0a68*/ 	.word	0x00028c60
        /*0a6c*/ 	.short	0x010a
        /*0a6e*/ 	.byte	0x3f
	.zero		1


	//   ....[68]....
        /*0a70*/ 	.word	0x00016d40
        /*0a74*/ 	.word	0x00000002
        /*0a78*/ 	.word	0x00028c40
        /*0a7c*/ 	.short	0x010a
        /*0a7e*/ 	.byte	0x3f
	.zero		1


	//   ....[69]....
        /*0a80*/ 	.word	0x00016f50
        /*0a84*/ 	.word	0x00000002
        /*0a88*/ 	.word	0x00028c60
        /*0a8c*/ 	.short	0x010a
        /*0a8e*/ 	.byte	0x3f
	.zero		1


	//   ....[70]....
        /*0a90*/ 	.word	0x00018210
        /*0a94*/ 	.word	0x00000000
        /*0a98*/ 	.word	0x00028c20
        /*0a9c*/ 	.short	0x010a
        /*0a9e*/ 	.byte	0x3f
	.zero		1


	//   ....[71]....
        /*0aa0*/ 	.word	0x000183c0
        /*0aa4*/ 	.word	0x00000006
        /*0aa8*/ 	.word	0x00000000
        /*0aac*/ 	.short	0x010a
        /*0aae*/ 	.byte	0x3f
	.zero		1


	//   ....[72]....
        /*0ab0*/ 	.word	0x00018430
        /*0ab4*/ 	.word	0x00000007
        /*0ab8*/ 	.word	0x00000000
        /*0abc*/ 	.short	0x010a
        /*0abe*/ 	.byte	0x3f
	.zero		1


	//   ....[73]....
        /*0ac0*/ 	.word	0x000184a0
        /*0ac4*/ 	.word	0x00000004
        /*0ac8*/ 	.word	0x00000000
        /*0acc*/ 	.short	0x010a
        /*0ace*/ 	.byte	0x3f
	.zero		1


	//   ....[74]....
        /*0ad0*/ 	.word	0x000184d0
        /*0ad4*/ 	.word	0x00000003
        /*0ad8*/ 	.word	0x00000000
        /*0adc*/ 	.short	0x010a
        /*0ade*/ 	.byte	0x3f
	.zero		1


	//   ....[75]....
        /*0ae0*/ 	.word	0x00018530
        /*0ae4*/ 	.word	0x00000046
        /*0ae8*/ 	.word	0x00028c90
        /*0aec*/ 	.short	0x010a
        /*0aee*/ 	.byte	0x3f
	.zero		1


	//   ....[76]....
        /*0af0*/ 	.word	0x00018580
        /*0af4*/ 	.word	0x00000046
        /*0af8*/ 	.word	0x00028c90
        /*0afc*/ 	.short	0x010a
        /*0afe*/ 	.byte	0x3f
	.zero		1


	//   ....[77]....
        /*0b00*/ 	.word	0x000185d0
        /*0b04*/ 	.word	0x00000046
        /*0b08*/ 	.word	0x00028c90
        /*0b0c*/ 	.short	0x010a
        /*0b0e*/ 	.byte	0x3f
	.zero		1


	//   ....[78]....
        /*0b10*/ 	.word	0x00018620
        /*0b14*/ 	.word	0x00000046
        /*0b18*/ 	.word	0x00028cb0
        /*0b1c*/ 	.short	0x010a
        /*0b1e*/ 	.byte	0x3f
	.zero		1


	//   ....[79]....
        /*0b20*/ 	.word	0x00018670
        /*0b24*/ 	.word	0x0000000e
        /*0b28*/ 	.word	0x00028c50
        /*0b2c*/ 	.short	0x010a
        /*0b2e*/ 	.byte	0x3f
	.zero		1


	//   ....[80]....
        /*0b30*/ 	.word	0x000186c0
        /*0b34*/ 	.word	0x00000000
        /*0b38*/ 	.word	0x00028c50
        /*0b3c*/ 	.short	0x010a
        /*0b3e*/ 	.byte	0x3f
	.zero		1


	//   ....[81]....
        /*0b40*/ 	.word	0x00018c10
        /*0b44*/ 	.word	0x00000002
        /*0b48*/ 	.word	0x00028c00
        /*0b4c*/ 	.short	0x010a
        /*0b4e*/ 	.byte	0x3f
	.zero		1


	//   ....[82]....
        /*0b50*/ 	.word	0x00019160
        /*0b54*/ 	.word	0x00000002
        /*0b58*/ 	.word	0x00028c00
        /*0b5c*/ 	.short	0x010a
        /*0b5e*/ 	.byte	0x3f
	.zero		1


	//   ....[83]....
        /*0b60*/ 	.word	0x000191b0
        /*0b64*/ 	.word	0x000000a9
        /*0b68*/ 	.word	0x00028c30
        /*0b6c*/ 	.short	0x010a
        /*0b6e*/ 	.byte	0x3f
	.zero		1


	//   ....[84]....
        /*0b70*/ 	.word	0x00019200
        /*0b74*/ 	.word	0x000000a9
        /*0b78*/ 	.word	0x00028c50
        /*0b7c*/ 	.short	0x010a
        /*0b7e*/ 	.byte	0x3f
	.zero		1


	//   ....[85]....
        /*0b80*/ 	.word	0x00019250
        /*0b84*/ 	.word	0x000000d5
        /*0b88*/ 	.word	0x00028c30
        /*0b8c*/ 	.short	0x010a
        /*0b8e*/ 	.byte	0x3f
	.zero		1


	//   ....[86]....
        /*0b90*/ 	.word	0x000192a0
        /*0b94*/ 	.word	0x000000d5
        /*0b98*/ 	.word	0x00028c50
        /*0b9c*/ 	.short	0x010a
        /*0b9e*/ 	.byte	0x3f
	.zero		1


	//   ....[87]....
        /*0ba0*/ 	.word	0x000192f0
        /*0ba4*/ 	.word	0x000000b9
        /*0ba8*/ 	.word	0x00028c30
        /*0bac*/ 	.short	0x010a
        /*0bae*/ 	.byte	0x3f
	.zero		1


	//   ....[88]....
        /*0bb0*/ 	.word	0x00019340
        /*0bb4*/ 	.word	0x000000b9
        /*0bb8*/ 	.word	0x00028c50
        /*0bbc*/ 	.short	0x010a
        /*0bbe*/ 	.byte	0x3f
	.zero		1


	//   ....[89]....
        /*0bc0*/ 	.word	0x000194e0
        /*0bc4*/ 	.word	0x00000009
        /*0bc8*/ 	.word	0x00028c20
        /*0bcc*/ 	.short	0x010a
        /*0bce*/ 	.byte	0x3f
	.zero		1


	//   ....[90]....
        /*0bd0*/ 	.word	0x00019530
        /*0bd4*/ 	.word	0x00000005
        /*0bd8*/ 	.word	0x00028ca0
        /*0bdc*/ 	.short	0x010a
        /*0bde*/ 	.byte	0x3f
	.zero		1


	//   ....[91]....
        /*0be0*/ 	.word	0x00019580
        /*0be4*/ 	.word	0x00000005
        /*0be8*/ 	.word	0x00028cc0
        /*0bec*/ 	.short	0x010a
        /*0bee*/ 	.byte	0x3f
	.zero		1


	//   ....[92]....
        /*0bf0*/ 	.word	0x000195d0
        /*0bf4*/ 	.word	0x00000006
        /*0bf8*/ 	.word	0x00028ca0
        /*0bfc*/ 	.short	0x010a
        /*0bfe*/ 	.byte	0x3f
	.zero		1


	//   ....[93]....
        /*0c00*/ 	.word	0x00019620
        /*0c04*/ 	.word	0x00000006
        /*0c08*/ 	.word	0x00028cc0
        /*0c0c*/ 	.short	0x010a
        /*0c0e*/ 	.byte	0x3f
	.zero		1


	//   ....[94]....
        /*0c10*/ 	.word	0x000197c0
        /*0c14*/ 	.word	0x00000005
        /*0c18*/ 	.word	0x00028c40
        /*0c1c*/ 	.short	0x010a
        /*0c1e*/ 	.byte	0x3f
	.zero		1


	//   ....[95]....
        /*0c20*/ 	.word	0x00019840
        /*0c24*/ 	.word	0x00000005
        /*0c28*/ 	.word	0x00028c20
        /*0c2c*/ 	.short	0x010a
        /*0c2e*/ 	.byte	0x3f
	.zero		1


	//   ....[96]....
        /*0c30*/ 	.word	0x00019890
        /*0c34*/ 	.word	0x00000002
        /*0c38*/ 	.word	0x00028c60
        /*0c3c*/ 	.short	0x010a
        /*0c3e*/ 	.byte	0x3f
	.zero		1


	//   ....[97]....
        /*0c40*/ 	.word	0x000198e0
        /*0c44*/ 	.word	0x00000003
        /*0c48*/ 	.word	0x00028c40
        /*0c4c*/ 	.short	0x010a
        /*0c4e*/ 	.byte	0x3f
	.zero		1


	//   ....[98]....
        /*0c50*/ 	.word	0x00019930
        /*0c54*/ 	.word	0x00000003
        /*0c58*/ 	.word	0x00028c60
        /*0c5c*/ 	.short	0x010a
        /*0c5e*/ 	.byte	0x3f
	.zero		1


	//   ....[99]....
        /*0c60*/ 	.word	0x00019980
        /*0c64*/ 	.word	0x00000002
        /*0c68*/ 	.word	0x00028c40
        /*0c6c*/ 	.short	0x010a
        /*0c6e*/ 	.byte	0x3f
	.zero		1


	//   ....[100]....
        /*0c70*/ 	.word	0x000199d0
        /*0c74*/ 	.word	0x00000002
        /*0c78*/ 	.word	0x00028c60
        /*0c7c*/ 	.short	0x010a
        /*0c7e*/ 	.byte	0x3f
	.zero		1


	//   ....[101]....
        /*0c80*/ 	.word	0x00019a20
        /*0c84*/ 	.word	0x00000002
        /*0c88*/ 	.word	0x00028c40
        /*0c8c*/ 	.short	0x010a
        /*0c8e*/ 	.byte	0x3f
	.zero		1


	//   ....[102]....
        /*0c90*/ 	.word	0x00019a70
        /*0c94*/ 	.word	0x00000002
        /*0c98*/ 	.word	0x00028c60
        /*0c9c*/ 	.short	0x010a
        /*0c9e*/ 	.byte	0x3f
	.zero		1


	//   ....[103]....
        /*0ca0*/ 	.word	0x0001a430
        /*0ca4*/ 	.word	0x00000000
        /*0ca8*/ 	.word	0x00028c20
        /*0cac*/ 	.short	0x010a
        /*0cae*/ 	.byte	0x3f
	.zero		1


	//   ....[104]....
        /*0cb0*/ 	.word	0x0001a5d0
        /*0cb4*/ 	.word	0x00000006
        /*0cb8*/ 	.word	0x00000000
        /*0cbc*/ 	.short	0x010a
        /*0cbe*/ 	.byte	0x3f
	.zero		1


	//   ....[105]....
        /*0cc0*/ 	.word	0x0001a620
        /*0cc4*/ 	.word	0x00000007
        /*0cc8*/ 	.word	0x00000000
        /*0ccc*/ 	.short	0x010a
        /*0cce*/ 	.byte	0x3f
	.zero		1


	//   ....[106]....
        /*0cd0*/ 	.word	0x0001a670
        /*0cd4*/ 	.word	0x00000004
        /*0cd8*/ 	.word	0x00000000
        /*0cdc*/ 	.short	0x010a
        /*0cde*/ 	.byte	0x3f
	.zero		1


	//----- nvinfo : EIATTR_NUM_MBARRIERS
	.align		4
.L_579:
        /*0ce0*/ 	.byte	0x03, 0x38
        /*0ce2*/ 	.short	0x0016


	//----- nvinfo : EIATTR_EXIT_INSTR_OFFSETS
	.align		4
        /*0ce4*/ 	.byte	0x04, 0x1c
        /*0ce6*/ 	.short	(.L_581 - .L_580)


	//   ....[0]....
.L_580:
        /*0ce8*/ 	.word	0x00018520


	//----- nvinfo : EIATTR_MAX_THREADS
	.align		4
.L_581:
        /*0cec*/ 	.byte	0x04, 0x05
        /*0cee*/ 	.short	(.L_583 - .L_582)
.L_582:
        /*0cf0*/ 	.word	0x00000180
        /*0cf4*/ 	.word	0x00000001
        /*0cf8*/ 	.word	0x00000001


	//----- nvinfo : EIATTR_CRS_STACK_SIZE
	.align		4
.L_583:
        /*0cfc*/ 	.byte	0x04, 0x1e
        /*0cfe*/ 	.short	(.L_585 - .L_584)
.L_584:
        /*0d00*/ 	.word	0x00000000


	//----- nvinfo : EIATTR_CBANK_PARAM_SIZE
	.align		4
.L_585:
        /*0d04*/ 	.byte	0x03, 0x19
        /*0d06*/ 	.short	0x0a70


	//----- nvinfo : EIATTR_PARAM_CBANK
	.align		4
        /*0d08*/ 	.byte	0x04, 0x0a
        /*0d0a*/ 	.short	(.L_587 - .L_586)
	.align		4
.L_586:
        /*0d0c*/ 	.word	index@(.nv.constant0._ZN7cutlass13device_kernelIN5flash11enable_sm90INS1_16FlashAttnFwdSm90INS1_25CollectiveMainloopFwdSm90ILi2EN4cute5tupleIJNS5_1CILi1EEES8_S8_EEENS6_IJNS7_ILi64EEESA_SA_EEELi512ENS_10bfloat16_tEfNS_4arch4Sm90ELb1ELb0ELb1ELb1ELb0ELb1ELb0ELb0ELb0ELb0ELb0ELb0EEENS1_21CollectiveEpilogueFwdINS6_IJSA_NS7_ILi512EEESA_EEES9_SC_SE_Li256ELb1ELb0ELb0ELb0EEENS1_36VarlenDynamicPersistentTileSchedulerILi64ELi64ELi256ELi32ELb0ELb0ELb1ELb1ELb1ELb1EEEEEEEEEvNT_6ParamsE)
        /*0d10*/ 	.short	0x0210
        /*0d12*/ 	.short	0x0a70


	//----- nvinfo : EIATTR_SW_WAR
	.align		4
.L_587:
        /*0d14*/ 	.byte	0x04, 0x36
        /*0d16*/ 	.short	(.L_589 - .L_588)
.L_588:
        /*0d18*/ 	.word	0x00000008
.L_589:


//--------------------- .nv.info._ZN7cutlass13device_kernelIN5flash11enable_sm90INS1_16FlashAttnFwdSm90INS1_25CollectiveMainloopFwdSm90ILi2EN4cute5tupleIJNS5_1CILi1EEES8_S8_EEENS6_IJNS7_ILi64EEESA_SA_EEELi512ENS_10bfloat16_tEfNS_4arch4Sm90ELb1ELb0ELb1ELb1ELb0ELb0ELb1ELb0ELb0ELb0ELb0ELb0EEENS1_21CollectiveEpilogueFwdINS6_IJSA_NS7_ILi512EEESA_EEES9_SC_SE_Li256ELb1ELb0ELb0ELb0EEENS1_36VarlenDynamicPersistentTileSchedulerILi64ELi64ELi256ELi32ELb0ELb0ELb1ELb1ELb1ELb1EEEEEEEEEvNT_6ParamsE --------------------------
	.section	.nv.info._ZN7cutlass13device_kernelIN5flash11enable_sm90INS1_16FlashAttnFwdSm90INS1_25CollectiveMainloopFwdSm90ILi2EN4cute5tupleIJNS5_1CILi1EEES8_S8_EEENS6_IJNS7_ILi64EEESA_SA_EEELi512ENS_10bfloat16_tEfNS_4arch4Sm90ELb1ELb0ELb1ELb1ELb0ELb0ELb1ELb0ELb0ELb0ELb0ELb0EEENS1_21CollectiveEpilogueFwdINS6_IJSA_NS7_ILi512EEESA_EEES9_SC_SE_Li256ELb1ELb0ELb0ELb0EEENS1_36VarlenDynamicPersistentTileSchedulerILi64ELi64ELi256ELi32ELb0ELb0ELb1ELb1ELb1ELb1EEEEEEEEEvNT_6ParamsE,"",@"SHT_CUDA_INFO"
	.sectionflags	@""
	.align	4


	//----- nvinfo : EIATTR_CUDA_API_VERSION
	.align		4
        /*0000*/ 	.byte	0x04, 0x37
        /*0002*/ 	.short	(.L_591 - .L_590)
.L_590:
        /*0004*/ 	.word	0x00000082


	//----- nvinfo : EIATTR_KPARAM_INFO
	.align		4
.L_591:
        /*0008*/ 	.byte	0x04, 0x17
        /*000a*/ 	.short	(.L_593 - .L_592)
.L_592:
        /*000c*/ 	.word	0x00000000
        /*0010*/ 	.short	0x0000
        /*0012*/ 	.short	0x0070
        /*0014*/ 	.byte	0x00, 0xf0, 0x01, 0x2c


	//----- nvinfo : EIATTR_SPARSE_MMA_MASK
	.align		4
.L_593:
        /*0018*/ 	.byte	0x03, 0x50
        /*001a*/ 	.short	0x0000


	//----- nvinfo : EIATTR_MAXREG_COUNT
	.align		4
        /*001c*/ 	.byte	0x03, 0x1b
        /*001e*/ 	.short	0x00a8


	//----- nvinfo : EIATTR_NUM_BARRIERS
	.align		4
        /*0020*/ 	.byte	0x02, 0x4c
        /*0022*/ 	.byte	0x10
	.zero		1


	//----- nvinfo : EIATTR_EXTERNS
	.align		4
        /*0024*/ 	.byte	0x04, 0x0f
        /*0026*/ 	.short	(.L_595 - .L_594)


	//   ....[0]....
	.align		4
.L_594:
        /*0028*/ 	.word	index@(__assertfail)


	//----- nvinfo : EIATTR_ANNOTATIONS
	.align		4
.L_595:
        /*002c*/ 	.byte	0x04, 0x55
        /*002e*/ 	.short	(.L_597 - .L_596)


	//   ....[0]....
.L_596:
        /* <DEDUP_REMOVED lines=31> */


	//----- nvinfo : EIATTR_MERCURY_ISA_VERSION
	.align		4
.L_597:
        /*0210*/ 	.byte	0x03, 0x5f
        /*0212*/ 	.short	0x0101


	//----- nvinfo : EIATTR_UNUSED_LOAD_BYTE_OFFSET
	.align		4
        /*0214*/ 	.byte	0x04, 0x44
        /*0216*/ 	.short	(.L_599 - .L_598)


	//   ....[0]....
.L_598:
        /*0218*/ 	.word	0x00000ac0
        /*021c*/ 	.word	0x0000fff0


	//   ....[1]....
        /*0220*/ 	.word	0x0000d400
        /*0224*/ 	.word	0x0000fff0


	//----- nvinfo : EIATTR_INT_WARP_WIDE_INSTR_OFFSETS
	.align		4
.L_599:
        /*0228*/ 	.byte	0x04, 0x31
        /*022a*/ 	.short	(.L_601 - .L_600)


	//   ....[0]....
.L_600:
        /*022c*/ 	.word	0x00000190


	//   ....[1]....
        /*0230*/ 	.word	0x000001d0


	//   ....[2]....
        /*0234*/ 	.word	0x00000240


	//   ....[3]....
        /*0238*/ 	.word	0x00000250


	//   ....[4]....
        /*023c*/ 	.word	0x00011020


	//   ....[5]....
        /*0240*/ 	.word	0x000110e0


	//   ....[6]....
        /*0244*/ 	.word	0x00011580


	//   ....[7]....
        /*0248*/ 	.word	0x000115b0


	//   ....[8]....
        /*024c*/ 	.word	0x00014270


	//   ....[9]....
        /*0250*/ 	.word	0x00014330


	//----- nvinfo : EIATTR_COOP_GROUP_MASK_REGIDS
	.align		4
.L_601:
        /*0254*/ 	.byte	0x04, 0x29
        /*0256*/ 	.short	(.L_603 - .L_602)


	//   ....[0]....
.L_602:
        /*0258*/ 	.word	0xffffffff


	//   ....[1]....
        /*025c*/ 	.word	0xffffffff


	//   ....[2]....
        /*0260*/ 	.word	0xffffffff


	//   ....[3]....
        /*0264*/ 	.word	0xffffffff


	//   ....[4]....
        /*0268*/ 	.word	0xffffffff


	//   ....[5]....
        /*026c*/ 	.word	0xffffffff


	//   ....[6]....
        /*0270*/ 	.word	0xffffffff


	//   ....[7]....
        /*0274*/ 	.word	0xffffffff


	//   ....[8]....
        /*0278*/ 	.word	0xffffffff


	//   ....[9]....
        /*027c*/ 	.word	0xffffffff


	//   ....[10]....
        /*0280*/ 	.word	0xffffffff


	//   ....[11]....
        /*0284*/ 	.word	0xffffffff


	//   ....[12]....
        /*0288*/ 	.word	0xffffffff


	//   ....[13]....
        /*028c*/ 	.word	0xffffffff


	//   ....[14]....
        /*0290*/ 	.word	0xffffffff


	//   ....[15]....
        /*0294*/ 	.word	0xffffffff


	//   ....[16]....
        /*0298*/ 	.word	0xffffffff


	//   ....[17]....
        /*029c*/ 	.word	0xffffffff


	//   ....[18]....
        /*02a0*/ 	.word	0xffffffff


	//   ....[19]....
        /*02a4*/ 	.word	0xffffffff


	//   ....[20]....
        /*02a8*/ 	.word	0xffffffff


	//   ....[21]....
        /*02ac*/ 	.word	0xffffffff


	//   ....[22]....
        /*02b0*/ 	.word	0xffffffff


	//   ....[23]....
        /*02b4*/ 	.word	0xffffffff


	//   ....[24]....
        /*02b8*/ 	.word	0xffffffff


	//   ....[25]....
        /*02bc*/ 	.word	0xffffffff


	//   ....[26]....
        /*02c0*/ 	.word	0xffffffff


	//   ....[27]....
        /*02c4*/ 	.word	0xffffffff


	//   ....[28]....
        /*02c8*/ 	.word	0xffffffff


	//   ....[29]....
        /*02cc*/ 	.word	0xffffffff


	//   ....[30]....
        /*02d0*/ 	.word	0xffffffff


	//   ....[31]....
        /*02d4*/ 	.word	0xffffffff


	//   ....[32]....
        /*02d8*/ 	.word	0xffffffff


	//   ....[33]....
        /*02dc*/ 	.word	0xffffffff


	//   ....[34]....
        /*02e0*/ 	.word	0xffffffff


	//   ....[35]....
        /*02e4*/ 	.word	0xffffffff


	//   ....[36]....
        /*02e8*/ 	.word	0xffffffff


	//   ....[37]....
        /*02ec*/ 	.word	0xffffffff


	//   ....[38]....
        /*02f0*/ 	.word	0xffffffff


	//   ....[39]....
        /*02f4*/ 	.word	0xffffffff


	//   ....[40]....
        /*02f8*/ 	.word	0xffffffff


	//   ....[41]....
        /*02fc*/ 	.word	0xffffffff


	//   ....[42]....
        /*0300*/ 	.word	0xffffffff


	//   ....[43]....
        /*0304*/ 	.word	0xffffffff


	//   ....[44]....
        /*0308*/ 	.word	0xffffffff


	//   ....[45]....
        /*030c*/ 	.word	0xffffffff


	//   ....[46]....
        /*0310*/ 	.word	0xffffffff


	//   ....[47]....
        /*0314*/ 	.word	0xffffffff


	//   ....[48]....
        /*0318*/ 	.word	0xffffffff


	//   ....[49]....
        /*031c*/ 	.word	0xffffffff


	//   ....[50]....
        /*0320*/ 	.word	0xffffffff


	//   ....[51]....
        /*0324*/ 	.word	0xffffffff


	//   ....[52]....
        /*0328*/ 	.word	0xffffffff


	//   ....[53]....
        /*032c*/ 	.word	0xffffffff


	//   ....[54]....
        /*0330*/ 	.word	0xffffffff


	//   ....[55]....
        /*0334*/ 	.word	0xffffffff


	//   ....[56]....
        /*0338*/ 	.word	0xffffffff


	//   ....[57]....
        /*033c*/ 	.word	0xffffffff


	//   ....[58]....
        /*0340*/ 	.word	0xffffffff


	//   ....[59]....
        /*0344*/ 	.word	0xffffffff


	//   ....[60]....
        /*0348*/ 	.word	0xffffffff


	//   ....[61]....
        /*034c*/ 	.word	0xffffffff


	//   ....[62]....
        /*0350*/ 	.word	0xffffffff


	//   ....[63]....
        /*0354*/ 	.word	0xffffffff


	//   ....[64]....
        /*0358*/ 	.word	0xffffffff


	//   ....[65]....
        /*035c*/ 	.word	0xffffffff


	//   ....[66]....
        /*0360*/ 	.word	0x0500000f


	//   ....[67]....
        /*0364*/ 	.word	0x0500000f


	//   ....[68]....
        /*0368*/ 	.word	0x0500000f


	//   ....[69]....
        /*036c*/ 	.word	0x0500000f


	//   ....[70]....
        /*0370*/ 	.word	0x0500000f


	//   ....[71]....
        /*0374*/ 	.word	0x0500000f


	//   ....[72]....
        /*0378*/ 	.word	0x0500000f


	//   ....[73]....
        /*037c*/ 	.word	0x0500000f


	//   ....[74]....
        /*0380*/ 	.word	0x0500000f


	//   ....[75]....
        /*0384*/ 	.word	0x0500000f


	//   ....[76]....
        /*0388*/ 	.word	0x0500000f


	//   ....[77]....
        /*038c*/ 	.word	0x0500000f


	//   ....[78]....
        /*0390*/ 	.word	0x0500000f


	//   ....[79]....
        /*0394*/ 	.word	0x0500000f


	//   ....[80]....
        /*0398*/ 	.word	0x0500000f


	//   ....[81]....
        /*039c*/ 	.word	0x0500000f


	//   ....[82]....
        /*03a0*/ 	.word	0x0500000f


	//   ....[83]....
        /*03a4*/ 	.word	0x0500000f


	//   ....[84]....
        /*03a8*/ 	.word	0x0500000f


	//----- nvinfo : EIATTR_COOP_GROUP_INSTR_OFFSETS
	.align		4
.L_603:
        /*03ac*/ 	.byte	0x04, 0x28
        /*03ae*/ 	.short	(.L_605 - .L_604)


	//   ....[0]....
.L_604:
        /*03b0*/ 	.word	0x00000070


	//   ....[1]....
        /*03b4*/ 	.word	0x000001a0


	//   ....[2]....
        /*03b8*/ 	.word	0x000001f0


	//   ....[3]....
        /*03bc*/ 	.word	0x00000400


	//   ....[4]....
        /*03c0*/ 	.word	0x00000560


	//   ....[5]....
        /*03c4*/ 	.word	0x00000680


	//   ....[6]....
        /*03c8*/ 	.word	0x000007e0


	//   ....[7]....
        /*03cc*/ 	.word	0x00001970


	//   ....[8]....
        /*03d0*/ 	.word	0x00003110


	//   ....[9]....
        /*03d4*/ 	.word	0x000040d0


	//   ....[10]....
        /*03d8*/ 	.word	0x00005330


	//   ....[11]....
        /*03dc*/ 	.word	0x00005390


	//   ....[12]....
        /*03e0*/ 	.word	0x00005840


	//   ....[13]....
        /*03e4*/ 	.word	0x00005910


	//   ....[14]....
        /*03e8*/ 	.word	0x000061a0


	//   ....[15]....
        /*03ec*/ 	.word	0x00006df0


	//   ....[16]....
        /*03f0*/ 	.word	0x00008000


	//   ....[17]....
        /*03f4*/ 	.word	0x00008070


	//   ....[18]....
        /*03f8*/ 	.word	0x00008460


	//   ....[19]....
        /*03fc*/ 	.word	0x000085b0


	//   ....[20]....
        /*0400*/ 	.word	0x00009770


	//   ....[21]....
        /*0404*/ 	.word	0x0000a410


	//   ....[22]....
        /*0408*/ 	.word	0x0000b3b0


	//   ....[23]....
        /*040c*/ 	.word	0x0000b420


	//   ....[24]....
        /*0410*/ 	.word	0x0000b760


	//   ....[25]....
        /*0414*/ 	.word	0x0000b920


	//   ....[26]....
        /*0418*/ 	.word	0x0000c8b0


	//   ....[27]....
        /*041c*/ 	.word	0x0000c910


	//   ....[28]....
        /*0420*/ 	.word	0x0000c930


	//   ....[29]....
        /*0424*/ 	.word	0x0000c980


	//   ....[30]....
        /*0428*/ 	.word	0x0000c9a0


	//   ....[31]....
        /*042c*/ 	.word	0x0000e310


	//   ....[32]....
        /*0430*/ 	.word	0x0000fd60


	//   ....[33]....
        /*0434*/ 	.word	0x0000fef0


	//   ....[34]....
        /*0438*/ 	.word	0x0000ff20


	//   ....[35]....
        /*043c*/ 	.word	0x0000ff60


	//   ....[36]....
        /*0440*/ 	.word	0x0000ffd0


	//   ....[37]....
        /*0444*/ 	.word	0x00010030


	//   ....[38]....
        /*0448*/ 	.word	0x00010070


	//   ....[39]....
        /*044c*/ 	.word	0x00010220


	//   ....[40]....
        /*0450*/ 	.word	0x00010280


	//   ....[41]....
        /*0454*/ 	.word	0x000102c0


	//   ....[42]....
        /*0458*/ 	.word	0x00010300


	//   ....[43]....
        /*045c*/ 	.word	0x00010330


	//   ....[44]....
        /*0460*/ 	.word	0x00010360


	//   ....[45]....
        /*0464*/ 	.word	0x00010400


	//   ....[46]....
        /*0468*/ 	.word	0x00010460


	//   ....[47]....
        /*046c*/ 	.word	0x000104f0


	//   ....[48]....
        /*0470*/ 	.word	0x000143c0


	//   ....[49]....
        /*0474*/ 	.word	0x000143d0


	//   ....[50]....
        /*0478*/ 	.word	0x000144f0


	//   ....[51]....
        /*047c*/ 	.word	0x00014550


	//   ....[52]....
        /*0480*/ 	.word	0x00014590


	//   ....[53]....
        /*0484*/ 	.word	0x000145d0


	//   ....[54]....
        /*0488*/ 	.word	0x00014600


	//   ....[55]....
        /*048c*/ 	.word	0x00014630


	//   ....[56]....
        /*0490*/ 	.word	0x000147d0


	//   ....[57]....
        /*0494*/ 	.word	0x00014830


	//   ....[58]....
        /*0498*/ 	.word	0x00014870


	//   ....[59]....
        /*049c*/ 	.word	0x000148b0


	//   ....[60]....
        /*04a0*/ 	.word	0x000148e0


	//   ....[61]....
        /*04a4*/ 	.word	0x00014910


	//   ....[62]....
        /*04a8*/ 	.word	0x000149d0


	//   ....[63]....
        /*04ac*/ 	.word	0x000149f0


	//   ....[64]....
        /*04b0*/ 	.word	0x00014a60


	//   ....[65]....
        /*04b4*/ 	.word	0x000150f0


	//   ....[66]....
        /*04b8*/ 	.word	0x000156d0


	//   ....[67]....
        /*04bc*/ 	.word	0x00015af0


	//   ....[68]....
        /*04c0*/ 	.word	0x00015b80


	//   ....[69]....
        /*04c4*/ 	.word	0x00015c20


	//   ....[70]....
        /*04c8*/ 	.word	0x00015cd0


	//   ....[71]....
        /*04cc*/ 	.word	0x00015d50


	//   ....[72]....
        /*04d0*/ 	.word	0x00015dd0


	//   ....[73]....
        /*04d4*/ 	.word	0x00015e50


	//   ....[74]....
        /*04d8*/ 	.word	0x00015ed0


	//   ....[75]....
        /*04dc*/ 	.word	0x00015f60


	//   ....[76]....
        /*04e0*/ 	.word	0x00016010


	//   ....[77]....
        /*04e4*/ 	.word	0x00016090


	//   ....[78]....
        /*04e8*/ 	.word	0x00016110


	//   ....[79]....
        /*04ec*/ 	.word	0x00016190


	//   ....[80]....
        /*04f0*/ 	.word	0x00016210


	//   ....[81]....
        /*04f4*/ 	.word	0x00016280


	//   ....[82]....
        /*04f8*/ 	.word	0x00016320


	//   ....[83]....
        /*04fc*/ 	.word	0x000163b0


	//   ....[84]....
        /*0500*/ 	.word	0x000164e0


	//----- nvinfo : EIATTR_REG_RECONFIG
	.align		4
.L_605:
        /*0504*/ 	.byte	0x01, 0x54
	.zero		2


	//----- nvinfo : EIATTR_SYSCALL_OFFSETS
	.align		4
        /*0508*/ 	.byte	0x04, 0x46
        /*050a*/ 	.short	(.L_607 - .L_606)


	//   ....[0]....
.L_606:
        /*050c*/ 	.word	0x000032c0


	//   ....[1]....
        /*0510*/ 	.word	0x00011270


	//   ....[2]....
        /*0514*/ 	.word	0x000113b0


	//   ....[3]....
        /*0518*/ 	.word	0x000114b0


	//----- nvinfo : EIATTR_MBARRIER_INSTR_OFFSETS
	.align		4
.L_607:
        /*051c*/ 	.byte	0x04, 0x39
        /*051e*/ 	.short	(.L_609 - .L_608)


	//   ....[0]....
.L_608:
        /*0520*/ 	.word	0x000002e0
        /*0524*/ 	.word	0x000000ff
        /*0528*/ 	.word	0x00038800
        /*052c*/ 	.short	0x0100
        /*052e*/ 	.byte	0x08
	.zero		1


	//   ....[1]....
        /*0530*/ 	.word	0x000002f0
        /*0534*/ 	.word	0x000000ff
        /*0538*/ 	.word	0x00038810
        /*053c*/ 	.short	0x0100
        /*053e*/ 	.byte	0x08
	.zero		1


	//   ....[2]....
        /*0540*/ 	.word	0x00000300
        /*0544*/ 	.word	0x000000ff
        /*0548*/ 	.word	0x00038820
        /*054c*/ 	.short	0x0100
        /*054e*/ 	.byte	0x08
	.zero		1


	//   ....[3]....
        /*0550*/ 	.word	0x000003b0
        /*0554*/ 	.word	0x000000ff
        /*0558*/ 	.word	0x00038830
        /*055c*/ 	.short	0x0100
        /*055e*/ 	.byte	0x06
	.zero		1


	//   ....[4]....
        /*0560*/ 	.word	0x000003c0
        /*0564*/ 	.word	0x000000ff
        /*0568*/ 	.word	0x00038840
        /*056c*/ 	.short	0x0100
        /*056e*/ 	.byte	0x06
	.zero		1


	//   ....[5]....
        /*0570*/ 	.word	0x000003d0
        /*0574*/ 	.word	0x000000ff
        /*0578*/ 	.word	0x00038838
        /*057c*/ 	.short	0x0100
        /*057e*/ 	.byte	0x06
	.zero		1


	//   ....[6]....
        /*0580*/ 	.word	0x000003e0
        /*0584*/ 	.word	0x000000ff
        /*0588*/ 	.word	0x00038848
        /*058c*/ 	.short	0x0100
        /*058e*/ 	.byte	0x06
	.zero		1


	//   ....[7]....
        /*0590*/ 	.word	0x00000510
        /*0594*/ 	.word	0x000000ff
        /*0598*/ 	.word	0x00038850
        /*059c*/ 	.short	0x0100
        /*059e*/ 	.byte	0x08
	.zero		1


	//   ....[8]....
        /*05a0*/ 	.word	0x00000520
        /*05a4*/ 	.word	0x000000ff
        /*05a8*/ 	.word	0x00038860
        /*05ac*/ 	.short	0x0100
        /*05ae*/ 	.byte	0x08
	.zero		1


	//   ....[9]....
        /*05b0*/ 	.word	0x00000530
        /*05b4*/ 	.word	0x000000ff
        /*05b8*/ 	.word	0x00038858
        /*05bc*/ 	.short	0x0100
        /*05be*/ 	.byte	0x08
	.zero		1


	//   ....[10]....
        /*05c0*/ 	.word	0x00000540
        /*05c4*/ 	.word	0x000000ff
        /*05c8*/ 	.word	0x00038868
        /*05cc*/ 	.short	0x0100
        /*05ce*/ 	.byte	0x08
	.zero		1


	//   ....[11]....
        /*05d0*/ 	.word	0x00000630
        /*05d4*/ 	.word	0x000000ff
        /*05d8*/ 	.word	0x00038870
        /*05dc*/ 	.short	0x0100
        /*05de*/ 	.byte	0x06
	.zero		1


	//   ....[12]....
        /*05e0*/ 	.word	0x00000640
        /*05e4*/ 	.word	0x000000ff
        /*05e8*/ 	.word	0x00038880
        /*05ec*/ 	.short	0x0100
        /*05ee*/ 	.byte	0x06
	.zero		1


	//   ....[13]....
        /*05f0*/ 	.word	0x00000650
        /*05f4*/ 	.word	0x000000ff
        /*05f8*/ 	.word	0x00038878
        /*05fc*/ 	.short	0x0100
        /*05fe*/ 	.byte	0x06
	.zero		1


	//   ....[14]....
        /*0600*/ 	.word	0x00000660
        /*0604*/ 	.word	0x000000ff
        /*0608*/ 	.word	0x00038888
        /*060c*/ 	.short	0x0100
        /*060e*/ 	.byte	0x06
	.zero		1


	//   ....[15]....
        /*0610*/ 	.word	0x00000790
        /*0614*/ 	.word	0x000000ff
        /*0618*/ 	.word	0x00038890
        /*061c*/ 	.short	0x0100
        /*061e*/ 	.byte	0x08
	.zero		1


	//   ....[16]....
        /*0620*/ 	.word	0x000007a0
        /*0624*/ 	.word	0x000000ff
        /*0628*/ 	.word	0x000388a0
        /*062c*/ 	.short	0x0100
        /*062e*/ 	.byte	0x08
	.zero		1


	//   ....[17]....
        /*0630*/ 	.word	0x000007b0
        /*0634*/ 	.word	0x000000ff
        /*0638*/ 	.word	0x00038898
        /*063c*/ 	.short	0x0100
        /*063e*/ 	.byte	0x08
	.zero		1


	//   ....[18]....
        /*0640*/ 	.word	0x000007c0
        /*0644*/ 	.word	0x000000ff
        /*0648*/ 	.word	0x000388a8
        /*064c*/ 	.short	0x0100
        /*064e*/ 	.byte	0x08
	.zero		1


	//   ....[19]....
        /*0650*/ 	.word	0x000008f0
        /*0654*/ 	.word	0x000000ff
        /*0658*/ 	.word	0x000388b0
        /*065c*/ 	.short	0x0100
        /*065e*/ 	.byte	0x08
	.zero		1


	//   ....[20]....
        /*0660*/ 	.word	0x00000900
        /*0664*/ 	.word	0x000000ff
        /*0668*/ 	.word	0x000388c0
        /*066c*/ 	.short	0x0100
        /*066e*/ 	.byte	0x08
	.zero		1


	//   ....[21]....
        /*0670*/ 	.word	0x00000910
        /*0674*/ 	.word	0x000000ff
        /*0678*/ 	.word	0x000388b8
        /*067c*/ 	.short	0x0100
        /*067e*/ 	.byte	0x08
	.zero		1


	//   ....[22]....
        /*0680*/ 	.word	0x00000920
        /*0684*/ 	.word	0x000000ff
        /*0688*/ 	.word	0x000388c8
        /*068c*/ 	.short	0x0100
        /*068e*/ 	.byte	0x08
	.zero		1


	//   ....[23]....
        /*0690*/ 	.word	0x00001d20
        /*0694*/ 	.word	0x00000004
        /*0698*/ 	.word	0x00000000
        /*069c*/ 	.short	0x0101
        /*069e*/ 	.byte	0x3f
	.zero		1


	//   ....[24]....
        /*06a0*/ 	.word	0x000027f0
        /*06a4*/ 	.word	0x00000004
        /*06a8*/ 	.word	0x00000000
        /*06ac*/ 	.short	0x0101
        /*06ae*/ 	.byte	0x3f
	.zero		1


	//   ....[25]....
        /*06b0*/ 	.word	0x00003340
        /*06b4*/ 	.word	0x00000011
        /*06b8*/ 	.word	0x00038800
        /*06bc*/ 	.short	0x010a
        /*06be*/ 	.byte	0x3f
	.zero		1


	//   ....[26]....
        /*06c0*/ 	.word	0x000033a0
        /*06c4*/ 	.word	0x00000005
        /*06c8*/ 	.word	0x00038830
        /*06cc*/ 	.short	0x010a
        /*06ce*/ 	.byte	0x3f
	.zero		1


	//   ....[27]....
        /*06d0*/ 	.word	0x00003410
        /*06d4*/ 	.word	0x00000005
        /*06d8*/ 	.word	0x00038830
        /*06dc*/ 	.short	0x010a
        /*06de*/ 	.byte	0x3f
	.zero		1


	//   ....[28]....
        /*06e0*/ 	.word	0x00003690
        /*06e4*/ 	.word	0x00000011
        /*06e8*/ 	.word	0x00038810
        /*06ec*/ 	.short	0x010a
        /*06ee*/ 	.byte	0x3f
	.zero		1


	//   ....[29]....
        /*06f0*/ 	.word	0x000036d0
        /*06f4*/ 	.word	0x00000005
        /*06f8*/ 	.word	0x00038850
        /*06fc*/ 	.short	0x010a
        /*06fe*/ 	.byte	0x3f
	.zero		1


	//   ....[30]....
        /*0700*/ 	.word	0x000037a0
        /*0704*/ 	.word	0x00000005
        /*0708*/ 	.word	0x00038850
        /*070c*/ 	.short	0x010a
        /*070e*/ 	.byte	0x3f
	.zero		1


	//   ....[31]....
        /*0710*/ 	.word	0x00005bb0
        /*0714*/ 	.word	0x00000018
        /*0718*/ 	.word	0x00000000
        /*071c*/ 	.short	0x0101
        /*071e*/ 	.byte	0x3f
	.zero		1


	//   ....[32]....
        /*0720*/ 	.word	0x000061c0
        /*0724*/ 	.word	0x00000005
        /*0728*/ 	.word	0x00000000
        /*072c*/ 	.short	0x0101
        /*072e*/ 	.byte	0x3f
	.zero		1


	//   ....[33]....
        /*0730*/ 	.word	0x000062e0
        /*0734*/ 	.word	0x0000000a
        /*0738*/ 	.word	0x00038830
        /*073c*/ 	.short	0x010a
        /*073e*/ 	.byte	0x3f
	.zero		1


	//   ....[34]....
        /*0740*/ 	.word	0x00006330
        /*0744*/ 	.word	0x0000000a
        /*0748*/ 	.word	0x00038830
        /*074c*/ 	.short	0x010a
        /*074e*/ 	.byte	0x3f
	.zero		1


	//   ....[35]....
        /*0750*/ 	.word	0x000064b0
        /*0754*/ 	.word	0x0000000a
        /*0758*/ 	.word	0x00038850
        /*075c*/ 	.short	0x010a
        /*075e*/ 	.byte	0x3f
	.zero		1


	//   ....[36]....
        /*0760*/ 	.word	0x000064f0
        /*0764*/ 	.word	0x0000000a
        /*0768*/ 	.word	0x00038850
        /*076c*/ 	.short	0x010a
        /*076e*/ 	.byte	0x3f
	.zero		1


	//   ....[37]....
        /*0770*/ 	.word	0x000088d0
        /*0774*/ 	.word	0x0000000f
        /*0778*/ 	.word	0x00000000
        /*077c*/ 	.short	0x0101
        /*077e*/ 	.byte	0x3f
	.zero		1


	//   ....[38]....
        /*0780*/ 	.word	0x00009790
        /*0784*/ 	.word	0x0000000a
        /*0788*/ 	.word	0x00000000
        /*078c*/ 	.short	0x0101
        /*078e*/ 	.byte	0x3f
	.zero		1


	//   ....[39]....
        /*0790*/ 	.word	0x000098e0
        /*0794*/ 	.word	0x00000009
        /*0798*/ 	.word	0x00038830
        /*079c*/ 	.short	0x010a
        /*079e*/ 	.byte	0x3f
	.zero		1


	//   ....[40]....
        /*07a0*/ 	.word	0x00009930
        /*07a4*/ 	.word	0x00000009
        /*07a8*/ 	.word	0x00038830
        /*07ac*/ 	.short	0x010a
        /*07ae*/ 	.byte	0x3f
	.zero		1


	//   ....[41]....
        /*07b0*/ 	.word	0x00009ab0
        /*07b4*/ 	.word	0x00000009
        /*07b8*/ 	.word	0x00038850
        /*07bc*/ 	.short	0x010a
        /*07be*/ 	.byte	0x3f
	.zero		1


	//   ....[42]....
        /*07c0*/ 	.word	0x00009af0
        /*07c4*/ 	.word	0x00000009
        /*07c8*/ 	.word	0x00038850
        /*07cc*/ 	.short	0x010a
        /*07ce*/ 	.byte	0x3f
	.zero		1


	//   ....[43]....
        /*07d0*/ 	.word	0x0000b6f0
        /*07d4*/ 	.word	0x00000098
        /*07d8*/ 	.word	0x00000000
        /*07dc*/ 	.short	0x0101
        /*07de*/ 	.byte	0x3f
	.zero		1


	//   ....[44]....
        /*07e0*/ 	.word	0x0000c8d0
        /*07e4*/ 	.word	0x00000009
        /*07e8*/ 	.word	0x00000000
        /*07ec*/ 	.short	0x0101
        /*07ee*/ 	.byte	0x3f
	.zero		1


	//   ....[45]....
        /*07f0*/ 	.word	0x0000ed70
        /*07f4*/ 	.word	0x00000000
        /*07f8*/ 	.word	0x00000000
        /*07fc*/ 	.short	0x0101
        /*07fe*/ 	.byte	0x3f
	.zero		1


	//   ....[46]....
        /*0800*/ 	.word	0x00011a00
        /*0804*/ 	.word	0x00000008
        /*0808*/ 	.word	0x00038840
        /*080c*/ 	.short	0x010a
        /*080e*/ 	.byte	0x3f
	.zero		1


	//   ....[47]....
        /*0810*/ 	.word	0x000121f0
        /*0814*/ 	.word	0x0000000b
        /*0818*/ 	.word	0x00038820
        /*081c*/ 	.short	0x010a
        /*081e*/ 	.byte	0x3f
	.zero		1


	//   ....[48]....
        /*0820*/ 	.word	0x000122c0
        /*0824*/ 	.word	0x00000006
        /*0828*/ 	.word	0x00038860
        /*082c*/ 	.short	0x010a
        /*082e*/ 	.byte	0x3f
	.zero		1


	//   ....[49]....
        /*0830*/ 	.word	0x00012a40
        /*0834*/ 	.word	0x00000002
        /*0838*/ 	.word	0x00038840
        /*083c*/ 	.short	0x010a
        /*083e*/ 	.byte	0x3f
	.zero		1


	//   ....[50]....
        /*0840*/ 	.word	0x00012c50
        /*0844*/ 	.word	0x00000002
        /*0848*/ 	.word	0x00038860
        /*084c*/ 	.short	0x010a
        /*084e*/ 	.byte	0x3f
	.zero		1


	//   ....[51]....
        /*0850*/ 	.word	0x00013300
        /*0854*/ 	.word	0x00000002
        /*0858*/ 	.word	0x00038840
        /*085c*/ 	.short	0x010a
        /*085e*/ 	.byte	0x3f
	.zero		1


	//   ....[52]....
        /*0860*/ 	.word	0x00013500
        /*0864*/ 	.word	0x00000002
        /*0868*/ 	.word	0x00038860
        /*086c*/ 	.short	0x010a
        /*086e*/ 	.byte	0x3f
	.zero		1


	//   ....[53]....
        /*0870*/ 	.word	0x00013b40
        /*0874*/ 	.word	0x00000002
        /*0878*/ 	.word	0x00038840
        /*087c*/ 	.short	0x010a
        /*087e*/ 	.byte	0x3f
	.zero		1


	//   ....[54]....
        /*0880*/ 	.word	0x00013d50
        /*0884*/ 	.word	0x00000002
        /*0888*/ 	.word	0x00038860
        /*088c*/ 	.short	0x010a
        /*088e*/ 	.byte	0x3f
	.zero		1


	//   ....[55]....
        /*0890*/ 	.word	0x00015080
        /*0894*/ 	.word	0x00000000
        /*0898*/ 	.word	0x00038820
        /*089c*/ 	.short	0x010a
        /*089e*/ 	.byte	0x3f
	.zero		1


	//   ....[56]....
        /*08a0*/ 	.word	0x00015250
        /*08a4*/ 	.word	0x00000006
        /*08a8*/ 	.word	0x00000000
        /*08ac*/ 	.short	0x010a
        /*08ae*/ 	.byte	0x3f
	.zero		1


	//   ....[57]....
        /*08b0*/ 	.word	0x000152c0
        /*08b4*/ 	.word	0x00000007
        /*08b8*/ 	.word	0x00000000
        /*08bc*/ 	.short	0x010a
        /*08be*/ 	.byte	0x3f
	.zero		1


	//   ....[58]....
        /*08c0*/ 	.word	0x00015330
        /*08c4*/ 	.word	0x00000004
        /*08c8*/ 	.word	0x00000000
        /*08cc*/ 	.short	0x010a
        /*08ce*/ 	.byte	0x3f
	.zero		1


	//   ....[59]....
        /*08d0*/ 	.word	0x00015360
        /*08d4*/ 	.word	0x00000003
        /*08d8*/ 	.word	0x00000000
        /*08dc*/ 	.short	0x010a
        /*08de*/ 	.byte	0x3f
	.zero		1


	//   ....[60]....
        /*08e0*/ 	.word	0x000153c0
        /*08e4*/ 	.word	0x00000011
        /*08e8*/ 	.word	0x00038800
        /*08ec*/ 	.short	0x010a
        /*08ee*/ 	.byte	0x3f
	.zero		1


	//   ....[61]....
        /*08f0*/ 	.word	0x00015410
        /*08f4*/ 	.word	0x00000005
        /*08f8*/ 	.word	0x00038830
        /*08fc*/ 	.short	0x010a
        /*08fe*/ 	.byte	0x3f
	.zero		1


	//   ....[62]....
        /*0900*/ 	.word	0x00015460
        /*0904*/ 	.word	0x00000011
        /*0908*/ 	.word	0x00038810
        /*090c*/ 	.short	0x010a
        /*090e*/ 	.byte	0x3f
	.zero		1


	//   ....[63]....
        /*0910*/ 	.word	0x000154b0
        /*0914*/ 	.word	0x00000005
        /*0918*/ 	.word	0x00038850
        /*091c*/ 	.short	0x010a
        /*091e*/ 	.byte	0x3f
	.zero		1


	//   ....[64]....
        /*0920*/ 	.word	0x00015500
        /*0924*/ 	.word	0x0000000a
        /*0928*/ 	.word	0x00038830
        /*092c*/ 	.short	0x010a
        /*092e*/ 	.byte	0x3f
	.zero		1


	//   ....[65]....
        /*0930*/ 	.word	0x00015550
        /*0934*/ 	.word	0x0000000a
        /*0938*/ 	.word	0x00038850
        /*093c*/ 	.short	0x010a
        /*093e*/ 	.byte	0x3f
	.zero		1


	//   ....[66]....
        /*0940*/ 	.word	0x000155a0
        /*0944*/ 	.word	0x00000009
        /*0948*/ 	.word	0x00038830
        /*094c*/ 	.short	0x010a
        /*094e*/ 	.byte	0x3f
	.zero		1


	//   ....[67]....
        /*0950*/ 	.word	0x000155f0
        /*0954*/ 	.word	0x00000009
        /*0958*/ 	.word	0x00038850
        /*095c*/ 	.short	0x010a
        /*095e*/ 	.byte	0x3f
	.zero		1


	//   ....[68]....
        /*0960*/ 	.word	0x00015790
        /*0964*/ 	.word	0x00000008
        /*0968*/ 	.word	0x00038840
        /*096c*/ 	.short	0x010a
        /*096e*/ 	.byte	0x3f
	.zero		1


	//   ....[69]....
        /*0970*/ 	.word	0x00015810
        /*0974*/ 	.word	0x00000008
        /*0978*/ 	.word	0x00038820
        /*097c*/ 	.short	0x010a
        /*097e*/ 	.byte	0x3f
	.zero		1


	//   ....[70]....
        /*0980*/ 	.word	0x00015860
        /*0984*/ 	.word	0x00000006
        /*0988*/ 	.word	0x00038860
        /*098c*/ 	.short	0x010a
        /*098e*/ 	.byte	0x3f
	.zero		1


	//   ....[71]....
        /*0990*/ 	.word	0x000158b0
        /*0994*/ 	.word	0x00000002
        /*0998*/ 	.word	0x00038840
        /*099c*/ 	.short	0x010a
        /*099e*/ 	.byte	0x3f
	.zero		1


	//   ....[72]....
        /*09a0*/ 	.word	0x00015900
        /*09a4*/ 	.word	0x00000002
        /*09a8*/ 	.word	0x00038860
        /*09ac*/ 	.short	0x010a
        /*09ae*/ 	.byte	0x3f
	.zero		1


	//   ....[73]....
        /*09b0*/ 	.word	0x00015950
        /*09b4*/ 	.word	0x00000002
        /*09b8*/ 	.word	0x00038840
        /*09bc*/ 	.short	0x010a
        /*09be*/ 	.byte	0x3f
	.zero		1


	//   ....[74]....
        /*09c0*/ 	.word	0x000159a0
        /*09c4*/ 	.word	0x00000002
        /*09c8*/ 	.word	0x00038860
        /*09cc*/ 	.short	0x010a
        /*09ce*/ 	.byte	0x3f
	.zero		1


	//   ....[75]....
        /*09d0*/ 	.word	0x000159f0
        /*09d4*/ 	.word	0x00000002
        /*09d8*/ 	.word	0x00038840
        /*09dc*/ 	.short	0x010a
        /*09de*/ 	.byte	0x3f
	.zero		1


	//   ....[76]....
        /*09e0*/ 	.word	0x00015a40
        /*09e4*/ 	.word	0x00000002
        /*09e8*/ 	.word	0x00038860
        /*09ec*/ 	.short	0x010a
        /*09ee*/ 	.byte	0x3f
	.zero		1


	//   ....[77]....
        /*09f0*/ 	.word	0x00016400
        /*09f4*/ 	.word	0x00000000
        /*09f8*/ 	.word	0x00038820
        /*09fc*/ 	.short	0x010a
        /*09fe*/ 	.byte	0x3f
	.zero		1


	//   ....[78]....
        /*0a00*/ 	.word	0x000165a0
        /*0a04*/ 	.word	0x00000006
        /*0a08*/ 	.word	0x00000000
        /*0a0c*/ 	.short	0x010a
        /*0a0e*/ 	.byte	0x3f
	.zero		1


	//   ....[79]....
        /*0a10*/ 	.word	0x000165f0
        /*0a14*/ 	.word	0x00000007
        /*0a18*/ 	.word	0x00000000
        /*0a1c*/ 	.short	0x010a
        /*0a1e*/ 	.byte	0x3f
	.zero		1


	//   ....[80]....
        /*0a20*/ 	.word	0x00016640
        /*0a24*/ 	.word	0x00000004
        /*0a28*/ 	.word	0x00000000
        /*0a2c*/ 	.short	0x010a
        /*0a2e*/ 	.byte	0x3f
	.zero		1


	//----- nvinfo : EIATTR_NUM_MBARRIERS
	.align		4
.L_609:
        /*0a30*/ 	.byte	0x03, 0x38
        /*0a32*/ 	.short	0x0017


	//----- nvinfo : EIATTR_EXIT_INSTR_OFFSETS
	.align		4
        /*0a34*/ 	.byte	0x04, 0x1c
        /*0a36*/ 	.short	(.L_611 - .L_610)


	//   ....[0]....
.L_610:
        /*0a38*/ 	.word	0x00000af0


	//   ....[1]....
        /*0a3c*/ 	.word	0x0000fd20


	//   ....[2]....
        /*0a40*/ 	.word	0x0000fd80


	//   ....[3]....
        /*0a44*/ 	.word	0x000153b0


	//----- nvinfo : EIATTR_MAX_THREADS
	.align		4
.L_611:
        /*0a48*/ 	.byte	0x04, 0x05
        /*0a4a*/ 	.short	(.L_613 - .L_612)
.L_612:
        /*0a4c*/ 	.word	0x00000180
        /*0a50*/ 	.word	0x00000001
        /*0a54*/ 	.word	0x00000001


	//----- nvinfo : EIATTR_CRS_STACK_SIZE
	.align		4
.L_613:
        /*0a58*/ 	.byte	0x04, 0x1e
        /*0a5a*/ 	.short	(.L_615 - .L_614)
.L_614:
        /*0a5c*/ 	.word	0x00000000


	//----- nvinfo : EIATTR_CBANK_PARAM_SIZE
	.align		4
.L_615:
        /*0a60*/ 	.byte	0x03, 0x19
        /*0a62*/ 	.short	0x0b70


	//----- nvinfo : EIATTR_PARAM_CBANK
	.align		4
        /*0a64*/ 	.byte	0x04, 0x0a
        /*0a66*/ 	.short	(.L_617 - .L_616)
	.align		4
.L_616:
        /*0a68*/ 	.word	index@(.nv.constant0._ZN7cutlass13device_kernelIN5flash11enable_sm90INS1_16FlashAttnFwdSm90INS1_25CollectiveMainloopFwdSm90ILi2EN4cute5tupleIJNS5_1CILi1EEES8_S8_EEENS6_IJNS7_ILi64EEESA_SA_EEELi512ENS_10bfloat16_tEfNS_4arch4Sm90ELb1ELb0ELb1ELb1ELb0ELb0ELb1ELb0ELb0ELb0ELb0ELb0EEENS1_21CollectiveEpilogueFwdINS6_IJSA_NS7_ILi512EEESA_EEES9_SC_SE_Li256ELb1ELb0ELb0ELb0EEENS1_36VarlenDynamicPersistentTileSchedulerILi64ELi64ELi256ELi32ELb0ELb0ELb1ELb1ELb1ELb1EEEEEEEEEvNT_6ParamsE)
        /*0a6c*/ 	.short	0x0210
        /*0a6e*/ 	.short	0x0b70


	//----- nvinfo : EIATTR_SW_WAR
	.align		4
.L_617:
        /*0a70*/ 	.byte	0x04, 0x36
        /*0a72*/ 	.short	(.L_619 - .L_618)
.L_618:
        /*0a74*/ 	.word	0x00000008
.L_619:


//--------------------- .nv.info._ZN7cutlass13device_kernelIN5flash11enable_sm90INS1_16FlashAttnFwdSm90INS1_25CollectiveMainloopFwdSm90ILi2EN4cute5tupleIJNS5_1CILi1EEES8_S8_EEENS6_IJNS7_ILi64EEESA_SA_EEELi512ENS_10bfloat16_tEfNS_4arch4Sm90ELb1ELb0ELb1ELb1ELb0ELb1ELb1ELb0ELb0ELb0ELb0ELb0EEENS1_21CollectiveEpilogueFwdINS6_IJSA_NS7_ILi512EEESA_EEES9_SC_SE_Li256ELb1ELb0ELb0ELb0EEENS1_36VarlenDynamicPersistentTileSchedulerILi64ELi64ELi256ELi32ELb0ELb0ELb1ELb1ELb1ELb1EEEEEEEEEvNT_6ParamsE --------------------------
	.section	.nv.info._ZN7cutlass13device_kernelIN5flash11enable_sm90INS1_16FlashAttnFwdSm90INS1_25CollectiveMainloopFwdSm90ILi2EN4cute5tupleIJNS5_1CILi1EEES8_S8_EEENS6_IJNS7_ILi64EEESA_SA_EEELi512ENS_10bfloat16_tEfNS_4arch4Sm90ELb1ELb0ELb1ELb1ELb0ELb1ELb1ELb0ELb0ELb0ELb0ELb0EEENS1_21CollectiveEpilogueFwdINS6_IJSA_NS7_ILi512EEESA_EEES9_SC_SE_Li256ELb1ELb0ELb0ELb0EEENS1_36VarlenDynamicPersistentTileSchedulerILi64ELi64ELi256ELi32ELb0ELb0ELb1ELb1ELb1ELb1EEEEEEEEEvNT_6ParamsE,"",@"SHT_CUDA_INFO"
	.sectionflags	@""
	.align	4


	//----- nvinfo : EIATTR_CUDA_API_VERSION
	.align		4
        /*0000*/ 	.byte	0x04, 0x37
        /*0002*/ 	.short	(.L_621 - .L_620)
.L_620:
        /*0004*/ 	.word	0x00000082


	//----- nvinfo : EIATTR_KPARAM_INFO
	.align		4
.L_621:
        /*0008*/ 	.byte	0x04, 0x17
        /*000a*/ 	.short	(.L_623 - .L_622)
.L_622:
        /*000c*/ 	.word	0x00000000
        /*0010*/ 	.short	0x0000
        /*0012*/ 	.short	0x0070
        /*0014*/ 	.byte	0x00, 0xf0, 0x01, 0x2c


	//----- nvinfo : EIATTR_SPARSE_MMA_MASK
	.align		4
.L_623:
        /*0018*/ 	.byte	0x03, 0x50
        /*001a*/ 	.short	0x0000


	//----- nvinfo : EIATTR_MAXREG_COUNT
	.align		4
        /*001c*/ 	.byte	0x03, 0x1b
        /*001e*/ 	.short	0x00a8


	//----- nvinfo : EIATTR_NUM_BARRIERS
	.align		4
        /*0020*/ 	.byte	0x02, 0x4c
        /*0022*/ 	.byte	0x10
	.zero		1


	//----- nvinfo : EIATTR_EXTERNS
	.align		4
        /*0024*/ 	.byte	0x04, 0x0f
        /*0026*/ 	.short	(.L_625 - .L_624)


	//   ....[0]....
	.align		4
.L_624:
        /*0028*/ 	.word	index@(__assertfail)


	//----- nvinfo : EIATTR_ANNOTATIONS
	.align		4
.L_625:
        /*002c*/ 	.byte	0x04, 0x55
        /*002e*/ 	.short	(.L_627 - .L_626)


	//   ....[0]....
.L_626:
        /* <DEDUP_REMOVED lines=42> */


	//----- nvinfo : EIATTR_MERCURY_ISA_VERSION
	.align		4
.L_627:
        /*02c0*/ 	.byte	0x03, 0x5f
        /*02c2*/ 	.short	0x0101


	//----- nvinfo : EIATTR_UNUSED_LOAD_BYTE_OFFSET
	.align		4
        /*02c4*/ 	.byte	0x04, 0x44
        /*02c6*/ 	.short	(.L_629 - .L_628)


	//   ....[0]....
.L_628:
        /*02c8*/ 	.word	0x00000b30
        /*02cc*/ 	.word	0x0000fff0


	//   ....[1]....
        /*02d0*/ 	.word	0x00014510
        /*02d4*/ 	.word	0x0000fff0


	//----- nvinfo : EIATTR_INT_WARP_WIDE_INSTR_OFFSETS
	.align		4
.L_629:
        /*02d8*/ 	.byte	0x04, 0x31
        /*02da*/ 	.short	(.L_631 - .L_630)


	//   ....[0]....
.L_630:
        /*02dc*/ 	.word	0x000001f0


	//   ....[1]....
        /*02e0*/ 	.word	0x00000230


	//   ....[2]....
        /*02e4*/ 	.word	0x000002a0


	//   ....[3]....
        /*02e8*/ 	.word	0x00000310


	//   ....[4]....
        /*02ec*/ 	.word	0x00018ff0


	//   ....[5]....
        /*02f0*/ 	.word	0x000190a0


	//   ....[6]....
        /*02f4*/ 	.word	0x00019530


	//   ....[7]....
        /*02f8*/ 	.word	0x00019560


	//   ....[8]....
        /*02fc*/ 	.word	0x0001c230


	//   ....[9]....
        /*0300*/ 	.word	0x0001c2e0


	//----- nvinfo : EIATTR_COOP_GROUP_MASK_REGIDS
	.align		4
.L_631:
        /*0304*/ 	.byte	0x04, 0x29
        /*0306*/ 	.short	(.L_633 - .L_632)


	//   ....[0]....
.L_632:
        /*0308*/ 	.word	0xffffffff


	//   ....[1]....
        /*030c*/ 	.word	0xffffffff


	//   ....[2]....
        /*0310*/ 	.word	0xffffffff


	//   ....[3]....
        /*0314*/ 	.word	0xffffffff


	//   ....[4]....
        /*0318*/ 	.word	0xffffffff


	//   ....[5]....
        /*031c*/ 	.word	0xffffffff


	//   ....[6]....
        /*0320*/ 	.word	0xffffffff


	//   ....[7]....
        /*0324*/ 	.word	0xffffffff


	//   ....[8]....
        /*0328*/ 	.word	0xffffffff


	//   ....[9]....
        /*032c*/ 	.word	0xffffffff


	//   ....[10]....
        /*0330*/ 	.word	0xffffffff


	//   ....[11]....
        /*0334*/ 	.word	0xffffffff


	//   ....[12]....
        /*0338*/ 	.word	0xffffffff


	//   ....[13]....
        /*033c*/ 	.word	0xffffffff


	//   ....[14]....
        /*0340*/ 	.word	0xffffffff


	//   ....[15]....
        /*0344*/ 	.word	0xffffffff


	//   ....[16]....
        /*0348*/ 	.word	0xffffffff


	//   ....[17]....
        /*034c*/ 	.word	0xffffffff


	//   ....[18]....
        /*0350*/ 	.word	0xffffffff


	//   ....[19]....
        /*0354*/ 	.word	0xffffffff


	//   ....[20]....
        /*0358*/ 	.word	0xffffffff


	//   ....[21]....
        /*035c*/ 	.word	0xffffffff


	//   ....[22]....
        /*0360*/ 	.word	0xffffffff


	//   ....[23]....
        /*0364*/ 	.word	0xffffffff


	//   ....[24]....
        /*0368*/ 	.word	0xffffffff


	//   ....[25]....
        /*036c*/ 	.word	0xffffffff


	//   ....[26]....
        /*0370*/ 	.word	0xffffffff


	//   ....[27]....
        /*0374*/ 	.word	0xffffffff


	//   ....[28]....
        /*0378*/ 	.word	0xffffffff


	//   ....[29]....
        /*037c*/ 	.word	0xffffffff


	//   ....[30]....
        /*0380*/ 	.word	0xffffffff


	//   ....[31]....
        /*0384*/ 	.word	0xffffffff


	//   ....[32]....
        /*0388*/ 	.word	0xffffffff


	//   ....[33]....
        /*038c*/ 	.word	0xffffffff


	//   ....[34]....
        /*0390*/ 	.word	0xffffffff


	//   ....[35]....
        /*0394*/ 	.word	0xffffffff


	//   ....[36]....
        /*0398*/ 	.word	0xffffffff


	//   ....[37]....
        /*039c*/ 	.word	0xffffffff


	//   ....[38]....
        /*03a0*/ 	.word	0xffffffff


	//   ....[39]....
        /*03a4*/ 	.word	0xffffffff


	//   ....[40]....
        /*03a8*/ 	.word	0xffffffff


	//   ....[41]....
        /*03ac*/ 	.word	0xffffffff


	//   ....[42]....
        /*03b0*/ 	.word	0xffffffff


	//   ....[43]....
        /*03b4*/ 	.word	0xffffffff


	//   ....[44]....
        /*03b8*/ 	.word	0xffffffff


	//   ....[45]....
        /*03bc*/ 	.word	0xffffffff


	//   ....[46]....
        /*03c0*/ 	.word	0xffffffff


	//   ....[47]....
        /*03c4*/ 	.word	0xffffffff


	//   ....[48]....
        /*03c8*/ 	.word	0xffffffff


	//   ....[49]....
        /*03cc*/ 	.word	0xffffffff


	//   ....[50]....
        /*03d0*/ 	.word	0xffffffff


	//   ....[51]....
        /*03d4*/ 	.word	0xffffffff


	//   ....[52]....
        /*03d8*/ 	.word	0xffffffff


	//   ....[53]....
        /*03dc*/ 	.word	0xffffffff


	//   ....[54]....
        /*03e0*/ 	.word	0xffffffff


	//   ....[55]....
        /*03e4*/ 	.word	0xffffffff


	//   ....[56]....
        /*03e8*/ 	.word	0xffffffff


	//   ....[57]....
        /*03ec*/ 	.word	0xffffffff


	//   ....[58]....
        /*03f0*/ 	.word	0xffffffff


	//   ....[59]....
        /*03f4*/ 	.word	0xffffffff


	//   ....[60]....
        /*03f8*/ 	.word	0xffffffff


	//   ....[61]....
        /*03fc*/ 	.word	0xffffffff


	//   ....[62]....
        /*0400*/ 	.word	0xffffffff


	//   ....[63]....
        /*0404*/ 	.word	0xffffffff


	//   ....[64]....
        /*0408*/ 	.word	0xffffffff


	//   ....[65]....
        /*040c*/ 	.word	0xffffffff


	//   ....[66]....
        /*0410*/ 	.word	0x0500000f


	//   ....[67]....
        /*0414*/ 	.word	0x0500000f


	//   ....[68]....
        /*0418*/ 	.word	0x0500000f


	//   ....[69]....
        /*041c*/ 	.word	0x0500000f


	//   ....[70]....
        /*0420*/ 	.word	0x0500000f


	//   ....[71]....
        /*0424*/ 	.word	0x0500000f


	//   ....[72]....
        /*0428*/ 	.word	0x0500000f


	//   ....[73]....
        /*042c*/ 	.word	0x0500000f


	//   ....[74]....
        /*0430*/ 	.word	0x0500000f


	//   ....[75]....
        /*0434*/ 	.word	0x0500000f


	//   ....[76]....
        /*0438*/ 	.word	0x0500000f


	//   ....[77]....
        /*043c*/ 	.word	0x0500000f


	//   ....[78]....
        /*0440*/ 	.word	0x0500000f


	//   ....[79]....
        /*0444*/ 	.word	0x0500000f


	//   ....[80]....
        /*0448*/ 	.word	0x0500000f


	//   ....[81]....
        /*044c*/ 	.word	0x0500000f


	//   ....[82]....
        /*0450*/ 	.word	0x0500000f


	//   ....[83]....
        /*0454*/ 	.word	0x0500000f


	//   ....[84]....
        /*0458*/ 	.word	0x0500000f


	//   ....[85]....
        /*045c*/ 	.word	0x0500000f


	//   ....[86]....
        /*0460*/ 	.word	0x0500000f


	//   ....[87]....
        /*0464*/ 	.word	0x0500000f


	//   ....[88]....
        /*0468*/ 	.word	0x0500000f


	//   ....[89]....
        /*046c*/ 	.word	0x0500000f


	//   ....[90]....
        /*0470*/ 	.word	0x0500000f


	//   ....[91]....
        /*0474*/ 	.word	0x0500000f


	//   ....[92]....
        /*0478*/ 	.word	0x0500000f


	//   ....[93]....
        /*047c*/ 	.word	0x0500000f


	//   ....[94]....
        /*0480*/ 	.word	0x0500000f


	//   ....[95]....
        /*0484*/ 	.word	0x0500000f


	//   ....[96]....
        /*0488*/ 	.word	0x0500000f


	//   ....[97]....
        /*048c*/ 	.word	0x0500000f


	//   ....[98]....
        /*0490*/ 	.word	0x0500000f


	//   ....[99]....
        /*0494*/ 	.word	0x0500000f


	//   ....[100]....
        /*0498*/ 	.word	0x0500000f


	//   ....[101]....
        /*049c*/ 	.word	0x0500000f


	//----- nvinfo : EIATTR_COOP_GROUP_INSTR_OFFSETS
	.align		4
.L_633:
        /*04a0*/ 	.byte	0x04, 0x28
        /*04a2*/ 	.short	(.L_635 - .L_634)


	//   ....[0]....
.L_634:
        /*04a4*/ 	.word	0x00000060


	//   ....[1]....
        /*04a8*/ 	.word	0x00000200


	//   ....[2]....
        /*04ac*/ 	.word	0x00000240


	//   ....[3]....
        /*04b0*/ 	.word	0x00000450


	//   ....[4]....
        /*04b4*/ 	.word	0x000005b0


	//   ....[5]....
        /*04b8*/ 	.word	0x000006d0


	//   ....[6]....
        /*04bc*/ 	.word	0x00000830


	//   ....[7]....
        /*04c0*/ 	.word	0x00004790


	//   ....[8]....
        /*04c4*/ 	.word	0x00006090


	//   ....[9]....
        /*04c8*/ 	.word	0x00009af0


	//   ....[10]....
        /*04cc*/ 	.word	0x0000b8d0


	//   ....[11]....
        /*04d0*/ 	.word	0x0000b990


	//   ....[12]....
        /*04d4*/ 	.word	0x0000bd80


	//   ....[13]....
        /*04d8*/ 	.word	0x0000be30


	//   ....[14]....
        /*04dc*/ 	.word	0x0000c770


	//   ....[15]....
        /*04e0*/ 	.word	0x0000d6e0


	//   ....[16]....
        /*04e4*/ 	.word	0x0000eb80


	//   ....[17]....
        /*04e8*/ 	.word	0x0000ec30


	//   ....[18]....
        /*04ec*/ 	.word	0x0000f040


	//   ....[19]....
        /*04f0*/ 	.word	0x0000f0f0


	//   ....[20]....
        /*04f4*/ 	.word	0x000102b0


	//   ....[21]....
        /*04f8*/ 	.word	0x00011290


	//   ....[22]....
        /*04fc*/ 	.word	0x00012450


	//   ....[23]....
        /*0500*/ 	.word	0x00012510


	//   ....[24]....
        /*0504*/ 	.word	0x00012810


	//   ....[25]....
        /*0508*/ 	.word	0x000129d0


	//   ....[26]....
        /*050c*/ 	.word	0x000139b0


	//   ....[27]....
        /*0510*/ 	.word	0x00013a20


	//   ....[28]....
        /*0514*/ 	.word	0x00013a60


	//   ....[29]....
        /*0518*/ 	.word	0x00013ac0


	//   ....[30]....
        /*051c*/ 	.word	0x00013ad0


	//   ....[31]....
        /*0520*/ 	.word	0x000154b0


	//   ....[32]....
        /*0524*/ 	.word	0x00016c30


	//   ....[33]....
        /*0528*/ 	.word	0x00016db0


	//   ....[34]....
        /*052c*/ 	.word	0x00016de0


	//   ....[35]....
        /*0530*/ 	.word	0x00016e20


	//   ....[36]....
        /*0534*/ 	.word	0x00016e90


	//   ....[37]....
        /*0538*/ 	.word	0x00016ef0


	//   ....[38]....
        /*053c*/ 	.word	0x00016f30


	//   ....[39]....
        /*0540*/ 	.word	0x000170d0


	//   ....[40]....
        /*0544*/ 	.word	0x00017130


	//   ....[41]....
        /*0548*/ 	.word	0x00017170


	//   ....[42]....
        /*054c*/ 	.word	0x000171b0


	//   ....[43]....
        /*0550*/ 	.word	0x000171e0


	//   ....[44]....
        /*0554*/ 	.word	0x00017210


	//   ....[45]....
        /*0558*/ 	.word	0x000172a0


	//   ....[46]....
        /*055c*/ 	.word	0x00017300


	//   ....[47]....
        /*0560*/ 	.word	0x00017390


	//   ....[48]....
        /*0564*/ 	.word	0x0001c370


	//   ....[49]....
        /*0568*/ 	.word	0x0001c380


	//   ....[50]....
        /*056c*/ 	.word	0x0001c490


	//   ....[51]....
        /*0570*/ 	.word	0x0001c4f0


	//   ....[52]....
        /*0574*/ 	.word	0x0001c530


	//   ....[53]....
        /*0578*/ 	.word	0x0001c570


	//   ....[54]....
        /*057c*/ 	.word	0x0001c5a0


	//   ....[55]....
        /*0580*/ 	.word	0x0001c5d0


	//   ....[56]....
        /*0584*/ 	.word	0x0001c760


	//   ....[57]....
        /*0588*/ 	.word	0x0001c7c0


	//   ....[58]....
        /*058c*/ 	.word	0x0001c800


	//   ....[59]....
        /*0590*/ 	.word	0x0001c840


	//   ....[60]....
        /*0594*/ 	.word	0x0001c870


	//   ....[61]....
        /*0598*/ 	.word	0x0001c8a0


	//   ....[62]....
        /*059c*/ 	.word	0x0001c960


	//   ....[63]....
        /*05a0*/ 	.word	0x0001c980


	//   ....[64]....
        /*05a4*/ 	.word	0x0001c9f0


	//   ....[65]....
        /*05a8*/ 	.word	0x0001d060


	//   ....[66]....
        /*05ac*/ 	.word	0x0001d4a0


	//   ....[67]....
        /*05b0*/ 	.word	0x0001d540


	//   ....[68]....
        /*05b4*/ 	.word	0x0001d5e0


	//   ....[69]....
        /*05b8*/ 	.word	0x0001d680


	//   ....[70]....
        /*05bc*/ 	.word	0x0001d720


	//   ....[71]....
        /*05c0*/ 	.word	0x0001d7c0


	//   ....[72]....
        /*05c4*/ 	.word	0x0001d860


	//   ....[73]....
        /*05c8*/ 	.word	0x0001d900


	//   ....[74]....
        /*05cc*/ 	.word	0x0001d9f0


	//   ....[75]....
        /*05d0*/ 	.word	0x0001da90


	//   ....[76]....
        /*05d4*/ 	.word	0x0001db30


	//   ....[77]....
        /*05d8*/ 	.word	0x0001dbd0


	//   ....[78]....
        /*05dc*/ 	.word	0x0001dc70


	//   ....[79]....
        /*05e0*/ 	.word	0x0001dd10


	//   ....[80]....
        /*05e4*/ 	.word	0x0001ddb0


	//   ....[81]....
        /*05e8*/ 	.word	0x0001de50


	//   ....[82]....
        /*05ec*/ 	.word	0x0001e1a0


	//   ....[83]....
        /*05f0*/ 	.word	0x0001e480


	//   ....[84]....
        /*05f4*/ 	.word	0x0001e8a0


	//   ....[85]....
        /*05f8*/ 	.word	0x0001e930


	//   ....[86]....
        /*05fc*/ 	.word	0x0001e9d0


	//   ....[87]....
        /*0600*/ 	.word	0x0001ea80


	//   ....[88]....
        /*0604*/ 	.word	0x0001eb00


	//   ....[89]....
        /*0608*/ 	.word	0x0001eb80


	//   ....[90]....
        /*060c*/ 	.word	0x0001ec00


	//   ....[91]....
        /*0610*/ 	.word	0x0001ec80


	//   ....[92]....
        /*0614*/ 	.word	0x0001ed10


	//   ....[93]....
        /*0618*/ 	.word	0x0001edc0


	//   ....[94]....
        /*061c*/ 	.word	0x0001ee40


	//   ....[95]....
        /*0620*/ 	.word	0x0001eec0


	//   ....[96]....
        /*0624*/ 	.word	0x0001ef40


	//   ....[97]....
        /*0628*/ 	.word	0x0001efc0


	//   ....[98]....
        /*062c*/ 	.word	0x0001f030


	//   ....[99]....
        /*0630*/ 	.word	0x0001f0d0


	//   ....[100]....
        /*0634*/ 	.word	0x0001f160


	//   ....[101]....
        /*0638*/ 	.word	0x0001f290


	//----- nvinfo : EIATTR_REG_RECONFIG
	.align		4
.L_635:
        /*063c*/ 	.byte	0x01, 0x54
	.zero		2


	//----- nvinfo : EIATTR_SYSCALL_OFFSETS
	.align		4
        /*0640*/ 	.byte	0x04, 0x46
        /*0642*/ 	.short	(.L_637 - .L_636)


	//   ....[0]....
.L_636:
        /*0644*/ 	.word	0x00001910


	//   ....[1]....
        /*0648*/ 	.word	0x00001a60


	//   ....[2]....
        /*064c*/ 	.word	0x00006250


	//   ....[3]....
        /*0650*/ 	.word	0x000066f0


	//   ....[4]....
        /*0654*/ 	.word	0x00019230


	//   ....[5]....
        /*0658*/ 	.word	0x00019370


	//   ....[6]....
        /*065c*/ 	.word	0x00019470


	//----- nvinfo : EIATTR_MBARRIER_INSTR_OFFSETS
	.align		4
.L_637:
        /*0660*/ 	.byte	0x04, 0x39
        /*0662*/ 	.short	(.L_639 - .L_638)


	//   ....[0]....
.L_638:
        /*0664*/ 	.word	0x00000330
        /*0668*/ 	.word	0x000000ff
        /*066c*/ 	.word	0x00038800
        /*0670*/ 	.short	0x0100
        /*0672*/ 	.byte	0x08
	.zero		1


	//   ....[1]....
        /*0674*/ 	.word	0x00000340
        /*0678*/ 	.word	0x000000ff
        /*067c*/ 	.word	0x00038810
        /*0680*/ 	.short	0x0100
        /*0682*/ 	.byte	0x08
	.zero		1


	//   ....[2]....
        /*0684*/ 	.word	0x00000350
        /*0688*/ 	.word	0x000000ff
        /*068c*/ 	.word	0x00038820
        /*0690*/ 	.short	0x0100
        /*0692*/ 	.byte	0x08
	.zero		1


	//   ....[3]....
        /*0694*/ 	.word	0x00000400
        /*0698*/ 	.word	0x000000ff
        /*069c*/ 	.word	0x00038830
        /*06a0*/ 	.short	0x0100
        /*06a2*/ 	.byte	0x06
	.zero		1


	//   ....[4]....
        /*06a4*/ 	.word	0x00000410
        /*06a8*/ 	.word	0x000000ff
        /*06ac*/ 	.word	0x00038840
        /*06b0*/ 	.short	0x0100
        /*06b2*/ 	.byte	0x06
	.zero		1


	//   ....[5]....
        /*06b4*/ 	.word	0x00000420
        /*06b8*/ 	.word	0x000000ff
        /*06bc*/ 	.word	0x00038838
        /*06c0*/ 	.short	0x0100
        /*06c2*/ 	.byte	0x06
	.zero		1


	//   ....[6]....
        /*06c4*/ 	.word	0x00000430
        /*06c8*/ 	.word	0x000000ff
        /*06cc*/ 	.word	0x00038848
        /*06d0*/ 	.short	0x0100
        /*06d2*/ 	.byte	0x06
	.zero		1


	//   ....[7]....
        /*06d4*/ 	.word	0x00000560
        /*06d8*/ 	.word	0x000000ff
        /*06dc*/ 	.word	0x00038850
        /*06e0*/ 	.short	0x0100
        /*06e2*/ 	.byte	0x08
	.zero		1


	//   ....[8]....
        /*06e4*/ 	.word	0x00000570
        /*06e8*/ 	.word	0x000000ff
        /*06ec*/ 	.word	0x00038860
        /*06f0*/ 	.short	0x0100
        /*06f2*/ 	.byte	0x08
	.zero		1


	//   ....[9]....
        /*06f4*/ 	.word	0x00000580
        /*06f8*/ 	.word	0x000000ff
        /*06fc*/ 	.word	0x00038858
        /*0700*/ 	.short	0x0100
        /*0702*/ 	.byte	0x08
	.zero		1


	//   ....[10]....
        /*0704*/ 	.word	0x00000590
        /*0708*/ 	.word	0x000000ff
        /*070c*/ 	.word	0x00038868
        /*0710*/ 	.short	0x0100
        /*0712*/ 	.byte	0x08
	.zero		1


	//   ....[11]....
        /*0714*/ 	.word	0x00000680
        /*0718*/ 	.word	0x000000ff
        /*071c*/ 	.word	0x00038870
        /*0720*/ 	.short	0x0100
        /*0722*/ 	.byte	0x06
	.zero		1


	//   ....[12]....
        /*0724*/ 	.word	0x00000690
        /*0728*/ 	.word	0x000000ff
        /*072c*/ 	.word	0x00038880
        /*0730*/ 	.short	0x0100
        /*0732*/ 	.byte	0x06
	.zero		1


	//   ....[13]....
        /*0734*/ 	.word	0x000006a0
        /*0738*/ 	.word	0x000000ff
        /*073c*/ 	.word	0x00038878
        /*0740*/ 	.short	0x0100
        /*0742*/ 	.byte	0x06
	.zero		1


	//   ....[14]....
        /*0744*/ 	.word	0x000006b0
        /*0748*/ 	.word	0x000000ff
        /*074c*/ 	.word	0x00038888
        /*0750*/ 	.short	0x0100
        /*0752*/ 	.byte	0x06
	.zero		1


	//   ....[15]....
        /*0754*/ 	.word	0x000007e0
        /*0758*/ 	.word	0x000000ff
        /*075c*/ 	.word	0x00038890
        /*0760*/ 	.short	0x0100
        /*0762*/ 	.byte	0x08
	.zero		1


	//   ....[16]....
        /*0764*/ 	.word	0x000007f0
        /*0768*/ 	.word	0x000000ff
        /*076c*/ 	.word	0x000388a0
        /*0770*/ 	.short	0x0100
        /*0772*/ 	.byte	0x08
	.zero		1


	//   ....[17]....
        /*0774*/ 	.word	0x00000800
        /*0778*/ 	.word	0x000000ff
        /*077c*/ 	.word	0x00038898
        /*0780*/ 	.short	0x0100
        /*0782*/ 	.byte	0x08
	.zero		1


	//   ....[18]....
        /*0784*/ 	.word	0x00000810
        /*0788*/ 	.word	0x000000ff
        /*078c*/ 	.word	0x000388a8
        /*0790*/ 	.short	0x0100
        /*0792*/ 	.byte	0x08
	.zero		1


	//   ....[19]....
        /*0794*/ 	.word	0x00000940
        /*0798*/ 	.word	0x000000ff
        /*079c*/ 	.word	0x000388b0
        /*07a0*/ 	.short	0x0100
        /*07a2*/ 	.byte	0x08
	.zero		1


	//   ....[20]....
        /*07a4*/ 	.word	0x00000950
        /*07a8*/ 	.word	0x000000ff
        /*07ac*/ 	.word	0x000388c0
        /*07b0*/ 	.short	0x0100
        /*07b2*/ 	.byte	0x08
	.zero		1


	//   ....[21]....
        /*07b4*/ 	.word	0x00000960
        /*07b8*/ 	.word	0x000000ff
        /*07bc*/ 	.word	0x000388b8
        /*07c0*/ 	.short	0x0100
        /*07c2*/ 	.byte	0x08
	.zero		1


	//   ....[22]....
        /*07c4*/ 	.word	0x00000970
        /*07c8*/ 	.word	0x000000ff
        /*07cc*/ 	.word	0x000388c8
        /*07d0*/ 	.short	0x0100
        /*07d2*/ 	.byte	0x08
	.zero		1


	//   ....[23]....
        /*07d4*/ 	.word	0x000026c0
        /*07d8*/ 	.word	0x00000046
        /*07dc*/ 	.word	0x00038890
        /*07e0*/ 	.short	0x010a
        /*07e2*/ 	.byte	0x3f
	.zero		1


	//   ....[24]....
        /*07e4*/ 	.word	0x000030c0
        /*07e8*/ 	.word	0x00000046
        /*07ec*/ 	.word	0x00038890
        /*07f0*/ 	.short	0x010a
        /*07f2*/ 	.byte	0x3f
	.zero		1


	//   ....[25]....
        /*07f4*/ 	.word	0x000039b0
        /*07f8*/ 	.word	0x00000046
        /*07fc*/ 	.word	0x00038890
        /*0800*/ 	.short	0x010a
        /*0802*/ 	.byte	0x3f
	.zero		1


	//   ....[26]....
        /*0804*/ 	.word	0x00003bb0
        /*0808*/ 	.word	0x00000004
        /*080c*/ 	.word	0x00000000
        /*0810*/ 	.short	0x0101
        /*0812*/ 	.byte	0x3f
	.zero		1


	//   ....[27]....
        /*0814*/ 	.word	0x00003bf0
        /*0818*/ 	.word	0x00000046
        /*081c*/ 	.word	0x000388b0
        /*0820*/ 	.short	0x010a
        /*0822*/ 	.byte	0x3f
	.zero		1


	//   ....[28]....
        /*0824*/ 	.word	0x00004210
        /*0828*/ 	.word	0x00000046
        /*082c*/ 	.word	0x00000000
        /*0830*/ 	.short	0x0101
        /*0832*/ 	.byte	0x3f
	.zero		1


	//   ....[29]....
        /*0834*/ 	.word	0x00004bd0
        /*0838*/ 	.word	0x00000000
        /*083c*/ 	.word	0x00000000
        /*0840*/ 	.short	0x0101
        /*0842*/ 	.byte	0x3f
	.zero		1


	//   ....[30]....
        /*0844*/ 	.word	0x00005760
        /*0848*/ 	.word	0x00000000
        /*084c*/ 	.word	0x00000000
        /*0850*/ 	.short	0x0101
        /*0852*/ 	.byte	0x3f
	.zero		1


	//   ....[31]....
        /*0854*/ 	.word	0x000062e0
        /*0858*/ 	.word	0x00000002
        /*085c*/ 	.word	0x00038800
        /*0860*/ 	.short	0x010a
        /*0862*/ 	.byte	0x3f
	.zero		1


	//   ....[32]....
        /*0864*/ 	.word	0x00006330
        /*0868*/ 	.word	0x00000002
        /*086c*/ 	.word	0x00038800
        /*0870*/ 	.short	0x010a
        /*0872*/ 	.byte	0x3f
	.zero		1


	//   ....[33]....
        /*0874*/ 	.word	0x00006f60
        /*0878*/ 	.word	0x00000002
        /*087c*/ 	.word	0x00038800
        /*0880*/ 	.short	0x010a
        /*0882*/ 	.byte	0x3f
	.zero		1


	//   ....[34]....
        /*0884*/ 	.word	0x000083f0
        /*0888*/ 	.word	0x00000002
        /*088c*/ 	.word	0x00038800
        /*0890*/ 	.short	0x010a
        /*0892*/ 	.byte	0x3f
	.zero		1


	//   ....[35]....
        /*0894*/ 	.word	0x000093f0
        /*0898*/ 	.word	0x000000ac
        /*089c*/ 	.word	0x00038830
        /*08a0*/ 	.short	0x010a
        /*08a2*/ 	.byte	0x3f
	.zero		1


	//   ....[36]....
        /*08a4*/ 	.word	0x000094a0
        /*08a8*/ 	.word	0x000000ac
        /*08ac*/ 	.word	0x00038830
        /*08b0*/ 	.short	0x010a
        /*08b2*/ 	.byte	0x3f
	.zero		1


	//   ....[37]....
        /*08b4*/ 	.word	0x000097b0
        /*08b8*/ 	.word	0x00000002
        /*08bc*/ 	.word	0x00038810
        /*08c0*/ 	.short	0x010a
        /*08c2*/ 	.byte	0x3f
	.zero		1


	//   ....[38]....
        /*08c4*/ 	.word	0x00009800
        /*08c8*/ 	.word	0x000000ac
        /*08cc*/ 	.word	0x00038850
        /*08d0*/ 	.short	0x010a
        /*08d2*/ 	.byte	0x3f
	.zero		1


	//   ....[39]....
        /*08d4*/ 	.word	0x000098c0
        /*08d8*/ 	.word	0x000000ac
        /*08dc*/ 	.word	0x00038850
        /*08e0*/ 	.short	0x010a
        /*08e2*/ 	.byte	0x3f
	.zero		1


	//   ....[40]....
        /*08e4*/ 	.word	0x0000c0b0
        /*08e8*/ 	.word	0x0000000f
        /*08ec*/ 	.word	0x00000000
        /*08f0*/ 	.short	0x0101
        /*08f2*/ 	.byte	0x3f
	.zero		1


	//   ....[41]....
        /*08f4*/ 	.word	0x0000c790
        /*08f8*/ 	.word	0x000000ac
        /*08fc*/ 	.word	0x00000000
        /*0900*/ 	.short	0x0101
        /*0902*/ 	.byte	0x3f
	.zero		1


	//   ....[42]....
        /*0904*/ 	.word	0x0000c880
        /*0908*/ 	.word	0x00000014
        /*090c*/ 	.word	0x00038830
        /*0910*/ 	.short	0x010a
        /*0912*/ 	.byte	0x3f
	.zero		1


	//   ....[43]....
        /*0914*/ 	.word	0x0000c8f0
        /*0918*/ 	.word	0x00000014
        /*091c*/ 	.word	0x00038830
        /*0920*/ 	.short	0x010a
        /*0922*/ 	.byte	0x3f
	.zero		1


	//   ....[44]....
        /*0924*/ 	.word	0x0000cb60
        /*0928*/ 	.word	0x00000014
        /*092c*/ 	.word	0x00038850
        /*0930*/ 	.short	0x010a
        /*0932*/ 	.byte	0x3f
	.zero		1


	//   ....[45]....
        /*0934*/ 	.word	0x0000cbb0
        /*0938*/ 	.word	0x00000014
        /*093c*/ 	.word	0x00038850
        /*0940*/ 	.short	0x010a
        /*0942*/ 	.byte	0x3f
	.zero		1


	//   ....[46]....
        /*0944*/ 	.word	0x0000f2e0
        /*0948*/ 	.word	0x000000a0
        /*094c*/ 	.word	0x00000000
        /*0950*/ 	.short	0x0101
        /*0952*/ 	.byte	0x3f
	.zero		1


	//   ....[47]....
        /*0954*/ 	.word	0x000102d0
        /*0958*/ 	.word	0x00000014
        /*095c*/ 	.word	0x00000000
        /*0960*/ 	.short	0x0101
        /*0962*/ 	.byte	0x3f
	.zero		1


	//   ....[48]....
        /*0964*/ 	.word	0x00010430
        /*0968*/ 	.word	0x00000014
        /*096c*/ 	.word	0x00038830
        /*0970*/ 	.short	0x010a
        /*0972*/ 	.byte	0x3f
	.zero		1


	//   ....[49]....
        /*0974*/ 	.word	0x000104a0
        /*0978*/ 	.word	0x00000014
        /*097c*/ 	.word	0x00038830
        /*0980*/ 	.short	0x010a
        /*0982*/ 	.byte	0x3f
	.zero		1


	//   ....[50]....
        /*0984*/ 	.word	0x00010710
        /*0988*/ 	.word	0x00000014
        /*098c*/ 	.word	0x00038850
        /*0990*/ 	.short	0x010a
        /*0992*/ 	.byte	0x3f
	.zero		1


	//   ....[51]....
        /*0994*/ 	.word	0x00010760
        /*0998*/ 	.word	0x00000014
        /*099c*/ 	.word	0x00038850
        /*09a0*/ 	.short	0x010a
        /*09a2*/ 	.byte	0x3f
	.zero		1


	//   ....[52]....
        /*09a4*/ 	.word	0x00012c90
        /*09a8*/ 	.word	0x0000009e
        /*09ac*/ 	.word	0x00000000
        /*09b0*/ 	.short	0x0101
        /*09b2*/ 	.byte	0x3f
	.zero		1


	//   ....[53]....
        /*09b4*/ 	.word	0x000139d0
        /*09b8*/ 	.word	0x00000014
        /*09bc*/ 	.word	0x00000000
        /*09c0*/ 	.short	0x0101
        /*09c2*/ 	.byte	0x3f
	.zero		1


	//   ....[54]....
        /*09c4*/ 	.word	0x00015d20
        /*09c8*/ 	.word	0x00000000
        /*09cc*/ 	.word	0x00000000
        /*09d0*/ 	.short	0x0101
        /*09d2*/ 	.byte	0x3f
	.zero		1


	//   ....[55]....
        /*09d4*/ 	.word	0x000180d0
        /*09d8*/ 	.word	0x00000009
        /*09dc*/ 	.word	0x00038820
        /*09e0*/ 	.short	0x010a
        /*09e2*/ 	.byte	0x3f
	.zero		1


	//   ....[56]....
        /*09e4*/ 	.word	0x00018150
        /*09e8*/ 	.word	0x00000005
        /*09ec*/ 	.word	0x000388a0
        /*09f0*/ 	.short	0x010a
        /*09f2*/ 	.byte	0x3f
	.zero		1


	//   ....[57]....
        /*09f4*/ 	.word	0x00018340
        /*09f8*/ 	.word	0x00000005
        /*09fc*/ 	.word	0x000388c0
        /*0a00*/ 	.short	0x010a
        /*0a02*/ 	.byte	0x3f
	.zero		1


	//   ....[58]....
        /*0a04*/ 	.word	0x000188a0
        /*0a08*/ 	.word	0x00000006
        /*0a0c*/ 	.word	0x000388a0
        /*0a10*/ 	.short	0x010a
        /*0a12*/ 	.byte	0x3f
	.zero		1


	//   ....[59]....
        /*0a14*/ 	.word	0x00018a70
        /*0a18*/ 	.word	0x00000006
        /*0a1c*/ 	.word	0x000388c0
        /*0a20*/ 	.short	0x010a
        /*0a22*/ 	.byte	0x3f
	.zero		1


	//   ....[60]....
        /*0a24*/ 	.word	0x000199c0
        /*0a28*/ 	.word	0x00000009
        /*0a2c*/ 	.word	0x00038840
        /*0a30*/ 	.short	0x010a
        /*0a32*/ 	.byte	0x3f
	.zero		1


	//   ....[61]....
        /*0a34*/ 	.word	0x0001a1a0
        /*0a38*/ 	.word	0x0000000b
        /*0a3c*/ 	.word	0x00038820
        /*0a40*/ 	.short	0x010a
        /*0a42*/ 	.byte	0x3f
	.zero		1


	//   ....[62]....
        /*0a44*/ 	.word	0x0001a270
        /*0a48*/ 	.word	0x00000005
        /*0a4c*/ 	.word	0x00038860
        /*0a50*/ 	.short	0x010a
        /*0a52*/ 	.byte	0x3f
	.zero		1


	//   ....[63]....
        /*0a54*/ 	.word	0x0001a9f0
        /*0a58*/ 	.word	0x00000002
        /*0a5c*/ 	.word	0x00038840
        /*0a60*/ 	.short	0x010a
        /*0a62*/ 	.byte	0x3f
	.zero		1


	//   ....[64]....
        /*0a64*/ 	.word	0x0001ac10
        /*0a68*/ 	.word	0x00000002
        /*0a6c*/ 	.word	0x00038860
        /*0a70*/ 	.short	0x010a
        /*0a72*/ 	.byte	0x3f
	.zero		1


	//   ....[65]....
        /*0a74*/ 	.word	0x0001b2b0
        /*0a78*/ 	.word	0x00000002
        /*0a7c*/ 	.word	0x00038840
        /*0a80*/ 	.short	0x010a
        /*0a82*/ 	.byte	0x3f
	.zero		1


	//   ....[66]....
        /*0a84*/ 	.word	0x0001b4c0
        /*0a88*/ 	.word	0x00000002
        /*0a8c*/ 	.word	0x00038860
        /*0a90*/ 	.short	0x010a
        /*0a92*/ 	.byte	0x3f
	.zero		1


	//   ....[67]....
        /*0a94*/ 	.word	0x0001baf0
        /*0a98*/ 	.word	0x00000002
        /*0a9c*/ 	.word	0x00038840
        /*0aa0*/ 	.short	0x010a
        /*0aa2*/ 	.byte	0x3f
	.zero		1


	//   ....[68]....
        /*0aa4*/ 	.word	0x0001bd10
        /*0aa8*/ 	.word	0x00000002
        /*0aac*/ 	.word	0x00038860
        /*0ab0*/ 	.short	0x010a
        /*0ab2*/ 	.byte	0x3f
	.zero		1


	//   ....[69]....
        /*0ab4*/ 	.word	0x0001cff0
        /*0ab8*/ 	.word	0x00000000
        /*0abc*/ 	.word	0x00038820
        /*0ac0*/ 	.short	0x010a
        /*0ac2*/ 	.byte	0x3f
	.zero		1


	//   ....[70]....
        /*0ac4*/ 	.word	0x0001d190
        /*0ac8*/ 	.word	0x00000006
        /*0acc*/ 	.word	0x00000000
        /*0ad0*/ 	.short	0x010a
        /*0ad2*/ 	.byte	0x3f
	.zero		1


	//   ....[71]....
        /*0ad4*/ 	.word	0x0001d200
        /*0ad8*/ 	.word	0x00000007
        /*0adc*/ 	.word	0x00000000
        /*0ae0*/ 	.short	0x010a
        /*0ae2*/ 	.byte	0x3f
	.zero		1


	//   ....[72]....
        /*0ae4*/ 	.word	0x0001d270
        /*0ae8*/ 	.word	0x00000004
        /*0aec*/ 	.word	0x00000000
        /*0af0*/ 	.short	0x010a
        /*0af2*/ 	.byte	0x3f
	.zero		1


	//   ....[73]....
        /*0af4*/ 	.word	0x0001d2a0
        /*0af8*/ 	.word	0x00000003
        /*0afc*/ 	.word	0x00000000
        /*0b00*/ 	.short	0x010a
        /*0b02*/ 	.byte	0x3f
	.zero		1


	//   ....[74]....
        /*0b04*/ 	.word	0x0001d300
        /*0b08*/ 	.word	0x00000046
        /*0b0c*/ 	.word	0x00038890
        /*0b10*/ 	.short	0x010a
        /*0b12*/ 	.byte	0x3f
	.zero		1


	//   ....[75]....
        /*0b14*/ 	.word	0x0001d350
        /*0b18*/ 	.word	0x00000046
        /*0b1c*/ 	.word	0x00038890
        /*0b20*/ 	.short	0x010a
        /*0b22*/ 	.byte	0x3f
	.zero		1


	//   ....[76]....
        /*0b24*/ 	.word	0x0001d3a0
        /*0b28*/ 	.word	0x00000046
        /*0b2c*/ 	.word	0x00038890
        /*0b30*/ 	.short	0x010a
        /*0b32*/ 	.byte	0x3f
	.zero		1


	//   ....[77]....
        /*0b34*/ 	.word	0x0001d3f0
        /*0b38*/ 	.word	0x00000046
        /*0b3c*/ 	.word	0x000388b0
        /*0b40*/ 	.short	0x010a
        /*0b42*/ 	.byte	0x3f
	.zero		1


	//   ....[78]....
        /*0b44*/ 	.word	0x0001d940
        /*0b48*/ 	.word	0x00000002
        /*0b4c*/ 	.word	0x00038800
        /*0b50*/ 	.short	0x010a
        /*0b52*/ 	.byte	0x3f
	.zero		1


	//   ....[79]....
        /*0b54*/ 	.word	0x0001de90
        /*0b58*/ 	.word	0x00000002
        /*0b5c*/ 	.word	0x00038800
        /*0b60*/ 	.short	0x010a
        /*0b62*/ 	.byte	0x3f
	.zero		1


	//   ....[80]....
        /*0b64*/ 	.word	0x0001dee0
        /*0b68*/ 	.word	0x000000ac
        /*0b6c*/ 	.word	0x00038830
        /*0b70*/ 	.short	0x010a
        /*0b72*/ 	.byte	0x3f
	.zero		1


	//   ....[81]....
        /*0b74*/ 	.word	0x0001df30
        /*0b78*/ 	.word	0x00000002
        /*0b7c*/ 	.word	0x00038810
        /*0b80*/ 	.short	0x010a
        /*0b82*/ 	.byte	0x3f
	.zero		1


	//   ....[82]....
        /*0b84*/ 	.word	0x0001df80
        /*0b88*/ 	.word	0x000000ac
        /*0b8c*/ 	.word	0x00038850
        /*0b90*/ 	.short	0x010a
        /*0b92*/ 	.byte	0x3f
	.zero		1


	//   ....[83]....
        /*0b94*/ 	.word	0x0001dfd0
        /*0b98*/ 	.word	0x00000014
        /*0b9c*/ 	.word	0x00038830
        /*0ba0*/ 	.short	0x010a
        /*0ba2*/ 	.byte	0x3f
	.zero		1


	//   ....[84]....
        /*0ba4*/ 	.word	0x0001e020
        /*0ba8*/ 	.word	0x00000014
        /*0bac*/ 	.word	0x00038850
        /*0bb0*/ 	.short	0x010a
        /*0bb2*/ 	.byte	0x3f
	.zero		1


	//   ....[85]....
        /*0bb4*/ 	.word	0x0001e070
        /*0bb8*/ 	.word	0x00000014
        /*0bbc*/ 	.word	0x00038830
        /*0bc0*/ 	.short	0x010a
        /*0bc2*/ 	.byte	0x3f
	.zero		1


	//   ....[86]....
        /*0bc4*/ 	.word	0x0001e0c0
        /*0bc8*/ 	.word	0x00000014
        /*0bcc*/ 	.word	0x00038850
        /*0bd0*/ 	.short	0x010a
        /*0bd2*/ 	.byte	0x3f
	.zero		1


	//   ....[87]....
        /*0bd4*/ 	.word	0x0001e260
        /*0bd8*/ 	.word	0x00000009
        /*0bdc*/ 	.word	0x00038820
        /*0be0*/ 	.short	0x010a
        /*0be2*/ 	.byte	0x3f
	.zero		1


	//   ....[88]....
        /*0be4*/ 	.word	0x0001e2b0
        /*0be8*/ 	.word	0x00000005
        /*0bec*/ 	.word	0x000388a0
        /*0bf0*/ 	.short	0x010a
        /*0bf2*/ 	.byte	0x3f
	.zero		1


	//   ....[89]....
        /*0bf4*/ 	.word	0x0001e300
        /*0bf8*/ 	.word	0x00000005
        /*0bfc*/ 	.word	0x000388c0
        /*0c00*/ 	.short	0x010a
        /*0c02*/ 	.byte	0x3f
	.zero		1


	//   ....[90]....
        /*0c04*/ 	.word	0x0001e350
        /*0c08*/ 	.word	0x00000006
        /*0c0c*/ 	.word	0x000388a0
        /*0c10*/ 	.short	0x010a
        /*0c12*/ 	.byte	0x3f
	.zero		1


	//   ....[91]....
        /*0c14*/ 	.word	0x0001e3a0
        /*0c18*/ 	.word	0x00000006
        /*0c1c*/ 	.word	0x000388c0
        /*0c20*/ 	.short	0x010a
        /*0c22*/ 	.byte	0x3f
	.zero		1


	//   ....[92]....
        /*0c24*/ 	.word	0x0001e540
        /*0c28*/ 	.word	0x00000009
        /*0c2c*/ 	.word	0x00038840
        /*0c30*/ 	.short	0x010a
        /*0c32*/ 	.byte	0x3f
	.zero		1


	//   ....[93]....
        /*0c34*/ 	.word	0x0001e5c0
        /*0c38*/ 	.word	0x00000009
        /*0c3c*/ 	.word	0x00038820
        /*0c40*/ 	.short	0x010a
        /*0c42*/ 	.byte	0x3f
	.zero		1


	//   ....[94]....
        /*0c44*/ 	.word	0x0001e610
        /*0c48*/ 	.word	0x00000005
        /*0c4c*/ 	.word	0x00038860
        /*0c50*/ 	.short	0x010a
        /*0c52*/ 	.byte	0x3f
	.zero		1


	//   ....[95]....
        /*0c54*/ 	.word	0x0001e660
        /*0c58*/ 	.word	0x00000002
        /*0c5c*/ 	.word	0x00038840
        /*0c60*/ 	.short	0x010a
        /*0c62*/ 	.byte	0x3f
	.zero		1


	//   ....[96]....
        /*0c64*/ 	.word	0x0001e6b0
        /*0c68*/ 	.word	0x00000002
        /*0c6c*/ 	.word	0x00038860
        /*0c70*/ 	.short	0x010a
        /*0c72*/ 	.byte	0x3f
	.zero		1


	//   ....[97]....
        /*0c74*/ 	.word	0x0001e700
        /*0c78*/ 	.word	0x00000002
        /*0c7c*/ 	.word	0x00038840
        /*0c80*/ 	.short	0x010a
        /*0c82*/ 	.byte	0x3f
	.zero		1


	//   ....[98]....
        /*0c84*/ 	.word	0x0001e750
        /*0c88*/ 	.word	0x00000002
        /*0c8c*/ 	.word	0x00038860
        /*0c90*/ 	.short	0x010a
        /*0c92*/ 	.byte	0x3f
	.zero		1


	//   ....[99]....
        /*0c94*/ 	.word	0x0001e7a0
        /*0c98*/ 	.word	0x00000002
        /*0c9c*/ 	.word	0x00038840
        /*0ca0*/ 	.short	0x010a
        /*0ca2*/ 	.byte	0x3f
	.zero		1


	//   ....[100]....
        /*0ca4*/ 	.word	0x0001e7f0
        /*0ca8*/ 	.word	0x00000002
        /*0cac*/ 	.word	0x00038860
        /*0cb0*/ 	.short	0x010a
        /*0cb2*/ 	.byte	0x3f
	.zero		1


	//   ....[101]....
        /*0cb4*/ 	.word	0x0001f1b0
        /*0cb8*/ 	.word	0x00000000
        /*0cbc*/ 	.word	0x00038820
        /*0cc0*/ 	.short	0x010a
        /*0cc2*/ 	.byte	0x3f
	.zero		1


	//   ....[102]....
        /*0cc4*/ 	.word	0x0001f350
        /*0cc8*/ 	.word	0x00000006
        /*0ccc*/ 	.word	0x00000000
        /*0cd0*/ 	.short	0x010a
        /*0cd2*/ 	.byte	0x3f
	.zero		1


	//   ....[103]....
        /*0cd4*/ 	.word	0x0001f3a0
        /*0cd8*/ 	.word	0x00000007
        /*0cdc*/ 	.word	0x00000000
        /*0ce0*/ 	.short	0x010a
        /*0ce2*/ 	.byte	0x3f
	.zero		1


	//   ....[104]....
        /*0ce4*/ 	.word	0x0001f3f0
        /*0ce8*/ 	.word	0x00000004
        /*0cec*/ 	.word	0x00000000
        /*0cf0*/ 	.short	0x010a
        /*0cf2*/ 	.byte	0x3f
	.zero		1


	//----- nvinfo : EIATTR_NUM_MBARRIERS
	.align		4
.L_639:
        /*0cf4*/ 	.byte	0x03, 0x38
        /*0cf6*/ 	.short	0x0017


	//----- nvinfo : EIATTR_EXIT_INSTR_OFFSETS
	.align		4
        /*0cf8*/ 	.byte	0x04, 0x1c
        /*0cfa*/ 	.short	(.L_641 - .L_640)


	//   ....[0]....
.L_640:
        /*0cfc*/ 	.word	0x0001d2f0


	//----- nvinfo : EIATTR_MAX_THREADS
	.align		4
.L_641:
        /*0d00*/ 	.byte	0x04, 0x05
        /*0d02*/ 	.short	(.L_643 - .L_642)
.L_642:
        /*0d04*/ 	.word	0x00000180
        /*0d08*/ 	.word	0x00000001
        /*0d0c*/ 	.word	0x00000001


	//----- nvinfo : EIATTR_CRS_STACK_SIZE
	.align		4
.L_643:
        /*0d10*/ 	.byte	0x04, 0x1e
        /*0d12*/ 	.short	(.L_645 - .L_644)
.L_644:
        /*0d14*/ 	.word	0x00000000


	//----- nvinfo : EIATTR_CBANK_PARAM_SIZE
	.align		4
.L_645:
        /*0d18*/ 	.byte	0x03, 0x19
        /*0d1a*/ 	.short	0x0b70


	//----- nvinfo : EIATTR_PARAM_CBANK
	.align		4
        /*0d1c*/ 	.byte	0x04, 0x0a
        /*0d1e*/ 	.short	(.L_647 - .L_646)
	.align		4
.L_646:
        /*0d20*/ 	.word	index@(.nv.constant0._ZN7cutlass13device_kernelIN5flash11enable_sm90INS1_16FlashAttnFwdSm90INS1_25CollectiveMainloopFwdSm90ILi2EN4cute5tupleIJNS5_1CILi1EEES8_S8_EEENS6_IJNS7_ILi64EEESA_SA_EEELi512ENS_10bfloat16_tEfNS_4arch4Sm90ELb1ELb0ELb1ELb1ELb0ELb1ELb1ELb0ELb0ELb0ELb0ELb0EEENS1_21CollectiveEpilogueFwdINS6_IJSA_NS7_ILi512EEESA_EEES9_SC_SE_Li256ELb1ELb0ELb0ELb0EEENS1_36VarlenDynamicPersistentTileSchedulerILi64ELi64ELi256ELi32ELb0ELb0ELb1ELb1ELb1ELb1EEEEEEEEEvNT_6ParamsE)
        /*0d24*/ 	.short	0x0210
        /*0d26*/ 	.short	0x0b70


	//----- nvinfo : EIATTR_SW_WAR
	.align		4
.L_647:
        /*0d28*/ 	.byte	0x04, 0x36
        /*0d2a*/ 	.short	(.L_649 - .L_648)
.L_648:
        /*0d2c*/ 	.word	0x00000008
.L_649:


//--------------------- .nv.callgraph             --------------------------
	.section	.nv.callgraph,"",@"SHT_CUDA_CALLGRAPH"
	.align	4
	.sectionentsize	8
	.align		4
        /*0000*/ 	.word	0x00000000
	.align		4
        /*0004*/ 	.word	0xffffffff
	.align		4
        /*0008*/ 	.word	index@(_ZN7cutlass13device_kernelIN5flash11enable_sm90INS1_16FlashAttnFwdSm90INS1_25CollectiveMainloopFwdSm90ILi2EN4cute5tupleIJNS5_1CILi1EEES8_S8_EEENS6_IJNS7_ILi64EEESA_SA_EEELi512ENS_10bfloat16_tEfNS_4arch4Sm90ELb0ELb0ELb1ELb0ELb0ELb0ELb0ELb0ELb0ELb0ELb0ELb0EEENS1_21CollectiveEpilogueFwdINS6_IJSA_NS7_ILi512EEESA_EEES9_SC_SE_Li256ELb0ELb0ELb0ELb0EEENS1_29StaticPersistentTileSchedulerILb0EEEEEEEEEvNT_6ParamsE)
	.align		4
        /*000c*/ 	.word	index@(__assertfail)
	.align		4
        /*0010*/ 	.word	index@(_ZN7cutlass13device_kernelIN5flash11enable_sm90INS1_16FlashAttnFwdSm90INS1_25CollectiveMainloopFwdSm90ILi2EN4cute5tupleIJNS5_1CILi1EEES8_S8_EEENS6_IJNS7_ILi64EEESA_SA_EEELi512ENS_10bfloat16_tEfNS_4arch4Sm90ELb0ELb0ELb1ELb0ELb0ELb0ELb1ELb0ELb0ELb0ELb0ELb0EEENS1_21CollectiveEpilogueFwdINS6_IJSA_NS7_ILi512EEESA_EEES9_SC_SE_Li256ELb0ELb0ELb0ELb0EEENS1_29StaticPersistentTileSchedulerILb0EEEEEEEEEvNT_6ParamsE)
	.align		4
        /*0014*/ 	.word	index@(__assertfail)
	.align		4
        /*0018*/ 	.word	index@(_ZN7cutlass13device_kernelIN5flash11enable_sm90INS1_16FlashAttnFwdSm90INS1_25CollectiveMainloopFwdSm90ILi2EN4cute5tupleIJNS5_1CILi1EEES8_S8_EEENS6_IJNS7_ILi64EEESA_SA_EEELi512ENS_10bfloat16_tEfNS_4arch4Sm90ELb0ELb0ELb1ELb1ELb0ELb0ELb0ELb0ELb0ELb0ELb0ELb0EEENS1_21CollectiveEpilogueFwdINS6_IJSA_NS7_ILi512EEESA_EEES9_SC_SE_Li256ELb1ELb0ELb0ELb0EEENS1_36VarlenDynamicPersistentTileSchedulerILi64ELi64ELi256ELi32ELb0ELb0ELb1ELb0ELb1ELb1EEEEEEEEEvNT_6ParamsE)
	.align		4
        /*001c*/ 	.word	index@(__assertfail)
	.align		4
        /*0020*/ 	.word	index@(_ZN7cutlass13device_kernelIN5flash11enable_sm90INS1_16FlashAttnFwdSm90INS1_25CollectiveMainloopFwdSm90ILi2EN4cute5tupleIJNS5_1CILi1EEES8_S8_EEENS6_IJNS7_ILi64EEESA_SA_EEELi512ENS_10bfloat16_tEfNS_4arch4Sm90ELb0ELb0ELb1ELb1ELb0ELb1ELb0ELb0ELb0ELb0ELb0ELb0EEENS1_21CollectiveEpilogueFwdINS6_IJSA_NS7_ILi512EEESA_EEES9_SC_SE_Li256ELb1ELb0ELb0ELb0EEENS1_36VarlenDynamicPersistentTileSchedulerILi64ELi64ELi256ELi32ELb0ELb0ELb1ELb0ELb1ELb1EEEEEEEEEvNT_6ParamsE)
	.align		4
        /*0024*/ 	.word	index@(__assertfail)
	.align		4
        /*0028*/ 	.word	index@(_ZN7cutlass13device_kernelIN5flash11enable_sm90INS1_16FlashAttnFwdSm90INS1_25CollectiveMainloopFwdSm90ILi2EN4cute5tupleIJNS5_1CILi1EEES8_S8_EEENS6_IJNS7_ILi64EEESA_SA_EEELi512ENS_10bfloat16_tEfNS_4arch4Sm90ELb0ELb0ELb1ELb1ELb0ELb0ELb1ELb0ELb0ELb0ELb0ELb0EEENS1_21CollectiveEpilogueFwdINS6_IJSA_NS7_ILi512EEESA_EEES9_SC_SE_Li256ELb1ELb0ELb0ELb0EEENS1_36VarlenDynamicPersistentTileSchedulerILi64ELi64ELi256ELi32ELb0ELb0ELb1ELb0ELb1ELb1EEEEEEEEEvNT_6ParamsE)
	.align		4
        /*002c*/ 	.word	index@(__assertfail)
	.align		4
        /*0030*/ 	.word	index@(_ZN7cutlass13device_kernelIN5flash11enable_sm90INS1_16FlashAttnFwdSm90INS1_25CollectiveMainloopFwdSm90ILi2EN4cute5tupleIJNS5_1CILi1EEES8_S8_EEENS6_IJNS7_ILi64EEESA_SA_EEELi512ENS_10bfloat16_tEfNS_4arch4Sm90ELb0ELb0ELb1ELb1ELb0ELb1ELb1ELb0ELb0ELb0ELb0ELb0EEENS1_21CollectiveEpilogueFwdINS6_IJSA_NS7_ILi512EEESA_EEES9_SC_SE_Li256ELb1ELb0ELb0ELb0EEENS1_36VarlenDynamicPersistentTileSchedulerILi64ELi64ELi256ELi32ELb0ELb0ELb1ELb0ELb1ELb1EEEEEEEEEvNT_6ParamsE)
	.align		4
        /*0034*/ 	.word	index@(__assertfail)
	.align		4
        /*0038*/ 	.word	index@(_ZN7cutlass13device_kernelIN5flash11enable_sm90INS1_16FlashAttnFwdSm90INS1_25CollectiveMainloopFwdSm90ILi2EN4cute5tupleIJNS5_1CILi1EEES8_S8_EEENS6_IJNS7_ILi64EEESA_SA_EEELi512ENS_10bfloat16_tEfNS_4arch4Sm90ELb0ELb1ELb1ELb0ELb0ELb0ELb0ELb0ELb0ELb0ELb0ELb0EEENS1_21CollectiveEpilogueFwdINS6_IJSA_NS7_ILi512EEESA_EEES9_SC_SE_Li256ELb0ELb0ELb0ELb0EEENS1_30DynamicPersistentTileSchedulerILi256ELi32ELb0ELb0ELb1EEEEEEEEEvNT_6ParamsE)
	.align		4
        /*003c*/ 	.word	index@(__assertfail)
	.align		4
        /*0040*/ 	.word	index@(_ZN7cutlass13device_kernelIN5flash11enable_sm90INS1_16FlashAttnFwdSm90INS1_25CollectiveMainloopFwdSm90ILi2EN4cute5tupleIJNS5_1CILi1EEES8_S8_EEENS6_IJNS7_ILi64EEESA_SA_EEELi512ENS_10bfloat16_tEfNS_4arch4Sm90ELb0ELb1ELb1ELb0ELb0ELb0ELb1ELb0ELb0ELb0ELb0ELb0EEENS1_21CollectiveEpilogueFwdINS6_IJSA_NS7_ILi512EEESA_EEES9_SC_SE_Li256ELb0ELb0ELb0ELb0EEENS1_30DynamicPersistentTileSchedulerILi256ELi32ELb0ELb0ELb1EEEEEEEEEvNT_6ParamsE)
	.align		4
        /*0044*/ 	.word	index@(__assertfail)
	.align		4
        /*0048*/ 	.word	index@(_ZN7cutlass13device_kernelIN5flash11enable_sm90INS1_16FlashAttnFwdSm90INS1_25CollectiveMainloopFwdSm90ILi2EN4cute5tupleIJNS5_1CILi1EEES8_S8_EEENS6_IJNS7_ILi64EEESA_SA_EEELi512ENS_10bfloat16_tEfNS_4arch4Sm90ELb0ELb1ELb1ELb1ELb0ELb0ELb0ELb0ELb0ELb0ELb0ELb0EEENS1_21CollectiveEpilogueFwdINS6_IJSA_NS7_ILi512EEESA_EEES9_SC_SE_Li256ELb1ELb0ELb0ELb0EEENS1_36VarlenDynamicPersistentTileSchedulerILi64ELi64ELi256ELi32ELb0ELb0ELb1ELb1ELb0ELb1EEEEEEEEEvNT_6ParamsE)
	.align		4
        /*004c*/ 	.word	index@(__assertfail)
	.align		4
        /*0050*/ 	.word	index@(_ZN7cutlass13device_kernelIN5flash11enable_sm90INS1_16FlashAttnFwdSm90INS1_25CollectiveMainloopFwdSm90ILi2EN4cute5tupleIJNS5_1CILi1EEES8_S8_EEENS6_IJNS7_ILi64EEESA_SA_EEELi512ENS_10bfloat16_tEfNS_4arch4Sm90ELb0ELb1ELb1ELb1ELb0ELb1ELb0ELb0ELb0ELb0ELb0ELb0EEENS1_21CollectiveEpilogueFwdINS6_IJSA_NS7_ILi512EEESA_EEES9_SC_SE_Li256ELb1ELb0ELb0ELb0EEENS1_36VarlenDynamicPersistentTileSchedulerILi64ELi64ELi256ELi32ELb0ELb0ELb1ELb1ELb0ELb1EEEEEEEEEvNT_6ParamsE)
	.align		4
        /*0054*/ 	.word	index@(__assertfail)
	.align		4
        /*0058*/ 	.word	index@(_ZN7cutlass13device_kernelIN5flash11enable_sm90INS1_16FlashAttnFwdSm90INS1_25CollectiveMainloopFwdSm90ILi2EN4cute5tupleIJNS5_1CILi1EEES8_S8_EEENS6_IJNS7_ILi64EEESA_SA_EEELi512ENS_10bfloat16_tEfNS_4arch4Sm90ELb0ELb1ELb1ELb1ELb0ELb0ELb1ELb0ELb0ELb0ELb0ELb0EEENS1_21CollectiveEpilogueFwdINS6_IJSA_NS7_ILi512EEESA_EEES9_SC_SE_Li256ELb1ELb0ELb0ELb0EEENS1_36VarlenDynamicPersistentTileSchedulerILi64ELi64ELi256ELi32ELb0ELb0ELb1ELb1ELb0ELb1EEEEEEEEEvNT_6ParamsE)
	.align		4
        /*005c*/ 	.word	index@(__assertfail)
	.align		4
        /*0060*/ 	.word	index@(_ZN7cutlass13device_kernelIN5flash11enable_sm90INS1_16FlashAttnFwdSm90INS1_25CollectiveMainloopFwdSm90ILi2EN4cute5tupleIJNS5_1CILi1EEES8_S8_EEENS6_IJNS7_ILi64EEESA_SA_EEELi512ENS_10bfloat16_tEfNS_4arch4Sm90ELb0ELb1ELb1ELb1ELb0ELb1ELb1ELb0ELb0ELb0ELb0ELb0EEENS1_21CollectiveEpilogueFwdINS6_IJSA_NS7_ILi512EEESA_EEES9_SC_SE_Li256ELb1ELb0ELb0ELb0EEENS1_36VarlenDynamicPersistentTileSchedulerILi64ELi64ELi256ELi32ELb0ELb0ELb1ELb1ELb0ELb1EEEEEEEEEvNT_6ParamsE)
	.align		4
        /*0064*/ 	.word	index@(__assertfail)
	.align		4
        /*0068*/ 	.word	index@(_ZN7cutlass13device_kernelIN5flash11enable_sm90INS1_16FlashAttnFwdSm90INS1_25CollectiveMainloopFwdSm90ILi2EN4cute5tupleIJNS5_1CILi1EEES8_S8_EEENS6_IJNS7_ILi64EEESA_SA_EEELi512ENS_10bfloat16_tEfNS_4arch4Sm90ELb1ELb0ELb1ELb0ELb0ELb0ELb0ELb0ELb0ELb0ELb0ELb0EEENS1_21CollectiveEpilogueFwdINS6_IJSA_NS7_ILi512EEESA_EEES9_SC_SE_Li256ELb0ELb0ELb0ELb0EEENS1_30DynamicPersistentTileSchedulerILi256ELi32ELb0ELb0ELb1EEEEEEEEEvNT_6ParamsE)
	.align		4
        /*006c*/ 	.word	index@(__assertfail)
	.align		4
        /*0070*/ 	.word	index@(_ZN7cutlass13device_kernelIN5flash11enable_sm90INS1_16FlashAttnFwdSm90INS1_25CollectiveMainloopFwdSm90ILi2EN4cute5tupleIJNS5_1CILi1EEES8_S8_EEENS6_IJNS7_ILi64EEESA_SA_EEELi512ENS_10bfloat16_tEfNS_4arch4Sm90ELb1ELb0ELb1ELb0ELb0ELb0ELb1ELb0ELb0ELb0ELb0ELb0EEENS1_21CollectiveEpilogueFwdINS6_IJSA_NS7_ILi512EEESA_EEES9_SC_SE_Li256ELb0ELb0ELb0ELb0EEENS1_30DynamicPersistentTileSchedulerILi256ELi32ELb0ELb0ELb1EEEEEEEEEvNT_6ParamsE)
	.align		4
        /*0074*/ 	.word	index@(__assertfail)
	.align		4
        /*0078*/ 	.word	index@(_ZN7cutlass13device_kernelIN5flash11enable_sm90INS1_16FlashAttnFwdSm90INS1_25CollectiveMainloopFwdSm90ILi2EN4cute5tupleIJNS5_1CILi1EEES8_S8_EEENS6_IJNS7_ILi64EEESA_SA_EEELi512ENS_10bfloat16_tEfNS_4arch4Sm90ELb1ELb0ELb1ELb1ELb0ELb0ELb0ELb0ELb0ELb0ELb0ELb0EEENS1_21CollectiveEpilogueFwdINS6_IJSA_NS7_ILi512EEESA_EEES9_SC_SE_Li256ELb1ELb0ELb0ELb0EEENS1_36VarlenDynamicPersistentTileSchedulerILi64ELi64ELi256ELi32ELb0ELb0ELb1ELb1ELb1ELb1EEEEEEEEEvNT_6ParamsE)
	.align		4
        /*007c*/ 	.word	index@(__assertfail)
	.align		4
        /*0080*/ 	.word	index@(_ZN7cutlass13device_kernelIN5flash11enable_sm90INS1_16FlashAttnFwdSm90INS1_25CollectiveMainloopFwdSm90ILi2EN4cute5tupleIJNS5_1CILi1EEES8_S8_EEENS6_IJNS7_ILi64EEESA_SA_EEELi512ENS_10bfloat16_tEfNS_4arch4Sm90ELb1ELb0ELb1ELb1ELb0ELb1ELb0ELb0ELb0ELb0ELb0ELb0EEENS1_21CollectiveEpilogueFwdINS6_IJSA_NS7_ILi512EEESA_EEES9_SC_SE_Li256ELb1ELb0ELb0ELb0EEENS1_36VarlenDynamicPersistentTileSchedulerILi64ELi64ELi256ELi32ELb0ELb0ELb1ELb1ELb1ELb1EEEEEEEEEvNT_6ParamsE)
	.align		4
        /*0084*/ 	.word	index@(__assertfail)
	.align		4
        /*0088*/ 	.word	index@(_ZN7cutlass13device_kernelIN5flash11enable_sm90INS1_16FlashAttnFwdSm90INS1_25CollectiveMainloopFwdSm90ILi2EN4cute5tupleIJNS5_1CILi1EEES8_S8_EEENS6_IJNS7_ILi64EEESA_SA_EEELi512ENS_10bfloat16_tEfNS_4arch4Sm90ELb1ELb0ELb1ELb1ELb0ELb0ELb1ELb0ELb0ELb0ELb0ELb0EEENS1_21CollectiveEpilogueFwdINS6_IJSA_NS7_ILi512EEESA_EEES9_SC_SE_Li256ELb1ELb0ELb0ELb0EEENS1_36VarlenDynamicPersistentTileSchedulerILi64ELi64ELi256ELi32ELb0ELb0ELb1ELb1ELb1ELb1EEEEEEEEEvNT_6ParamsE)
	.align		4
        /*008c*/ 	.word	index@(__assertfail)
	.align		4
        /*0090*/ 	.word	index@(_ZN7cutlass13device_kernelIN5flash11enable_sm90INS1_16FlashAttnFwdSm90INS1_25CollectiveMainloopFwdSm90ILi2EN4cute5tupleIJNS5_1CILi1EEES8_S8_EEENS6_IJNS7_ILi64EEESA_SA_EEELi512ENS_10bfloat16_tEfNS_4arch4Sm90ELb1ELb0ELb1ELb1ELb0ELb1ELb1ELb0ELb0ELb0ELb0ELb0EEENS1_21CollectiveEpilogueFwdINS6_IJSA_NS7_ILi512EEESA_EEES9_SC_SE_Li256ELb1ELb0ELb0ELb0EEENS1_36VarlenDynamicPersistentTileSchedulerILi64ELi64ELi256ELi32ELb0ELb0ELb1ELb1ELb1ELb1EEEEEEEEEvNT_6ParamsE)
	.align		4
        /*0094*/ 	.word	index@(__assertfail)
	.align		4
        /*0098*/ 	.word	0x00000000
	.align		4
        /*009c*/ 	.word	0xfffffffe
	.align		4
        /*00a0*/ 	.word	0x00000000
	.align		4
        /*00a4*/ 	.word	0xfffffffd
	.align		4
        /*00a8*/ 	.word	0x00000000
	.align		4
        /*00ac*/ 	.word	0xfffffffc


//--------------------- .nv.constant4             --------------------------
	.section	.nv.constant4,"a",@progbits
	.align	8
	.align		8
.nv.constant4:
        /*0000*/ 	.dword	__assertfail
	.align		8
        /*0008*/ 	.dword	__unnamed_1
	.align		8
        /*0010*/ 	.dword	__unnamed_2
	.align		8
        /*0018*/ 	.dword	__unnamed_3
	.align		8
        /*0020*/ 	.dword	__unnamed_4
	.align		8
        /*0028*/ 	.dword	__unnamed_5
	.align		8
        /*0030*/ 	.dword	_ZN77_INTERNAL_998512e8_41_flash_fwd_hdim64_512_bf16_softcap_sm90_cu_cb12e5b6_33634cuda3std3__45__cpo5beginE
	.align		8
        /*0038*/ 	.dword	_ZN77_INTERNAL_998512e8_41_flash_fwd_hdim64_512_bf16_softcap_sm90_cu_cb12e5b6_33634cuda3std3__45__cpo3endE
	.align		8
        /*0040*/ 	.dword	_ZN77_INTERNAL_998512e8_41_flash_fwd_hdim64_512_bf16_softcap_sm90_cu_cb12e5b6_33634cuda3std3__45__cpo6cbeginE
	.align		8
        /*0048*/ 	.dword	_ZN77_INTERNAL_998512e8_41_flash_fwd_hdim64_512_bf16_softcap_sm90_cu_cb12e5b6_33634cuda3std3__45__cpo4cendE
	.align		8
        /*0050*/ 	.dword	_ZN77_INTERNAL_998512e8_41_flash_fwd_hdim64_512_bf16_softcap_sm90_cu_cb12e5b6_33634cuda3std3__479_GLOBAL__N__998512e8_41_flash_fwd_hdim64_512_bf16_softcap_sm90_cu_cb12e5b6_33636ignoreE
	.align		8
        /*0058*/ 	.dword	_ZN77_INTERNAL_998512e8_41_flash_fwd_hdim64_512_bf16_softcap_sm90_cu_cb12e5b6_33634cuda3std3__419piecewise_constructE
	.align		8
        /*0060*/ 	.dword	_ZN77_INTERNAL_998512e8_41_flash_fwd_hdim64_512_bf16_softcap_sm90_cu_cb12e5b6_33634cuda3std3__48in_placeE
	.align		8
        /*0068*/ 	.dword	_ZN77_INTERNAL_998512e8_41_flash_fwd_hdim64_512_bf16_softcap_sm90_cu_cb12e5b6_33634cuda3std6ranges3__45__cpo4swapE
	.align		8
        /*0070*/ 	.dword	_ZN77_INTERNAL_998512e8_41_flash_fwd_hdim64_512_bf16_softcap_sm90_cu_cb12e5b6_33634cuda3std6ranges3__45__cpo9iter_moveE
	.align		8
        /*0078*/ 	.dword	_ZN77_INTERNAL_998512e8_41_flash_fwd_hdim64_512_bf16_softcap_sm90_cu_cb12e5b6_33634cute7productE
	.align		8
        /*0080*/ 	.dword	_ZN77_INTERNAL_998512e8_41_flash_fwd_hdim64_512_bf16_softcap_sm90_cu_cb12e5b6_33634cute1_E
	.align		8
        /*0088*/ 	.dword	$str$20
	.align		8
        /*0090*/ 	.dword	$str$21


//--------------------- .text._ZN7cutlass13device_kernelIN5flash11enable_sm90INS1_16FlashAttnFwdSm90INS1_25CollectiveMainloopFwdSm90ILi2EN4cute5tupleIJNS5_1CILi1EEES8_S8_EEENS6_IJNS7_ILi64EEESA_SA_EEELi512ENS_10bfloat16_tEfNS_4arch4Sm90ELb0ELb0ELb1ELb0ELb0ELb0ELb0ELb0ELb0ELb0ELb0ELb0EEENS1_21CollectiveEpilogueFwdINS6_IJSA_NS7_ILi512EEESA_EEES9_SC_SE_Li256ELb0ELb0ELb0ELb0EEENS1_29StaticPersistentTileSchedulerILb0EEEEEEEEEvNT_6ParamsE --------------------------
	.section	.text._ZN7cutlass13device_kernelIN5flash11enable_sm90INS1_16FlashAttnFwdSm90INS1_25CollectiveMainloopFwdSm90ILi2EN4cute5tupleIJNS5_1CILi1EEES8_S8_EEENS6_IJNS7_ILi64EEESA_SA_EEELi512ENS_10bfloat16_tEfNS_4arch4Sm90ELb0ELb0ELb1ELb0ELb0ELb0ELb0ELb0ELb0ELb0ELb0ELb0EEENS1_21CollectiveEpilogueFwdINS6_IJSA_NS7_ILi512EEESA_EEES9_SC_SE_Li256ELb0ELb0ELb0ELb0EEENS1_29StaticPersistentTileSchedulerILb0EEEEEEEEEvNT_6ParamsE,"ax",@progbits
	.align	128
.text._ZN7cutlass13device_kernelIN5flash11enable_sm90INS1_16FlashAttnFwdSm90INS1_25CollectiveMainloopFwdSm90ILi2EN4cute5tupleIJNS5_1CILi1EEES8_S8_EEENS6_IJNS7_ILi64EEESA_SA_EEELi512ENS_10bfloat16_tEfNS_4arch4Sm90ELb0ELb0ELb1ELb0ELb0ELb0ELb0ELb0ELb0ELb0ELb0ELb0EEENS1_21CollectiveEpilogueFwdINS6_IJSA_NS7_ILi512EEESA_EEES9_SC_SE_Li256ELb0ELb0ELb0ELb0EEENS1_29StaticPersistentTileSchedulerILb0EEEEEEEEEvNT_6ParamsE:
        .type           _ZN7cutlass13device_kernelIN5flash11enable_sm90INS1_16FlashAttnFwdSm90INS1_25CollectiveMainloopFwdSm90ILi2EN4cute5tupleIJNS5_1CILi1EEES8_S8_EEENS6_IJNS7_ILi64EEESA_SA_EEELi512ENS_10bfloat16_tEfNS_4arch4Sm90ELb0ELb0ELb1ELb0ELb0ELb0ELb0ELb0ELb0ELb0ELb0ELb0EEENS1_21CollectiveEpilogueFwdINS6_IJSA_NS7_ILi512EEESA_EEES9_SC_SE_Li256ELb0ELb0ELb0ELb0EEENS1_29StaticPersistentTileSchedulerILb0EEEEEEEEEvNT_6ParamsE,@function
        .size           _ZN7cutlass13device_kernelIN5flash11enable_sm90INS1_16FlashAttnFwdSm90INS1_25CollectiveMainloopFwdSm90ILi2EN4cute5tupleIJNS5_1CILi1EEES8_S8_EEENS6_IJNS7_ILi64EEESA_SA_EEELi512ENS_10bfloat16_tEfNS_4arch4Sm90ELb0ELb0ELb1ELb0ELb0ELb0ELb0ELb0ELb0ELb0ELb0ELb0EEENS1_21CollectiveEpilogueFwdINS6_IJSA_NS7_ILi512EEESA_EEES9_SC_SE_Li256ELb0ELb0ELb0ELb0EEENS1_29StaticPersistentTileSchedulerILb0EEEEEEEEEvNT_6ParamsE,(.L_x_4549 - _ZN7cutlass13device_kernelIN5flash11enable_sm90INS1_16FlashAttnFwdSm90INS1_25CollectiveMainloopFwdSm90ILi2EN4cute5tupleIJNS5_1CILi1EEES8_S8_EEENS6_IJNS7_ILi64EEESA_SA_EEELi512ENS_10bfloat16_tEfNS_4arch4Sm90ELb0ELb0ELb1ELb0ELb0ELb0ELb0ELb0ELb0ELb0ELb0ELb0EEENS1_21CollectiveEpilogueFwdINS6_IJSA_NS7_ILi512EEESA_EEES9_SC_SE_Li256ELb0ELb0ELb0ELb0EEENS1_29StaticPersistentTileSchedulerILb0EEEEEEEEEvNT_6ParamsE)
        .other          _ZN7cutlass13device_kernelIN5flash11enable_sm90INS1_16FlashAttnFwdSm90INS1_25CollectiveMainloopFwdSm90ILi2EN4cute5tupleIJNS5_1CILi1EEES8_S8_EEENS6_IJNS7_ILi64EEESA_SA_EEELi512ENS_10bfloat16_tEfNS_4arch4Sm90ELb0ELb0ELb1ELb0ELb0ELb0ELb0ELb0ELb0ELb0ELb0ELb0EEENS1_21CollectiveEpilogueFwdINS6_IJSA_NS7_ILi512EEESA_EEES9_SC_SE_Li256ELb0ELb0ELb0ELb0EEENS1_29StaticPersistentTileSchedulerILb0EEEEEEEEEvNT_6ParamsE,@"STO_CUDA_ENTRY STV_DEFAULT"
_ZN7cutlass13device_kernelIN5flash11enable_sm90INS1_16FlashAttnFwdSm90INS1_25CollectiveMainloopFwdSm90ILi2EN4cute5tupleIJNS5_1CILi1EEES8_S8_EEENS6_IJNS7_ILi64EEESA_SA_EEELi512ENS_10bfloat16_tEfNS_4arch4Sm90ELb0ELb0ELb1ELb0ELb0ELb0ELb0ELb0ELb0ELb0ELb0ELb0EEENS1_21CollectiveEpilogueFwdINS6_IJSA_NS7_ILi512EEESA_EEES9_SC_SE_Li256ELb0ELb0ELb0ELb0EEENS1_29StaticPersistentTileSchedulerILb0EEEEEEEEEvNT_6ParamsE:
[----:B------:R-:W1:Y:S02]  /*0000*/  LDC R1, c[0x0][0x28] ;  /* 0x00000a00ff017b82 */ /* 0x000e640000000800 */
[----:B-1----:R-:W-:Y:S01]  /*0010*/  IADD3 R1, R1, -0x20, RZ ;  /* 0xffffffe001017810 */ /* 0x002fe20007ffe0ff */
[----:B------:R-:W1:Y:S01]  /*0020*/  S2R R4, SR_TID.X ;  /* 0x0000000000047919 */ /* 0x000e620000002100 */
[----:B------:R-:W-:Y:S01]  /*0030*/  ELECT P0, URZ, PT ;  /* 0x00000000003f782f */ /* 0x000fe20003800000 */
[----:B------:R-:W-:Y:S01]  /*0040*/  BSSY B0, `(.L_x_0) ;  /* 0x0000014000007945 */ /* 0x000fe20003800000 */
[----:B-1----:R-:W-:-:S05]  /*0050*/  SHF.R.U32.HI R0, RZ, 0x5, R4 ;  /* 0x00000005ff007819 */ /* 0x002fca0000011604 */
[----:B------:R-:W1:Y:S02]  /*0060*/  SHFL.IDX PT, R2, R0, RZ, 0x1f ;  /* 0x00001fff00027589 */ /* 0x000e6400000e0000 */
[----:B-1----:R-:W-:Y:S02]  /*0070*/  ISETP.EQ.AND P0, PT, R2, RZ, P0 ;  /* 0x000000ff0200720c */ /* 0x002fe40000702270 */
[----:B------:R-:W-:-:S11]  /*0080*/  SHF.R.U32.HI R2, RZ, 0x7, R4 ;  /* 0x00000007ff027819 */ /* 0x000fd60000011604 */
[----:B------:R-:W-:Y:S05]  /*0090*/  @!P0 BRA `(.L_x_1) ;  /* 0x0000000000388947 */ /* 0x000fea0003800000 */
[----:B------:R-:W-:Y:S02]  /*00a0*/  ULDC.64 UR4, c[0x0][0x198] ;  /* 0x0000660000047ab9 */ /* 0x000fe40000000a00 */
[----:B------:R-:W-:Y:S02]  /*00b0*/  UIADD3 UR6, UP0, UR4, 0x270, URZ ;  /* 0x0000027004067890 */ /* 0x000fe4000ff1e03f */
[----:B------:R-:W-:Y:S02]  /*00c0*/  UIADD3 UR8, UP1, UR4, 0x370, URZ ;  /* 0x0000037004087890 */ /* 0x000fe4000ff3e03f */
[----:B------:R-:W-:Y:S02]  /*00d0*/  UIADD3 UR10, UP2, UR4, 0x470, URZ ;  /* 0x00000470040a7890 */ /* 0x000fe4000ff5e03f */
[----:B------:R-:W-:Y:S02]  /*00e0*/  UIADD3 UR4, UP3, UR4, 0x9f0, URZ ;  /* 0x000009f004047890 */ /* 0x000fe4000ff7e03f */
[----:B------:R-:W-:-:S02]  /*00f0*/  UIADD3.X UR7, URZ, UR5, URZ, UP0, !UPT ;  /* 0x000000053f077290 */ /* 0x000fc400087fe43f */
[----:B------:R-:W-:Y:S02]  /*0100*/  UIADD3.X UR9, URZ, UR5, URZ, UP1, !UPT ;  /* 0x000000053f097290 */ /* 0x000fe40008ffe43f */
[----:B------:R-:W-:Y:S02]  /*0110*/  UIADD3.X UR11, URZ, UR5, URZ, UP2, !UPT ;  /* 0x000000053f0b7290 */ /* 0x000fe400097fe43f */
[----:B------:R-:W-:-:S03]  /*0120*/  UIADD3.X UR5, URZ, UR5, URZ, UP3, !UPT ;  /* 0x000000053f057290 */ /* 0x000fc60009ffe43f */
[----:B------:R1:W-:Y:S02]  /*0130*/  UTMACCTL.PF [UR6] ;  /* 0x00000000060079b9 */ /* 0x0003e40008040000 */
[----:B------:R1:W-:Y:S02]  /*0140*/  UTMACCTL.PF [UR8] ;  /* 0x00000000080079b9 */ /* 0x0003e40008040000 */
[----:B------:R1:W-:Y:S02]  /*0150*/  UTMACCTL.PF [UR10] ;  /* 0x000000000a0079b9 */ /* 0x0003e40008040000 */
[----:B------:R1:W-:Y:S02]  /*0160*/  UTMACCTL.PF [UR4] ;  /* 0x00000000040079b9 */ /* 0x0003e40008040000 */
[----:B-1----:R-:W-:Y:S01]  /*0170*/  NOP ;  /* 0x0000000000007918 */ /* 0x002fe20000000000 */
.L_x_1:
[----:B------:R-:W-:Y:S05]  /*0180*/  BSYNC B0 ;  /* 0x0000000000007941 */ /* 0x000fea0003800000 */
.L_x_0:
[----:B------:R-:W-:Y:S01]  /*0190*/  VOTEU.ANY UP0, P0 ;  /* 0x00000000003f7886 */ /* 0x000fe20000000100 */
[----:B------:R-:W1:Y:S01]  /*01a0*/  SHFL.IDX PT, R2, R2, RZ, 0x1f ;  /* 0x00001fff02027589 */ /* 0x000e6200000e0000 */
[----:B------:R-:W-:Y:S01]  /*01b0*/  UMOV UR4, 0x1 ;  /* 0x0000000100047882 */ /* 0x000fe20000000000 */
[----:B------:R-:W-:Y:S01]  /*01c0*/  VOTEU.ANY UP1, P0 ;  /* 0x00000000003f7886 */ /* 0x000fe20000020100 */
[----:B------:R-:W-:Y:S01]  /*01d0*/  VOTEU.ANY UP2, P0 ;  /* 0x00000000003f7886 */ /* 0x000fe20000040100 */
[----:B------:R-:W2:Y:S01]  /*01e0*/  @UP0 S2UR UR7, SR_CgaCtaId ;  /* 0x00000000000709c3 */ /* 0x000ea20000008800 */
[----:B------:R-:W3:Y:S01]  /*01f0*/  SHFL.IDX PT, R3, R0, RZ, 0x1f ;  /* 0x00001fff00037589 */ /* 0x000ee200000e0000 */
[----:B------:R-:W-:Y:S01]  /*0200*/  @UP0 UMOV UR6, 0x400 ;  /* 0x0000040000060882 */ /* 0x000fe20000000000 */
[----:B------:R-:W-:-:S04]  /*0210*/  @UP0 UIADD3 UR4, -UR4, 0x100000, URZ ;  /* 0x0010000004040890 */ /* 0x000fc8000fffe13f */
[----:B------:R-:W-:Y:S02]  /*0220*/  @UP0 USHF.L.U32 UR5, UR4, 0xb, URZ ;  /* 0x0000000b04050899 */ /* 0x000fe4000800063f */
[----:B------:R-:W-:Y:S01]  /*0230*/  @UP0 USHF.L.U32 UR4, UR4, 0x1, URZ ;  /* 0x0000000104040899 */ /* 0x000fe2000800063f */
[----:B-1----:R-:W-:Y:S01]  /*0240*/  R2UR UR47, R2 ;  /* 0x00000000022f72ca */ /* 0x002fe200000e0000 */
[----:B--2---:R-:W-:Y:S01]  /*0250*/  @UP0 ULEA UR6, UR7, UR6, 0x18 ;  /* 0x0000000607060291 */ /* 0x004fe2000f8ec03f */
[----:B---3--:R-:W-:-:S11]  /*0260*/  ISETP.NE.AND P1, PT, R3, RZ, PT ;  /* 0x000000ff0300720c */ /* 0x008fd60003f25270 */
[----:B------:R-:W-:Y:S01]  /*0270*/  UISETP.NE.AND UP0, UPT, UR47, URZ, UPT ;  /* 0x0000003f2f00728c */ /* 0x000fe2000bf05270 */
[----:B------:R-:W1:Y:S02]  /*0280*/  FENCE.VIEW.ASYNC.S ;  /* 0x00000000000073c6 */ /* 0x000e640000000000 */
[----:B-1----:R1:W2:Y:S01]  /*0290*/  @UP1 SYNCS.EXCH.64 URZ, [UR6+0x28c00], UR4 ;  /* 0x028c0004063f15b2 */ /* 0x0022a20008000100 */
[----:B------:R1:W3:Y:S01]  /*02a0*/  @UP2 SYNCS.EXCH.64 URZ, [UR6+0x28c20], UR4 ;  /* 0x028c2004063f25b2 */ /* 0x0002e20008000100 */
[----:B------:R-:W-:Y:S06]  /*02b0*/  @P1 BRA `(.L_x_2) ;  /* 0x0000000000381947 */ /* 0x000fec0003800000 */
[----:B-1----:R-:W1:Y:S01]  /*02c0*/  S2UR UR5, SR_CgaCtaId ;  /* 0x00000000000579c3 */ /* 0x002e620000008800 */
[----:B------:R-:W-:Y:S01]  /*02d0*/  UMOV UR4, 0x400 ;  /* 0x0000040000047882 */ /* 0x000fe20000000000 */
[----:B------:R-:W-:Y:S01]  /*02e0*/  UMOV UR7, 0x1 ;  /* 0x0000000100077882 */ /* 0x000fe20000000000 */
[----:B------:R-:W-:Y:S01]  /*02f0*/  ELECT P0, URZ, PT ;  /* 0x00000000003f782f */ /* 0x000fe20003800000 */
[----:B-1----:R-:W-:Y:S02]  /*0300*/  ULEA UR6, UR5, UR4, 0x18 ;  /* 0x0000000405067291 */ /* 0x002fe4000f8ec03f */
[----:B------:R-:W-:-:S04]  /*0310*/  UIADD3 UR4, -UR7, 0x100000, URZ ;  /* 0x0010000007047890 */ /* 0x000fc8000fffe13f */
[----:B------:R-:W-:Y:S02]  /*0320*/  USHF.L.U32 UR5, UR4, 0xb, URZ ;  /* 0x0000000b04057899 */ /* 0x000fe4000800063f */
[----:B------:R-:W-:Y:S01]  /*0330*/  USHF.L.U32 UR4, UR4, 0x1, URZ ;  /* 0x0000000104047899 */ /* 0x000fe2000800063f */
[----:B------:R-:W1:Y:S11]  /*0340*/  FENCE.VIEW.ASYNC.S ;  /* 0x00000000000073c6 */ /* 0x000e760000000000 */
[----:B-1----:R4:W1:Y:S01]  /*0350*/  SYNCS.EXCH.64 URZ, [UR6+0x28c30], UR4 ;  /* 0x028c3004063f75b2 */ /* 0x0028620008000100 */
[----:B------:R4:W1:Y:S01]  /*0360*/  SYNCS.EXCH.64 URZ, [UR6+0x28c40], UR4 ;  /* 0x028c4004063f75b2 */ /* 0x0008620008000100 */
[----:B------:R4:W1:Y:S01]  /*0370*/  SYNCS.EXCH.64 URZ, [UR6+0x28c38], UR4 ;  /* 0x028c3804063f75b2 */ /* 0x0008620008000100 */
[----:B------:R4:W1:Y:S02]  /*0380*/  SYNCS.EXCH.64 URZ, [UR6+0x28c48], UR4 ;  /* 0x028c4804063f75b2 */ /* 0x0008640008000100 */
[----:B----4-:R-:W-:Y:S01]  /*0390*/  NOP ;  /* 0x0000000000007918 */ /* 0x010fe20000000000 */
.L_x_2:
[----:B------:R-:W4:Y:S01]  /*03a0*/  SHFL.IDX PT, R2, R0, RZ, 0x1f ;  /* 0x00001fff00027589 */ /* 0x000f2200000e0000 */
[----:B------:R-:W-:Y:S01]  /*03b0*/  NOP ;  /* 0x0000000000007918 */ /* 0x000fe20000000000 */
[----:B----4-:R-:W-:-:S13]  /*03c0*/  ISETP.NE.AND P0, PT, R2, RZ, PT ;  /* 0x000000ff0200720c */ /* 0x010fda0003f05270 */
[----:B------:R-:W-:Y:S05]  /*03d0*/  @P0 BRA `(.L_x_3) ;  /* 0x0000000000480947 */ /* 0x000fea0003800000 */
[----:B-1----:R-:W1:Y:S01]  /*03e0*/  S2UR UR5, SR_CgaCtaId ;  /* 0x00000000000579c3 */ /* 0x002e620000008800 */
[----:B------:R-:W-:Y:S01]  /*03f0*/  UMOV UR4, 0x400 ;  /* 0x0000040000047882 */ /* 0x000fe20000000000 */
[----:B------:R-:W-:Y:S01]  /*0400*/  UMOV UR6, 0x1 ;  /* 0x0000000100067882 */ /* 0x000fe20000000000 */
[----:B------:R-:W-:Y:S01]  /*0410*/  UMOV UR9, 0x2 ;  /* 0x0000000200097882 */ /* 0x000fe20000000000 */
[----:B------:R-:W-:-:S04]  /*0420*/  UIADD3 UR6, -UR6, 0x100000, URZ ;  /* 0x0010000006067890 */ /* 0x000fc8000fffe13f */
[----:B------:R-:W-:Y:S02]  /*0430*/  USHF.L.U32 UR7, UR6, 0xb, URZ ;  /* 0x0000000b06077899 */ /* 0x000fe4000800063f */
[----:B------:R-:W-:Y:S01]  /*0440*/  USHF.L.U32 UR6, UR6, 0x1, URZ ;  /* 0x0000000106067899 */ /* 0x000fe2000800063f */
[----:B------:R-:W-:Y:S01]  /*0450*/  ELECT P0, URZ, PT ;  /* 0x00000000003f782f */ /* 0x000fe20003800000 */
[----:B-1----:R-:W-:Y:S02]  /*0460*/  ULEA UR8, UR5, UR4, 0x18 ;  /* 0x0000000405087291 */ /* 0x002fe4000f8ec03f */
[----:B------:R-:W-:-:S04]  /*0470*/  UIADD3 UR4, -UR9, 0x100000, URZ ;  /* 0x0010000009047890 */ /* 0x000fc8000fffe13f */
[----:B------:R-:W-:Y:S02]  /*0480*/  USHF.L.U32 UR5, UR4, 0xb, URZ ;  /* 0x0000000b04057899 */ /* 0x000fe4000800063f */
[----:B------:R-:W-:Y:S01]  /*0490*/  USHF.L.U32 UR4, UR4, 0x1, URZ ;  /* 0x0000000104047899 */ /* 0x000fe2000800063f */
[----:B------:R-:W1:Y:S03]  /*04a0*/  FENCE.VIEW.ASYNC.S ;  /* 0x00000000000073c6 */ /* 0x000e660000000000 */
[----:B-1----:R4:W1:Y:S08]  /*04b0*/  SYNCS.EXCH.64 URZ, [UR8+0x28c50], UR6 ;  /* 0x028c5006083f75b2 */ /* 0x0028700008000100 */
[----:B------:R4:W1:Y:S01]  /*04c0*/  SYNCS.EXCH.64 URZ, [UR8+0x28c60], UR4 ;  /* 0x028c6004083f75b2 */ /* 0x0008620008000100 */
[----:B------:R4:W1:Y:S01]  /*04d0*/  SYNCS.EXCH.64 URZ, [UR8+0x28c58], UR6 ;  /* 0x028c5806083f75b2 */ /* 0x0008620008000100 */
[----:B------:R4:W1:Y:S02]  /*04e0*/  SYNCS.EXCH.64 URZ, [UR8+0x28c68], UR4 ;  /* 0x028c6804083f75b2 */ /* 0x0008640008000100 */
[----:B----4-:R-:W-:Y:S01]  /*04f0*/  NOP ;  /* 0x0000000000007918 */ /* 0x010fe20000000000 */
.L_x_3:
[----:B------:R-:W4:Y:S01]  /*0500*/  SHFL.IDX PT, R2, R0, RZ, 0x1f ;  /* 0x00001fff00027589 */ /* 0x000f2200000e0000 */
[----:B------:R-:W-:Y:S01]  /*0510*/  NOP ;  /* 0x0000000000007918 */ /* 0x000fe20000000000 */
[----:B----4-:R-:W-:-:S13]  /*0520*/  ISETP.NE.AND P0, PT, R2, RZ, PT ;  /* 0x000000ff0200720c */ /* 0x010fda0003f05270 */
[----:B------:R-:W-:Y:S05]  /*0530*/  @P0 BRA `(.L_x_4) ;  /* 0x0000000000380947 */ /* 0x000fea0003800000 */
        /* <DEDUP_REMOVED lines=14> */
.L_x_4:
        /* <DEDUP_REMOVED lines=8> */
[----:B------:R-:W-:Y:S01]  /*06a0*/  ELECT P0, URZ, PT ;  /* 0x00000000003f782f */ /* 0x000fe20003800000 */
[----:B-1----:R-:W-:Y:S02]  /*06b0*/  ULEA UR8, UR5, UR4, 0x18 ;  /* 0x0000000405087291 */ /* 0x002fe4000f8ec03f */
[----:B------:R-:W-:-:S04]  /*06c0*/  UIADD3 UR4, -UR6, 0x100000, URZ ;  /* 0x0010000006047890 */ /* 0x000fc8000fffe13f */
[----:B------:R-:W-:Y:S02]  /*06d0*/  USHF.L.U32 UR5, UR4, 0xb, URZ ;  /* 0x0000000b04057899 */ /* 0x000fe4000800063f */
[----:B------:R-:W-:Y:S02]  /*06e0*/  USHF.L.U32 UR4, UR4, 0x1, URZ ;  /* 0x0000000104047899 */ /* 0x000fe4000800063f */
        /* <DEDUP_REMOVED lines=9> */
.L_x_5:
        /* <DEDUP_REMOVED lines=22> */
.L_x_6:
[----:B------:R-:W-:Y:S01]  /*08e0*/  PLOP3.LUT P0, PT, PT, PT, UP0, 0x80, 0x0 ;  /* 0x000000000000781c */ /* 0x000fe20003f0f008 */
[----:B------:R-:W-:Y:S01]  /*08f0*/  UMOV UR38, 0x1 ;  /* 0x0000000100267882 */ /* 0x000fe20000000000 */
[----:B------:R-:W-:Y:S01]  /*0900*/  NOP ;  /* 0x0000000000007918 */ /* 0x000fe20000000000 */
[----:B------:R-:W-:Y:S01]  /*0910*/  USEL UR38, UR38, 0x2, !UP0 ;  /* 0x0000000226267887 */ /* 0x000fe2000c000000 */
[----:B------:R-:W-:Y:S01]  /*0920*/  ULDC.64 UR48, c[0x0][0x208] ;  /* 0x0000820000307ab9 */ /* 0x000fe20000000a00 */
[----:B-123--:R-:W-:Y:S08]  /*0930*/  BAR.SYNC.DEFER_BLOCKING 0x0 ;  /* 0x0000000000007b1d */ /* 0x00eff00000010000 */
[----:B------:R-:W-:Y:S05]  /*0940*/  @!P0 BRA `(.L_x_7) ;  /* 0x0000007400148947 */ /* 0x000fea0003800000 */
.L_x_8:
[----:B------:R-:W-:-:S08]  /*0950*/  NOP ;  /* 0x0000000000007918 */ /* 0x000fd00000000000 */
[----:B------:R-:W1:Y:S02]  /*0960*/  USETMAXREG.TRY_ALLOC.CTAPOOL UP0, 0xf0 ;  /* 0x000000f0000079c8 */ /* 0x000e640008000600 */
[----:B-1----:R-:W-:-:S13]  /*0970*/  PLOP3.LUT P0, PT, PT, PT, UP0, 0x80, 0x0 ;  /* 0x000000000000781c */ /* 0x002fda0003f0f008 */
[----:B------:R-:W-:Y:S05]  /*0980*/  @!P0 BRA `(.L_x_8) ;  /* 0xfffffffc00f08947 */ /* 0x000fea000383ffff */
[----:B------:R-:W-:Y:S01]  /*0990*/  LOP3.LUT R0, R4, 0xffffff80, RZ, 0xc0, !PT ;  /* 0xffffff8004007812 */ /* 0x000fe200078ec0ff */
[----:B------:R-:W1:Y:S03]  /*09a0*/  S2UR UR45, SR_CTAID.X ;  /* 0x00000000002d79c3 */ /* 0x000e660000002500 */
[----:B------:R-:W-:-:S05]  /*09b0*/  ISETP.NE.AND P0, PT, R0, 0x80, PT ;  /* 0x000000800000780c */ /* 0x000fca0003f05270 */
[----:B------:R-:W1:Y:S08]  /*09c0*/  LDC R0, c[0x0][0xda4] ;  /* 0x00036900ff007b82 */ /* 0x000e700000000800 */
[----:B------:R-:W-:Y:S06]  /*09d0*/  @!P0 BAR.ARV 0x8, 0xa0 ;  /* 0x0202800000008b1d */ /* 0x000fec0000002000 */
[----:B------:R-:W-:-:S13]  /*09e0*/  ISETP.GE.U32.AND P0, PT, R4, 0x100, PT ;  /* 0x000001000400780c */ /* 0x000fda0003f06070 */
[----:B------:R-:W-:Y:S06]  /*09f0*/  @P0 BAR.ARV 0xf, 0x100 ;  /* 0x03c4000000000b1d */ /* 0x000fec0000002000 */
[----:B-1----:R-:W-:-:S13]  /*0a00*/  ISETP.LE.AND P0, PT, R0, UR45, PT ;  /* 0x0000002d00007c0c */ /* 0x002fda000bf03270 */
[----:B------:R-:W-:Y:S05]  /*0a10*/  @P0 EXIT ;  /* 0x000000000000094d */ /* 0x000fea0003800000 */
[----:B------:R-:W-:Y:S01]  /*0a20*/  IADD3 R0, R4, -0x80, RZ ;  /* 0xffffff8004007810 */ /* 0x000fe20007ffe0ff */
[----:B------:R-:W1:Y:S01]  /*0a30*/  S2UR UR4, SR_CgaCtaId ;  /* 0x00000000000479c3 */ /* 0x000e620000008800 */
[----:B------:R-:W-:Y:S01]  /*0a40*/  UMOV UR46, 0x400 ;  /* 0x00000400002e7882 */ /* 0x000fe20000000000 */
[----:B------:R-:W-:Y:S01]  /*0a50*/  MOV R22, 0x40 ;  /* 0x0000004000167802 */ /* 0x000fe20000000f00 */
[----:B------:R-:W-:Y:S01]  /*0a60*/  ULOP3.LUT UR44, UR38, 0x1, URZ, 0xfc, !UPT ;  /* 0x00000001262c7892 */ /* 0x000fe2000f8efc3f */
[----:B------:R-:W-:Y:S01]  /*0a70*/  SHF.R.S32.HI R3, RZ, 0x1f, R0 ;  /* 0x0000001fff037819 */ /* 0x000fe20000011400 */
[----:B------:R-:W-:Y:S01]  /*0a80*/  ULDC.64 UR52, c[0x0][0x198] ;  /* 0x0000660000347ab9 */ /* 0x000fe20000000a00 */
[----:B------:R-:W-:Y:S01]  /*0a90*/  UMOV UR41, URZ ;  /* 0x0000003f00297c82 */ /* 0x000fe20008000000 */
[----:B------:R-:W-:Y:S01]  /*0aa0*/  UMOV UR40, URZ ;  /* 0x0000003f00287c82 */ /* 0x000fe20008000000 */
[CC--:B------:R-:W-:Y:S01]  /*0ab0*/  LEA.HI R2, R3.reuse, R0.reuse, RZ, 0x4 ;  /* 0x0000000003027211 */ /* 0x0c0fe200078f20ff */
[----:B------:R-:W-:Y:S01]  /*0ac0*/  UMOV UR39, URZ ;  /* 0x0000003f00277c82 */ /* 0x000fe20008000000 */
[----:B------:R-:W-:-:S02]  /*0ad0*/  LEA.HI R4, R3, R0, RZ, 0x5 ;  /* 0x0000000003047211 */ /* 0x000fc400078f28ff */
[----:B------:R-:W-:Y:S02]  /*0ae0*/  LEA.HI R5, R3, R0, RZ, 0x7 ;  /* 0x0000000003057211 */ /* 0x000fe400078f38ff */
[----:B------:R-:W-:Y:S02]  /*0af0*/  LOP3.LUT R7, R2, 0xfffffff0, RZ, 0xc0, !PT ;  /* 0xfffffff002077812 */ /* 0x000fe400078ec0ff */
[--C-:B------:R-:W-:Y:S02]  /*0b00*/  SHF.R.S32.HI R185, RZ, 0x5, R4.reuse ;  /* 0x00000005ffb97819 */ /* 0x100fe40000011404 */
[----:B------:R-:W-:Y:S02]  /*0b10*/  LOP3.LUT R3, R5, 0xffffff80, RZ, 0xc0, !PT ;  /* 0xffffff8005037812 */ /* 0x000fe400078ec0ff */
[----:B------:R-:W-:Y:S02]  /*0b20*/  SHF.R.S32.HI R4, RZ, 0x1f, R4 ;  /* 0x0000001fff047819 */ /* 0x000fe40000011404 */
[----:B------:R-:W-:-:S02]  /*0b30*/  IADD3 R7, R0, -R7, RZ ;  /* 0x8000000700077210 */ /* 0x000fc40007ffe0ff */
[----:B------:R-:W-:Y:S01]  /*0b40*/  IADD3 R3, R0, -R3, RZ ;  /* 0x8000000300037210 */ /* 0x000fe20007ffe0ff */
[----:B-1----:R-:W-:Y:S01]  /*0b50*/  ULEA UR46, UR4, UR46, 0x18 ;  /* 0x0000002e042e7291 */ /* 0x002fe2000f8ec03f */
[----:B------:R-:W-:Y:S02]  /*0b60*/  LEA.HI R4, R4, R185, RZ, 0x2 ;  /* 0x000000b904047211 */ /* 0x000fe400078f10ff */
[----:B------:R-:W-:Y:S02]  /*0b70*/  SHF.R.S32.HI R0, RZ, 0x1f, R7 ;  /* 0x0000001fff007819 */ /* 0x000fe40000011407 */
[----:B------:R-:W-:Y:S02]  /*0b80*/  SHF.R.S32.HI R9, RZ, 0x4, R2 ;  /* 0x00000004ff097819 */ /* 0x000fe40000011402 */
[----:B------:R-:W-:Y:S02]  /*0b90*/  LOP3.LUT R4, R4, 0x3ffffc, RZ, 0xc0, !PT ;  /* 0x003ffffc04047812 */ /* 0x000fe400078ec0ff */
[----:B------:R-:W-:-:S02]  /*0ba0*/  SHF.R.S32.HI R184, RZ, 0x7, R5 ;  /* 0x00000007ffb87819 */ /* 0x000fc40000011405 */
[----:B------:R-:W-:Y:S02]  /*0bb0*/  LEA.HI R6, R0, R7, RZ, 0x3 ;  /* 0x0000000700067211 */ /* 0x000fe400078f18ff */
[----:B------:R-:W-:Y:S02]  /*0bc0*/  LEA.HI R2, R2, R9, RZ, 0x1 ;  /* 0x0000000902027211 */ /* 0x000fe400078f08ff */
[----:B------:R-:W-:Y:S02]  /*0bd0*/  IADD3 R8, R185, -R4, RZ ;  /* 0x80000004b9087210 */ /* 0x000fe40007ffe0ff */
[----:B------:R-:W-:Y:S02]  /*0be0*/  LEA R11, R184, R7, 0x8 ;  /* 0x00000007b80b7211 */ /* 0x000fe400078e40ff */
[----:B------:R-:W-:Y:S02]  /*0bf0*/  LOP3.LUT R4, R6, 0xfffffff8, RZ, 0xc0, !PT ;  /* 0xfffffff806047812 */ /* 0x000fe400078ec0ff */
[----:B------:R-:W-:-:S02]  /*0c00*/  LOP3.LUT R2, R2, 0x1ffffffe, RZ, 0xc0, !PT ;  /* 0x1ffffffe02027812 */ /* 0x000fc400078ec0ff */
[----:B------:R-:W-:Y:S01]  /*0c10*/  LEA R186, R8, R11, 0x4 ;  /* 0x0000000b08ba7211 */ /* 0x000fe200078e20ff */
[----:B------:R-:W-:Y:S01]  /*0c20*/  IMAD.IADD R8, R7, 0x1, -R4 ;  /* 0x0000000107087824 */ /* 0x000fe200078e0a04 */
[----:B------:R-:W-:Y:S01]  /*0c30*/  SHF.L.U32 R6, R6, 0x6, RZ ;  /* 0x0000000606067819 */ /* 0x000fe200000006ff */
[----:B------:R-:W-:Y:S01]  /*0c40*/  IMAD.IADD R9, R9, 0x1, -R2 ;  /* 0x0000000109097824 */ /* 0x000fe200078e0a02 */
[----:B------:R-:W-:Y:S02]  /*0c50*/  SHF.R.S32.HI R0, RZ, 0x1f, R3 ;  /* 0x0000001fff007819 */ /* 0x000fe40000011403 */
[----:B------:R-:W-:Y:S02]  /*0c60*/  SHF.L.U32 R10, R8, 0x6, RZ ;  /* 0x00000006080a7819 */ /* 0x000fe400000006ff */
[----:B------:R-:W-:Y:S02]  /*0c70*/  SHF.L.U32 R9, R9, 0x3, RZ ;  /* 0x0000000309097819 */ /* 0x000fe400000006ff */
[----:B------:R-:W-:-:S02]  /*0c80*/  LOP3.LUT R10, R10, 0x1c0, RZ, 0xc0, !PT ;  /* 0x000001c00a0a7812 */ /* 0x000fc400078ec0ff */
[----:B------:R-:W-:Y:S01]  /*0c90*/  LOP3.LUT R6, R6, 0x7ffffe00, RZ, 0xc0, !PT ;  /* 0x7ffffe0006067812 */ /* 0x000fe200078ec0ff */
[--C-:B------:R-:W-:Y:S01]  /*0ca0*/  IMAD.U32 R186, R186, 0x40, R9.reuse ;  /* 0x00000040baba7824 */ /* 0x100fe200078e0009 */
[----:B------:R-:W-:Y:S02]  /*0cb0*/  LOP3.LUT R9, R10, 0x8, R9, 0xf8, !PT ;  /* 0x000000080a097812 */ /* 0x000fe400078ef809 */
[----:B------:R-:W-:Y:S02]  /*0cc0*/  SHF.R.U32.HI R10, RZ, 0x3, R10 ;  /* 0x00000003ff0a7819 */ /* 0x000fe4000001160a */
[----:B------:R-:W-:Y:S02]  /*0cd0*/  LEA.HI R2, R0, R3, RZ, 0x2 ;  /* 0x0000000300027211 */ /* 0x000fe400078f10ff */
[----:B------:R-:W-:Y:S02]  /*0ce0*/  LOP3.LUT R9, R9, R10, RZ, 0x3c, !PT ;  /* 0x0000000a09097212 */ /* 0x000fe400078e3cff */
[----:B------:R-:W-:-:S02]  /*0cf0*/  LEA R6, R185, R6, 0xa ;  /* 0x00000006b9067211 */ /* 0x000fc400078e50ff */
[----:B------:R-:W-:Y:S02]  /*0d00*/  LEA.HI R4, R0, R3, RZ, 0x5 ;  /* 0x0000000300047211 */ /* 0x000fe400078f28ff */
[----:B------:R-:W-:Y:S02]  /*0d10*/  R2P PR, R8, 0x6 ;  /* 0x0000000608007804 */ /* 0x000fe40000000000 */
[--C-:B------:R-:W-:Y:S02]  /*0d20*/  SHF.R.S32.HI R0, RZ, 0x2, R2.reuse ;  /* 0x00000002ff007819 */ /* 0x100fe40000011402 */
[----:B------:R-:W-:Y:S02]  /*0d30*/  SHF.R.S32.HI R7, RZ, 0x1f, R2 ;  /* 0x0000001fff077819 */ /* 0x000fe40000011402 */
[----:B------:R-:W-:Y:S02]  /*0d40*/  IADD3 R6, R6, R9, RZ ;  /* 0x0000000906067210 */ /* 0x000fe40007ffe0ff */
[----:B------:R-:W-:-:S02]  /*0d50*/  LEA.HI R5, R5, R184, RZ, 0x1 ;  /* 0x000000b805057211 */ /* 0x000fc400078f08ff */
[----:B------:R-:W-:Y:S02]  /*0d60*/  LEA.HI R7, R7, R0, RZ, 0x3 ;  /* 0x0000000007077211 */ /* 0x000fe400078f18ff */
[----:B------:R-:W-:Y:S02]  /*0d70*/  LEA R19, R6, UR46, 0x1 ;  /* 0x0000002e06137c11 */ /* 0x000fe4000f8e08ff */
[----:B------:R-:W-:Y:S02]  /*0d80*/  LOP3.LUT R2, R2, 0x7ffffffc, RZ, 0xc0, !PT ;  /* 0x7ffffffc02027812 */ /* 0x000fe400078ec0ff */
[----:B------:R-:W-:Y:S02]  /*0d90*/  LOP3.LUT R5, R5, 0xfffffe, RZ, 0xc0, !PT ;  /* 0x00fffffe05057812 */ /* 0x000fe400078ec0ff */
[----:B------:R-:W-:Y:S02]  /*0da0*/  LOP3.LUT R7, R7, 0xfffffff8, RZ, 0xc0, !PT ;  /* 0xfffffff807077812 */ /* 0x000fe400078ec0ff */
[----:B------:R-:W-:Y:S01]  /*0db0*/  IADD3 R23, R19, 0x26800, RZ ;  /* 0x0002680013177810 */ /* 0x000fe20007ffe0ff */
[----:B------:R-:W-:Y:S01]  /*0dc0*/  IMAD.IADD R5, R184, 0x1, -R5 ;  /* 0x00000001b8057824 */ /* 0x000fe200078e0a05 */
[----:B------:R-:W-:-:S02]  /*0dd0*/  IADD3 R16, R3, -R2, RZ ;  /* 0x8000000203107210 */ /* 0x000fc40007ffe0ff */
[----:B------:R-:W-:Y:S02]  /*0de0*/  IADD3 R18, R19, 0x26820, RZ ;  /* 0x0002682013127810 */ /* 0x000fe40007ffe0ff */
[----:B------:R-:W-:Y:S02]  /*0df0*/  IADD3 R7, R0, -R7, RZ ;  /* 0x8000000700077210 */ /* 0x000fe40007ffe0ff */
[----:B------:R-:W-:Y:S02]  /*0e00*/  SHF.R.S32.HI R2, RZ, 0x5, R4 ;  /* 0x00000005ff027819 */ /* 0x000fe40000011404 */
[----:B------:R-:W-:Y:S02]  /*0e10*/  SEL R22, R22, 0xffffffc0, !P2 ;  /* 0xffffffc016167807 */ /* 0x000fe40005000000 */
[C---:B------:R-:W-:Y:S01]  /*0e20*/  @P1 IADD3 R18, R23.reuse, -0x20, RZ ;  /* 0xffffffe017121810 */ /* 0x040fe20007ffe0ff */
[----:B------:R-:W-:Y:S01]  /*0e30*/  IMAD R2, R2, 0x10, R7 ;  /* 0x0000001002027824 */ /* 0x000fe200078e0207 */
[----:B------:R-:W-:-:S02]  /*0e40*/  IADD3 R23, R23, R22, RZ ;  /* 0x0000001617177210 */ /* 0x000fc40007ffe0ff */
[----:B------:R-:W-:Y:S01]  /*0e50*/  SHF.L.U32 R17, R5, 0x8, RZ ;  /* 0x0000000805117819 */ /* 0x000fe200000006ff */
[----:B------:R-:W-:Y:S01]  /*0e60*/  IMAD.IADD R22, R22, 0x1, R18 ;  /* 0x0000000116167824 */ /* 0x000fe200078e0212 */
[----:B------:R-:W-:-:S07]  /*0e70*/  SHF.L.U32 R16, R16, 0x1, RZ ;  /* 0x0000000110107819 */ /* 0x000fce00000006ff */
.L_x_42:
[----:B------:R-:W-:Y:S01]  /*0e80*/  ULDC UR4, c[0x0][0xda8] ;  /* 0x00036a0000047ab9 */ /* 0x000fe20000000800 */
[----:B------:R-:W-:Y:S01]  /*0e90*/  ULDC UR50, c[0x0][0x404] ;  /* 0x0001010000327ab9 */ /* 0x000fe20000000800 */
[----:B------:R-:W-:Y:S01]  /*0ea0*/  UISETP.NE.AND UP1, UPT, UR4, 0x1, UPT ;  /* 0x000000010400788c */ /* 0x000fe2000bf25270 */
[----:B------:R-:W-:Y:S02]  /*0eb0*/  ULDC UR6, c[0x0][0x2e0] ;  /* 0x0000b80000067ab9 */ /* 0x000fe40000000800 */
[----:B------:R-:W-:Y:S01]  /*0ec0*/  ULDC.64 UR4, c[0x0][0x3f8] ;  /* 0x0000fe0000047ab9 */ /* 0x000fe20000000a00 */
[----:B------:R-:W-:Y:S01]  /*0ed0*/  UMOV UR43, UR45 ;  /* 0x0000002d002b7c82 */ /* 0x000fe20008000000 */
[----:B------:R-:W-:Y:S01]  /*0ee0*/  UISETP.NE.U32.AND UP0, UPT, UR4, URZ, UPT ;  /* 0x0000003f0400728c */ /* 0x000fe2000bf05070 */
[----:B------:R-:W-:Y:S02]  /*0ef0*/  UMOV UR42, UR45 ;  /* 0x0000002d002a7c82 */ /* 0x000fe40008000000 */
[----:B------:R-:W-:Y:S01]  /*0f00*/  ULDC UR4, c[0x0][0xdb4] ;  /* 0x00036d0000047ab9 */ /* 0x000fe20000000800 */
[----:B------:R-:W-:-:S02]  /*0f10*/  UISETP.NE.AND.EX UP0, UPT, UR5, URZ, UPT, UP0 ;  /* 0x0000003f0500728c */ /* 0x000fc4000bf05300 */
[----:B------:R-:W-:Y:S02]  /*0f20*/  UISETP.NE.AND UP2, UPT, UR4, 0x1, UPT ;  /* 0x000000010400788c */ /* 0x000fe4000bf45270 */
[----:B------:R-:W-:Y:S01]  /*0f30*/  USEL UR50, UR50, 0x1, UP0 ;  /* 0x0000000132327887 */ /* 0x000fe20008000000 */
[----:B------:R-:W-:Y:S01]  /*0f40*/  @UP1 ULDC UR4, c[0x0][0xdac] ;  /* 0x00036b0000041ab9 */ /* 0x000fe20000000800 */
[----:B------:R-:W-:Y:S02]  /*0f50*/  UISETP.NE.AND UP0, UPT, UR47, 0x1, UPT ;  /* 0x000000012f00788c */ /* 0x000fe4000bf05270 */
[----:B------:R-:W-:Y:S02]  /*0f60*/  UIMAD.WIDE.U32 UR4, UR45, UR4, URZ ;  /* 0x000000042d0472a5 */ /* 0x000fe4000f8e003f */
[----:B------:R-:W-:Y:S02]  /*0f70*/  UIMAD UR50, UR50, UR6, URZ ;  /* 0x00000006323272a4 */ /* 0x000fe4000f8e023f */
[----:B------:R-:W-:Y:S01]  /*0f80*/  PLOP3.LUT P0, PT, PT, PT, UP0, 0x80, 0x0 ;  /* 0x000000000000781c */ /* 0x000fe20003f0f008 */
[----:B------:R-:W-:Y:S01]  /*0f90*/  @UP1 ULDC UR6, c[0x0][0xdb0] ;  /* 0x00036c0000061ab9 */ /* 0x000fe20000000800 */
[----:B------:R-:W-:Y:S01]  /*0fa0*/  @UP2 ULDC.64 UR8, c[0x0][0xdb8] ;  /* 0x00036e0000082ab9 */ /* 0x000fe20000000a00 */
[----:B------:R-:W-:-:S02]  /*0fb0*/  @UP1 USHF.R.U32.HI UR43, URZ, UR6, UR5 ;  /* 0x000000063f2b1299 */ /* 0x000fc40008011605 */
[----:B------:R-:W-:Y:S02]  /*0fc0*/  UIADD3 UR6, UR50, 0x3f, URZ ;  /* 0x0000003f32067890 */ /* 0x000fe4000fffe03f */
[----:B------:R-:W-:Y:S02]  /*0fd0*/  UIMAD.WIDE.U32 UR4, UR43, UR8, URZ ;  /* 0x000000082b0472a5 */ /* 0x000fe4000f8e003f */
[----:B------:R-:W-:Y:S01]  /*0fe0*/  USHF.R.S32.HI UR7, URZ, 0x1f, UR6 ;  /* 0x0000001f3f077899 */ /* 0x000fe20008011406 */
[----:B------:R-:W-:Y:S01]  /*0ff0*/  UMOV UR36, UR43 ;  /* 0x0000002b00247c82 */ /* 0x000fe20008000000 */
[----:B------:R-:W-:Y:S02]  /*1000*/  @UP2 USHF.R.U32.HI UR36, URZ, UR9, UR5 ;  /* 0x000000093f242299 */ /* 0x000fe40008011605 */
[----:B------:R-:W-:-:S04]  /*1010*/  ULEA.HI UR7, UR7, UR6, URZ, 0x6 ;  /* 0x0000000607077291 */ /* 0x000fc8000f8f303f */
[----:B------:R-:W-:Y:S01]  /*1020*/  USHF.R.S32.HI UR37, URZ, 0x6, UR7 ;  /* 0x000000063f257899 */ /* 0x000fe20008011407 */
[----:B-12---:R-:W-:Y:S11]  /*1030*/  @!P0 BRA `(.L_x_9) ;  /* 0x0000001800488947 */ /* 0x006ff60003800000 */
[----:B------:R-:W1:Y:S01]  /*1040*/  SHFL.IDX PT, R0, R184, RZ, 0x1f ;  /* 0x00001fffb8007589 */ /* 0x000e6200000e0000 */
[----:B------:R-:W-:-:S06]  /*1050*/  UISETP.NE.AND UP0, UPT, UR44, 0x3, UPT ;  /* 0x000000032c00788c */ /* 0x000fcc000bf05270 */
[----:B------:R-:W-:Y:S02]  /*1060*/  PLOP3.LUT P0, PT, PT, PT, UP0, 0x80, 0x0 ;  /* 0x000000000000781c */ /* 0x000fe40003f0f008 */
[----:B-1----:R-:W-:-:S13]  /*1070*/  R2UR UR4, R0 ;  /* 0x00000000000472ca */ /* 0x002fda00000e0000 */
[----:B------:R-:W-:-:S04]  /*1080*/  ULEA.HI UR5, UR4, UR4, URZ, 0x1 ;  /* 0x0000000404057291 */ /* 0x000fc8000f8f083f */
[----:B------:R-:W-:-:S04]  /*1090*/  ULOP3.LUT UR5, UR5, 0x1fffe, URZ, 0xc0, !UPT ;  /* 0x0001fffe05057892 */ /* 0x000fc8000f8ec03f */
[----:B------:R-:W-:-:S04]  /*10a0*/  UIADD3 UR5, UR4, -UR5, URZ ;  /* 0x8000000504057290 */ /* 0x000fc8000fffe03f */
[----:B------:R-:W-:-:S04]  /*10b0*/  ULEA UR5, UR5, UR46, 0xf ;  /* 0x0000002e05057291 */ /* 0x000fc8000f8e783f */
[----:B------:R-:W-:-:S04]  /*10c0*/  UIADD3 UR5, UR5, 0x400, URZ ;  /* 0x0000040005057890 */ /* 0x000fc8000fffe03f */
[----:B------:R-:W-:-:S04]  /*10d0*/  USHF.R.U32.HI UR5, URZ, 0x4, UR5 ;  /* 0x000000043f057899 */ /* 0x000fc80008011605 */
[----:B------:R-:W-:-:S04]  /*10e0*/  ULOP3.LUT UR5, UR5, 0x3fff, URZ, 0xc0, !UPT ;  /* 0x00003fff05057892 */ /* 0x000fc8000f8ec03f */
[----:B------:R-:W-:Y:S01]  /*10f0*/  ULOP3.LUT UR20, UR5, 0x2000000, URZ, 0xfc, !UPT ;  /* 0x0200000005147892 */ /* 0x000fe2000f8efc3f */
[----:B------:R-:W-:Y:S11]  /*1100*/  @!P0 BRA `(.L_x_10) ;  /* 0x0000000000048947 */ /* 0x000ff60003800000 */
[----:B------:R-:W-:Y:S01]  /*1110*/  BPT.TRAP 0x1 ;  /* 0x000000040000795c */ /* 0x000fe20000300000 */
.L_x_10:
[----:B------:R-:W-:Y:S01]  /*1120*/  ULEA UR16, UR39, UR46, 0x3 ;  /* 0x0000002e27107291 */ /* 0x000fe2000f8e183f */
[----:B------:R-:W-:-:S04]  /*1130*/  MOV R0, UR40 ;  /* 0x0000002800007c02 */ /* 0x000fc80008000f00 */
[----:B------:R-:W-:-:S04]  /*1140*/  SHF.L.U32 R0, R0, 0x1f, RZ ;  /* 0x0000001f00007819 */ /* 0x000fc800000006ff */
[----:B------:R-:W1:Y:S02]  /*1150*/  SYNCS.PHASECHK.TRANS64.TRYWAIT P0, [UR16+0x28c50], R0 ;  /* 0x028c5000ff0075a7 */ /* 0x000e640008000150 */
[----:B-1----:R-:W-:Y:S05]  /*1160*/  @!P0 BRA `(.L_x_11) ;  /* 0x0000009c00708947 */ /* 0x002fea0003800000 */
.L_x_98:
[----:B------:R-:W-:Y:S01]  /*1170*/  BAR.SYNC.DEFER_BLOCKING 0xe, 0x100 ;  /* 0x0384000000007b1d */ /* 0x000fe20000010000 */
[----:B------:R-:W-:Y:S01]  /*1180*/  UIADD3 UR4, UR46, 0x26800, URZ ;  /* 0x000268002e047890 */ /* 0x000fe2000fffe03f */
[----:B-1----:R-:W-:Y:S01]  /*1190*/  MOV R0, UR16 ;  /* 0x0000001000007c02 */ /* 0x002fe20008000f00 */
[----:B------:R-:W-:Y:S02]  /*11a0*/  ULEA UR12, UR39, UR20, 0xc ;  /* 0x00000014270c7291 */ /* 0x000fe4000f8e603f */
[----:B------:R-:W-:Y:S01]  /*11b0*/  USHF.R.U32.HI UR4, URZ, 0x4, UR4 ;  /* 0x000000043f047899 */ /* 0x000fe20008011604 */
[----:B------:R-:W-:Y:S01]  /*11c0*/  UMOV UR7, 0x40000040 ;  /* 0x4000004000077882 */ /* 0x000fe20000000000 */
[----:B------:R-:W-:Y:S02]  /*11d0*/  UMOV UR5, 0x40000040 ;  /* 0x4000004000057882 */ /* 0x000fe40000000000 */
[----:B------:R-:W-:Y:S01]  /*11e0*/  ULOP3.LUT UR4, UR4, 0x3fff, URZ, 0xc0, !UPT ;  /* 0x00003fff04047892 */ /* 0x000fe2000f8ec03f */
[----:B------:R-:W1:Y:S01]  /*11f0*/  S2R R3, SR_TID.X ;  /* 0x0000000000037919 */ /* 0x000e620000002100 */
[----:B------:R-:W-:Y:S01]  /*1200*/  UMOV UR6, UR12 ;  /* 0x0000000c00067c82 */ /* 0x000fe20008000000 */
[----:B------:R-:W-:-:S02]  /*1210*/  UIADD3 UR10, UR12, 0x100, URZ ;  /* 0x000001000c0a7890 */ /* 0x000fc4000fffe03f */
[----:B------:R-:W-:Y:S01]  /*1220*/  ULOP3.LUT UR13, UR4, 0x10000, URZ, 0xfc, !UPT ;  /* 0x00010000040d7892 */ /* 0x000fe2000f8efc3f */
[----:B------:R-:W-:Y:S01]  /*1230*/  UMOV UR11, 0x40000040 ;  /* 0x40000040000b7882 */ /* 0x000fe20000000000 */
[----:B------:R-:W-:Y:S02]  /*1240*/  UMOV UR9, 0x40000040 ;  /* 0x4000004000097882 */ /* 0x000fe40000000000 */
[----:B------:R-:W-:Y:S02]  /*1250*/  UIADD3 UR8, UR13, 0x4, URZ ;  /* 0x000000040d087890 */ /* 0x000fe4000fffe03f */
[----:B------:R-:W-:Y:S01]  /*1260*/  UIADD3 UR14, UR12, 0x180, URZ ;  /* 0x000001800c0e7890 */ /* 0x000fe2000fffe03f */
[----:B------:R-:W-:Y:S01]  /*1270*/  UMOV UR4, UR13 ;  /* 0x0000000d00047c82 */ /* 0x000fe20008000000 */
[----:B------:R-:W-:Y:S01]  /*1280*/  UMOV UR15, 0x40000040 ;  /* 0x40000040000f7882 */ /* 0x000fe20000000000 */
[----:B------:R-:W-:Y:S01]  /*1290*/  WARPGROUP.ARRIVE ;  /* 0x00000000000079c5 */ /* 0x000fe20000000000 */
[----:B------:R-:W-:-:S05]  /*12a0*/  UISETP.GE.AND UP0, UPT, UR50, 0x41, UPT ;  /* 0x000000413200788c */ /* 0x000fca000bf06270 */
[----:B------:R-:W-:Y:S01]  /*12b0*/  HGMMA.64x256x16.F32.BF16 R24, gdesc[UR4].tnspB, RZ, !UPT, gsb0 ;  /* 0x43e00000041879f0 */ /* 0x000fe2000c0018ff */
[----:B------:R-:W-:Y:S02]  /*12c0*/  UIADD3 UR6, UR12, 0x80, URZ ;  /* 0x000000800c067890 */ /* 0x000fe4000fffe03f */
[----:B------:R-:W-:Y:S01]  /*12d0*/  UIADD3 UR4, UR13, 0x2, URZ ;  /* 0x000000020d047890 */ /* 0x000fe2000fffe03f */
[----:B------:R-:W-:Y:S01]  /*12e0*/  UMOV UR7, 0x40000040 ;  /* 0x4000004000077882 */ /* 0x000fe20000000000 */
[----:B------:R-:W-:Y:S01]  /*12f0*/  UMOV UR5, 0x40000040 ;  /* 0x4000004000057882 */ /* 0x000fe20000000000 */
[----:B------:R-:W-:-:S03]  /*1300*/  UIADD3 UR12, UR13, 0x6, URZ ;  /* 0x000000060d0c7890 */ /* 0x000fc6000fffe03f */
[----:B------:R-:W-:Y:S01]  /*1310*/  UMOV UR13, 0x40000040 ;  /* 0x40000040000d7882 */ /* 0x000fe20000000000 */
[----:B-1----:R-:W-:-:S04]  /*1320*/  LOP3.LUT R3, R3, 0x7f, RZ, 0xc0, !PT ;  /* 0x0000007f03037812 */ /* 0x002fc800078ec0ff */
[----:B------:R-:W-:-:S13]  /*1330*/  ISETP.NE.AND P0, PT, R3, RZ, PT ;  /* 0x000000ff0300720c */ /* 0x000fda0003f05270 */
[----:B------:R-:W-:-:S04]  /*1340*/  @!P0 IADD3 R0, R0, 0x28c60, RZ ;  /* 0x00028c6000008810 */ /* 0x000fc80007ffe0ff */
[----:B------:R-:W-:Y:S01]  /*1350*/  @!P0 PRMT R0, RZ, 0x654, R0 ;  /* 0x00000654ff008816 */ /* 0x000fe20000000000 */
[----:B------:R-:W-:Y:S02]  /*1360*/  WARPGROUP.DEPBAR.LE gsb0, 0x0 ;  /* 0x00008000000079c5 */ /* 0x000fe40000010000 */
[----:B------:R-:W-:-:S06]  /*1370*/  WARPGROUP.ARRIVE ;  /* 0x00000000000079c5 */ /* 0x000fcc0000000000 */
[----:B------:R-:W-:Y:S03]  /*1380*/  HGMMA.64x256x16.F32.BF16 R24, gdesc[UR4].tnspB, R24, gsb0 ;  /* 0x43e00000041879f0 */ /* 0x000fe60008001818 */
[----:B------:R-:W-:Y:S02]  /*1390*/  WARPGROUP.DEPBAR.LE gsb0, 0x0 ;  /* 0x00008000000079c5 */ /* 0x000fe40000010000 */
[----:B------:R-:W-:-:S15]  /*13a0*/  WARPGROUP.ARRIVE ;  /* 0x00000000000079c5 */ /* 0x000fde0000000000 */
[----:B------:R-:W-:-:S08]  /*13b0*/  NOP ;  /* 0x0000000000007918 */ /* 0x000fd00000000000 */
[----:B------:R-:W-:Y:S03]  /*13c0*/  HGMMA.64x256x16.F32.BF16 R24, gdesc[UR8].tnspB, R24, gsb0 ;  /* 0x43e00000081879f0 */ /* 0x000fe60008001818 */
[----:B------:R-:W-:Y:S02]  /*13d0*/  WARPGROUP.DEPBAR.LE gsb0, 0x0 ;  /* 0x00008000000079c5 */ /* 0x000fe40000010000 */
[----:B------:R-:W-:-:S15]  /*13e0*/  WARPGROUP.ARRIVE ;  /* 0x00000000000079c5 */ /* 0x000fde0000000000 */
[----:B------:R-:W-:-:S08]  /*13f0*/  NOP ;  /* 0x0000000000007918 */ /* 0x000fd00000000000 */
[----:B------:R-:W-:Y:S03]  /*1400*/  HGMMA.64x256x16.F32.BF16 R24, gdesc[UR12].tnspB, R24, gsb0 ;  /* 0x43e000000c1879f0 */ /* 0x000fe60008001818 */
[----:B------:R-:W-:Y:S02]  /*1410*/  WARPGROUP.DEPBAR.LE gsb0, 0x0 ;  /* 0x00008000000079c5 */ /* 0x000fe40000010000 */
[----:B------:R-:W-:Y:S06]  /*1420*/  BAR.ARV 0xf, 0x100 ;  /* 0x03c4000000007b1d */ /* 0x000fec0000002000 */
[----:B------:R1:W-:Y:S01]  /*1430*/  @!P0 SYNCS.ARRIVE.TRANS64.RED.A1T0 RZ, [R0+URZ], RZ ;  /* 0x000000ff00ff89a7 */ /* 0x0003e2000810043f */
[----:B------:R-:W-:-:S13]  /*1440*/  PLOP3.LUT P0, PT, PT, PT, UP0, 0x80, 0x0 ;  /* 0x000000000000781c */ /* 0x000fda0003f0f008 */
[----:B-1----:R-:W-:Y:S05]  /*1450*/  @!P0 BRA `(.L_x_12) ;  /* 0x0000000c00048947 */ /* 0x002fea0003800000 */
[----:B------:R-:W-:-:S06]  /*1460*/  UIADD3 UR37, UR37, -0x2, URZ ;  /* 0xfffffffe25257890 */ /* 0x000fcc000fffe03f */
[----:B------:R-:W-:-:S07]  /*1470*/  MOV R0, UR37 ;  /* 0x0000002500007c02 */ /* 0x000fce0008000f00 */
.L_x_17:
[----:B------:R-:W-:Y:S01]  /*1480*/  BAR.SYNC.DEFER_BLOCKING 0xe, 0x100 ;  /* 0x0384000000007b1d */ /* 0x000fe20000010000 */
[----:B-1----:R-:W-:Y:S01]  /*1490*/  IMAD.U32 R3, RZ, RZ, UR39 ;  /* 0x00000027ff037e24 */ /* 0x002fe2000f8e00ff */
[----:B------:R-:W-:Y:S01]  /*14a0*/  UISETP.NE.AND UP1, UPT, UR44, 0x3, UPT ;  /* 0x000000032c00788c */ /* 0x000fe2000bf25270 */
[C---:B------:R-:W-:Y:S01]  /*14b0*/  ISETP.GT.AND P1, PT, R0.reuse, RZ, PT ;  /* 0x000000ff0000720c */ /* 0x040fe20003f24270 */
[----:B------:R-:W-:Y:S01]  /*14c0*/  UIADD3 UR39, UR39, 0x1, URZ ;  /* 0x0000000127277890 */ /* 0x000fe2000fffe03f */
[----:B------:R-:W-:Y:S02]  /*14d0*/  IADD3 R0, R0, -0x1, RZ ;  /* 0xffffffff00007810 */ /* 0x000fe40007ffe0ff */
[----:B------:R-:W-:Y:S01]  /*14e0*/  LEA R3, R3, R2, 0x6 ;  /* 0x0000000203037211 */ /* 0x000fe200078e30ff */
[----:B------:R-:W-:Y:S01]  /*14f0*/  UISETP.NE.AND UP0, UPT, UR39, 0x2, UPT ;  /* 0x000000022700788c */ /* 0x000fe2000bf05270 */
[----:B------:R-:W-:Y:S02]  /*1500*/  PLOP3.LUT P2, PT, PT, PT, UP1, 0x80, 0x0 ;  /* 0x000000000000781c */ /* 0x000fe40003f4f018 */
[----:B------:R-:W-:Y:S01]  /*1510*/  LEA R3, R3, UR46, 0x2 ;  /* 0x0000002e03037c11 */ /* 0x000fe2000f8e10ff */
[----:B------:R-:W-:-:S02]  /*1520*/  USEL UR6, URZ, 0x1, UP0 ;  /* 0x000000013f067887 */ /* 0x000fc40008000000 */
[----:B------:R-:W-:Y:S02]  /*1530*/  USEL UR39, UR39, URZ, UP0 ;  /* 0x0000003f27277287 */ /* 0x000fe40008000000 */
[----:B------:R-:W-:Y:S01]  /*1540*/  ULOP3.LUT UR40, UR40, UR6, URZ, 0x3c, !UPT ;  /* 0x0000000628287292 */ /* 0x000fe2000f8e3c3f */
[----:B------:R-:W1:Y:S04]  /*1550*/  LDS R4, [R3+0x28800] ;  /* 0x0288000003047984 */ /* 0x000e680000000800 */
[----:B------:R-:W2:Y:S01]  /*1560*/  LDS R5, [R3+0x28820] ;  /* 0x0288200003057984 */ /* 0x000ea20000000800 */
[-C--:B-1----:R-:W-:Y:S01]  /*1570*/  FMUL.FTZ R24, R24, R4.reuse ;  /* 0x0000000418187220 */ /* 0x082fe20000410000 */
[-C--:B------:R-:W-:Y:S01]  /*1580*/  FMUL.FTZ R25, R25, R4.reuse ;  /* 0x0000000419197220 */ /* 0x080fe20000410000 */
        /* <DEDUP_REMOVED lines=61> */
[----:B------:R-:W-:Y:S01]  /*1960*/  FMUL.FTZ R149, R149, R4 ;  /* 0x0000000495957220 */ /* 0x000fe20000410000 */
[-C--:B--2---:R-:W-:Y:S01]  /*1970*/  FMUL.FTZ R26, R26, R5.reuse ;  /* 0x000000051a1a7220 */ /* 0x084fe20000410000 */
        /* <DEDUP_REMOVED lines=63> */
[----:B------:R-:W-:Y:S06]  /*1d70*/  @!P2 BRA `(.L_x_13) ;  /* 0x000000000004a947 */ /* 0x000fec0003800000 */
[----:B------:R-:W-:Y:S01]  /*1d80*/  BPT.TRAP 0x1 ;  /* 0x000000040000795c */ /* 0x000fe20000300000 */
.L_x_13:
[----:B------:R-:W-:Y:S01]  /*1d90*/  ULEA UR6, UR39, UR46, 0x3 ;  /* 0x0000002e27067291 */ /* 0x000fe2000f8e183f */
[----:B------:R-:W-:-:S04]  /*1da0*/  MOV R3, UR40 ;  /* 0x0000002800037c02 */ /* 0x000fc80008000f00 */
[----:B------:R-:W-:-:S04]  /*1db0*/  SHF.L.U32 R3, R3, 0x1f, RZ ;  /* 0x0000001f03037819 */ /* 0x000fc800000006ff */
[----:B------:R1:W2:Y:S01]  /*1dc0*/  SYNCS.PHASECHK.TRANS64.TRYWAIT P0, [UR6+0x28c50], R3 ;  /* 0x028c5003ff0075a7 */ /* 0x0002a20008000146 */
[----:B------:R-:W-:Y:S05]  /*1dd0*/  @!P2 BRA `(.L_x_14) ;  /* 0x000000000004a947 */ /* 0x000fea0003800000 */
[----:B------:R-:W-:Y:S01]  /*1de0*/  BPT.TRAP 0x1 ;  /* 0x000000040000795c */ /* 0x000fe20000300000 */
.L_x_14:
[----:B--2---:R-:W-:Y:S05]  /*1df0*/  @P0 BRA `(.L_x_15) ;  /* 0x0000000000080947 */ /* 0x004fea0003800000 */
[----:B------:R-:W2:Y:S02]  /*1e00*/  SYNCS.PHASECHK.TRANS64.TRYWAIT P0, [UR6+0x28c50], R3 ;  /* 0x028c5003ff0075a7 */ /* 0x000ea40008000146 */
[----:B--2---:R-:W-:Y:S05]  /*1e10*/  @!P0 BRA `(.L_x_16) ;  /* 0x00000090005c8947 */ /* 0x004fea0003800000 */
.L_x_15:
[----:B------:R-:W-:Y:S01]  /*1e20*/  UIADD3 UR6, UR46, 0x26800, URZ ;  /* 0x000268002e067890 */ /* 0x000fe2000fffe03f */
[----:B------:R-:W-:Y:S01]  /*1e30*/  WARPGROUP.ARRIVE ;  /* 0x00000000000079c5 */ /* 0x000fe20000000000 */
[----:B------:R-:W-:-:S05]  /*1e40*/  ULEA UR18, UR39, UR20, 0xc ;  /* 0x0000001427127291 */ /* 0x000fca000f8e603f */
[----:B--2---:R-:W2:Y:S01]  /*1e50*/  S2R R4, SR_TID.X ;  /* 0x0000000000047919 */ /* 0x004ea20000002100 */
[----:B------:R-:W-:Y:S01]  /*1e60*/  USHF.R.U32.HI UR6, URZ, 0x4, UR6 ;  /* 0x000000043f067899 */ /* 0x000fe20008011606 */
[----:B-1----:R-:W-:Y:S01]  /*1e70*/  MOV R3, UR39 ;  /* 0x0000002700037c02 */ /* 0x002fe20008000f00 */
[----:B------:R-:W-:Y:S01]  /*1e80*/  UMOV UR19, 0x40000040 ;  /* 0x4000004000137882 */ /* 0x000fe20000000000 */
[----:B------:R-:W-:Y:S01]  /*1e90*/  UMOV UR17, 0x40000040 ;  /* 0x4000004000117882 */ /* 0x000fe20000000000 */
[----:B------:R-:W-:Y:S01]  /*1ea0*/  ULOP3.LUT UR6, UR6, 0x3fff, URZ, 0xc0, !UPT ;  /* 0x00003fff06067892 */ /* 0x000fe2000f8ec03f */
[----:B------:R-:W-:Y:S01]  /*1eb0*/  UMOV UR7, 0x40000040 ;  /* 0x4000004000077882 */ /* 0x000fe20000000000 */
[----:B------:R-:W-:Y:S02]  /*1ec0*/  UIADD3 UR10, UR18, 0x100, URZ ;  /* 0x00000100120a7890 */ /* 0x000fe4000fffe03f */
[----:B------:R-:W-:Y:S02]  /*1ed0*/  ULOP3.LUT UR16, UR6, 0x10000, URZ, 0xfc, !UPT ;  /* 0x0001000006107892 */ /* 0x000fe4000f8efc3f */
[----:B------:R-:W-:Y:S01]  /*1ee0*/  UIADD3 UR6, UR18, 0x80, URZ ;  /* 0x0000008012067890 */ /* 0x000fe2000fffe03f */
[----:B------:R-:W-:Y:S01]  /*1ef0*/  UMOV UR11, 0x40000040 ;  /* 0x40000040000b7882 */ /* 0x000fe20000000000 */
[----:B------:R-:W-:Y:S01]  /*1f00*/  UIADD3 UR14, UR18, 0x180, URZ ;  /* 0x00000180120e7890 */ /* 0x000fe2000fffe03f */
[----:B------:R-:W-:-:S04]  /*1f10*/  UMOV UR15, 0x40000040 ;  /* 0x40000040000f7882 */ /* 0x000fc80000000000 */
[----:B------:R-:W-:Y:S01]  /*1f20*/  HGMMA.64x256x16.F32.BF16 R24, gdesc[UR16].tnspB, R24, gsb0 ;  /* 0x43e00000101879f0 */ /* 0x000fe20008001818 */
[----:B--2---:R-:W-:-:S04]  /*1f30*/  LOP3.LUT R4, R4, 0x7f, RZ, 0xc0, !PT ;  /* 0x0000007f04047812 */ /* 0x004fc800078ec0ff */
[----:B------:R-:W-:-:S13]  /*1f40*/  ISETP.NE.AND P0, PT, R4, RZ, PT ;  /* 0x000000ff0400720c */ /* 0x000fda0003f05270 */
[----:B------:R-:W-:-:S05]  /*1f50*/  @!P0 LEA R3, R3, UR46, 0x3 ;  /* 0x0000002e03038c11 */ /* 0x000fca000f8e18ff */
[----:B------:R-:W-:-:S05]  /*1f60*/  @!P0 VIADD R3, R3, 0x28c60 ;  /* 0x00028c6003038836 */ /* 0x000fca0000000000 */
        /* <DEDUP_REMOVED lines=15> */
[----:B------:R-:W-:Y:S05]  /*2060*/  @P1 BRA `(.L_x_17) ;  /* 0xfffffff400041947 */ /* 0x000fea000383ffff */
.L_x_12:
[----:B------:R-:W-:Y:S01]  /*2070*/  BAR.SYNC.DEFER_BLOCKING 0xe, 0x100 ;  /* 0x0384000000007b1d */ /* 0x000fe20000010000 */
[----:B-1----:R-:W-:Y:S01]  /*2080*/  MOV R3, UR39 ;  /* 0x0000002700037c02 */ /* 0x002fe20008000f00 */
[----:B------:R-:W-:Y:S01]  /*2090*/  UIADD3 UR39, UR39, 0x1, URZ ;  /* 0x0000000127277890 */ /* 0x000fe2000fffe03f */
[----:B------:R-:W-:Y:S02]  /*20a0*/  MOV R155, RZ ;  /* 0x000000ff009b7202 */ /* 0x000fe40000000f00 */
[----:B------:R-:W-:Y:S01]  /*20b0*/  LEA R0, R3, R2, 0x6 ;  /* 0x0000000203007211 */ /* 0x000fe200078e30ff */
[----:B------:R-:W-:Y:S01]  /*20c0*/  UISETP.NE.AND UP0, UPT, UR39, 0x2, UPT ;  /* 0x000000022700788c */ /* 0x000fe2000bf05270 */
[----:B------:R-:W-:Y:S02]  /*20d0*/  MOV R156, RZ ;  /* 0x000000ff009c7202 */ /* 0x000fe40000000f00 */
        /* <DEDUP_REMOVED lines=134> */
[----:B------:R-:W-:Y:S06]  /*2940*/  BAR.ARV 0xf, 0x100 ;  /* 0x03c4000000007b1d */ /* 0x000fec0000002000 */
[----:B------:R-:W-:Y:S05]  /*2950*/  BRA `(.L_x_18) ;  /* 0x00000040007c7947 */ /* 0x000fea0003800000 */
.L_x_9:
[----:B------:R-:W1:Y:S02]  /*2960*/  SHFL.IDX PT, R0, R184, RZ, 0x1f ;  /* 0x00001fffb8007589 */ /* 0x000e6400000e0000 */
[----:B-1----:R-:W-:-:S13]  /*2970*/  R2UR UR4, R0 ;  /* 0x00000000000472ca */ /* 0x002fda00000e0000 */
[----:B------:R-:W-:-:S04]  /*2980*/  ULEA.HI UR5, UR4, UR4, URZ, 0x1 ;  /* 0x0000000404057291 */ /* 0x000fc8000f8f083f */
[----:B------:R-:W-:-:S04]  /*2990*/  ULOP3.LUT UR5, UR5, 0x1fffe, URZ, 0xc0, !UPT ;  /* 0x0001fffe05057892 */ /* 0x000fc8000f8ec03f */
[----:B------:R-:W-:Y:S02]  /*29a0*/  UIADD3 UR5, UR4, -UR5, URZ ;  /* 0x8000000504057290 */ /* 0x000fe4000fffe03f */
[----:B------:R-:W-:Y:S02]  /*29b0*/  UIADD3 UR4, UR46, 0x26800, URZ ;  /* 0x000268002e047890 */ /* 0x000fe4000fffe03f */
[----:B------:R-:W-:Y:S02]  /*29c0*/  ULEA UR5, UR5, UR46, 0xf ;  /* 0x0000002e05057291 */ /* 0x000fe4000f8e783f */
[----:B------:R-:W-:Y:S02]  /*29d0*/  ULOP3.LUT UP0, URZ, UR4, 0x3ff, URZ, 0xc0, !UPT ;  /* 0x000003ff043f7892 */ /* 0x000fe4000f80c03f */
[----:B------:R-:W-:-:S04]  /*29e0*/  UIADD3 UR5, UR5, 0x400, URZ ;  /* 0x0000040005057890 */ /* 0x000fc8000fffe03f */
[----:B------:R-:W-:Y:S01]  /*29f0*/  PLOP3.LUT P0, PT, PT, PT, UP0, 0x80, 0x0 ;  /* 0x000000000000781c */ /* 0x000fe20003f0f008 */
[----:B------:R-:W-:-:S04]  /*2a00*/  USHF.R.U32.HI UR5, URZ, 0x4, UR5 ;  /* 0x000000043f057899 */ /* 0x000fc80008011605 */
[----:B------:R-:W-:-:S08]  /*2a10*/  ULOP3.LUT UR51, UR5, 0x3fff, URZ, 0xc0, !UPT ;  /* 0x00003fff05337892 */ /* 0x000fd0000f8ec03f */
[----:B------:R-:W-:Y:S05]  /*2a20*/  @!P0 BRA `(.L_x_19) ;  /* 0x0000000000408947 */ /* 0x000fea0003800000 */
[----:B------:R-:W-:Y:S01]  /*2a30*/  MOV R0, 0x0 ;  /* 0x0000000000007802 */ /* 0x000fe20000000f00 */
[----:B------:R-:W-:Y:S01]  /*2a40*/  ULDC.64 UR4, c[0x4][0x88] ;  /* 0x0100220000047ab9 */ /* 0x000fe20000000a00 */
[----:B------:R-:W-:Y:S01]  /*2a50*/  ULDC.64 UR6, c[0x4][0x28] ;  /* 0x01000a0000067ab9 */ /* 0x000fe20000000a00 */
[----:B------:R-:W-:Y:S01]  /*2a60*/  IMAD.U32 R4, RZ, RZ, UR4 ;  /* 0x00000004ff047e24 */ /* 0x000fe2000f8e00ff */
[----:B------:R1:W2:Y:S01]  /*2a70*/  LDC.64 R14, c[0x4][R0] ;  /* 0x01000000000e7b82 */ /* 0x0002a20000000a00 */
[----:B------:R-:W-:Y:S01]  /*2a80*/  MOV R5, UR5 ;  /* 0x0000000500057c02 */ /* 0x000fe20008000f00 */
[----:B------:R-:W-:Y:S01]  /*2a90*/  ULDC.64 UR4, c[0x4][0x90] ;  /* 0x0100240000047ab9 */ /* 0x000fe20000000a00 */
[----:B------:R-:W-:Y:S01]  /*2aa0*/  MOV R10, UR6 ;  /* 0x00000006000a7c02 */ /* 0x000fe20008000f00 */
[----:B------:R-:W-:Y:S01]  /*2ab0*/  IMAD.U32 R11, RZ, RZ, UR7 ;  /* 0x00000007ff0b7e24 */ /* 0x000fe2000f8e00ff */
[----:B------:R-:W-:Y:S02]  /*2ac0*/  MOV R6, UR4 ;  /* 0x0000000400067c02 */ /* 0x000fe40008000f00 */
[----:B------:R-:W-:-:S02]  /*2ad0*/  MOV R7, UR5 ;  /* 0x0000000500077c02 */ /* 0x000fc40008000f00 */
[----:B------:R-:W-:Y:S02]  /*2ae0*/  MOV R8, 0x70 ;  /* 0x0000007000087802 */ /* 0x000fe40000000f00 */
[----:B------:R-:W-:Y:S02]  /*2af0*/  MOV R12, 0x1 ;  /* 0x00000001000c7802 */ /* 0x000fe40000000f00 */
[----:B-1----:R-:W-:-:S07]  /*2b00*/  MOV R13, RZ ;  /* 0x000000ff000d7202 */ /* 0x002fce0000000f00 */
[----:B------:R-:W-:-:S07]  /*2b10*/  LEPC R20, `(.L_x_19) ;  /* 0x000000001014794e */ /* 0x000fce0000000000 */
[----:B--2---:R-:W-:Y:S05]  /*2b20*/  CALL.ABS.NOINC R14 ;  /* 0x000000000e007343 */ /* 0x004fea0003c00000 */
.L_x_19:
[----:B------:R-:W-:Y:S01]  /*2b30*/  ULEA.HI UR4, UR41, UR41, URZ, 0x1 ;  /* 0x0000002929047291 */ /* 0x000fe2000f8f083f */
[----:B------:R-:W-:-:S03]  /*2b40*/  IMAD.U32 R3, RZ, RZ, UR44 ;  /* 0x0000002cff037e24 */ /* 0x000fc6000f8e00ff */
[----:B------:R-:W-:Y:S02]  /*2b50*/  ULOP3.LUT UR4, UR4, 0xfffffffe, URZ, 0xc0, !UPT ;  /* 0xfffffffe04047892 */ /* 0x000fe4000f8ec03f */
[----:B------:R-:W-:Y:S02]  /*2b60*/  ISETP.NE.AND P0, PT, R3, 0x3, PT ;  /* 0x000000030300780c */ /* 0x000fe40003f05270 */
[----:B------:R-:W-:-:S06]  /*2b70*/  UIADD3 UR4, UR41, -UR4, URZ ;  /* 0x8000000429047290 */ /* 0x000fcc000fffe03f */
[----:B------:R-:W-:-:S04]  /*2b80*/  MOV R0, UR4 ;  /* 0x0000000400007c02 */ /* 0x000fc80008000f00 */
[----:B------:R-:W-:-:S04]  /*2b90*/  SHF.L.U32 R0, R0, 0x1f, RZ ;  /* 0x0000001f00007819 */ /* 0x000fc800000006ff */
[----:B------:R-:W1:Y:S02]  /*2ba0*/  SYNCS.PHASECHK.TRANS64.TRYWAIT P1, [UR46+0x28c00], R0 ;  /* 0x028c0000ff0075a7 */ /* 0x000e64000802016e */
[----:B-1----:R-:W-:Y:S05]  /*2bb0*/  @!P1 BRA `(.L_x_20) ;  /* 0x00000084000c9947 */ /* 0x002fea0003800000 */
.L_x_99:
[----:B------:R-:W-:Y:S05]  /*2bc0*/  @!P0 BRA `(.L_x_21) ;  /* 0x0000000000048947 */ /* 0x000fea0003800000 */
[----:B------:R-:W-:Y:S01]  /*2bd0*/  BPT.TRAP 0x1 ;  /* 0x000000040000795c */ /* 0x000fe20000300000 */
.L_x_21:
[----:B------:R-:W-:Y:S02]  /*2be0*/  MOV R7, UR39 ;  /* 0x0000002700077c02 */ /* 0x000fe40008000f00 */
[----:B------:R-:W-:Y:S02]  /*2bf0*/  MOV R8, UR40 ;  /* 0x0000002800087c02 */ /* 0x000fe40008000f00 */
[----:B------:R-:W-:Y:S02]  /*2c00*/  LEA R7, R7, UR46, 0x3 ;  /* 0x0000002e07077c11 */ /* 0x000fe4000f8e18ff */
[----:B------:R-:W-:-:S04]  /*2c10*/  SHF.L.U32 R8, R8, 0x1f, RZ ;  /* 0x0000001f08087819 */ /* 0x000fc800000006ff */
[----:B------:R2:W3:Y:S01]  /*2c20*/  SYNCS.PHASECHK.TRANS64.TRYWAIT P1, [R7+URZ+0x28c30], R8 ;  /* 0x028c3008070075a7 */ /* 0x0004e2000802017f */
[----:B------:R-:W-:Y:S05]  /*2c30*/  @!P0 BRA `(.L_x_22) ;  /* 0x0000000000048947 */ /* 0x000fea0003800000 */
[----:B------:R-:W-:Y:S01]  /*2c40*/  BPT.TRAP 0x1 ;  /* 0x000000040000795c */ /* 0x000fe20000300000 */
.L_x_22:
[----:B---3--:R-:W-:Y:S05]  /*2c50*/  @P1 BRA `(.L_x_23) ;  /* 0x0000000000081947 */ /* 0x008fea0003800000 */
[----:B------:R-:W3:Y:S02]  /*2c60*/  SYNCS.PHASECHK.TRANS64.TRYWAIT P1, [R7+URZ+0x28c30], R8 ;  /* 0x028c3008070075a7 */ /* 0x000ee4000802017f */
[----:B---3--:R-:W-:Y:S05]  /*2c70*/  @!P1 BRA `(.L_x_24) ;  /* 0x0000008000f49947 */ /* 0x008fea0003800000 */
.L_x_23:
[----:B-1----:R-:W1:Y:S01]  /*2c80*/  S2R R3, SR_TID.X ;  /* 0x0000000000037919 */ /* 0x002e620000002100 */
[----:B------:R-:W-:-:S04]  /*2c90*/  UIADD3 UR4, UR46, 0x22400, URZ ;  /* 0x000224002e047890 */ /* 0x000fc8000fffe03f */
[----:B------:R-:W-:-:S04]  /*2ca0*/  USHF.R.U32.HI UR4, URZ, 0x4, UR4 ;  /* 0x000000043f047899 */ /* 0x000fc80008011604 */
[----:B------:R-:W-:-:S06]  /*2cb0*/  ULOP3.LUT UR4, UR4, 0x3fff, URZ, 0xc0, !UPT ;  /* 0x00003fff04047892 */ /* 0x000fcc000f8ec03f */
[----:B------:R-:W-:Y:S01]  /*2cc0*/  MOV R0, UR4 ;  /* 0x0000000400007c02 */ /* 0x000fe20008000f00 */
[----:B------:R-:W-:Y:S05]  /*2cd0*/  WARPSYNC.ALL ;  /* 0x0000000000007948 */ /* 0x000fea0003800000 */
[----:B------:R-:W-:Y:S02]  /*2ce0*/  LOP3.LUT R0, R0, 0x10000, RZ, 0xfc, !PT ;  /* 0x0001000000007812 */ /* 0x000fe400078efcff */
[----:B-1----:R-:W-:-:S04]  /*2cf0*/  LOP3.LUT R3, R3, 0x7f, RZ, 0xc0, !PT ;  /* 0x0000007f03037812 */ /* 0x002fc800078ec0ff */
[----:B------:R-:W-:Y:S02]  /*2d00*/  ISETP.NE.AND P1, PT, R3, RZ, PT ;  /* 0x000000ff0300720c */ /* 0x000fe40003f25270 */
[----:B------:R-:W-:Y:S01]  /*2d10*/  R2UR UR12, R0 ;  /* 0x00000000000c72ca */ /* 0x000fe200000e0000 */
[----:B------:R-:W-:Y:S01]  /*2d20*/  UIADD3 UR4, UR46, 0x20400, URZ ;  /* 0x000204002e047890 */ /* 0x000fe2000fffe03f */
[----:B------:R-:W-:Y:S01]  /*2d30*/  WARPGROUP.ARRIVE ;  /* 0x00000000000079c5 */ /* 0x000fe20000000000 */
[----:B------:R-:W-:Y:S01]  /*2d40*/  UMOV UR7, 0x40000040 ;  /* 0x4000004000077882 */ /* 0x000fe20000000000 */
[----:B------:R-:W-:Y:S01]  /*2d50*/  UMOV UR5, 0x40000040 ;  /* 0x4000004000057882 */ /* 0x000fe20000000000 */
[----:B------:R-:W-:Y:S01]  /*2d60*/  USHF.R.U32.HI UR4, URZ, 0x4, UR4 ;  /* 0x000000043f047899 */ /* 0x000fe20008011604 */
[----:B------:R-:W-:Y:S01]  /*2d70*/  UMOV UR11, 0x40000040 ;  /* 0x40000040000b7882 */ /* 0x000fe20000000000 */
[----:B------:R-:W-:Y:S02]  /*2d80*/  UMOV UR9, 0x40000040 ;  /* 0x4000004000097882 */ /* 0x000fe40000000000 */
[----:B------:R-:W-:Y:S01]  /*2d90*/  ULOP3.LUT UR4, UR4, 0x3fff, URZ, 0xc0, !UPT ;  /* 0x00003fff04047892 */ /* 0x000fe2000f8ec03f */
[----:B------:R-:W-:Y:S01]  /*2da0*/  UMOV UR15, 0x40000040 ;  /* 0x40000040000f7882 */ /* 0x000fe20000000000 */
[----:B------:R-:W-:-:S02]  /*2db0*/  ULDC UR20, c[0x0][0x988] ;  /* 0x0002620000147ab9 */ /* 0x000fc40000000800 */
[----:B------:R-:W-:Y:S02]  /*2dc0*/  ULEA UR12, UR39, UR12, 0x9 ;  /* 0x0000000c270c7291 */ /* 0x000fe4000f8e483f */
[----:B------:R-:W-:Y:S02]  /*2dd0*/  ULOP3.LUT UR13, UR4, 0x10000, URZ, 0xfc, !UPT ;  /* 0x00010000040d7892 */ /* 0x000fe4000f8efc3f */
[----:B------:R-:W-:Y:S02]  /*2de0*/  UIADD3 UR10, UR12, 0x4, URZ ;  /* 0x000000040c0a7890 */ /* 0x000fe4000fffe03f */
[----:B------:R-:W-:Y:S01]  /*2df0*/  UIADD3 UR8, UR13, 0x4, URZ ;  /* 0x000000040d087890 */ /* 0x000fe2000fffe03f */
[----:B------:R-:W-:Y:S02]  /*2e00*/  UMOV UR6, UR12 ;  /* 0x0000000c00067c82 */ /* 0x000fe40008000000 */
[----:B------:R-:W-:Y:S01]  /*2e10*/  UMOV UR4, UR13 ;  /* 0x0000000d00047c82 */ /* 0x000fe20008000000 */
[----:B------:R-:W-:Y:S01]  /*2e20*/  UIADD3 UR14, UR12, 0x6, URZ ;  /* 0x000000060c0e7890 */ /* 0x000fe2000fffe03f */
[----:B------:R-:W-:Y:S01]  /*2e30*/  HGMMA.64x64x16.F32.BF16 R24, gdesc[UR4], RZ, !UPT, gsb0 ;  /* 0x00e00000041879f0 */ /* 0x000fe2000c0018ff */
[----:B------:R-:W-:-:S02]  /*2e40*/  UIADD3 UR6, UR12, 0x2, URZ ;  /* 0x000000020c067890 */ /* 0x000fc4000fffe03f */
[----:B------:R-:W-:Y:S01]  /*2e50*/  UIADD3 UR4, UR13, 0x2, URZ ;  /* 0x000000020d047890 */ /* 0x000fe2000fffe03f */
[----:B------:R-:W-:Y:S01]  /*2e60*/  UMOV UR7, 0x40000040 ;  /* 0x4000004000077882 */ /* 0x000fe20000000000 */
[----:B------:R-:W-:Y:S01]  /*2e70*/  UMOV UR5, 0x40000040 ;  /* 0x4000004000057882 */ /* 0x000fe20000000000 */
[----:B------:R-:W-:-:S03]  /*2e80*/  UIADD3 UR12, UR13, 0x6, URZ ;  /* 0x000000060d0c7890 */ /* 0x000fc6000fffe03f */
[----:B------:R-:W-:Y:S01]  /*2e90*/  UMOV UR13, 0x40000040 ;  /* 0x40000040000d7882 */ /* 0x000fe20000000000 */
[----:B------:R-:W-:Y:S02]  /*2ea0*/  WARPGROUP.DEPBAR.LE gsb0, 0x0 ;  /* 0x00008000000079c5 */ /* 0x000fe40000010000 */
[----:B------:R-:W-:-:S06]  /*2eb0*/  WARPGROUP.ARRIVE ;  /* 0x00000000000079c5 */ /* 0x000fcc0000000000 */
[----:B------:R-:W-:Y:S01]  /*2ec0*/  HGMMA.64x64x16.F32.BF16 R24, gdesc[UR4], R24, gsb0 ;  /* 0x00e00000041879f0 */ /* 0x000fe20008001818 */
[----:B------:R-:W-:Y:S01]  /*2ed0*/  ULDC UR7, c[0x0][0x9d8] ;  /* 0x0002760000077ab9 */ /* 0x000fe20000000800 */
[----:B------:R-:W-:-:S06]  /*2ee0*/  UIMAD UR6, UR37, -0x40, UR50 ;  /* 0xffffffc0250678a4 */ /* 0x000fcc000f8e0232 */
[----:B------:R-:W-:-:S04]  /*2ef0*/  MOV R3, UR6 ;  /* 0x0000000600037c02 */ /* 0x000fc80008000f00 */
[----:B------:R-:W-:-:S04]  /*2f00*/  IADD3 R3, -R16, 0x40, R3 ;  /* 0x0000004010037810 */ /* 0x000fc80007ffe103 */
[C---:B------:R-:W-:Y:S02]  /*2f10*/  ISETP.GT.AND P3, PT, R3.reuse, RZ, PT ;  /* 0x000000ff0300720c */ /* 0x040fe40003f64270 */
[C---:B------:R-:W-:Y:S02]  /*2f20*/  ISETP.GT.AND P6, PT, R3.reuse, 0x1, PT ;  /* 0x000000010300780c */ /* 0x040fe40003fc4270 */
[C---:B------:R-:W-:Y:S02]  /*2f30*/  ISETP.GT.AND P5, PT, R3.reuse, 0x8, PT ;  /* 0x000000080300780c */ /* 0x040fe40003fa4270 */
[C---:B------:R-:W-:Y:S02]  /*2f40*/  ISETP.GT.AND P4, PT, R3.reuse, 0x9, PT ;  /* 0x000000090300780c */ /* 0x040fe40003f84270 */
[----:B------:R-:W-:Y:S01]  /*2f50*/  ISETP.GT.AND P2, PT, R3, 0x10, PT ;  /* 0x000000100300780c */ /* 0x000fe20003f44270 */
[----:B------:R-:W-:Y:S02]  /*2f60*/  WARPGROUP.DEPBAR.LE gsb0, 0x0 ;  /* 0x00008000000079c5 */ /* 0x000fe40000010000 */
[----:B------:R-:W-:-:S06]  /*2f70*/  WARPGROUP.ARRIVE ;  /* 0x00000000000079c5 */ /* 0x000fcc0000000000 */
[----:B------:R-:W-:Y:S03]  /*2f80*/  HGMMA.64x64x16.F32.BF16 R24, gdesc[UR8], R24, gsb0 ;  /* 0x00e00000081879f0 */ /* 0x000fe60008001818 */
[----:B------:R-:W-:Y:S02]  /*2f90*/  WARPGROUP.DEPBAR.LE gsb0, 0x0 ;  /* 0x00008000000079c5 */ /* 0x000fe40000010000 */
[----:B------:R-:W-:-:S06]  /*2fa0*/  WARPGROUP.ARRIVE ;  /* 0x00000000000079c5 */ /* 0x000fcc0000000000 */
[----:B------:R-:W-:Y:S03]  /*2fb0*/  HGMMA.64x64x16.F32.BF16 R24, gdesc[UR12], R24, gsb0 ;  /* 0x00e000000c1879f0 */ /* 0x000fe60008001818 */
[----:B------:R-:W-:Y:S02]  /*2fc0*/  WARPGROUP.DEPBAR.LE gsb0, 0x0 ;  /* 0x00008000000079c5 */ /* 0x000fe40000010000 */
[----:B------:R-:W-:Y:S01]  /*2fd0*/  FMUL.FTZ R24, R24, UR7 ;  /* 0x0000000718187c20 */ /* 0x000fe20008410000 */
[----:B------:R-:W-:Y:S01]  /*2fe0*/  FMUL.FTZ R25, R25, UR7 ;  /* 0x0000000719197c20 */ /* 0x000fe20008410000 */
[----:B------:R-:W-:Y:S01]  /*2ff0*/  FMUL.FTZ R28, R28, UR7 ;  /* 0x000000071c1c7c20 */ /* 0x000fe20008410000 */
[----:B------:R-:W-:Y:S01]  /*3000*/  FMUL.FTZ R29, R29, UR7 ;  /* 0x000000071d1d7c20 */ /* 0x000fe20008410000 */
[----:B------:R-:W-:Y:S01]  /*3010*/  FMUL.FTZ R26, R26, UR7 ;  /* 0x000000071a1a7c20 */ /* 0x000fe20008410000 */
[----:B------:R-:W-:Y:S01]  /*3020*/  FMUL.FTZ R32, R32, UR7 ;  /* 0x0000000720207c20 */ /* 0x000fe20008410000 */
[----:B------:R-:W1:Y:S01]  /*3030*/  MUFU.TANH R24, R24 ;  /* 0x0000001800187308 */ /* 0x000e620000002400 */
[----:B------:R-:W-:Y:S01]  /*3040*/  FMUL.FTZ R27, R27, UR7 ;  /* 0x000000071b1b7c20 */ /* 0x000fe20008410000 */
[----:B------:R-:W-:Y:S01]  /*3050*/  FMUL.FTZ R33, R33, UR7 ;  /* 0x0000000721217c20 */ /* 0x000fe20008410000 */
[----:B------:R-:W-:Y:S01]  /*3060*/  FMUL.FTZ R30, R30, UR7 ;  /* 0x000000071e1e7c20 */ /* 0x000fe20008410000 */
[----:B------:R-:W-:Y:S01]  /*3070*/  FMUL.FTZ R36, R36, UR7 ;  /* 0x0000000724247c20 */ /* 0x000fe20008410000 */
[----:B------:R-:W-:Y:S01]  /*3080*/  FMUL.FTZ R31, R31, UR7 ;  /* 0x000000071f1f7c20 */ /* 0x000fe20008410000 */
[----:B------:R-:W-:Y:S01]  /*3090*/  FMUL.FTZ R37, R37, UR7 ;  /* 0x0000000725257c20 */ /* 0x000fe20008410000 */
[----:B------:R-:W-:Y:S01]  /*30a0*/  FMUL.FTZ R35, R35, UR7 ;  /* 0x0000000723237c20 */ /* 0x000fe20008410000 */
[----:B------:R-:W4:Y:S01]  /*30b0*/  MUFU.TANH R25, R25 ;  /* 0x0000001900197308 */ /* 0x000f220000002400 */
[----:B------:R-:W-:Y:S01]  /*30c0*/  FMUL.FTZ R40, R40, UR7 ;  /* 0x0000000728287c20 */ /* 0x000fe20008410000 */
[----:B------:R-:W-:Y:S01]  /*30d0*/  FMUL.FTZ R34, R34, UR7 ;  /* 0x0000000722227c20 */ /* 0x000fe20008410000 */
[----:B------:R-:W-:Y:S01]  /*30e0*/  FMUL.FTZ R41, R41, UR7 ;  /* 0x0000000729297c20 */ /* 0x000fe20008410000 */
[----:B------:R-:W-:Y:S01]  /*30f0*/  FMUL.FTZ R38, R38, UR7 ;  /* 0x0000000726267c20 */ /* 0x000fe20008410000 */
[----:B------:R-:W-:Y:S01]  /*3100*/  FMUL.FTZ R44, R44, UR7 ;  /* 0x000000072c2c7c20 */ /* 0x000fe20008410000 */
[----:B------:R-:W-:Y:S01]  /*3110*/  FMUL.FTZ R39, R39, UR7 ;  /* 0x0000000727277c20 */ /* 0x000fe20008410000 */
[----:B------:R-:W-:Y:S01]  /*3120*/  FMUL.FTZ R45, R45, UR7 ;  /* 0x000000072d2d7c20 */ /* 0x000fe20008410000 */
[----:B------:R-:W5:Y:S01]  /*3130*/  MUFU.TANH R28, R28 ;  /* 0x0000001c001c7308 */ /* 0x000f620000002400 */
[----:B-1----:R-:W-:Y:S01]  /*3140*/  FSEL R24, R24, -INF , P3 ;  /* 0xff80000018187808 */ /* 0x002fe20001800000 */
[----:B------:R-:W-:Y:S01]  /*3150*/  FMUL.FTZ R42, R42, UR7 ;  /* 0x000000072a2a7c20 */ /* 0x000fe20008410000 */
[----:B------:R-:W-:Y:S01]  /*3160*/  FMUL.FTZ R48, R48, UR7 ;  /* 0x0000000730307c20 */ /* 0x000fe20008410000 */
[----:B------:R-:W-:Y:S01]  /*3170*/  FMUL.FTZ R43, R43, UR7 ;  /* 0x000000072b2b7c20 */ /* 0x000fe20008410000 */
[----:B------:R-:W-:Y:S01]  /*3180*/  FMUL.FTZ R49, R49, UR7 ;  /* 0x0000000731317c20 */ /* 0x000fe20008410000 */
[----:B------:R-:W-:Y:S01]  /*3190*/  FMUL.FTZ R46, R46, UR7 ;  /* 0x000000072e2e7c20 */ /* 0x000fe20008410000 */
[----:B------:R-:W-:Y:S01]  /*31a0*/  FMUL.FTZ R52, R52, UR7 ;  /* 0x0000000734347c20 */ /* 0x000fe20008410000 */
[----:B------:R-:W1:Y:S01]  /*31b0*/  MUFU.TANH R29, R29 ;  /* 0x0000001d001d7308 */ /* 0x000e620000002400 */
[----:B----4-:R-:W-:Y:S01]  /*31c0*/  FSEL R25, R25, -INF , P6 ;  /* 0xff80000019197808 */ /* 0x010fe20003000000 */
[----:B------:R-:W-:Y:S01]  /*31d0*/  FMUL.FTZ R53, R53, UR7 ;  /* 0x0000000735357c20 */ /* 0x000fe20008410000 */
[----:B------:R-:W-:Y:S01]  /*31e0*/  FMUL.FTZ R47, R47, UR7 ;  /* 0x000000072f2f7c20 */ /* 0x000fe20008410000 */
[----:B------:R-:W-:Y:S01]  /*31f0*/  FMUL.FTZ R50, R50, UR7 ;  /* 0x0000000732327c20 */ /* 0x000fe20008410000 */
[----:B------:R-:W-:Y:S01]  /*3200*/  FMNMX.FTZ R5, R24, R25, !PT ;  /* 0x0000001918057209 */ /* 0x000fe20007810000 */
[----:B------:R-:W-:Y:S01]  /*3210*/  FMUL.FTZ R51, R51, UR7 ;  /* 0x0000000733337c20 */ /* 0x000fe20008410000 */
[----:B------:R-:W-:Y:S01]  /*3220*/  FMUL.FTZ R54, R54, UR7 ;  /* 0x0000000736367c20 */ /* 0x000fe20008410000 */
[----:B------:R-:W4:Y:S01]  /*3230*/  MUFU.TANH R26, R26 ;  /* 0x0000001a001a7308 */ /* 0x000f220000002400 */
[----:B-----5:R-:W-:Y:S01]  /*3240*/  FSEL R28, R28, -INF , P5 ;  /* 0xff8000001c1c7808 */ /* 0x020fe20002800000 */
[----:B------:R-:W-:-:S03]  /*3250*/  FMUL.FTZ R55, R55, UR7 ;  /* 0x0000000737377c20 */ /* 0x000fc60008410000 */
[----:B------:R-:W-:-:S03]  /*3260*/  FMNMX.FTZ R4, R28, R5, !PT ;  /* 0x000000051c047209 */ /* 0x000fc60007810000 */
[----:B------:R-:W5:Y:S01]  /*3270*/  MUFU.TANH R32, R32 ;  /* 0x0000002000207308 */ /* 0x000f620000002400 */
[----:B-1----:R-:W-:-:S04]  /*3280*/  FSEL R29, R29, -INF , P4 ;  /* 0xff8000001d1d7808 */ /* 0x002fc80002000000 */
[----:B------:R-:W-:-:S03]  /*3290*/  FMNMX.FTZ R5, R29, R4, !PT ;  /* 0x000000041d057209 */ /* 0x000fc60007810000 */
[----:B------:R-:W1:Y:S01]  /*32a0*/  MUFU.TANH R27, R27 ;  /* 0x0000001b001b7308 */ /* 0x000e620000002400 */
[----:B----4-:R-:W-:Y:S02]  /*32b0*/  FSEL R26, R26, -INF , P3 ;  /* 0xff8000001a1a7808 */ /* 0x010fe40001800000 */
[----:B------:R-:W-:-:S05]  /*32c0*/  ISETP.GT.AND P3, PT, R3, 0x11, PT ;  /* 0x000000110300780c */ /* 0x000fca0003f64270 */
[----:B------:R-:W4:Y:S01]  /*32d0*/  MUFU.TANH R33, R33 ;  /* 0x0000002100217308 */ /* 0x000f220000002400 */
[----:B-----5:R-:W-:-:S04]  /*32e0*/  FSEL R32, R32, -INF , P2 ;  /* 0xff80000020207808 */ /* 0x020fc80001000000 */
[----:B------:R-:W-:-:S03]  /*32f0*/  FMNMX.FTZ R4, R32, R5, !PT ;  /* 0x0000000520047209 */ /* 0x000fc60007810000 */
[----:B------:R-:W5:Y:S01]  /*3300*/  MUFU.TANH R30, R30 ;  /* 0x0000001e001e7308 */ /* 0x000f620000002400 */
[----:B-1----:R-:W-:Y:S02]  /*3310*/  FSEL R27, R27, -INF , P6 ;  /* 0xff8000001b1b7808 */ /* 0x002fe40003000000 */
[----:B------:R-:W-:-:S05]  /*3320*/  ISETP.GT.AND P6, PT, R3, 0x18, PT ;  /* 0x000000180300780c */ /* 0x000fca0003fc4270 */
[----:B------:R-:W1:Y:S01]  /*3330*/  MUFU.TANH R36, R36 ;  /* 0x0000002400247308 */ /* 0x000e620000002400 */
[----:B----4-:R-:W-:-:S04]  /*3340*/  FSEL R33, R33, -INF , P3 ;  /* 0xff80000021217808 */ /* 0x010fc80001800000 */
[----:B------:R-:W-:-:S03]  /*3350*/  FMNMX.FTZ R5, R33, R4, !PT ;  /* 0x0000000421057209 */ /* 0x000fc60007810000 */
[----:B------:R-:W4:Y:S01]  /*3360*/  MUFU.TANH R31, R31 ;  /* 0x0000001f001f7308 */ /* 0x000f220000002400 */
[----:B-----5:R-:W-:Y:S02]  /*3370*/  FSEL R30, R30, -INF , P5 ;  /* 0xff8000001e1e7808 */ /* 0x020fe40002800000 */
[----:B------:R-:W-:-:S05]  /*3380*/  ISETP.GT.AND P5, PT, R3, 0x19, PT ;  /* 0x000000190300780c */ /* 0x000fca0003fa4270 */
        /* <DEDUP_REMOVED lines=43> */
[----:B-----5:R-:W-:-:S07]  /*3640*/  FSEL R49, R49, -INF , P4 ;  /* 0xff80000031317808 */ /* 0x020fce0002000000 */
[----:B------:R-:W5:Y:S01]  /*3650*/  MUFU.TANH R53, R53 ;  /* 0x0000003500357308 */ /* 0x000f620000002400 */
[----:B-1----:R-:W-:Y:S02]  /*3660*/  FSEL R46, R46, -INF , P2 ;  /* 0xff8000002e2e7808 */ /* 0x002fe40001000000 */
[----:B------:R-:W-:Y:S02]  /*3670*/  ISETP.GT.AND P2, PT, R3, 0x39, PT ;  /* 0x000000390300780c */ /* 0x000fe40003f44270 */
[----:B------:R-:W-:-:S03]  /*3680*/  FMNMX.FTZ R3, R49, R4, !PT ;  /* 0x0000000431037209 */ /* 0x000fc60007810000 */
[----:B------:R-:W1:Y:S01]  /*3690*/  MUFU.TANH R47, R47 ;  /* 0x0000002f002f7308 */ /* 0x000e620000002400 */
[----:B----4-:R-:W-:-:S04]  /*36a0*/  FSEL R52, R52, -INF , P3 ;  /* 0xff80000034347808 */ /* 0x010fc80001800000 */
[----:B------:R-:W-:Y:S02]  /*36b0*/  FMNMX.FTZ R4, R52, R3, !PT ;  /* 0x0000000334047209 */ /* 0x000fe40007810000 */
[----:B------:R-:W-:Y:S01]  /*36c0*/  FMNMX.FTZ R3, R26, R27, !PT ;  /* 0x0000001b1a037209 */ /* 0x000fe20007810000 */
[----:B------:R-:W4:Y:S01]  /*36d0*/  MUFU.TANH R50, R50 ;  /* 0x0000003200327308 */ /* 0x000f220000002400 */
[----:B-----5:R-:W-:-:S04]  /*36e0*/  FSEL R53, R53, -INF , P2 ;  /* 0xff80000035357808 */ /* 0x020fc80001000000 */
[----:B------:R-:W-:-:S03]  /*36f0*/  FMNMX.FTZ R5, R53, R4, !PT ;  /* 0x0000000435057209 */ /* 0x000fc60007810000 */
[----:B------:R-:W5:Y:S01]  /*3700*/  MUFU.TANH R51, R51 ;  /* 0x0000003300337308 */ /* 0x000f620000002400 */
[----:B-1----:R-:W-:Y:S01]  /*3710*/  FSEL R47, R47, -INF , P6 ;  /* 0xff8000002f2f7808 */ /* 0x002fe20003000000 */
[----:B------:R-:W1:Y:S06]  /*3720*/  SHFL.BFLY PT, R4, R5, 0x2, 0x1f ;  /* 0x0c401f0005047f89 */ /* 0x000e6c00000e0000 */
[----:B------:R-:W2:Y:S01]  /*3730*/  MUFU.TANH R54, R54 ;  /* 0x0000003600367308 */ /* 0x000ea20000002400 */
[----:B----4-:R-:W-:-:S07]  /*3740*/  FSEL R50, R50, -INF , P5 ;  /* 0xff80000032327808 */ /* 0x010fce0002800000 */
[----:B------:R-:W4:Y:S01]  /*3750*/  MUFU.TANH R55, R55 ;  /* 0x0000003700377308 */ /* 0x000f220000002400 */
[----:B-----5:R-:W-:Y:S02]  /*3760*/  FSEL R51, R51, -INF , P4 ;  /* 0xff80000033337808 */ /* 0x020fe40002000000 */
[----:B--2---:R-:W-:Y:S02]  /*3770*/  FSEL R54, R54, -INF , P3 ;  /* 0xff80000036367808 */ /* 0x004fe40001800000 */
[----:B-1----:R-:W-:Y:S02]  /*3780*/  FMNMX.FTZ R6, R5, R4, !PT ;  /* 0x0000000405067209 */ /* 0x002fe40007810000 */
[----:B------:R-:W-:-:S03]  /*3790*/  FMNMX.FTZ R4, R30, R3, !PT ;  /* 0x000000031e047209 */ /* 0x000fc60007810000 */
[----:B------:R-:W1:Y:S01]  /*37a0*/  SHFL.BFLY PT, R9, R6, 0x1, 0x1f ;  /* 0x0c201f0006097f89 */ /* 0x000e6200000e0000 */
[----:B------:R-:W-:Y:S02]  /*37b0*/  FMNMX.FTZ R3, R31, R4, !PT ;  /* 0x000000041f037209 */ /* 0x000fe40007810000 */
[----:B----4-:R-:W-:Y:S02]  /*37c0*/  FSEL R55, R55, -INF , P2 ;  /* 0xff80000037377808 */ /* 0x010fe40001000000 */
[----:B------:R-:W-:-:S04]  /*37d0*/  FMNMX.FTZ R4, R34, R3, !PT ;  /* 0x0000000322047209 */ /* 0x000fc80007810000 */
[----:B------:R-:W-:-:S04]  /*37e0*/  FMNMX.FTZ R3, R35, R4, !PT ;  /* 0x0000000423037209 */ /* 0x000fc80007810000 */
[----:B------:R-:W-:-:S04]  /*37f0*/  FMNMX.FTZ R4, R38, R3, !PT ;  /* 0x0000000326047209 */ /* 0x000fc80007810000 */
[----:B------:R-:W-:-:S04]  /*3800*/  FMNMX.FTZ R5, R39, R4, !PT ;  /* 0x0000000427057209 */ /* 0x000fc80007810000 */
[----:B------:R-:W-:Y:S02]  /*3810*/  FMNMX.FTZ R4, R42, R5, !PT ;  /* 0x000000052a047209 */ /* 0x000fe40007810000 */
[----:B-1----:R-:W-:Y:S02]  /*3820*/  FMNMX.FTZ R3, R6, R9, !PT ;  /* 0x0000000906037209 */ /* 0x002fe40007810000 */
[----:B------:R-:W-:Y:S02]  /*3830*/  FMNMX.FTZ R5, R43, R4, !PT ;  /* 0x000000042b057209 */ /* 0x000fe40007810000 */
[C---:B------:R-:W-:Y:S01]  /*3840*/  FSETP.NEU.FTZ.AND P6, PT, R3.reuse, -INF , PT ;  /* 0xff8000000300780b */ /* 0x040fe20003fdd000 */
[----:B------:R-:W-:Y:S01]  /*3850*/  FMUL.FTZ R6, R3, UR20 ;  /* 0x0000001403067c20 */ /* 0x000fe20008410000 */
[----:B------:R-:W-:-:S04]  /*3860*/  FMNMX.FTZ R4, R46, R5, !PT ;  /* 0x000000052e047209 */ /* 0x000fc80007810000 */
[----:B------:R-:W-:Y:S02]  /*3870*/  FMNMX.FTZ R5, R47, R4, !PT ;  /* 0x000000042f057209 */ /* 0x000fe40007810000 */
[----:B------:R-:W-:Y:S02]  /*3880*/  FSEL R6, R6, RZ, P6 ;  /* 0x000000ff06067208 */ /* 0x000fe40003000000 */
[----:B------:R-:W-:-:S03]  /*3890*/  FMNMX.FTZ R4, R50, R5, !PT ;  /* 0x0000000532047209 */ /* 0x000fc60007810000 */
[--C-:B------:R-:W-:Y:S01]  /*38a0*/  FFMA.FTZ R24, R24, UR20, -R6.reuse ;  /* 0x0000001418187c23 */ /* 0x100fe20008010806 */
[----:B------:R-:W-:Y:S01]  /*38b0*/  FMNMX.FTZ R5, R51, R4, !PT ;  /* 0x0000000433057209 */ /* 0x000fe20007810000 */
[--C-:B------:R-:W-:Y:S01]  /*38c0*/  FFMA.FTZ R25, R25, UR20, -R6.reuse ;  /* 0x0000001419197c23 */ /* 0x100fe20008010806 */
[--C-:B------:R-:W-:Y:S01]  /*38d0*/  FFMA.FTZ R28, R28, UR20, -R6.reuse ;  /* 0x000000141c1c7c23 */ /* 0x100fe20008010806 */
[--C-:B------:R-:W-:Y:S01]  /*38e0*/  FFMA.FTZ R29, R29, UR20, -R6.reuse ;  /* 0x000000141d1d7c23 */ /* 0x100fe20008010806 */
[----:B------:R-:W-:Y:S01]  /*38f0*/  FMNMX.FTZ R4, R54, R5, !PT ;  /* 0x0000000536047209 */ /* 0x000fe20007810000 */
[----:B------:R-:W-:Y:S01]  /*3900*/  MUFU.EX2 R24, R24 ;  /* 0x0000001800187308 */ /* 0x000fe20000000800 */
[--C-:B------:R-:W-:Y:S01]  /*3910*/  FFMA.FTZ R32, R32, UR20, -R6.reuse ;  /* 0x0000001420207c23 */ /* 0x100fe20008010806 */
[--C-:B------:R-:W-:Y:S01]  /*3920*/  FFMA.FTZ R33, R33, UR20, -R6.reuse ;  /* 0x0000001421217c23 */ /* 0x100fe20008010806 */
[----:B------:R-:W-:Y:S01]  /*3930*/  FMNMX.FTZ R4, R55, R4, !PT ;  /* 0x0000000437047209 */ /* 0x000fe20007810000 */
[--C-:B------:R-:W-:Y:S01]  /*3940*/  FFMA.FTZ R36, R36, UR20, -R6.reuse ;  /* 0x0000001424247c23 */ /* 0x100fe20008010806 */
[--C-:B------:R-:W-:Y:S01]  /*3950*/  FFMA.FTZ R37, R37, UR20, -R6.reuse ;  /* 0x0000001425257c23 */ /* 0x100fe20008010806 */
[--C-:B------:R-:W-:Y:S01]  /*3960*/  FFMA.FTZ R40, R40, UR20, -R6.reuse ;  /* 0x0000001428287c23 */ /* 0x100fe20008010806 */
[--C-:B------:R-:W-:Y:S01]  /*3970*/  FFMA.FTZ R41, R41, UR20, -R6.reuse ;  /* 0x0000001429297c23 */ /* 0x100fe20008010806 */
[----:B------:R-:W1:Y:S01]  /*3980*/  SHFL.BFLY PT, R5, R4, 0x2, 0x1f ;  /* 0x0c401f0004057f89 */ /* 0x000e6200000e0000 */
[----:B------:R-:W2:Y:S01]  /*3990*/  MUFU.EX2 R25, R25 ;  /* 0x0000001900197308 */ /* 0x000ea20000000800 */
[--C-:B------:R-:W-:Y:S01]  /*39a0*/  FFMA.FTZ R44, R44, UR20, -R6.reuse ;  /* 0x000000142c2c7c23 */ /* 0x100fe20008010806 */
[--C-:B------:R-:W-:Y:S01]  /*39b0*/  FFMA.FTZ R45, R45, UR20, -R6.reuse ;  /* 0x000000142d2d7c23 */ /* 0x100fe20008010806 */
[--C-:B------:R-:W-:Y:S01]  /*39c0*/  FFMA.FTZ R48, R48, UR20, -R6.reuse ;  /* 0x0000001430307c23 */ /* 0x100fe20008010806 */
[--C-:B------:R-:W-:Y:S01]  /*39d0*/  FFMA.FTZ R49, R49, UR20, -R6.reuse ;  /* 0x0000001431317c23 */ /* 0x100fe20008010806 */
[--C-:B------:R-:W-:Y:S01]  /*39e0*/  FFMA.FTZ R52, R52, UR20, -R6.reuse ;  /* 0x0000001434347c23 */ /* 0x100fe20008010806 */
[----:B------:R-:W-:-:S02]  /*39f0*/  FFMA.FTZ R6, R53, UR20, -R6 ;  /* 0x0000001435067c23 */ /* 0x000fc40008010806 */
[----:B------:R-:W-:Y:S08]  /*3a00*/  MUFU.EX2 R28, R28 ;  /* 0x0000001c001c7308 */ /* 0x000ff00000000800 */
[----:B------:R-:W4:Y:S01]  /*3a10*/  MUFU.EX2 R29, R29 ;  /* 0x0000001d001d7308 */ /* 0x000f220000000800 */
[----:B--2---:R-:W-:Y:S02]  /*3a20*/  F2FP.BF16.F32.PACK_AB R152, R25, R24 ;  /* 0x000000181998723e */ /* 0x004fe400000010ff */
[----:B-1----:R-:W-:-:S05]  /*3a30*/  FMNMX.FTZ R5, R4, R5, !PT ;  /* 0x0000000504057209 */ /* 0x002fca0007810000 */
[----:B------:R-:W-:Y:S01]  /*3a40*/  MUFU.EX2 R32, R32 ;  /* 0x0000002000207308 */ /* 0x000fe20000000800 */
[----:B------:R-:W1:Y:S07]  /*3a50*/  SHFL.BFLY PT, R4, R5, 0x1, 0x1f ;  /* 0x0c201f0005047f89 */ /* 0x000e6e00000e0000 */
[----:B------:R-:W2:Y:S01]  /*3a60*/  MUFU.EX2 R33, R33 ;  /* 0x0000002100217308 */ /* 0x000ea20000000800 */
[----:B----4-:R-:W-:-:S07]  /*3a70*/  F2FP.BF16.F32.PACK_AB R154, R29, R28 ;  /* 0x0000001c1d9a723e */ /* 0x010fce00000010ff */
[----:B------:R4:W-:Y:S08]  /*3a80*/  MUFU.EX2 R9, R6 ;  /* 0x0000000600097308 */ /* 0x0009f00000000800 */
[----:B------:R-:W-:Y:S01]  /*3a90*/  MUFU.EX2 R36, R36 ;  /* 0x0000002400247308 */ /* 0x000fe20000000800 */
[----:B--2---:R-:W-:Y:S02]  /*3aa0*/  F2FP.BF16.F32.PACK_AB R156, R33, R32 ;  /* 0x00000020219c723e */ /* 0x004fe400000010ff */
[----:B-1----:R-:W-:-:S04]  /*3ab0*/  FMNMX.FTZ R4, R5, R4, !PT ;  /* 0x0000000405047209 */ /* 0x002fc80007810000 */
[C---:B------:R-:W-:Y:S01]  /*3ac0*/  FSETP.NEU.FTZ.AND P2, PT, R4.reuse, -INF , PT ;  /* 0xff8000000400780b */ /* 0x040fe20003f5d000 */
[----:B------:R-:W-:Y:S01]  /*3ad0*/  FMUL.FTZ R5, R4, UR20 ;  /* 0x0000001404057c20 */ /* 0x000fe20008410000 */
[----:B------:R-:W1:Y:S04]  /*3ae0*/  MUFU.EX2 R37, R37 ;  /* 0x0000002500257308 */ /* 0x000e680000000800 */
[----:B------:R-:W-:Y:S01]  /*3af0*/  FSEL R10, R5, RZ, P2 ;  /* 0x000000ff050a7208 */ /* 0x000fe20001000000 */
[----:B------:R-:W-:-:S03]  /*3b00*/  FADD.FTZ R5, R24, R25 ;  /* 0x0000001918057221 */ /* 0x000fc60000010000 */
[----:B------:R-:W-:Y:S01]  /*3b10*/  MUFU.EX2 R40, R40 ;  /* 0x0000002800287308 */ /* 0x000fe20000000800 */
[--C-:B------:R-:W-:Y:S01]  /*3b20*/  FFMA.FTZ R26, R26, UR20, -R10.reuse ;  /* 0x000000141a1a7c23 */ /* 0x100fe2000801080a */
[--C-:B------:R-:W-:Y:S01]  /*3b30*/  FFMA.FTZ R27, R27, UR20, -R10.reuse ;  /* 0x000000141b1b7c23 */ /* 0x100fe2000801080a */
[--C-:B------:R-:W-:Y:S01]  /*3b40*/  FFMA.FTZ R30, R30, UR20, -R10.reuse ;  /* 0x000000141e1e7c23 */ /* 0x100fe2000801080a */
[--C-:B------:R-:W-:Y:S01]  /*3b50*/  FFMA.FTZ R31, R31, UR20, -R10.reuse ;  /* 0x000000141f1f7c23 */ /* 0x100fe2000801080a */
[--C-:B------:R-:W-:Y:S01]  /*3b60*/  FFMA.FTZ R34, R34, UR20, -R10.reuse ;  /* 0x0000001422227c23 */ /* 0x100fe2000801080a */
[--C-:B------:R-:W-:Y:S01]  /*3b70*/  FFMA.FTZ R35, R35, UR20, -R10.reuse ;  /* 0x0000001423237c23 */ /* 0x100fe2000801080a */
[----:B------:R-:W-:Y:S01]  /*3b80*/  FFMA.FTZ R38, R38, UR20, -R10 ;  /* 0x0000001426267c23 */ /* 0x000fe2000801080a */
[----:B------:R-:W-:Y:S01]  /*3b90*/  MUFU.EX2 R26, R26 ;  /* 0x0000001a001a7308 */ /* 0x000fe20000000800 */
[----:B----4-:R-:W-:Y:S01]  /*3ba0*/  FADD.FTZ R6, R28, R5 ;  /* 0x000000051c067221 */ /* 0x010fe20000010000 */
[----:B------:R-:W-:-:S02]  /*3bb0*/  @!P1 VIADD R5, R7, 0x28c40 ;  /* 0x00028c4007059836 */ /* 0x000fc40000000000 */
[--C-:B------:R-:W-:Y:S01]  /*3bc0*/  FFMA.FTZ R39, R39, UR20, -R10.reuse ;  /* 0x0000001427277c23 */ /* 0x100fe2000801080a */
[----:B------:R-:W-:Y:S01]  /*3bd0*/  FFMA.FTZ R42, R42, UR20, -R10 ;  /* 0x000000142a2a7c23 */ /* 0x000fe2000801080a */
[----:B------:R-:W-:Y:S01]  /*3be0*/  FADD.FTZ R13, R29, R6 ;  /* 0x000000061d0d7221 */ /* 0x000fe20000010000 */
[--C-:B------:R-:W-:Y:S01]  /*3bf0*/  FFMA.FTZ R43, R43, UR20, -R10.reuse ;  /* 0x000000142b2b7c23 */ /* 0x100fe2000801080a */
[----:B------:R-:W-:Y:S01]  /*3c00*/  @!P1 PRMT R5, RZ, 0x654, R5 ;  /* 0x00000654ff059816 */ /* 0x000fe20000000005 */
[----:B------:R-:W2:Y:S01]  /*3c10*/  MUFU.EX2 R27, R27 ;  /* 0x0000001b001b7308 */ /* 0x000ea20000000800 */
[----:B------:R-:W-:Y:S01]  /*3c20*/  FADD.FTZ R12, R32, R13 ;  /* 0x0000000d200c7221 */ /* 0x000fe20000010000 */
[--C-:B------:R-:W-:Y:S01]  /*3c30*/  FFMA.FTZ R46, R46, UR20, -R10.reuse ;  /* 0x000000142e2e7c23 */ /* 0x100fe2000801080a */
[----:B------:R4:W-:Y:S01]  /*3c40*/  @!P1 SYNCS.ARRIVE.TRANS64.RED.A1T0 RZ, [R5+URZ], RZ ;  /* 0x000000ff05ff99a7 */ /* 0x0009e2000810043f */
[--C-:B------:R-:W-:Y:S01]  /*3c50*/  FFMA.FTZ R47, R47, UR20, -R10.reuse ;  /* 0x000000142f2f7c23 */ /* 0x100fe2000801080a */
[--C-:B------:R-:W-:Y:S01]  /*3c60*/  FFMA.FTZ R50, R50, UR20, -R10.reuse ;  /* 0x0000001432327c23 */ /* 0x100fe2000801080a */
[--C-:B------:R-:W-:Y:S01]  /*3c70*/  FFMA.FTZ R51, R51, UR20, -R10.reuse ;  /* 0x0000001433337c23 */ /* 0x100fe2000801080a */
[--C-:B------:R-:W-:Y:S01]  /*3c80*/  FFMA.FTZ R54, R54, UR20, -R10.reuse ;  /* 0x0000001436367c23 */ /* 0x100fe2000801080a */
[----:B------:R-:W5:Y:S01]  /*3c90*/  MUFU.EX2 R30, R30 ;  /* 0x0000001e001e7308 */ /* 0x000f620000000800 */
[----:B------:R-:W-:Y:S01]  /*3ca0*/  FFMA.FTZ R10, R55, UR20, -R10 ;  /* 0x00000014370a7c23 */ /* 0x000fe2000801080a */
[----:B-1----:R-:W-:-:S06]  /*3cb0*/  F2FP.BF16.F32.PACK_AB R158, R37, R36 ;  /* 0x00000024259e723e */ /* 0x002fcc00000010ff */
[----:B------:R-:W4:Y:S01]  /*3cc0*/  MUFU.EX2 R31, R31 ;  /* 0x0000001f001f7308 */ /* 0x000f220000000800 */
[----:B--2---:R-:W-:Y:S01]  /*3cd0*/  FADD.FTZ R11, R26, R27 ;  /* 0x0000001b1a0b7221 */ /* 0x004fe20000010000 */
[----:B------:R-:W-:-:S06]  /*3ce0*/  F2FP.BF16.F32.PACK_AB R153, R27, R26 ;  /* 0x0000001a1b99723e */ /* 0x000fcc00000010ff */
[----:B------:R-:W1:Y:S01]  /*3cf0*/  MUFU.EX2 R34, R34 ;  /* 0x0000002200227308 */ /* 0x000e620000000800 */
[----:B-----5:R-:W-:Y:S01]  /*3d00*/  FADD.FTZ R6, R30, R11 ;  /* 0x0000000b1e067221 */ /* 0x020fe20000010000 */
[----:B------:R-:W-:-:S04]  /*3d10*/  FADD.FTZ R11, R33, R12 ;  /* 0x0000000c210b7221 */ /* 0x000fc80000010000 */
[----:B------:R-:W-:Y:S02]  /*3d20*/  FADD.FTZ R12, R36, R11 ;  /* 0x0000000b240c7221 */ /* 0x000fe40000010000 */
[----:B------:R-:W2:Y:S01]  /*3d30*/  MUFU.EX2 R35, R35 ;  /* 0x0000002300237308 */ /* 0x000ea20000000800 */
[----:B----4-:R-:W-:Y:S01]  /*3d40*/  FADD.FTZ R5, R31, R6 ;  /* 0x000000061f057221 */ /* 0x010fe20000010000 */
[----:B------:R-:W-:Y:S01]  /*3d50*/  FADD.FTZ R11, R37, R12 ;  /* 0x0000000c250b7221 */ /* 0x000fe20000010000 */
[----:B------:R-:W-:Y:S01]  /*3d60*/  F2FP.BF16.F32.PACK_AB R155, R31, R30 ;  /* 0x0000001e1f9b723e */ /* 0x000fe200000010ff */
[----:B------:R-:W-:Y:S02]  /*3d70*/  BAR.SYNC.DEFER_BLOCKING 0xf, 0x100 ;  /* 0x03c4000000007b1d */ /* 0x000fe40000010000 */
[----:B------:R-:W-:Y:S01]  /*3d80*/  FADD.FTZ R12, R40, R11 ;  /* 0x0000000b280c7221 */ /* 0x000fe20000010000 */
[----:B-1----:R-:W-:-:S03]  /*3d90*/  FADD.FTZ R6, R34, R5 ;  /* 0x0000000522067221 */ /* 0x002fc60000010000 */
[----:B------:R-:W1:Y:S01]  /*3da0*/  MUFU.EX2 R38, R38 ;  /* 0x0000002600267308 */ /* 0x000e620000000800 */
[----:B--2---:R-:W-:-:S07]  /*3db0*/  FADD.FTZ R5, R35, R6 ;  /* 0x0000000623057221 */ /* 0x004fce0000010000 */
[----:B------:R-:W2:Y:S01]  /*3dc0*/  MUFU.EX2 R39, R39 ;  /* 0x0000002700277308 */ /* 0x000ea20000000800 */
[----:B------:R-:W-:-:S07]  /*3dd0*/  F2FP.BF16.F32.PACK_AB R157, R35, R34 ;  /* 0x00000022239d723e */ /* 0x000fce00000010ff */
[----:B------:R-:W4:Y:S01]  /*3de0*/  MUFU.EX2 R42, R42 ;  /* 0x0000002a002a7308 */ /* 0x000f220000000800 */
[----:B-1----:R-:W-:Y:S01]  /*3df0*/  FADD.FTZ R6, R38, R5 ;  /* 0x0000000526067221 */ /* 0x002fe20000010000 */
[----:B------:R1:W-:Y:S06]  /*3e00*/  STSM.16.M88.4 [R19+0x26800], R152 ;  /* 0x0268009813007844 */ /* 0x0003ec0000000200 */
[----:B------:R-:W5:Y:S01]  /*3e10*/  MUFU.EX2 R41, R41 ;  /* 0x0000002900297308 */ /* 0x000f620000000800 */
[C---:B--2---:R-:W-:Y:S01]  /*3e20*/  FADD.FTZ R11, R39.reuse, R6 ;  /* 0x00000006270b7221 */ /* 0x044fe20000010000 */
[----:B------:R-:W-:-:S05]  /*3e30*/  F2FP.BF16.F32.PACK_AB R159, R39, R38 ;  /* 0x00000026279f723e */ /* 0x000fca00000010ff */
[----:B------:R1:W-:Y:S01]  /*3e40*/  STSM.16.M88.4 [R18], R156 ;  /* 0x0000009c12007844 */ /* 0x0003e20000000200 */
[----:B------:R-:W2:Y:S01]  /*3e50*/  MUFU.EX2 R43, R43 ;  /* 0x0000002b002b7308 */ /* 0x000ea20000000800 */
[----:B----4-:R-:W-:-:S07]  /*3e60*/  FADD.FTZ R6, R42, R11 ;  /* 0x0000000b2a067221 */ /* 0x010fce0000010000 */
[----:B------:R-:W4:Y:S01]  /*3e70*/  MUFU.EX2 R44, R44 ;  /* 0x0000002c002c7308 */ /* 0x000f220000000800 */
[C---:B-----5:R-:W-:Y:S01]  /*3e80*/  FADD.FTZ R13, R41.reuse, R12 ;  /* 0x0000000c290d7221 */ /* 0x060fe20000010000 */
[----:B------:R-:W-:-:S06]  /*3e90*/  F2FP.BF16.F32.PACK_AB R160, R41, R40 ;  /* 0x0000002829a0723e */ /* 0x000fcc00000010ff */
[----:B------:R-:W-:Y:S01]  /*3ea0*/  MUFU.EX2 R46, R46 ;  /* 0x0000002e002e7308 */ /* 0x000fe20000000800 */
[C---:B--2---:R-:W-:Y:S01]  /*3eb0*/  FADD.FTZ R11, R43.reuse, R6 ;  /* 0x000000062b0b7221 */ /* 0x044fe20000010000 */
[----:B------:R-:W-:-:S06]  /*3ec0*/  F2FP.BF16.F32.PACK_AB R161, R43, R42 ;  /* 0x0000002a2ba1723e */ /* 0x000fcc00000010ff */
[----:B------:R-:W2:Y:S01]  /*3ed0*/  MUFU.EX2 R45, R45 ;  /* 0x0000002d002d7308 */ /* 0x000ea20000000800 */
[----:B----4-:R-:W-:-:S07]  /*3ee0*/  FADD.FTZ R6, R44, R13 ;  /* 0x0000000d2c067221 */ /* 0x010fce0000010000 */
[----:B------:R-:W4:Y:S08]  /*3ef0*/  MUFU.EX2 R47, R47 ;  /* 0x0000002f002f7308 */ /* 0x000f300000000800 */
[----:B------:R-:W-:Y:S01]  /*3f00*/  MUFU.EX2 R48, R48 ;  /* 0x0000003000307308 */ /* 0x000fe20000000800 */
[C---:B--2---:R-:W-:Y:S01]  /*3f10*/  F2FP.BF16.F32.PACK_AB R162, R45.reuse, R44 ;  /* 0x0000002c2da2723e */ /* 0x044fe200000010ff */
[----:B------:R-:W-:-:S06]  /*3f20*/  FADD.FTZ R45, R45, R6 ;  /* 0x000000062d2d7221 */ /* 0x000fcc0000010000 */
[----:B------:R-:W2:Y:S01]  /*3f30*/  MUFU.EX2 R49, R49 ;  /* 0x0000003100317308 */ /* 0x000ea20000000800 */
[----:B----4-:R-:W-:-:S05]  /*3f40*/  F2FP.BF16.F32.PACK_AB R163, R47, R46 ;  /* 0x0000002e2fa3723e */ /* 0x010fca00000010ff */
[----:B------:R1:W-:Y:S02]  /*3f50*/  STSM.16.M88.4 [R23], R160 ;  /* 0x000000a017007844 */ /* 0x0003e40000000200 */
[----:B------:R-:W-:Y:S08]  /*3f60*/  MUFU.EX2 R50, R50 ;  /* 0x0000003200327308 */ /* 0x000ff00000000800 */
[----:B------:R-:W4:Y:S01]  /*3f70*/  MUFU.EX2 R51, R51 ;  /* 0x0000003300337308 */ /* 0x000f220000000800 */
[----:B--2---:R-:W-:Y:S01]  /*3f80*/  F2FP.BF16.F32.PACK_AB R164, R49, R48 ;  /* 0x0000003031a4723e */ /* 0x004fe200000010ff */
[----:B------:R-:W-:-:S04]  /*3f90*/  FADD.FTZ R48, R48, R45 ;  /* 0x0000002d30307221 */ /* 0x000fc80000010000 */
[----:B------:R-:W-:Y:S02]  /*3fa0*/  FADD.FTZ R49, R49, R48 ;  /* 0x0000003031317221 */ /* 0x000fe40000010000 */
[----:B------:R-:W2:Y:S08]  /*3fb0*/  MUFU.EX2 R52, R52 ;  /* 0x0000003400347308 */ /* 0x000eb00000000800 */
[----:B------:R-:W-:Y:S01]  /*3fc0*/  MUFU.EX2 R54, R54 ;  /* 0x0000003600367308 */ /* 0x000fe20000000800 */
[----:B----4-:R-:W-:-:S07]  /*3fd0*/  F2FP.BF16.F32.PACK_AB R165, R51, R50 ;  /* 0x0000003233a5723e */ /* 0x010fce00000010ff */
[----:B------:R4:W5:Y:S01]  /*3fe0*/  MUFU.EX2 R5, R10 ;  /* 0x0000000a00057308 */ /* 0x0009620000000800 */
[----:B--2---:R-:W-:Y:S01]  /*3ff0*/  F2FP.BF16.F32.PACK_AB R166, R9, R52 ;  /* 0x0000003409a6723e */ /* 0x004fe200000010ff */
[----:B------:R-:W-:-:S04]  /*4000*/  FADD.FTZ R6, R52, R49 ;  /* 0x0000003134067221 */ /* 0x000fc80000010000 */
[----:B------:R-:W-:Y:S01]  /*4010*/  FADD.FTZ R6, R9, R6 ;  /* 0x0000000609067221 */ /* 0x000fe20000010000 */
[----:B----4-:R-:W-:-:S04]  /*4020*/  FADD.FTZ R10, R46, R11 ;  /* 0x0000000b2e0a7221 */ /* 0x010fc80000010000 */
[----:B------:R-:W-:-:S04]  /*4030*/  FADD.FTZ R47, R47, R10 ;  /* 0x0000000a2f2f7221 */ /* 0x000fc80000010000 */
[----:B------:R-:W-:Y:S01]  /*4040*/  FADD.FTZ R50, R50, R47 ;  /* 0x0000002f32327221 */ /* 0x000fe20000010000 */
[----:B-----5:R-:W-:-:S03]  /*4050*/  F2FP.BF16.F32.PACK_AB R167, R5, R54 ;  /* 0x0000003605a7723e */ /* 0x020fc600000010ff */
[----:B------:R-:W-:Y:S02]  /*4060*/  FADD.FTZ R51, R51, R50 ;  /* 0x0000003233337221 */ /* 0x000fe40000010000 */
[----:B------:R1:W-:Y:S02]  /*4070*/  STSM.16.M88.4 [R22], R164 ;  /* 0x000000a416007844 */ /* 0x0003e40000000200 */
[----:B------:R-:W-:-:S04]  /*4080*/  FADD.FTZ R54, R54, R51 ;  /* 0x0000003336367221 */ /* 0x000fc80000010000 */
[----:B------:R-:W-:Y:S01]  /*4090*/  FADD.FTZ R5, R5, R54 ;  /* 0x0000003605057221 */ /* 0x000fe20000010000 */
[----:B------:R-:W-:Y:S06]  /*40a0*/  @!P0 BRA `(.L_x_25) ;  /* 0x0000000000048947 */ /* 0x000fec0003800000 */
[----:B------:R-:W-:Y:S01]  /*40b0*/  BPT.TRAP 0x1 ;  /* 0x000000040000795c */ /* 0x000fe20000300000 */
.L_x_25:
[----:B------:R2:W4:Y:S01]  /*40c0*/  SYNCS.PHASECHK.TRANS64.TRYWAIT P2, [R7+URZ+0x28c50], R8 ;  /* 0x028c5008070075a7 */ /* 0x000522000804017f */
[----:B------:R-:W-:Y:S05]  /*40d0*/  @!P0 BRA `(.L_x_26) ;  /* 0x0000000000048947 */ /* 0x000fea0003800000 */
[----:B------:R-:W-:Y:S01]  /*40e0*/  BPT.TRAP 0x1 ;  /* 0x000000040000795c */ /* 0x000fe20000300000 */
.L_x_26:
[----:B------:R-:W-:Y:S01]  /*40f0*/  ULOP3.LUT UR51, UR51, 0x2000000, URZ, 0xfc, !UPT ;  /* 0x0200000033337892 */ /* 0x000fe2000f8efc3f */
[----:B----4-:R-:W-:Y:S11]  /*4100*/  @P2 BRA `(.L_x_27) ;  /* 0x0000000000082947 */ /* 0x010ff60003800000 */
[----:B------:R-:W4:Y:S02]  /*4110*/  SYNCS.PHASECHK.TRANS64.TRYWAIT P2, [R7+URZ+0x28c50], R8 ;  /* 0x028c5008070075a7 */ /* 0x000f24000804017f */
[----:B----4-:R-:W-:Y:S05]  /*4120*/  @!P2 BRA `(.L_x_28) ;  /* 0x0000006c00dca947 */ /* 0x010fea0003800000 */
.L_x_27:
[----:B------:R-:W-:Y:S01]  /*4130*/  ULEA UR10, UR39, UR51, 0xc ;  /* 0x00000033270a7291 */ /* 0x000fe2000f8e603f */
[----:B------:R-:W-:Y:S01]  /*4140*/  WARPGROUP.ARRIVE ;  /* 0x00000000000079c5 */ /* 0x000fe20000000000 */
[----:B------:R-:W-:Y:S01]  /*4150*/  UMOV UR7, 0x40000040 ;  /* 0x4000004000077882 */ /* 0x000fe20000000000 */
[----:B------:R-:W-:Y:S01]  /*4160*/  UISETP.GE.AND UP0, UPT, UR50, 0x41, UPT ;  /* 0x000000413200788c */ /* 0x000fe2000bf06270 */
[----:B--234-:R-:W-:-:S03]  /*4170*/  @!P1 IADD3 R7, R7, 0x28c60, RZ ;  /* 0x00028c6007079810 */ /* 0x01cfc60007ffe0ff */
[----:B------:R-:W-:Y:S01]  /*4180*/  UMOV UR6, UR10 ;  /* 0x0000000a00067c82 */ /* 0x000fe20008000000 */
[----:B------:R-:W-:Y:S01]  /*4190*/  @!P1 PRMT R7, RZ, 0x654, R7 ;  /* 0x00000654ff079816 */ /* 0x000fe20000000007 */
[----:B------:R-:W-:Y:S01]  /*41a0*/  HGMMA.64x256x16.F32.BF16 R24, R152, gdesc[UR4].tnspB, RZ, !UPT, gsb0 ;  /* 0x43e0000498187df0 */ /* 0x000fe2000c0018ff */
[----:B------:R-:W-:Y:S01]  /*41b0*/  UIADD3 UR6, UR10, 0x80, URZ ;  /* 0x000000800a067890 */ /* 0x000fe2000fffe03f */
[----:B------:R-:W-:Y:S01]  /*41c0*/  PLOP3.LUT P2, PT, PT, PT, UP0, 0x80, 0x0 ;  /* 0x000000000000781c */ /* 0x000fe20003f4f008 */
[----:B------:R-:W-:Y:S01]  /*41d0*/  UMOV UR7, 0x40000040 ;  /* 0x4000004000077882 */ /* 0x000fe20000000000 */
[----:B------:R-:W-:Y:S02]  /*41e0*/  WARPGROUP.DEPBAR.LE gsb0, 0x0 ;  /* 0x00008000000079c5 */ /* 0x000fe40000010000 */
[----:B------:R-:W-:-:S15]  /*41f0*/  WARPGROUP.ARRIVE ;  /* 0x00000000000079c5 */ /* 0x000fde0000000000 */
[----:B------:R-:W-:-:S07]  /*4200*/  NOP ;  /* 0x0000000000007918 */ /* 0x000fce0000000000 */
[----:B------:R-:W-:Y:S01]  /*4210*/  HGMMA.64x256x16.F32.BF16 R24, R156, gdesc[UR4].tnspB, R24, gsb0 ;  /* 0x43e000049c187df0 */ /* 0x000fe20008001818 */
[----:B------:R-:W-:Y:S01]  /*4220*/  UIADD3 UR6, UR10, 0x100, URZ ;  /* 0x000001000a067890 */ /* 0x000fe2000fffe03f */
[----:B------:R-:W-:Y:S01]  /*4230*/  UMOV UR7, 0x40000040 ;  /* 0x4000004000077882 */ /* 0x000fe20000000000 */
[----:B------:R-:W-:Y:S02]  /*4240*/  WARPGROUP.DEPBAR.LE gsb0, 0x0 ;  /* 0x00008000000079c5 */ /* 0x000fe40000010000 */
[----:B------:R-:W-:-:S15]  /*4250*/  WARPGROUP.ARRIVE ;  /* 0x00000000000079c5 */ /* 0x000fde0000000000 */
[----:B------:R-:W-:-:S08]  /*4260*/  NOP ;  /* 0x0000000000007918 */ /* 0x000fd00000000000 */
[----:B------:R-:W-:Y:S01]  /*4270*/  HGMMA.64x256x16.F32.BF16 R24, R160, gdesc[UR4].tnspB, R24, gsb0 ;  /* 0x43e00004a0187df0 */ /* 0x000fe20008001818 */
[----:B------:R-:W-:Y:S01]  /*4280*/  UIADD3 UR6, UR10, 0x180, URZ ;  /* 0x000001800a067890 */ /* 0x000fe2000fffe03f */
[----:B------:R-:W-:Y:S01]  /*4290*/  UMOV UR7, 0x40000040 ;  /* 0x4000004000077882 */ /* 0x000fe20000000000 */
[----:B------:R-:W-:Y:S02]  /*42a0*/  WARPGROUP.DEPBAR.LE gsb0, 0x0 ;  /* 0x00008000000079c5 */ /* 0x000fe40000010000 */
[----:B------:R-:W-:-:S15]  /*42b0*/  WARPGROUP.ARRIVE ;  /* 0x00000000000079c5 */ /* 0x000fde0000000000 */
[----:B------:R-:W-:-:S08]  /*42c0*/  NOP ;  /* 0x0000000000007918 */ /* 0x000fd00000000000 */
[----:B------:R-:W-:Y:S03]  /*42d0*/  HGMMA.64x256x16.F32.BF16 R24, R164, gdesc[UR4].tnspB, R24, gsb0 ;  /* 0x43e00004a4187df0 */ /* 0x000fe60008001818 */
[----:B------:R-:W-:Y:S02]  /*42e0*/  WARPGROUP.DEPBAR.LE gsb0, 0x0 ;  /* 0x00008000000079c5 */ /* 0x000fe40000010000 */
[----:B------:R-:W-:Y:S01]  /*42f0*/  @!PT LDS RZ, [RZ] ;  /* 0x00000000fffff984 */ /* 0x000fe20000000800 */
[----:B------:R-:W-:Y:S01]  /*4300*/  @!PT LDS RZ, [RZ] ;  /* 0x00000000fffff984 */ /* 0x000fe20000000800 */
[----:B------:R-:W-:Y:S01]  /*4310*/  @!PT LDS RZ, [RZ] ;  /* 0x00000000fffff984 */ /* 0x000fe20000000800 */
[----:B------:R-:W-:Y:S01]  /*4320*/  @!PT LDS RZ, [RZ] ;  /* 0x00000000fffff984 */ /* 0x000fe20000000800 */
[----:B------:R2:W-:Y:S06]  /*4330*/  MEMBAR.ALL.CTA ;  /* 0x0000000000007992 */ /* 0x0005ec0000008000 */
[----:B--2---:R-:W2:Y:S02]  /*4340*/  FENCE.VIEW.ASYNC.S ;  /* 0x00000000000073c6 */ /* 0x004ea40000000000 */
[----:B--2---:R-:W-:Y:S01]  /*4350*/  NOP ;  /* 0x0000000000007918 */ /* 0x004fe20000000000 */
[----:B------:R-:W-:Y:S06]  /*4360*/  BAR.ARV 0xe, 0x100 ;  /* 0x0384000000007b1d */ /* 0x000fec0000002000 */
[----:B------:R2:W-:Y:S01]  /*4370*/  @!P1 SYNCS.ARRIVE.TRANS64.RED.A1T0 RZ, [R7+URZ], RZ ;  /* 0x000000ff07ff99a7 */ /* 0x0005e2000810043f */
[----:B------:R-:W-:Y:S05]  /*4380*/  @!P2 BRA `(.L_x_29) ;  /* 0x0000001c0048a947 */ /* 0x000fea0003800000 */
[----:B------:R-:W-:Y:S01]  /*4390*/  MOV R9, R4 ;  /* 0x0000000400097202 */ /* 0x000fe20000000f00 */
[----:B------:R-:W-:Y:S01]  /*43a0*/  UIADD3 UR37, UR37, -0x2, URZ ;  /* 0xfffffffe25257890 */ /* 0x000fe2000fffe03f */
[----:B------:R-:W-:Y:S01]  /*43b0*/  MOV R14, R3 ;  /* 0x00000003000e7202 */ /* 0x000fe20000000f00 */
[----:B------:R-:W-:Y:S01]  /*43c0*/  UMOV UR21, UR39 ;  /* 0x0000002700157c82 */ /* 0x000fe20008000000 */
[----:B------:R-:W-:Y:S01]  /*43d0*/  ULDC UR22, c[0x0][0x9d8] ;  /* 0x0002760000167ab9 */ /* 0x000fe20000000800 */
[----:B------:R-:W-:-:S08]  /*43e0*/  ULDC UR20, c[0x0][0x988] ;  /* 0x0002620000147ab9 */ /* 0x000fd00000000800 */
.L_x_38:
[----:B------:R-:W-:Y:S01]  /*43f0*/  UIADD3 UR39, UR21, 0x1, URZ ;  /* 0x0000000115277890 */ /* 0x000fe2000fffe03f */
[----:B------:R-:W-:Y:S01]  /*4400*/  MOV R3, UR37 ;  /* 0x0000002500037c02 */ /* 0x000fe20008000f00 */
[----:B------:R-:W-:Y:S02]  /*4410*/  UIADD3 UR37, UR37, -0x1, URZ ;  /* 0xffffffff25257890 */ /* 0x000fe4000fffe03f */
[----:B------:R-:W-:Y:S01]  /*4420*/  UISETP.NE.AND UP0, UPT, UR39, 0x2, UPT ;  /* 0x000000022700788c */ /* 0x000fe2000bf05270 */
[----:B------:R-:W-:-:S03]  /*4430*/  ISETP.GT.AND P2, PT, R3, RZ, PT ;  /* 0x000000ff0300720c */ /* 0x000fc60003f44270 */
[----:B------:R-:W-:Y:S02]  /*4440*/  USEL UR6, URZ, 0x1, UP0 ;  /* 0x000000013f067887 */ /* 0x000fe40008000000 */
[----:B------:R-:W-:Y:S02]  /*4450*/  USEL UR39, UR39, URZ, UP0 ;  /* 0x0000003f27277287 */ /* 0x000fe40008000000 */
[----:B------:R-:W-:Y:S01]  /*4460*/  ULOP3.LUT UR40, UR40, UR6, URZ, 0x3c, !UPT ;  /* 0x0000000628287292 */ /* 0x000fe2000f8e3c3f */
[----:B---3--:R-:W-:Y:S11]  /*4470*/  @!P0 BRA `(.L_x_30) ;  /* 0x0000000000048947 */ /* 0x008ff60003800000 */
[----:B------:R-:W-:Y:S01]  /*4480*/  BPT.TRAP 0x1 ;  /* 0x000000040000795c */ /* 0x000fe20000300000 */
.L_x_30:
[----:B------:R-:W-:Y:S01]  /*4490*/  ULEA UR23, UR39, UR46, 0x3 ;  /* 0x0000002e27177291 */ /* 0x000fe2000f8e183f */
[----:B--2---:R-:W-:-:S05]  /*44a0*/  IMAD.U32 R7, RZ, RZ, UR40 ;  /* 0x00000028ff077e24 */ /* 0x004fca000f8e00ff */
[----:B------:R-:W-:-:S04]  /*44b0*/  SHF.L.U32 R7, R7, 0x1f, RZ ;  /* 0x0000001f07077819 */ /* 0x000fc800000006ff */
[----:B------:R2:W3:Y:S01]  /*44c0*/  SYNCS.PHASECHK.TRANS64.TRYWAIT P3, [UR23+0x28c30], R7 ;  /* 0x028c3007ff0075a7 */ /* 0x0004e20008060157 */
[----:B------:R-:W-:Y:S05]  /*44d0*/  @!P0 BRA `(.L_x_31) ;  /* 0x0000000000048947 */ /* 0x000fea0003800000 */
[----:B------:R-:W-:Y:S01]  /*44e0*/  BPT.TRAP 0x1 ;  /* 0x000000040000795c */ /* 0x000fe20000300000 */
.L_x_31:
[----:B---3--:R-:W-:Y:S05]  /*44f0*/  @P3 BRA `(.L_x_32) ;  /* 0x0000000000083947 */ /* 0x008fea0003800000 */
[----:B------:R-:W3:Y:S02]  /*4500*/  SYNCS.PHASECHK.TRANS64.TRYWAIT P3, [UR23+0x28c30], R7 ;  /* 0x028c3007ff0075a7 */ /* 0x000ee40008060157 */
[----:B---3--:R-:W-:Y:S05]  /*4510*/  @!P3 BRA `(.L_x_33) ;  /* 0x0000006800f4b947 */ /* 0x008fea0003800000 */
.L_x_32:
[----:B------:R-:W-:Y:S01]  /*4520*/  R2UR UR18, R0 ;  /* 0x00000000001272ca */ /* 0x000fe200000e0000 */
[----:B------:R-:W-:Y:S01]  /*4530*/  UIADD3 UR6, UR46, 0x20400, URZ ;  /* 0x000204002e067890 */ /* 0x000fe2000fffe03f */
[----:B-1----:R-:W-:Y:S01]  /*4540*/  WARPGROUP.ARRIVE ;  /* 0x00000000000079c5 */ /* 0x002fe20000000000 */
[----:B------:R-:W-:Y:S01]  /*4550*/  UMOV UR19, 0x40000040 ;  /* 0x4000004000137882 */ /* 0x000fe20000000000 */
[----:B------:R-:W-:Y:S01]  /*4560*/  UMOV UR17, 0x40000040 ;  /* 0x4000004000117882 */ /* 0x000fe20000000000 */
[----:B------:R-:W-:Y:S01]  /*4570*/  USHF.R.U32.HI UR6, URZ, 0x4, UR6 ;  /* 0x000000043f067899 */ /* 0x000fe20008011606 */
[----:B------:R-:W-:Y:S01]  /*4580*/  UMOV UR7, 0x40000040 ;  /* 0x4000004000077882 */ /* 0x000fe20000000000 */
[----:B------:R-:W-:Y:S02]  /*4590*/  UMOV UR11, 0x40000040 ;  /* 0x40000040000b7882 */ /* 0x000fe40000000000 */
[----:B------:R-:W-:Y:S01]  /*45a0*/  ULOP3.LUT UR6, UR6, 0x3fff, URZ, 0xc0, !UPT ;  /* 0x00003fff06067892 */ /* 0x000fe2000f8ec03f */
[----:B------:R-:W-:-:S03]  /*45b0*/  UMOV UR15, 0x40000040 ;  /* 0x40000040000f7882 */ /* 0x000fc60000000000 */
[----:B------:R-:W-:Y:S02]  /*45c0*/  ULEA UR18, UR39, UR18, 0x9 ;  /* 0x0000001227127291 */ /* 0x000fe4000f8e483f */
[----:B------:R-:W-:Y:S02]  /*45d0*/  ULOP3.LUT UR16, UR6, 0x10000, URZ, 0xfc, !UPT ;  /* 0x0001000006107892 */ /* 0x000fe4000f8efc3f */
[----:B------:R-:W-:Y:S02]  /*45e0*/  UIADD3 UR6, UR18, 0x2, URZ ;  /* 0x0000000212067890 */ /* 0x000fe4000fffe03f */
[----:B------:R-:W-:Y:S02]  /*45f0*/  UIADD3 UR10, UR18, 0x4, URZ ;  /* 0x00000004120a7890 */ /* 0x000fe4000fffe03f */
[----:B------:R-:W-:-:S03]  /*4600*/  UIADD3 UR14, UR18, 0x6, URZ ;  /* 0x00000006120e7890 */ /* 0x000fc6000fffe03f */
[----:B------:R-:W-:Y:S03]  /*4610*/  HGMMA.64x64x16.F32.BF16 R152, gdesc[UR16], RZ, !UPT, gsb0 ;  /* 0x00e00000109879f0 */ /* 0x000fe6000c0018ff */
[----:B------:R-:W-:Y:S02]  /*4620*/  WARPGROUP.DEPBAR.LE gsb0, 0x0 ;  /* 0x00008000000079c5 */ /* 0x000fe40000010000 */
[----:B------:R-:W-:-:S06]  /*4630*/  WARPGROUP.ARRIVE ;  /* 0x00000000000079c5 */ /* 0x000fcc0000000000 */
[----:B------:R-:W-:Y:S03]  /*4640*/  HGMMA.64x64x16.F32.BF16 R152, gdesc[UR4], R152, gsb0 ;  /* 0x00e00000049879f0 */ /* 0x000fe60008001898 */
        /* <DEDUP_REMOVED lines=8> */
[----:B---3--:R-:W-:Y:S01]  /*46d0*/  FMUL.FTZ R4, R153, UR22 ;  /* 0x0000001699047c20 */ /* 0x008fe20008410000 */
        /* <DEDUP_REMOVED lines=12> */
[----:B------:R-:W3:Y:S01]  /*47a0*/  MUFU.TANH R4, R4 ;  /* 0x0000000400047308 */ /* 0x000ee20000002400 */
        /* <DEDUP_REMOVED lines=8> */
[----:B-1----:R-:W-:Y:S01]  /*4830*/  FMNMX.FTZ R3, R13, R14, !PT ;  /* 0x0000000e0d037209 */ /* 0x002fe20007810000 */
[----:B------:R-:W-:Y:S01]  /*4840*/  FMUL.FTZ R165, R166, UR22 ;  /* 0x00000016a6a57c20 */ /* 0x000fe20008410000 */
[----:B------:R-:W-:Y:S01]  /*4850*/  FMUL.FTZ R169, R174, UR22 ;  /* 0x00000016aea97c20 */ /* 0x000fe20008410000 */
[----:B------:R-:W-:Y:S01]  /*4860*/  FMUL.FTZ R166, R167, UR22 ;  /* 0x00000016a7a67c20 */ /* 0x000fe20008410000 */
[----:B------:R-:W-:Y:S01]  /*4870*/  FMUL.FTZ R167, R170, UR22 ;  /* 0x00000016aaa77c20 */ /* 0x000fe20008410000 */
[----:B------:R-:W-:Y:S01]  /*4880*/  FMUL.FTZ R170, R178, UR22 ;  /* 0x00000016b2aa7c20 */ /* 0x000fe20008410000 */
[----:B------:R-:W-:Y:S01]  /*4890*/  FMUL.FTZ R173, R182, UR22 ;  /* 0x00000016b6ad7c20 */ /* 0x000fe20008410000 */
[----:B------:R-:W1:Y:S01]  /*48a0*/  MUFU.TANH R20, R20 ;  /* 0x0000001400147308 */ /* 0x000e620000002400 */
[----:B---3--:R-:W-:-:S07]  /*48b0*/  FMNMX.FTZ R160, R4, R3, !PT ;  /* 0x0000000304a07209 */ /* 0x008fce0007810000 */
[----:B------:R-:W3:Y:S01]  /*48c0*/  MUFU.TANH R21, R21 ;  /* 0x0000001500157308 */ /* 0x000ee20000002400 */
[----:B----4-:R-:W-:-:S07]  /*48d0*/  FMNMX.FTZ R3, R15, R160, !PT ;  /* 0x000000a00f037209 */ /* 0x010fce0007810000 */
[----:B------:R-:W4:Y:S01]  /*48e0*/  MUFU.TANH R152, R152 ;  /* 0x0000009800987308 */ /* 0x000f220000002400 */
[----:B-1----:R-:W-:-:S07]  /*48f0*/  FMNMX.FTZ R160, R20, R3, !PT ;  /* 0x0000000314a07209 */ /* 0x002fce0007810000 */
[----:B------:R-:W1:Y:S01]  /*4900*/  MUFU.TANH R153, R153 ;  /* 0x0000009900997308 */ /* 0x000e620000002400 */
[----:B---3--:R-:W-:Y:S01]  /*4910*/  FMNMX.FTZ R3, R21, R160, !PT ;  /* 0x000000a015037209 */ /* 0x008fe20007810000 */
[----:B------:R-:W-:-:S06]  /*4920*/  FMUL.FTZ R160, R177, UR22 ;  /* 0x00000016b1a07c20 */ /* 0x000fcc0008410000 */
[----:B------:R-:W3:Y:S01]  /*4930*/  MUFU.TANH R154, R154 ;  /* 0x0000009a009a7308 */ /* 0x000ee20000002400 */
[----:B----4-:R-:W-:-:S07]  /*4940*/  FMNMX.FTZ R164, R152, R3, !PT ;  /* 0x0000000398a47209 */ /* 0x010fce0007810000 */
[----:B------:R-:W4:Y:S01]  /*4950*/  MUFU.TANH R155, R155 ;  /* 0x0000009b009b7308 */ /* 0x000f220000002400 */
[----:B-1----:R-:W-:-:S07]  /*4960*/  FMNMX.FTZ R3, R153, R164, !PT ;  /* 0x000000a499037209 */ /* 0x002fce0007810000 */
[----:B------:R-:W1:Y:S01]  /*4970*/  MUFU.TANH R156, R156 ;  /* 0x0000009c009c7308 */ /* 0x000e620000002400 */
[----:B---3--:R-:W-:-:S07]  /*4980*/  FMNMX.FTZ R164, R154, R3, !PT ;  /* 0x000000039aa47209 */ /* 0x008fce0007810000 */
[----:B------:R-:W3:Y:S01]  /*4990*/  MUFU.TANH R157, R157 ;  /* 0x0000009d009d7308 */ /* 0x000ee20000002400 */
[----:B----4-:R-:W-:Y:S01]  /*49a0*/  FMNMX.FTZ R3, R155, R164, !PT ;  /* 0x000000a49b037209 */ /* 0x010fe20007810000 */
[----:B------:R-:W-:-:S06]  /*49b0*/  FMUL.FTZ R164, R181, UR22 ;  /* 0x00000016b5a47c20 */ /* 0x000fcc0008410000 */
[----:B------:R-:W4:Y:S01]  /*49c0*/  MUFU.TANH R158, R158 ;  /* 0x0000009e009e7308 */ /* 0x000f220000002400 */
[----:B-1----:R-:W-:-:S07]  /*49d0*/  FMNMX.FTZ R168, R156, R3, !PT ;  /* 0x000000039ca87209 */ /* 0x002fce0007810000 */
[----:B------:R-:W1:Y:S01]  /*49e0*/  MUFU.TANH R159, R159 ;  /* 0x0000009f009f7308 */ /* 0x000e620000002400 */
[----:B---3--:R-:W-:-:S07]  /*49f0*/  FMNMX.FTZ R3, R157, R168, !PT ;  /* 0x000000a89d037209 */ /* 0x008fce0007810000 */
        /* <DEDUP_REMOVED lines=8> */
[----:B------:R-:W-:Y:S01]  /*4a80*/  FMUL.FTZ R168, R171, UR22 ;  /* 0x00000016aba87c20 */ /* 0x000fe20008410000 */
[----:B------:R-:W-:-:S05]  /*4a90*/  FMUL.FTZ R171, R175, UR22 ;  /* 0x00000016afab7c20 */ /* 0x000fca0008410000 */
[----:B------:R-:W4:Y:S01]  /*4aa0*/  MUFU.TANH R10, R10 ;  /* 0x0000000a000a7308 */ /* 0x000f220000002400 */
[----:B-1----:R-:W-:-:S05]  /*4ab0*/  FMNMX.FTZ R3, R164, R3, !PT ;  /* 0x00000003a4037209 */ /* 0x002fca0007810000 */
[----:B------:R-:W1:Y:S02]  /*4ac0*/  SHFL.BFLY PT, R172, R3, 0x2, 0x1f ;  /* 0x0c401f0003ac7f89 */ /* 0x000e6400000e0000 */
[----:B------:R-:W5:Y:S08]  /*4ad0*/  MUFU.TANH R11, R11 ;  /* 0x0000000b000b7308 */ /* 0x000f700000002400 */
[----:B------:R-:W2:Y:S08]  /*4ae0*/  MUFU.TANH R12, R12 ;  /* 0x0000000c000c7308 */ /* 0x000eb00000002400 */
[----:B------:R-:W2:Y:S01]  /*4af0*/  MUFU.TANH R162, R162 ;  /* 0x000000a200a27308 */ /* 0x000ea20000002400 */
[----:B-1----:R-:W-:Y:S01]  /*4b00*/  FMNMX.FTZ R177, R3, R172, !PT ;  /* 0x000000ac03b17209 */ /* 0x002fe20007810000 */
[----:B------:R-:W-:Y:S01]  /*4b10*/  FMUL.FTZ R172, R179, UR22 ;  /* 0x00000016b3ac7c20 */ /* 0x000fe20008410000 */
[----:B---3--:R-:W-:-:S05]  /*4b20*/  FMNMX.FTZ R3, R8, R9, !PT ;  /* 0x0000000908037209 */ /* 0x008fca0007810000 */
[----:B------:R-:W1:Y:S01]  /*4b30*/  MUFU.TANH R163, R163 ;  /* 0x000000a300a37308 */ /* 0x000e620000002400 */
[----:B------:R-:W3:Y:S01]  /*4b40*/  SHFL.BFLY PT, R180, R177, 0x1, 0x1f ;  /* 0x0c201f00b1b47f89 */ /* 0x000ee200000e0000 */
[----:B----4-:R-:W-:-:S04]  /*4b50*/  FMNMX.FTZ R174, R10, R3, !PT ;  /* 0x000000030aae7209 */ /* 0x010fc80007810000 */
[----:B-----5:R-:W-:Y:S02]  /*4b60*/  FMNMX.FTZ R3, R11, R174, !PT ;  /* 0x000000ae0b037209 */ /* 0x020fe40007810000 */
[----:B------:R-:W4:Y:S01]  /*4b70*/  MUFU.TANH R165, R165 ;  /* 0x000000a500a57308 */ /* 0x000f220000002400 */
[----:B------:R-:W-:Y:S01]  /*4b80*/  FMUL.FTZ R174, R183, UR22 ;  /* 0x00000016b7ae7c20 */ /* 0x000fe20008410000 */
[----:B--2---:R-:W-:-:S04]  /*4b90*/  FMNMX.FTZ R3, R12, R3, !PT ;  /* 0x000000030c037209 */ /* 0x004fc80007810000 */
[----:B------:R-:W-:Y:S02]  /*4ba0*/  FMNMX.FTZ R176, R162, R3, !PT ;  /* 0x00000003a2b07209 */ /* 0x000fe40007810000 */
[----:B------:R-:W2:Y:S02]  /*4bb0*/  MUFU.TANH R166, R166 ;  /* 0x000000a600a67308 */ /* 0x000ea40000002400 */
[----:B-1----:R-:W-:-:S06]  /*4bc0*/  FMNMX.FTZ R176, R163, R176, !PT ;  /* 0x000000b0a3b07209 */ /* 0x002fcc0007810000 */
[----:B------:R-:W1:Y:S01]  /*4bd0*/  MUFU.TANH R167, R167 ;  /* 0x000000a700a77308 */ /* 0x000e620000002400 */
[----:B----4-:R-:W-:Y:S02]  /*4be0*/  FMNMX.FTZ R175, R165, R176, !PT ;  /* 0x000000b0a5af7209 */ /* 0x010fe40007810000 */
[----:B---3--:R-:W-:-:S05]  /*4bf0*/  FMNMX.FTZ R3, R177, R180, !PT ;  /* 0x000000b4b1037209 */ /* 0x008fca0007810000 */
[----:B------:R-:W3:Y:S01]  /*4c00*/  MUFU.TANH R168, R168 ;  /* 0x000000a800a87308 */ /* 0x000ee20000002400 */
[C---:B------:R-:W-:Y:S01]  /*4c10*/  FADD.FTZ R14, -R3.reuse, R14 ;  /* 0x0000000e030e7221 */ /* 0x040fe20000010100 */
[----:B------:R-:W-:-:S03]  /*4c20*/  FMUL.FTZ R179, R3, UR20 ;  /* 0x0000001403b37c20 */ /* 0x000fc60008410000 */
[----:B------:R-:W-:Y:S01]  /*4c30*/  FMUL.FTZ R178, R14, UR20 ;  /* 0x000000140eb27c20 */ /* 0x000fe20008410000 */
[----:B--2---:R-:W-:Y:S01]  /*4c40*/  FMNMX.FTZ R14, R166, R175, !PT ;  /* 0x000000afa60e7209 */ /* 0x004fe20007810000 */
[--C-:B------:R-:W-:Y:S01]  /*4c50*/  FFMA.FTZ R15, R15, UR20, -R179.reuse ;  /* 0x000000140f0f7c23 */ /* 0x100fe200080108b3 */
[----:B------:R-:W2:Y:S01]  /*4c60*/  MUFU.TANH R169, R169 ;  /* 0x000000a900a97308 */ /* 0x000ea20000002400 */
[--C-:B------:R-:W-:Y:S01]  /*4c70*/  FFMA.FTZ R20, R20, UR20, -R179.reuse ;  /* 0x0000001414147c23 */ /* 0x100fe200080108b3 */
[----:B-1----:R-:W-:Y:S01]  /*4c80*/  FMNMX.FTZ R177, R167, R14, !PT ;  /* 0x0000000ea7b17209 */ /* 0x002fe20007810000 */
[--C-:B------:R-:W-:Y:S01]  /*4c90*/  FFMA.FTZ R14, R13, UR20, -R179.reuse ;  /* 0x000000140d0e7c23 */ /* 0x100fe200080108b3 */
[--C-:B------:R-:W-:Y:S01]  /*4ca0*/  FFMA.FTZ R13, R4, UR20, -R179.reuse ;  /* 0x00000014040d7c23 */ /* 0x100fe200080108b3 */
[--C-:B------:R-:W-:Y:S01]  /*4cb0*/  FFMA.FTZ R21, R21, UR20, -R179.reuse ;  /* 0x0000001415157c23 */ /* 0x100fe200080108b3 */
[--C-:B------:R-:W-:Y:S01]  /*4cc0*/  FFMA.FTZ R153, R153, UR20, -R179.reuse ;  /* 0x0000001499997c23 */ /* 0x100fe200080108b3 */
[--C-:B------:R-:W-:Y:S01]  /*4cd0*/  FFMA.FTZ R155, R155, UR20, -R179.reuse ;  /* 0x000000149b9b7c23 */ /* 0x100fe200080108b3 */
[----:B------:R-:W1:Y:S01]  /*4ce0*/  MUFU.TANH R171, R171 ;  /* 0x000000ab00ab7308 */ /* 0x000e620000002400 */
[----:B---3--:R-:W-:Y:S01]  /*4cf0*/  FMNMX.FTZ R176, R168, R177, !PT ;  /* 0x000000b1a8b07209 */ /* 0x008fe20007810000 */
[--C-:B------:R-:W-:Y:S01]  /*4d00*/  FFMA.FTZ R180, R156, UR20, -R179.reuse ;  /* 0x000000149cb47c23 */ /* 0x100fe200080108b3 */
[--C-:B------:R-:W-:Y:S01]  /*4d10*/  FFMA.FTZ R157, R157, UR20, -R179.reuse ;  /* 0x000000149d9d7c23 */ /* 0x100fe200080108b3 */
[--C-:B------:R-:W-:Y:S01]  /*4d20*/  FFMA.FTZ R182, R158, UR20, -R179.reuse ;  /* 0x000000149eb67c23 */ /* 0x100fe200080108b3 */
[--C-:B------:R-:W-:Y:S01]  /*4d30*/  FFMA.FTZ R159, R159, UR20, -R179.reuse ;  /* 0x000000149f9f7c23 */ /* 0x100fe200080108b3 */
[--C-:B------:R-:W-:Y:S01]  /*4d40*/  FFMA.FTZ R190, R160, UR20, -R179.reuse ;  /* 0x00000014a0be7c23 */ /* 0x100fe200080108b3 */
[--C-:B------:R-:W-:Y:S01]  /*4d50*/  FFMA.FTZ R161, R161, UR20, -R179.reuse ;  /* 0x00000014a1a17c23 */ /* 0x100fe200080108b3 */
[----:B------:R-:W3:Y:S01]  /*4d60*/  MUFU.TANH R170, R170 ;  /* 0x000000aa00aa7308 */ /* 0x000ee20000002400 */
[----:B--2---:R-:W-:Y:S01]  /*4d70*/  FMNMX.FTZ R176, R169, R176, !PT ;  /* 0x000000b0a9b07209 */ /* 0x004fe20007810000 */
[----:B------:R-:W-:-:S06]  /*4d80*/  FFMA.FTZ R192, R164, UR20, -R179 ;  /* 0x00000014a4c07c23 */ /* 0x000fcc00080108b3 */
[----:B------:R-:W2:Y:S01]  /*4d90*/  MUFU.TANH R172, R172 ;  /* 0x000000ac00ac7308 */ /* 0x000ea20000002400 */
[----:B-1----:R-:W-:Y:S01]  /*4da0*/  FMNMX.FTZ R177, R171, R176, !PT ;  /* 0x000000b0abb17209 */ /* 0x002fe20007810000 */
[----:B------:R-:W-:-:S06]  /*4db0*/  FFMA.FTZ R176, R152, UR20, -R179 ;  /* 0x0000001498b07c23 */ /* 0x000fcc00080108b3 */
[----:B------:R-:W1:Y:S01]  /*4dc0*/  MUFU.TANH R173, R173 ;  /* 0x000000ad00ad7308 */ /* 0x000e620000002400 */
[----:B---3--:R-:W-:-:S07]  /*4dd0*/  FMNMX.FTZ R177, R170, R177, !PT ;  /* 0x000000b1aab17209 */ /* 0x008fce0007810000 */
[----:B------:R-:W3:Y:S01]  /*4de0*/  MUFU.TANH R174, R174 ;  /* 0x000000ae00ae7308 */ /* 0x000ee20000002400 */
[----:B--2---:R-:W-:-:S07]  /*4df0*/  FMNMX.FTZ R4, R172, R177, !PT ;  /* 0x000000b1ac047209 */ /* 0x004fce0007810000 */
[----:B------:R2:W4:Y:S01]  /*4e00*/  MUFU.EX2 R175, R178 ;  /* 0x000000b200af7308 */ /* 0x0005220000000800 */
[----:B-1----:R-:W-:-:S07]  /*4e10*/  FMNMX.FTZ R177, R173, R4, !PT ;  /* 0x00000004adb17209 */ /* 0x002fce0007810000 */
[----:B------:R-:W1:Y:S01]  /*4e20*/  MUFU.EX2 R14, R14 ;  /* 0x0000000e000e7308 */ /* 0x000e620000000800 */
[----:B---3--:R-:W-:Y:S01]  /*4e30*/  FMNMX.FTZ R177, R174, R177, !PT ;  /* 0x000000b1aeb17209 */ /* 0x008fe20007810000 */
[----:B--2---:R-:W-:Y:S01]  /*4e40*/  FFMA.FTZ R178, R154, UR20, -R179 ;  /* 0x000000149ab27c23 */ /* 0x004fe200080108b3 */
[----:B------:R-:W-:-:S03]  /*4e50*/  IADD3 R179, -R17, RZ, RZ ;  /* 0x000000ff11b37210 */ /* 0x000fc60007ffe1ff */
[----:B------:R-:W2:Y:S01]  /*4e60*/  SHFL.BFLY PT, R4, R177, 0x2, 0x1f ;  /* 0x0c401f00b1047f89 */ /* 0x000ea200000e0000 */
[----:B------:R-:W-:Y:S01]  /*4e70*/  ISETP.NE.AND P3, PT, R16, R179, PT ;  /* 0x000000b31000720c */ /* 0x000fe20003f65270 */
[----:B------:R-:W3:Y:S01]  /*4e80*/  MUFU.EX2 R13, R13 ;  /* 0x0000000d000d7308 */ /* 0x000ee20000000800 */
[----:B------:R-:W-:Y:S01]  /*4e90*/  MOV R179, UR21 ;  /* 0x0000001500b37c02 */ /* 0x000fe20008000f00 */
[-C--:B----4-:R-:W-:Y:S01]  /*4ea0*/  FMUL.FTZ R24, R24, R175.reuse ;  /* 0x000000af18187220 */ /* 0x090fe20000410000 */
[-C--:B------:R-:W-:Y:S01]  /*4eb0*/  FMUL.FTZ R25, R25, R175.reuse ;  /* 0x000000af19197220 */ /* 0x080fe20000410000 */
[-C--:B------:R-:W-:Y:S01]  /*4ec0*/  FMUL.FTZ R28, R28, R175.reuse ;  /* 0x000000af1c1c7220 */ /* 0x080fe20000410000 */
[-C--:B------:R-:W-:Y:S01]  /*4ed0*/  FMUL.FTZ R29, R29, R175.reuse ;  /* 0x000000af1d1d7220 */ /* 0x080fe20000410000 */
[-C--:B------:R-:W-:Y:S01]  /*4ee0*/  FMUL.FTZ R32, R32, R175.reuse ;  /* 0x000000af20207220 */ /* 0x080fe20000410000 */
[-C--:B------:R-:W-:Y:S01]  /*4ef0*/  FMUL.FTZ R33, R33, R175.reuse ;  /* 0x000000af21217220 */ /* 0x080fe20000410000 */
[----:B------:R-:W-:Y:S01]  /*4f00*/  MUFU.EX2 R15, R15 ;  /* 0x0000000f000f7308 */ /* 0x000fe20000000800 */
[----:B-1----:R-:W-:Y:S01]  /*4f10*/  FFMA.FTZ R6, R175, R6, R14 ;  /* 0x00000006af067223 */ /* 0x002fe2000001000e */
[-C--:B------:R-:W-:Y:S01]  /*4f20*/  FMUL.FTZ R36, R36, R175.reuse ;  /* 0x000000af24247220 */ /* 0x080fe20000410000 */
[----:B------:R-:W-:Y:S01]  /*4f30*/  FMUL.FTZ R37, R37, R175 ;  /* 0x000000af25257220 */ /* 0x000fe20000410000 */
[----:B------:R-:W-:-:S02]  /*4f40*/  @!P3 IMAD R154, R179, 0x40, R2 ;  /* 0x00000040b39ab824 */ /* 0x000fc400078e0202 */
[-C--:B------:R-:W-:Y:S01]  /*4f50*/  FMUL.FTZ R40, R40, R175.reuse ;  /* 0x000000af28287220 */ /* 0x080fe20000410000 */
[-C--:B------:R-:W-:Y:S01]  /*4f60*/  FMUL.FTZ R41, R41, R175.reuse ;  /* 0x000000af29297220 */ /* 0x080fe20000410000 */
[-C--:B------:R-:W-:Y:S01]  /*4f70*/  FMUL.FTZ R44, R44, R175.reuse ;  /* 0x000000af2c2c7220 */ /* 0x080fe20000410000 */
[----:B------:R-:W-:Y:S01]  /*4f80*/  MUFU.EX2 R20, R20 ;  /* 0x0000001400147308 */ /* 0x000fe20000000800 */
[----:B---3--:R-:W-:Y:S01]  /*4f90*/  FADD.FTZ R6, R13, R6 ;  /* 0x000000060d067221 */ /* 0x008fe20000010000 */
[----:B------:R-:W-:Y:S01]  /*4fa0*/  @!P3 LEA R154, R154, UR46, 0x2 ;  /* 0x0000002e9a9abc11 */ /* 0x000fe2000f8e10ff */
[-C--:B------:R-:W-:Y:S01]  /*4fb0*/  FMUL.FTZ R45, R45, R175.reuse ;  /* 0x000000af2d2d7220 */ /* 0x080fe20000410000 */
[-C--:B------:R-:W-:Y:S01]  /*4fc0*/  FMUL.FTZ R48, R48, R175.reuse ;  /* 0x000000af30307220 */ /* 0x080fe20000410000 */
[-C--:B------:R-:W-:Y:S01]  /*4fd0*/  FMUL.FTZ R49, R49, R175.reuse ;  /* 0x000000af31317220 */ /* 0x080fe20000410000 */
[----:B--2---:R-:W-:Y:S01]  /*4fe0*/  FMNMX.FTZ R152, R177, R4, !PT ;  /* 0x00000004b1987209 */ /* 0x004fe20007810000 */
[-C--:B------:R-:W-:Y:S01]  /*4ff0*/  FMUL.FTZ R52, R52, R175.reuse ;  /* 0x000000af34347220 */ /* 0x080fe20000410000 */
[----:B------:R-:W-:Y:S01]  /*5000*/  MUFU.EX2 R21, R21 ;  /* 0x0000001500157308 */ /* 0x000fe20000000800 */
[-C--:B------:R-:W-:Y:S01]  /*5010*/  FMUL.FTZ R53, R53, R175.reuse ;  /* 0x000000af35357220 */ /* 0x080fe20000410000 */
[-C--:B------:R-:W-:Y:S01]  /*5020*/  FMUL.FTZ R56, R56, R175.reuse ;  /* 0x000000af38387220 */ /* 0x080fe20000410000 */
[----:B------:R-:W1:Y:S01]  /*5030*/  SHFL.BFLY PT, R177, R152, 0x1, 0x1f ;  /* 0x0c201f0098b17f89 */ /* 0x000e6200000e0000 */
[-C--:B------:R-:W-:Y:S01]  /*5040*/  FMUL.FTZ R57, R57, R175.reuse ;  /* 0x000000af39397220 */ /* 0x080fe20000410000 */
[-C--:B------:R-:W-:Y:S01]  /*5050*/  FMUL.FTZ R60, R60, R175.reuse ;  /* 0x000000af3c3c7220 */ /* 0x080fe20000410000 */
[-C--:B------:R-:W-:Y:S01]  /*5060*/  FMUL.FTZ R61, R61, R175.reuse ;  /* 0x000000af3d3d7220 */ /* 0x080fe20000410000 */
[-C--:B------:R-:W-:Y:S01]  /*5070*/  FMUL.FTZ R64, R64, R175.reuse ;  /* 0x000000af40407220 */ /* 0x080fe20000410000 */
[----:B------:R-:W2:Y:S01]  /*5080*/  MUFU.EX2 R176, R176 ;  /* 0x000000b000b07308 */ /* 0x000ea20000000800 */
[-C--:B------:R-:W-:Y:S01]  /*5090*/  FMUL.FTZ R65, R65, R175.reuse ;  /* 0x000000af41417220 */ /* 0x080fe20000410000 */
[-C--:B------:R-:W-:Y:S01]  /*50a0*/  FMUL.FTZ R68, R68, R175.reuse ;  /* 0x000000af44447220 */ /* 0x080fe20000410000 */
[-C--:B------:R-:W-:Y:S01]  /*50b0*/  FMUL.FTZ R69, R69, R175.reuse ;  /* 0x000000af45457220 */ /* 0x080fe20000410000 */
[-C--:B------:R-:W-:Y:S01]  /*50c0*/  FMUL.FTZ R72, R72, R175.reuse ;  /* 0x000000af48487220 */ /* 0x080fe20000410000 */
[-C--:B------:R-:W-:Y:S01]  /*50d0*/  FMUL.FTZ R73, R73, R175.reuse ;  /* 0x000000af49497220 */ /* 0x080fe20000410000 */
[-C--:B------:R-:W-:Y:S01]  /*50e0*/  FMUL.FTZ R76, R76, R175.reuse ;  /* 0x000000af4c4c7220 */ /* 0x080fe20000410000 */
[-C--:B------:R-:W-:Y:S01]  /*50f0*/  FMUL.FTZ R77, R77, R175.reuse ;  /* 0x000000af4d4d7220 */ /* 0x080fe20000410000 */
[----:B------:R-:W-:Y:S01]  /*5100*/  MUFU.EX2 R153, R153 ;  /* 0x0000009900997308 */ /* 0x000fe20000000800 */
[-C--:B------:R-:W-:Y:S01]  /*5110*/  FMUL.FTZ R80, R80, R175.reuse ;  /* 0x000000af50507220 */ /* 0x080fe20000410000 */
[-C--:B------:R-:W-:Y:S01]  /*5120*/  FMUL.FTZ R81, R81, R175.reuse ;  /* 0x000000af51517220 */ /* 0x080fe20000410000 */
[-C--:B------:R-:W-:Y:S01]  /*5130*/  FMUL.FTZ R84, R84, R175.reuse ;  /* 0x000000af54547220 */ /* 0x080fe20000410000 */
[-C--:B------:R-:W-:Y:S01]  /*5140*/  FMUL.FTZ R85, R85, R175.reuse ;  /* 0x000000af55557220 */ /* 0x080fe20000410000 */
[-C--:B------:R-:W-:Y:S01]  /*5150*/  FMUL.FTZ R88, R88, R175.reuse ;  /* 0x000000af58587220 */ /* 0x080fe20000410000 */
[-C--:B------:R-:W-:Y:S01]  /*5160*/  FMUL.FTZ R89, R89, R175.reuse ;  /* 0x000000af59597220 */ /* 0x080fe20000410000 */
[----:B------:R-:W-:Y:S01]  /*5170*/  FMUL.FTZ R92, R92, R175 ;  /* 0x000000af5c5c7220 */ /* 0x000fe20000410000 */
[----:B------:R-:W3:Y:S01]  /*5180*/  MUFU.EX2 R178, R178 ;  /* 0x000000b200b27308 */ /* 0x000ee20000000800 */
[----:B--2---:R-:W-:Y:S01]  /*5190*/  F2FP.BF16.F32.PACK_AB R156, R176, R21 ;  /* 0x00000015b09c723e */ /* 0x004fe200000010ff */
[----:B------:R-:W-:Y:S01]  /*51a0*/  FMUL.FTZ R93, R93, R175 ;  /* 0x000000af5d5d7220 */ /* 0x000fe20000410000 */
[----:B-1----:R-:W-:Y:S01]  /*51b0*/  FMNMX.FTZ R4, R152, R177, !PT ;  /* 0x000000b198047209 */ /* 0x002fe20007810000 */
[-C--:B------:R-:W-:Y:S01]  /*51c0*/  FMUL.FTZ R96, R96, R175.reuse ;  /* 0x000000af60607220 */ /* 0x080fe20000410000 */
[-C--:B------:R-:W-:Y:S01]  /*51d0*/  FMUL.FTZ R97, R97, R175.reuse ;  /* 0x000000af61617220 */ /* 0x080fe20000410000 */
[-C--:B------:R-:W-:Y:S01]  /*51e0*/  FMUL.FTZ R100, R100, R175.reuse ;  /* 0x000000af64647220 */ /* 0x080fe20000410000 */
[-C--:B------:R-:W-:Y:S01]  /*51f0*/  FMUL.FTZ R101, R101, R175.reuse ;  /* 0x000000af65657220 */ /* 0x080fe20000410000 */
[C---:B------:R-:W-:Y:S01]  /*5200*/  FADD.FTZ R9, -R4.reuse, R9 ;  /* 0x0000000904097221 */ /* 0x040fe20000010100 */
[----:B------:R-:W-:Y:S01]  /*5210*/  FMUL.FTZ R177, R4, UR20 ;  /* 0x0000001404b17c20 */ /* 0x000fe20008410000 */
[----:B------:R-:W-:Y:S01]  /*5220*/  MUFU.EX2 R155, R155 ;  /* 0x0000009b009b7308 */ /* 0x000fe20000000800 */
[-C--:B------:R-:W-:Y:S01]  /*5230*/  FMUL.FTZ R104, R104, R175.reuse ;  /* 0x000000af68687220 */ /* 0x080fe20000410000 */
[----:B------:R-:W-:Y:S01]  /*5240*/  FMUL.FTZ R188, R9, UR20 ;  /* 0x0000001409bc7c20 */ /* 0x000fe20008410000 */
[--C-:B------:R-:W-:Y:S01]  /*5250*/  FFMA.FTZ R9, R8, UR20, -R177.reuse ;  /* 0x0000001408097c23 */ /* 0x100fe200080108b1 */
[--C-:B------:R-:W-:Y:S01]  /*5260*/  FFMA.FTZ R8, R10, UR20, -R177.reuse ;  /* 0x000000140a087c23 */ /* 0x100fe200080108b1 */
[--C-:B------:R-:W-:Y:S01]  /*5270*/  FFMA.FTZ R10, R11, UR20, -R177.reuse ;  /* 0x000000140b0a7c23 */ /* 0x100fe200080108b1 */
[--C-:B------:R-:W-:Y:S01]  /*5280*/  FFMA.FTZ R11, R12, UR20, -R177.reuse ;  /* 0x000000140c0b7c23 */ /* 0x100fe200080108b1 */
[--C-:B------:R-:W-:Y:S01]  /*5290*/  FFMA.FTZ R12, R162, UR20, -R177.reuse ;  /* 0x00000014a20c7c23 */ /* 0x100fe200080108b1 */
[----:B------:R-:W-:Y:S01]  /*52a0*/  MUFU.EX2 R188, R188 ;  /* 0x000000bc00bc7308 */ /* 0x000fe20000000800 */
[--C-:B------:R-:W-:Y:S01]  /*52b0*/  FFMA.FTZ R163, R163, UR20, -R177.reuse ;  /* 0x00000014a3a37c23 */ /* 0x100fe200080108b1 */
[--C-:B------:R-:W-:Y:S01]  /*52c0*/  FFMA.FTZ R165, R165, UR20, -R177.reuse ;  /* 0x00000014a5a57c23 */ /* 0x100fe200080108b1 */
[--C-:B------:R-:W-:Y:S01]  /*52d0*/  FFMA.FTZ R194, R166, UR20, -R177.reuse ;  /* 0x00000014a6c27c23 */ /* 0x100fe200080108b1 */
[--C-:B------:R-:W-:Y:S01]  /*52e0*/  FFMA.FTZ R167, R167, UR20, -R177.reuse ;  /* 0x00000014a7a77c23 */ /* 0x100fe200080108b1 */
[--C-:B------:R-:W-:Y:S01]  /*52f0*/  FFMA.FTZ R196, R168, UR20, -R177.reuse ;  /* 0x00000014a8c47c23 */ /* 0x100fe200080108b1 */
[--C-:B------:R-:W-:Y:S01]  /*5300*/  FFMA.FTZ R169, R169, UR20, -R177.reuse ;  /* 0x00000014a9a97c23 */ /* 0x100fe200080108b1 */
[--C-:B------:R-:W-:Y:S01]  /*5310*/  FFMA.FTZ R171, R171, UR20, -R177.reuse ;  /* 0x00000014abab7c23 */ /* 0x100fe200080108b1 */
[----:B------:R-:W1:Y:S01]  /*5320*/  MUFU.EX2 R9, R9 ;  /* 0x0000000900097308 */ /* 0x000e620000000800 */
[--C-:B------:R-:W-:Y:S01]  /*5330*/  FFMA.FTZ R170, R170, UR20, -R177.reuse ;  /* 0x00000014aaaa7c23 */ /* 0x100fe200080108b1 */
[--C-:B------:R-:W-:Y:S01]  /*5340*/  FFMA.FTZ R172, R172, UR20, -R177.reuse ;  /* 0x00000014acac7c23 */ /* 0x100fe200080108b1 */
[--C-:B------:R-:W-:Y:S01]  /*5350*/  FFMA.FTZ R173, R173, UR20, -R177.reuse ;  /* 0x00000014adad7c23 */ /* 0x100fe200080108b1 */
[----:B------:R-:W-:Y:S01]  /*5360*/  FFMA.FTZ R174, R174, UR20, -R177 ;  /* 0x00000014aeae7c23 */ /* 0x000fe200080108b1 */
[----:B------:R-:W-:Y:S01]  /*5370*/  FADD.FTZ R177, R15, R6 ;  /* 0x000000060fb17221 */ /* 0x000fe20000010000 */
[----:B------:R-:W-:Y:S01]  /*5380*/  MOV R168, UR23 ;  /* 0x0000001700a87c02 */ /* 0x000fe20008000f00 */
[-C--:B------:R-:W-:Y:S01]  /*5390*/  FMUL.FTZ R105, R105, R175.reuse ;  /* 0x000000af69697220 */ /* 0x080fe20000410000 */
[----:B------:R-:W2:Y:S01]  /*53a0*/  MUFU.EX2 R8, R8 ;  /* 0x0000000800087308 */ /* 0x000ea20000000800 */
[----:B------:R-:W-:Y:S01]  /*53b0*/  FADD.FTZ R6, R20, R177 ;  /* 0x000000b114067221 */ /* 0x000fe20000010000 */
[----:B------:R-:W-:Y:S01]  /*53c0*/  @!P1 IADD3 R152, R168, 0x28c40, RZ ;  /* 0x00028c40a8989810 */ /* 0x000fe20007ffe0ff */
[----:B------:R-:W-:Y:S01]  /*53d0*/  FMUL.FTZ R108, R108, R175 ;  /* 0x000000af6c6c7220 */ /* 0x000fe20000410000 */
[----:B---3--:R-:W-:Y:S01]  /*53e0*/  F2FP.BF16.F32.PACK_AB R158, R178, R153 ;  /* 0x00000099b29e723e */ /* 0x008fe200000010ff */
[----:B------:R-:W-:Y:S01]  /*53f0*/  FADD.FTZ R177, R21, R6 ;  /* 0x0000000615b17221 */ /* 0x000fe20000010000 */
[----:B------:R-:W-:Y:S01]  /*5400*/  @!P1 PRMT R152, RZ, 0x654, R152 ;  /* 0x00000654ff989816 */ /* 0x000fe20000000098 */
[----:B------:R-:W-:Y:S01]  /*5410*/  FMUL.FTZ R109, R109, R175 ;  /* 0x000000af6d6d7220 */ /* 0x000fe20000410000 */
[----:B------:R-:W3:Y:S01]  /*5420*/  MUFU.EX2 R10, R10 ;  /* 0x0000000a000a7308 */ /* 0x000ee20000000800 */
[----:B-1----:R-:W-:Y:S01]  /*5430*/  FFMA.FTZ R5, R188, R5, R9 ;  /* 0x00000005bc057223 */ /* 0x002fe20000010009 */
[----:B------:R1:W-:Y:S01]  /*5440*/  @!P1 SYNCS.ARRIVE.TRANS64.RED.A1T0 RZ, [R152+URZ], RZ ;  /* 0x000000ff98ff99a7 */ /* 0x0003e2000810043f */
[----:B------:R-:W-:Y:S01]  /*5450*/  @!P3 STS [R154+0x28800], R175 ;  /* 0x028800af9a00b388 */ /* 0x000fe20000000800 */
[-C--:B------:R-:W-:Y:S01]  /*5460*/  FMUL.FTZ R112, R112, R175.reuse ;  /* 0x000000af70707220 */ /* 0x080fe20000410000 */
[-C--:B------:R-:W-:Y:S01]  /*5470*/  FMUL.FTZ R113, R113, R175.reuse ;  /* 0x000000af71717220 */ /* 0x080fe20000410000 */
[-C--:B------:R-:W-:Y:S01]  /*5480*/  FMUL.FTZ R116, R116, R175.reuse ;  /* 0x000000af74747220 */ /* 0x080fe20000410000 */
[----:B------:R4:W-:Y:S01]  /*5490*/  @!P3 STS [R154+0x28820], R188 ;  /* 0x028820bc9a00b388 */ /* 0x0009e20000000800 */
[----:B------:R-:W5:Y:S01]  /*54a0*/  MUFU.EX2 R11, R11 ;  /* 0x0000000b000b7308 */ /* 0x000f620000000800 */
[----:B--2---:R-:W-:Y:S01]  /*54b0*/  FADD.FTZ R5, R8, R5 ;  /* 0x0000000508057221 */ /* 0x004fe20000010000 */
[----:B-1----:R-:W-:Y:S01]  /*54c0*/  FADD.FTZ R152, R176, R177 ;  /* 0x000000b1b0987221 */ /* 0x002fe20000010000 */
[-C--:B------:R-:W-:Y:S01]  /*54d0*/  FMUL.FTZ R117, R117, R175.reuse ;  /* 0x000000af75757220 */ /* 0x080fe20000410000 */
[-C--:B------:R-:W-:Y:S01]  /*54e0*/  FMUL.FTZ R120, R120, R175.reuse ;  /* 0x000000af78787220 */ /* 0x080fe20000410000 */
[----:B------:R-:W-:Y:S01]  /*54f0*/  FMUL.FTZ R121, R121, R175 ;  /* 0x000000af79797220 */ /* 0x000fe20000410000 */
[----:B------:R-:W-:Y:S01]  /*5500*/  FADD.FTZ R177, R153, R152 ;  /* 0x0000009899b17221 */ /* 0x000fe20000010000 */
[----:B------:R-:W-:Y:S01]  /*5510*/  F2FP.BF16.F32.PACK_AB R153, R8, R9 ;  /* 0x000000090899723e */ /* 0x000fe200000010ff */
[----:B------:R-:W1:Y:S01]  /*5520*/  MUFU.EX2 R12, R12 ;  /* 0x0000000c000c7308 */ /* 0x000e620000000800 */
[----:B---3--:R-:W-:Y:S01]  /*5530*/  FADD.FTZ R6, R10, R5 ;  /* 0x000000050a067221 */ /* 0x008fe20000010000 */
[----:B------:R-:W-:Y:S01]  /*5540*/  FADD.FTZ R152, R178, R177 ;  /* 0x000000b1b2987221 */ /* 0x000fe20000010000 */
[----:B----4-:R-:W-:Y:S01]  /*5550*/  F2FP.BF16.F32.PACK_AB R154, R20, R15 ;  /* 0x0000000f149a723e */ /* 0x010fe200000010ff */
[-C--:B------:R-:W-:Y:S01]  /*5560*/  FMUL.FTZ R124, R124, R175.reuse ;  /* 0x000000af7c7c7220 */ /* 0x080fe20000410000 */
[-C--:B------:R-:W-:Y:S01]  /*5570*/  FMUL.FTZ R125, R125, R175.reuse ;  /* 0x000000af7d7d7220 */ /* 0x080fe20000410000 */
[----:B------:R-:W-:Y:S01]  /*5580*/  FADD.FTZ R177, R155, R152 ;  /* 0x000000989bb17221 */ /* 0x000fe20000010000 */
[-C--:B------:R-:W-:Y:S01]  /*5590*/  FMUL.FTZ R128, R128, R175.reuse ;  /* 0x000000af80807220 */ /* 0x080fe20000410000 */
[----:B------:R-:W2:Y:S01]  /*55a0*/  MUFU.EX2 R163, R163 ;  /* 0x000000a300a37308 */ /* 0x000ea20000000800 */
[----:B-----5:R-:W-:Y:S01]  /*55b0*/  FADD.FTZ R5, R11, R6 ;  /* 0x000000060b057221 */ /* 0x020fe20000010000 */
[-C--:B------:R-:W-:Y:S01]  /*55c0*/  FMUL.FTZ R129, R129, R175.reuse ;  /* 0x000000af81817220 */ /* 0x080fe20000410000 */
[-C--:B------:R-:W-:Y:S01]  /*55d0*/  FMUL.FTZ R132, R132, R175.reuse ;  /* 0x000000af84847220 */ /* 0x080fe20000410000 */
[-C--:B------:R-:W-:Y:S01]  /*55e0*/  FMUL.FTZ R133, R133, R175.reuse ;  /* 0x000000af85857220 */ /* 0x080fe20000410000 */
[-C--:B------:R-:W-:Y:S01]  /*55f0*/  FMUL.FTZ R136, R136, R175.reuse ;  /* 0x000000af88887220 */ /* 0x080fe20000410000 */
[-C--:B------:R-:W-:Y:S01]  /*5600*/  FMUL.FTZ R137, R137, R175.reuse ;  /* 0x000000af89897220 */ /* 0x080fe20000410000 */
[-C--:B------:R-:W-:Y:S01]  /*5610*/  FMUL.FTZ R140, R140, R175.reuse ;  /* 0x000000af8c8c7220 */ /* 0x080fe20000410000 */
[----:B------:R-:W3:Y:S01]  /*5620*/  MUFU.EX2 R165, R165 ;  /* 0x000000a500a57308 */ /* 0x000ee20000000800 */
[----:B-1----:R-:W-:Y:S01]  /*5630*/  FADD.FTZ R6, R12, R5 ;  /* 0x000000050c067221 */ /* 0x002fe20000010000 */
[-C--:B------:R-:W-:Y:S01]  /*5640*/  FMUL.FTZ R141, R141, R175.reuse ;  /* 0x000000af8d8d7220 */ /* 0x080fe20000410000 */
[-C--:B------:R-:W-:Y:S01]  /*5650*/  FMUL.FTZ R144, R144, R175.reuse ;  /* 0x000000af90907220 */ /* 0x080fe20000410000 */
[-C--:B------:R-:W-:Y:S01]  /*5660*/  FMUL.FTZ R145, R145, R175.reuse ;  /* 0x000000af91917220 */ /* 0x080fe20000410000 */
[-C--:B------:R-:W-:Y:S01]  /*5670*/  FMUL.FTZ R148, R148, R175.reuse ;  /* 0x000000af94947220 */ /* 0x080fe20000410000 */
[----:B------:R-:W-:Y:S01]  /*5680*/  FMUL.FTZ R149, R149, R175 ;  /* 0x000000af95957220 */ /* 0x000fe20000410000 */
[-C--:B------:R-:W-:Y:S01]  /*5690*/  FMUL.FTZ R26, R26, R188.reuse ;  /* 0x000000bc1a1a7220 */ /* 0x080fe20000410000 */
[----:B------:R-:W1:Y:S01]  /*56a0*/  MUFU.EX2 R194, R194 ;  /* 0x000000c200c27308 */ /* 0x000e620000000800 */
[----:B--2---:R-:W-:Y:S01]  /*56b0*/  FADD.FTZ R6, R163, R6 ;  /* 0x00000006a3067221 */ /* 0x004fe20000010000 */
[-C--:B------:R-:W-:Y:S01]  /*56c0*/  FMUL.FTZ R27, R27, R188.reuse ;  /* 0x000000bc1b1b7220 */ /* 0x080fe20000410000 */
[-C--:B------:R-:W-:Y:S01]  /*56d0*/  FMUL.FTZ R30, R30, R188.reuse ;  /* 0x000000bc1e1e7220 */ /* 0x080fe20000410000 */
[-C--:B------:R-:W-:Y:S01]  /*56e0*/  FMUL.FTZ R31, R31, R188.reuse ;  /* 0x000000bc1f1f7220 */ /* 0x080fe20000410000 */
[-C--:B------:R-:W-:Y:S01]  /*56f0*/  FMUL.FTZ R34, R34, R188.reuse ;  /* 0x000000bc22227220 */ /* 0x080fe20000410000 */
[-C--:B------:R-:W-:Y:S01]  /*5700*/  FMUL.FTZ R35, R35, R188.reuse ;  /* 0x000000bc23237220 */ /* 0x080fe20000410000 */
[-C--:B------:R-:W-:Y:S01]  /*5710*/  FMUL.FTZ R38, R38, R188.reuse ;  /* 0x000000bc26267220 */ /* 0x080fe20000410000 */
[----:B------:R-:W2:Y:S01]  /*5720*/  MUFU.EX2 R180, R180 ;  /* 0x000000b400b47308 */ /* 0x000ea20000000800 */
[----:B---3--:R-:W-:Y:S01]  /*5730*/  FADD.FTZ R5, R165, R6 ;  /* 0x00000006a5057221 */ /* 0x008fe20000010000 */
        /* <DEDUP_REMOVED lines=12> */
[-C--:B------:R-:W-:Y:S01]  /*5800*/  FMUL.FTZ R59, R59, R188.reuse ;  /* 0x000000bc3b3b7220 */ /* 0x080fe20000410000 */
[-C--:B------:R-:W-:Y:S01]  /*5810*/  FMUL.FTZ R62, R62, R188.reuse ;  /* 0x000000bc3e3e7220 */ /* 0x080fe20000410000 */
[----:B------:R-:W1:Y:S01]  /*5820*/  MUFU.EX2 R157, R157 ;  /* 0x0000009d009d7308 */ /* 0x000e620000000800 */
[C---:B--2---:R-:W-:Y:S01]  /*5830*/  FADD.FTZ R152, R180.reuse, R177 ;  /* 0x000000b1b4987221 */ /* 0x044fe20000010000 */
[----:B------:R-:W-:Y:S01]  /*5840*/  F2FP.BF16.F32.PACK_AB R160, R180, R155 ;  /* 0x0000009bb4a0723e */ /* 0x000fe200000010ff */
[----:B------:R-:W-:Y:S01]  /*5850*/  FMUL.FTZ R63, R63, R188 ;  /* 0x000000bc3f3f7220 */ /* 0x000fe20000410000 */
[----:B------:R-:W-:Y:S01]  /*5860*/  F2FP.BF16.F32.PACK_AB R155, R11, R10 ;  /* 0x0000000a0b9b723e */ /* 0x000fe200000010ff */
        /* <DEDUP_REMOVED lines=10> */
[----:B------:R-:W-:Y:S01]  /*5910*/  FMUL.FTZ R82, R82, R188 ;  /* 0x000000bc52527220 */ /* 0x000fe20000410000 */
[----:B------:R-:W3:Y:S01]  /*5920*/  MUFU.EX2 R182, R182 ;  /* 0x000000b600b67308 */ /* 0x000ee20000000800 */
[----:B-1----:R-:W-:Y:S01]  /*5930*/  FADD.FTZ R177, R157, R152 ;  /* 0x000000989db17221 */ /* 0x002fe20000010000 */
[----:B------:R-:W-:Y:S01]  /*5940*/  F2FP.BF16.F32.PACK_AB R152, R13, R14 ;  /* 0x0000000e0d98723e */ /* 0x000fe200000010ff */
[----:B------:R-:W-:Y:S01]  /*5950*/  BAR.SYNC.DEFER_BLOCKING 0xf, 0x100 ;  /* 0x03c4000000007b1d */ /* 0x000fe20000010000 */
[-C--:B------:R-:W-:Y:S01]  /*5960*/  FMUL.FTZ R83, R83, R188.reuse ;  /* 0x000000bc53537220 */ /* 0x080fe20000410000 */
[-C--:B------:R-:W-:Y:S01]  /*5970*/  FMUL.FTZ R86, R86, R188.reuse ;  /* 0x000000bc56567220 */ /* 0x080fe20000410000 */
[-C--:B------:R-:W-:Y:S01]  /*5980*/  FMUL.FTZ R87, R87, R188.reuse ;  /* 0x000000bc57577220 */ /* 0x080fe20000410000 */
[-C--:B------:R-:W-:Y:S01]  /*5990*/  FMUL.FTZ R90, R90, R188.reuse ;  /* 0x000000bc5a5a7220 */ /* 0x080fe20000410000 */
        /* <DEDUP_REMOVED lines=10> */
[C---:B---3--:R-:W-:Y:S01]  /*5a40*/  FADD.FTZ R14, R182.reuse, R177 ;  /* 0x000000b1b60e7221 */ /* 0x048fe20000010000 */
[----:B------:R-:W-:Y:S01]  /*5a50*/  F2FP.BF16.F32.PACK_AB R162, R182, R157 ;  /* 0x0000009db6a2723e */ /* 0x000fe200000010ff */
[----:B------:R-:W-:Y:S01]  /*5a60*/  FMUL.FTZ R106, R106, R188 ;  /* 0x000000bc6a6a7220 */ /* 0x000fe20000410000 */
[----:B------:R-:W-:Y:S01]  /*5a70*/  F2FP.BF16.F32.PACK_AB R157, R163, R12 ;  /* 0x0000000ca39d723e */ /* 0x000fe200000010ff */
[-C--:B------:R-:W-:Y:S01]  /*5a80*/  FMUL.FTZ R107, R107, R188.reuse ;  /* 0x000000bc6b6b7220 */ /* 0x080fe20000410000 */
[-C--:B------:R-:W-:Y:S01]  /*5a90*/  FMUL.FTZ R110, R110, R188.reuse ;  /* 0x000000bc6e6e7220 */ /* 0x080fe20000410000 */
[-C--:B------:R-:W-:Y:S01]  /*5aa0*/  FMUL.FTZ R111, R111, R188.reuse ;  /* 0x000000bc6f6f7220 */ /* 0x080fe20000410000 */
[----:B------:R-:W3:Y:S01]  /*5ab0*/  MUFU.EX2 R198, R171 ;  /* 0x000000ab00c67308 */ /* 0x000ee20000000800 */
[----:B-1----:R-:W-:Y:S01]  /*5ac0*/  FADD.FTZ R5, R169, R6 ;  /* 0x00000006a9057221 */ /* 0x002fe20000010000 */
[----:B------:R1:W-:Y:S01]  /*5ad0*/  STSM.16.M88.4 [R19+0x26800], R152 ;  /* 0x0268009813007844 */ /* 0x0003e20000000200 */
[-C--:B------:R-:W-:Y:S01]  /*5ae0*/  FMUL.FTZ R114, R114, R188.reuse ;  /* 0x000000bc72727220 */ /* 0x080fe20000410000 */
[-C--:B------:R-:W-:Y:S01]  /*5af0*/  FMUL.FTZ R115, R115, R188.reuse ;  /* 0x000000bc73737220 */ /* 0x080fe20000410000 */
[-C--:B------:R-:W-:Y:S01]  /*5b00*/  FMUL.FTZ R118, R118, R188.reuse ;  /* 0x000000bc76767220 */ /* 0x080fe20000410000 */
[-C--:B------:R-:W-:Y:S01]  /*5b10*/  FMUL.FTZ R119, R119, R188.reuse ;  /* 0x000000bc77777220 */ /* 0x080fe20000410000 */
[-C--:B------:R-:W-:Y:S01]  /*5b20*/  FMUL.FTZ R122, R122, R188.reuse ;  /* 0x000000bc7a7a7220 */ /* 0x080fe20000410000 */
[----:B------:R-:W4:Y:S01]  /*5b30*/  MUFU.EX2 R190, R190 ;  /* 0x000000be00be7308 */ /* 0x000f220000000800 */
        /* <DEDUP_REMOVED lines=10> */
[-C--:B------:R-:W-:Y:S01]  /*5be0*/  FMUL.FTZ R135, R135, R188.reuse ;  /* 0x000000bc87877220 */ /* 0x080fe20000410000 */
[-C--:B------:R-:W-:Y:S01]  /*5bf0*/  FMUL.FTZ R138, R138, R188.reuse ;  /* 0x000000bc8a8a7220 */ /* 0x080fe20000410000 */
[-C--:B------:R-:W-:Y:S01]  /*5c00*/  FMUL.FTZ R139, R139, R188.reuse ;  /* 0x000000bc8b8b7220 */ /* 0x080fe20000410000 */
[-C--:B------:R-:W-:Y:S01]  /*5c10*/  FMUL.FTZ R142, R142, R188.reuse ;  /* 0x000000bc8e8e7220 */ /* 0x080fe20000410000 */
[-C--:B------:R-:W-:Y:S01]  /*5c20*/  FMUL.FTZ R143, R143, R188.reuse ;  /* 0x000000bc8f8f7220 */ /* 0x080fe20000410000 */
[----:B------:R-:W3:Y:S01]  /*5c30*/  MUFU.EX2 R161, R161 ;  /* 0x000000a100a17308 */ /* 0x000ee20000000800 */
[C---:B----4-:R-:W-:Y:S01]  /*5c40*/  FADD.FTZ R6, R190.reuse, R13 ;  /* 0x0000000dbe067221 */ /* 0x050fe20000010000 */
[----:B------:R-:W-:Y:S01]  /*5c50*/  F2FP.BF16.F32.PACK_AB R164, R190, R159 ;  /* 0x0000009fbea4723e */ /* 0x000fe200000010ff */
[-C--:B------:R-:W-:Y:S01]  /*5c60*/  FMUL.FTZ R146, R146, R188.reuse ;  /* 0x000000bc92927220 */ /* 0x080fe20000410000 */
[----:B------:R-:W-:Y:S01]  /*5c70*/  F2FP.BF16.F32.PACK_AB R159, R194, R165 ;  /* 0x000000a5c29f723e */ /* 0x000fe200000010ff */
[-C--:B------:R-:W-:Y:S01]  /*5c80*/  FMUL.FTZ R147, R147, R188.reuse ;  /* 0x000000bc93937220 */ /* 0x080fe20000410000 */
[-C--:B------:R-:W-:Y:S01]  /*5c90*/  FMUL.FTZ R150, R150, R188.reuse ;  /* 0x000000bc96967220 */ /* 0x080fe20000410000 */
[----:B------:R-:W-:Y:S01]  /*5ca0*/  FMUL.FTZ R151, R151, R188 ;  /* 0x000000bc97977220 */ /* 0x000fe20000410000 */
[----:B------:R-:W4:Y:S01]  /*5cb0*/  MUFU.EX2 R192, R192 ;  /* 0x000000c000c07308 */ /* 0x000f220000000800 */
[----:B--2---:R-:W-:Y:S01]  /*5cc0*/  FADD.FTZ R14, R170, R5 ;  /* 0x00000005aa0e7221 */ /* 0x004fe20000010000 */
[----:B------:R1:W-:Y:S06]  /*5cd0*/  STSM.16.M88.4 [R18], R156 ;  /* 0x0000009c12007844 */ /* 0x0003ec0000000200 */
[----:B------:R-:W2:Y:S01]  /*5ce0*/  MUFU.EX2 R171, R172 ;  /* 0x000000ac00ab7308 */ /* 0x000ea20000000800 */
[----:B---3--:R-:W-:-:S07]  /*5cf0*/  FADD.FTZ R13, R161, R6 ;  /* 0x00000006a10d7221 */ /* 0x008fce0000010000 */
[----:B------:R-:W3:Y:S01]  /*5d00*/  MUFU.EX2 R173, R173 ;  /* 0x000000ad00ad7308 */ /* 0x000ee20000000800 */
[C---:B----4-:R-:W-:Y:S01]  /*5d10*/  F2FP.BF16.F32.PACK_AB R166, R192.reuse, R161 ;  /* 0x000000a1c0a6723e */ /* 0x050fe200000010ff */
[----:B------:R-:W-:Y:S01]  /*5d20*/  FADD.FTZ R6, R192, R13 ;  /* 0x0000000dc0067221 */ /* 0x000fe20000010000 */
[----:B------:R-:W-:-:S05]  /*5d30*/  F2FP.BF16.F32.PACK_AB R161, R196, R167 ;  /* 0x000000a7c4a1723e */ /* 0x000fca00000010ff */
[----:B------:R-:W4:Y:S01]  /*5d40*/  MUFU.EX2 R174, R174 ;  /* 0x000000ae00ae7308 */ /* 0x000f220000000800 */
[C---:B--2---:R-:W-:Y:S01]  /*5d50*/  FADD.FTZ R14, R171.reuse, R14 ;  /* 0x0000000eab0e7221 */ /* 0x044fe20000010000 */
[----:B------:R-:W-:Y:S01]  /*5d60*/  F2FP.BF16.F32.PACK_AB R165, R171, R170 ;  /* 0x000000aaaba5723e */ /* 0x000fe200000010ff */
[----:B------:R1:W-:Y:S02]  /*5d70*/  STSM.16.M88.4 [R23], R160 ;  /* 0x000000a017007844 */ /* 0x0003e40000000200 */
[----:B---3--:R-:W-:Y:S01]  /*5d80*/  FADD.FTZ R5, R173, R14 ;  /* 0x0000000ead057221 */ /* 0x008fe20000010000 */
[----:B----4-:R-:W-:-:S03]  /*5d90*/  F2FP.BF16.F32.PACK_AB R167, R174, R173 ;  /* 0x000000adaea7723e */ /* 0x010fc600000010ff */
[----:B------:R-:W-:Y:S02]  /*5da0*/  FADD.FTZ R5, R174, R5 ;  /* 0x00000005ae057221 */ /* 0x000fe40000010000 */
[----:B------:R1:W-:Y:S01]  /*5db0*/  STSM.16.M88.4 [R22], R164 ;  /* 0x000000a416007844 */ /* 0x0003e20000000200 */
[----:B------:R-:W-:Y:S05]  /*5dc0*/  @!P0 BRA `(.L_x_34) ;  /* 0x0000000000048947 */ /* 0x000fea0003800000 */
[----:B------:R-:W-:Y:S01]  /*5dd0*/  BPT.TRAP 0x1 ;  /* 0x000000040000795c */ /* 0x000fe20000300000 */
.L_x_34:
[----:B------:R2:W3:Y:S01]  /*5de0*/  SYNCS.PHASECHK.TRANS64.TRYWAIT P3, [UR23+0x28c50], R7 ;  /* 0x028c5007ff0075a7 */ /* 0x0004e20008060157 */
[----:B------:R-:W-:Y:S05]  /*5df0*/  @!P0 BRA `(.L_x_35) ;  /* 0x0000000000048947 */ /* 0x000fea0003800000 */
[----:B------:R-:W-:Y:S01]  /*5e00*/  BPT.TRAP 0x1 ;  /* 0x000000040000795c */ /* 0x000fe20000300000 */
.L_x_35:
[----:B---3--:R-:W-:Y:S05]  /*5e10*/  @P3 BRA `(.L_x_36) ;  /* 0x0000000000083947 */ /* 0x008fea0003800000 */
[----:B------:R-:W3:Y:S02]  /*5e20*/  SYNCS.PHASECHK.TRANS64.TRYWAIT P3, [UR23+0x28c50], R7 ;  /* 0x028c5007ff0075a7 */ /* 0x000ee40008060157 */
[----:B---3--:R-:W-:Y:S05]  /*5e30*/  @!P3 BRA `(.L_x_37) ;  /* 0x0000005000c4b947 */ /* 0x008fea0003800000 */
.L_x_36:
[----:B------:R-:W-:Y:S01]  /*5e40*/  ULEA UR10, UR39, UR51, 0xc ;  /* 0x00000033270a7291 */ /* 0x000fe2000f8e603f */
[----:B------:R-:W-:Y:S01]  /*5e50*/  WARPGROUP.ARRIVE ;  /* 0x00000000000079c5 */ /* 0x000fe20000000000 */
[----:B------:R-:W-:Y:S01]  /*5e60*/  UMOV UR7, 0x40000040 ;  /* 0x4000004000077882 */ /* 0x000fe20000000000 */
[----:B---3--:R-:W-:Y:S01]  /*5e70*/  @!P1 IADD3 R168, R168, 0x28c60, RZ ;  /* 0x00028c60a8a89810 */ /* 0x008fe20007ffe0ff */
[----:B------:R-:W-:Y:S01]  /*5e80*/  UMOV UR21, UR39 ;  /* 0x0000002700157c82 */ /* 0x000fe20008000000 */
[----:B------:R-:W-:Y:S02]  /*5e90*/  MOV R9, R4 ;  /* 0x0000000400097202 */ /* 0x000fe40000000f00 */
[----:B------:R-:W-:Y:S01]  /*5ea0*/  UMOV UR6, UR10 ;  /* 0x0000000a00067c82 */ /* 0x000fe20008000000 */
[----:B------:R-:W-:Y:S01]  /*5eb0*/  @!P1 PRMT R168, RZ, 0x654, R168 ;  /* 0x00000654ffa89816 */ /* 0x000fe200000000a8 */
[----:B------:R-:W-:Y:S01]  /*5ec0*/  HGMMA.64x256x16.F32.BF16 R24, R152, gdesc[UR4].tnspB, R24, gsb0 ;  /* 0x43e0000498187df0 */ /* 0x000fe20008001818 */
[----:B------:R-:W-:Y:S01]  /*5ed0*/  UIADD3 UR6, UR10, 0x80, URZ ;  /* 0x000000800a067890 */ /* 0x000fe2000fffe03f */
[----:B------:R-:W-:Y:S01]  /*5ee0*/  MOV R14, R3 ;  /* 0x00000003000e7202 */ /* 0x000fe20000000f00 */
[----:B------:R-:W-:Y:S01]  /*5ef0*/  UMOV UR7, 0x40000040 ;  /* 0x4000004000077882 */ /* 0x000fe20000000000 */
[----:B------:R-:W-:-:S02]  /*5f00*/  WARPGROUP.DEPBAR.LE gsb0, 0x0 ;  /* 0x00008000000079c5 */ /* 0x000fc40000010000 */
        /* <DEDUP_REMOVED lines=21> */
[----:B---3--:R-:W3:Y:S02]  /*6060*/  FENCE.VIEW.ASYNC.S ;  /* 0x00000000000073c6 */ /* 0x008ee40000000000 */
[----:B---3--:R-:W-:Y:S01]  /*6070*/  NOP ;  /* 0x0000000000007918 */ /* 0x008fe20000000000 */
[----:B------:R-:W-:Y:S06]  /*6080*/  BAR.ARV 0xe, 0x100 ;  /* 0x0384000000007b1d */ /* 0x000fec0000002000 */
[----:B------:R3:W-:Y:S01]  /*6090*/  @!P1 SYNCS.ARRIVE.TRANS64.RED.A1T0 RZ, [R168+URZ], RZ ;  /* 0x000000ffa8ff99a7 */ /* 0x0007e2000810043f */
[----:B------:R-:W-:Y:S05]  /*60a0*/  @P2 BRA `(.L_x_38) ;  /* 0xffffffe000d02947 */ /* 0x000fea000383ffff */
.L_x_29:
[----:B--2---:R-:W2:Y:S01]  /*60b0*/  SHFL.BFLY PT, R7, R6, 0x2, 0x1f ;  /* 0x0c401f0006077f89 */ /* 0x004ea200000e0000 */
[----:B------:R-:W-:Y:S01]  /*60c0*/  IADD3 R11, -R17, RZ, RZ ;  /* 0x000000ff110b7210 */ /* 0x000fe20007ffe1ff */
[----:B-1----:R-:W-:Y:S01]  /*60d0*/  IMAD.MOV.U32 R156, RZ, RZ, -0x800000 ;  /* 0xff800000ff9c7424 */ /* 0x002fe200078e00ff */
[----:B------:R-:W-:Y:S01]  /*60e0*/  MOV R12, UR20 ;  /* 0x00000014000c7c02 */ /* 0x000fe20008000f00 */
[----:B------:R-:W1:Y:S01]  /*60f0*/  SHFL.BFLY PT, R8, R5, 0x2, 0x1f ;  /* 0x0c401f0005087f89 */ /* 0x000e6200000e0000 */
[----:B------:R-:W-:Y:S08]  /*6100*/  BAR.ARV 0x8, 0xa0 ;  /* 0x0202800000007b1d */ /* 0x000ff00000002000 */
[----:B------:R-:W-:Y:S01]  /*6110*/  BAR.SYNC.DEFER_BLOCKING 0xf, 0x100 ;  /* 0x03c4000000007b1d */ /* 0x000fe20000010000 */
[----:B------:R-:W-:Y:S01]  /*6120*/  ISETP.NE.AND P2, PT, R16, R11, PT ;  /* 0x0000000b1000720c */ /* 0x000fe20003f45270 */
[----:B------:R-:W-:Y:S01]  /*6130*/  UIADD3 UR41, UR41, 0x1, URZ ;  /* 0x0000000129297890 */ /* 0x000fe2000fffe03f */
[----:B------:R-:W-:Y:S01]  /*6140*/  MOV R155, 0xff800000 ;  /* 0xff800000009b7802 */ /* 0x000fe20000000f00 */
[----:B--2---:R-:W-:Y:S01]  /*6150*/  FADD.FTZ R7, R7, R6 ;  /* 0x0000000607077221 */ /* 0x004fe20000010000 */
[----:B-1----:R-:W-:-:S04]  /*6160*/  FADD.FTZ R8, R8, R5 ;  /* 0x0000000508087221 */ /* 0x002fc80000010000 */
[----:B------:R-:W1:Y:S01]  /*6170*/  SHFL.BFLY PT, R0, R7, 0x1, 0x1f ;  /* 0x0c201f0007007f89 */ /* 0x000e6200000e0000 */
[----:B------:R-:W-:Y:S01]  /*6180*/  MOV R5, UR39 ;  /* 0x0000002700057c02 */ /* 0x000fe20008000f00 */
[----:B------:R-:W-:Y:S02]  /*6190*/  UIADD3 UR39, UR39, 0x1, URZ ;  /* 0x0000000127277890 */ /* 0x000fe4000fffe03f */
[----:B------:R-:W2:Y:S01]  /*61a0*/  SHFL.BFLY PT, R9, R8, 0x1, 0x1f ;  /* 0x0c201f0008097f89 */ /* 0x000ea200000e0000 */
[----:B------:R-:W-:Y:S01]  /*61b0*/  @!P2 LEA R6, R5, R2, 0x6 ;  /* 0x000000020506a211 */ /* 0x000fe200078e30ff */
[----:B------:R-:W-:Y:S01]  /*61c0*/  UISETP.NE.AND UP0, UPT, UR39, 0x2, UPT ;  /* 0x000000022700788c */ /* 0x000fe2000bf05270 */
[----:B------:R-:W-:-:S03]  /*61d0*/  MOV R5, RZ ;  /* 0x000000ff00057202 */ /* 0x000fc60000000f00 */
[----:B------:R-:W-:Y:S02]  /*61e0*/  USEL UR4, URZ, 0x1, UP0 ;  /* 0x000000013f047887 */ /* 0x000fe40008000000 */
[----:B------:R-:W-:Y:S02]  /*61f0*/  USEL UR39, UR39, URZ, UP0 ;  /* 0x0000003f27277287 */ /* 0x000fe40008000000 */
[----:B------:R-:W-:Y:S01]  /*6200*/  ULOP3.LUT UR40, UR40, UR4, URZ, 0x3c, !UPT ;  /* 0x0000000428287292 */ /* 0x000fe2000f8e3c3f */
[----:B-1----:R-:W-:Y:S01]  /*6210*/  FADD.FTZ R10, R7, R0 ;  /* 0x00000000070a7221 */ /* 0x002fe20000010000 */
[----:B------:R-:W-:Y:S02]  /*6220*/  IMAD.MOV.U32 R0, RZ, RZ, RZ ;  /* 0x000000ffff007224 */ /* 0x000fe400078e00ff */
[----:B--2---:R-:W-:Y:S02]  /*6230*/  FADD.FTZ R9, R8, R9 ;  /* 0x0000000908097221 */ /* 0x004fe40000010000 */
[----:B------:R-:W-:-:S02]  /*6240*/  FSETP.NE.FTZ.AND P0, PT, R10, RZ, PT ;  /* 0x000000ff0a00720b */ /* 0x000fc40003f15000 */
[----:B------:R-:W-:Y:S02]  /*6250*/  @!P2 LEA R8, R6, UR46, 0x2 ;  /* 0x0000002e0608ac11 */ /* 0x000fe4000f8e10ff */
[----:B------:R-:W-:Y:S02]  /*6260*/  FSETP.NE.FTZ.AND P1, PT, R9, RZ, PT ;  /* 0x000000ff0900720b */ /* 0x000fe40003f35000 */
[----:B------:R-:W-:-:S07]  /*6270*/  MOV R6, UR20 ;  /* 0x0000001400067c02 */ /* 0x000fce0008000f00 */
[----:B------:R-:W1:Y:S01]  /*6280*/  @P0 MUFU.RCP R0, R10 ;  /* 0x0000000a00000308 */ /* 0x000e620000001000 */
[----:B------:R-:W-:-:S03]  /*6290*/  @P0 FMUL.FTZ R6, R6, 0.69314718246459960938 ;  /* 0x3f31721806060820 */ /* 0x000fc60000410000 */
[----:B------:R-:W-:-:S04]  /*62a0*/  @P1 FMUL.FTZ R12, R12, 0.69314718246459960938 ;  /* 0x3f3172180c0c1820 */ /* 0x000fc80000410000 */
[----:B------:R-:W2:Y:S08]  /*62b0*/  @P1 MUFU.RCP R5, R9 ;  /* 0x0000000900051308 */ /* 0x000eb00000001000 */
[----:B------:R-:W4:Y:S01]  /*62c0*/  @P0 MUFU.LG2 R7, R10 ;  /* 0x0000000a00070308 */ /* 0x000f220000000c00 */
[----:B-1----:R-:W-:Y:S01]  /*62d0*/  @!P2 STS [R8+0x28800], R0 ;  /* 0x028800000800a388 */ /* 0x002fe20000000800 */
[-C--:B------:R-:W-:Y:S01]  /*62e0*/  FMUL.FTZ R24, R24, R0.reuse ;  /* 0x0000000018187220 */ /* 0x080fe20000410000 */
[-C--:B------:R-:W-:Y:S01]  /*62f0*/  FMUL.FTZ R25, R25, R0.reuse ;  /* 0x0000000019197220 */ /* 0x080fe20000410000 */
[-C--:B------:R-:W-:Y:S01]  /*6300*/  FMUL.FTZ R28, R28, R0.reuse ;  /* 0x000000001c1c7220 */ /* 0x080fe20000410000 */
[-C--:B------:R-:W-:Y:S01]  /*6310*/  FMUL.FTZ R29, R29, R0.reuse ;  /* 0x000000001d1d7220 */ /* 0x080fe20000410000 */
[-C--:B------:R-:W-:Y:S01]  /*6320*/  FMUL.FTZ R32, R32, R0.reuse ;  /* 0x0000000020207220 */ /* 0x080fe20000410000 */
[-C--:B------:R-:W-:Y:S01]  /*6330*/  FMUL.FTZ R33, R33, R0.reuse ;  /* 0x0000000021217220 */ /* 0x080fe20000410000 */
[-C--:B------:R-:W-:Y:S01]  /*6340*/  FMUL.FTZ R36, R36, R0.reuse ;  /* 0x0000000024247220 */ /* 0x080fe20000410000 */
[----:B--2---:R1:W-:Y:S01]  /*6350*/  @!P2 STS [R8+0x28820], R5 ;  /* 0x028820050800a388 */ /* 0x0043e20000000800 */
[-C--:B------:R-:W-:Y:S01]  /*6360*/  FMUL.FTZ R37, R37, R0.reuse ;  /* 0x0000000025257220 */ /* 0x080fe20000410000 */
[-C--:B------:R-:W-:Y:S01]  /*6370*/  FMUL.FTZ R40, R40, R0.reuse ;  /* 0x0000000028287220 */ /* 0x080fe20000410000 */
[-C--:B------:R-:W-:Y:S01]  /*6380*/  FMUL.FTZ R41, R41, R0.reuse ;  /* 0x0000000029297220 */ /* 0x080fe20000410000 */
[-C--:B------:R-:W-:Y:S01]  /*6390*/  FMUL.FTZ R44, R44, R0.reuse ;  /* 0x000000002c2c7220 */ /* 0x080fe20000410000 */
[-C--:B------:R-:W-:Y:S01]  /*63a0*/  FMUL.FTZ R45, R45, R0.reuse ;  /* 0x000000002d2d7220 */ /* 0x080fe20000410000 */
[-C--:B------:R-:W-:Y:S01]  /*63b0*/  FMUL.FTZ R48, R48, R0.reuse ;  /* 0x0000000030307220 */ /* 0x080fe20000410000 */
[-C--:B------:R-:W-:Y:S01]  /*63c0*/  FMUL.FTZ R49, R49, R0.reuse ;  /* 0x0000000031317220 */ /* 0x080fe20000410000 */
[----:B----4-:R-:W-:Y:S01]  /*63d0*/  @P0 FMUL.FTZ R7, R7, 0.69314718246459960938 ;  /* 0x3f31721807070820 */ /* 0x010fe20000410000 */
[-C--:B------:R-:W-:Y:S01]  /*63e0*/  FMUL.FTZ R52, R52, R0.reuse ;  /* 0x0000000034347220 */ /* 0x080fe20000410000 */
[----:B-1----:R-:W1:Y:S01]  /*63f0*/  @P1 MUFU.LG2 R8, R9 ;  /* 0x0000000900081308 */ /* 0x002e620000000c00 */
        /* <DEDUP_REMOVED lines=16> */
[----:B-1----:R-:W-:Y:S01]  /*6500*/  @P1 FMUL.FTZ R9, R8, 0.69314718246459960938 ;  /* 0x3f31721808091820 */ /* 0x002fe20000410000 */
        /* <DEDUP_REMOVED lines=76> */
[-C--:B---3--:R-:W-:Y:S01]  /*69d0*/  FMUL.FTZ R168, R111, R5.reuse ;  /* 0x000000056fa87220 */ /* 0x088fe20000410000 */
        /* <DEDUP_REMOVED lines=20> */
[----:B------:R-:W-:Y:S01]  /*6b20*/  @P0 FFMA.FTZ R156, R6, R3, R7 ;  /* 0x00000003069c0223 */ /* 0x000fe20000010007 */
[----:B------:R-:W-:Y:S01]  /*6b30*/  @P1 FFMA.FTZ R155, R12, R4, R9 ;  /* 0x000000040c9b1223 */ /* 0x000fe20000010009 */
[----:B------:R-:W-:Y:S06]  /*6b40*/  BAR.ARV 0xe, 0x100 ;  /* 0x0384000000007b1d */ /* 0x000fec0000002000 */
.L_x_18:
[----:B------:R-:W1:Y:S01]  /*6b50*/  S2UR UR6, SR_SWINHI ;  /* 0x00000000000679c3 */ /* 0x000e620000002f00 */
[----:B------:R-:W2:Y:S01]  /*6b60*/  SHFL.IDX PT, R3, R184, RZ, 0x1f ;  /* 0x00001fffb8037589 */ /* 0x000ea200000e0000 */
[----:B------:R-:W-:Y:S02]  /*6b70*/  F2FP.BF16.F32.PACK_AB R24, R25, R24 ;  /* 0x000000181918723e */ /* 0x000fe400000010ff */
[----:B------:R-:W-:-:S04]  /*6b80*/  F2FP.BF16.F32.PACK_AB R25, R27, R26 ;  /* 0x0000001a1b19723e */ /* 0x000fc800000010ff */
[----:B------:R-:W-:Y:S01]  /*6b90*/  BAR.SYNC.DEFER_BLOCKING 0x1, 0x100 ;  /* 0x0044000000007b1d */ /* 0x000fe20000010000 */
[----:B------:R-:W-:Y:S02]  /*6ba0*/  F2FP.BF16.F32.PACK_AB R26, R29, R28 ;  /* 0x0000001c1d1a723e */ /* 0x000fe400000010ff */
[----:B------:R-:W-:Y:S02]  /*6bb0*/  F2FP.BF16.F32.PACK_AB R32, R33, R32 ;  /* 0x000000202120723e */ /* 0x000fe400000010ff */
[----:B------:R-:W-:Y:S02]  /*6bc0*/  F2FP.BF16.F32.PACK_AB R33, R35, R34 ;  /* 0x000000222321723e */ /* 0x000fe400000010ff */
[----:B------:R-:W-:Y:S02]  /*6bd0*/  F2FP.BF16.F32.PACK_AB R40, R41, R40 ;  /* 0x000000282928723e */ /* 0x000fe400000010ff */
[----:B------:R-:W-:Y:S02]  /*6be0*/  F2FP.BF16.F32.PACK_AB R34, R37, R36 ;  /* 0x000000242522723e */ /* 0x000fe400000010ff */
[----:B------:R-:W-:-:S02]  /*6bf0*/  F2FP.BF16.F32.PACK_AB R35, R39, R38 ;  /* 0x000000262723723e */ /* 0x000fc400000010ff */
[----:B------:R-:W-:Y:S02]  /*6c00*/  F2FP.BF16.F32.PACK_AB R41, R43, R42 ;  /* 0x0000002a2b29723e */ /* 0x000fe400000010ff */
[----:B------:R-:W-:Y:S02]  /*6c10*/  F2FP.BF16.F32.PACK_AB R48, R49, R48 ;  /* 0x000000303130723e */ /* 0x000fe400000010ff */
[----:B------:R-:W-:Y:S01]  /*6c20*/  F2FP.BF16.F32.PACK_AB R42, R45, R44 ;  /* 0x0000002c2d2a723e */ /* 0x000fe200000010ff */
[----:B------:R-:W-:Y:S01]  /*6c30*/  UMOV UR4, UR46 ;  /* 0x0000002e00047c82 */ /* 0x000fe20008000000 */
[----:B-1----:R-:W-:Y:S01]  /*6c40*/  UMOV UR5, UR6 ;  /* 0x0000000600057c82 */ /* 0x002fe20008000000 */
[----:B--2---:R-:W-:Y:S02]  /*6c50*/  ISETP.NE.AND P0, PT, R3, RZ, PT ;  /* 0x000000ff0300720c */ /* 0x004fe40003f05270 */
[----:B------:R-:W-:Y:S02]  /*6c60*/  MOV R114, UR4 ;  /* 0x0000000400727c02 */ /* 0x000fe40008000f00 */
[----:B------:R-:W-:-:S02]  /*6c70*/  MOV R115, UR5 ;  /* 0x0000000500737c02 */ /* 0x000fc40008000f00 */
[----:B------:R-:W-:Y:S02]  /*6c80*/  F2FP.BF16.F32.PACK_AB R43, R47, R46 ;  /* 0x0000002e2f2b723e */ /* 0x000fe400000010ff */
[----:B------:R-:W-:Y:S01]  /*6c90*/  F2FP.BF16.F32.PACK_AB R49, R51, R50 ;  /* 0x000000323331723e */ /* 0x000fe200000010ff */
[----:B------:R-:W-:Y:S01]  /*6ca0*/  IMAD.WIDE R114, R186, 0x2, R114 ;  /* 0x00000002ba727825 */ /* 0x000fe200078e0272 */
[----:B------:R-:W-:Y:S02]  /*6cb0*/  F2FP.BF16.F32.PACK_AB R56, R57, R56 ;  /* 0x000000383938723e */ /* 0x000fe400000010ff */
[----:B------:R-:W-:Y:S02]  /*6cc0*/  F2FP.BF16.F32.PACK_AB R50, R53, R52 ;  /* 0x000000343532723e */ /* 0x000fe400000010ff */
[C---:B------:R-:W-:Y:S02]  /*6cd0*/  IADD3 R4, P2, R114.reuse, 0x20, RZ ;  /* 0x0000002072047810 */ /* 0x040fe40007f5e0ff */
[----:B------:R-:W-:-:S02]  /*6ce0*/  IADD3 R171, P3, R114, 0x40, RZ ;  /* 0x0000004072ab7810 */ /* 0x000fc40007f7e0ff */
[C---:B------:R-:W-:Y:S01]  /*6cf0*/  IADD3 R173, P4, R114.reuse, 0x60, RZ ;  /* 0x0000006072ad7810 */ /* 0x040fe20007f9e0ff */
[--C-:B------:R-:W-:Y:S01]  /*6d00*/  IMAD.X R5, RZ, RZ, R115.reuse, P2 ;  /* 0x000000ffff057224 */ /* 0x100fe200010e0673 */
[C---:B------:R-:W-:Y:S02]  /*6d10*/  LOP3.LUT R3, R114.reuse, 0x380, RZ, 0xc0, !PT ;  /* 0x0000038072037812 */ /* 0x040fe400078ec0ff */
[C---:B------:R-:W-:Y:S02]  /*6d20*/  IADD3 R177, P1, R114.reuse, 0x2040, RZ ;  /* 0x0000204072b17810 */ /* 0x040fe40007f3e0ff */
[-C--:B------:R-:W-:Y:S02]  /*6d30*/  IADD3.X R7, RZ, R115.reuse, RZ, P3, !PT ;  /* 0x00000073ff077210 */ /* 0x080fe40001ffe4ff */
[----:B------:R-:W-:Y:S01]  /*6d40*/  IADD3.X R9, RZ, R115, RZ, P4, !PT ;  /* 0x00000073ff097210 */ /* 0x000fe200027fe4ff */
[----:B------:R-:W-:Y:S01]  /*6d50*/  IMAD.X R15, RZ, RZ, R115, P1 ;  /* 0x000000ffff0f7224 */ /* 0x000fe200008e0673 */
[----:B------:R-:W-:-:S02]  /*6d60*/  IADD3 R175, P5, R114, 0x2000, RZ ;  /* 0x0000200072af7810 */ /* 0x000fc40007fbe0ff */
[C---:B------:R-:W-:Y:S02]  /*6d70*/  IADD3 R12, P6, R114.reuse, 0x2020, RZ ;  /* 0x00002020720c7810 */ /* 0x040fe40007fde0ff */
[C---:B------:R-:W-:Y:S02]  /*6d80*/  IADD3 R179, P2, R114.reuse, 0x2060, RZ ;  /* 0x0000206072b37810 */ /* 0x040fe40007f5e0ff */
[C---:B------:R-:W-:Y:S02]  /*6d90*/  IADD3 R181, P3, R114.reuse, 0x4000, RZ ;  /* 0x0000400072b57810 */ /* 0x040fe40007f7e0ff */
[----:B------:R-:W-:Y:S02]  /*6da0*/  IADD3 R86, P4, R114, 0x4020, RZ ;  /* 0x0000402072567810 */ /* 0x000fe40007f9e0ff */
[----:B------:R-:W-:Y:S02]  /*6db0*/  SHF.R.U64 R3, R3, 0x3, RZ ;  /* 0x0000000303037819 */ /* 0x000fe400000012ff */
[----:B------:R-:W-:-:S02]  /*6dc0*/  IADD3.X R11, RZ, R115, RZ, P5, !PT ;  /* 0x00000073ff0b7210 */ /* 0x000fc40002ffe4ff */
[-C--:B------:R-:W-:Y:S02]  /*6dd0*/  IADD3.X R13, RZ, R115.reuse, RZ, P6, !PT ;  /* 0x00000073ff0d7210 */ /* 0x080fe400037fe4ff */
[-C--:B------:R-:W-:Y:S02]  /*6de0*/  IADD3.X R21, RZ, R115.reuse, RZ, P2, !PT ;  /* 0x00000073ff157210 */ /* 0x080fe400017fe4ff */
[-C--:B------:R-:W-:Y:S02]  /*6df0*/  IADD3.X R83, RZ, R115.reuse, RZ, P3, !PT ;  /* 0x00000073ff537210 */ /* 0x080fe40001ffe4ff */
[----:B------:R-:W-:Y:S02]  /*6e00*/  IADD3.X R87, RZ, R115, RZ, P4, !PT ;  /* 0x00000073ff577210 */ /* 0x000fe400027fe4ff */
[C---:B------:R-:W-:Y:S02]  /*6e10*/  IADD3 R183, P5, R114.reuse, 0x4040, RZ ;  /* 0x0000404072b77810 */ /* 0x040fe40007fbe0ff */
[----:B------:R-:W-:-:S02]  /*6e20*/  IADD3 R187, P6, R114, 0x4060, RZ ;  /* 0x0000406072bb7810 */ /* 0x000fc40007fde0ff */
[C---:B------:R-:W-:Y:S02]  /*6e30*/  IADD3 R189, P1, R114.reuse, 0x6000, RZ ;  /* 0x0000600072bd7810 */ /* 0x040fe40007f3e0ff */
[C---:B------:R-:W-:Y:S01]  /*6e40*/  IADD3 R102, P2, R114.reuse, 0x6020, RZ ;  /* 0x0000602072667810 */ /* 0x040fe20007f5e0ff */
[----:B------:R-:W-:Y:S01]  /*6e50*/  IMAD.X R95, RZ, RZ, R115, P6 ;  /* 0x000000ffff5f7224 */ /* 0x000fe200030e0673 */
[C---:B------:R-:W-:Y:S02]  /*6e60*/  IADD3 R191, P3, R114.reuse, 0x6040, RZ ;  /* 0x0000604072bf7810 */ /* 0x040fe40007f7e0ff */
[----:B------:R-:W-:Y:S02]  /*6e70*/  IADD3 R110, P4, R114, 0x6060, RZ ;  /* 0x00006060726e7810 */ /* 0x000fe40007f9e0ff */
[----:B------:R-:W-:Y:S02]  /*6e80*/  LOP3.LUT R114, R3, R114, RZ, 0x3c, !PT ;  /* 0x0000007203727212 */ /* 0x000fe400078e3cff */
[----:B------:R-:W-:-:S02]  /*6e90*/  LOP3.LUT R3, R4, 0x380, RZ, 0xc0, !PT ;  /* 0x0000038004037812 */ /* 0x000fc400078ec0ff */
[----:B------:R-:W-:Y:S02]  /*6ea0*/  LOP3.LUT R6, R171, 0x380, RZ, 0xc0, !PT ;  /* 0x00000380ab067812 */ /* 0x000fe400078ec0ff */
[----:B------:R-:W-:Y:S02]  /*6eb0*/  SHF.R.U64 R3, R3, 0x3, RZ ;  /* 0x0000000303037819 */ /* 0x000fe400000012ff */
[----:B------:R-:W-:Y:S02]  /*6ec0*/  LOP3.LUT R8, R173, 0x380, RZ, 0xc0, !PT ;  /* 0x00000380ad087812 */ /* 0x000fe400078ec0ff */
[----:B------:R-:W-:Y:S02]  /*6ed0*/  LOP3.LUT R4, R3, R4, RZ, 0x3c, !PT ;  /* 0x0000000403047212 */ /* 0x000fe400078e3cff */
[----:B------:R-:W-:Y:S02]  /*6ee0*/  LOP3.LUT R3, R12, 0x380, RZ, 0xc0, !PT ;  /* 0x000003800c037812 */ /* 0x000fe400078ec0ff */
[----:B------:R-:W-:-:S02]  /*6ef0*/  LOP3.LUT R10, R175, 0x380, RZ, 0xc0, !PT ;  /* 0x00000380af0a7812 */ /* 0x000fc400078ec0ff */
[----:B------:R-:W-:Y:S02]  /*6f00*/  SHF.R.U64 R3, R3, 0x3, RZ ;  /* 0x0000000303037819 */ /* 0x000fe400000012ff */
[----:B------:R-:W-:Y:S02]  /*6f10*/  SHF.R.U64 R6, R6, 0x3, RZ ;  /* 0x0000000306067819 */ /* 0x000fe400000012ff */
[----:B------:R-:W-:Y:S02]  /*6f20*/  LOP3.LUT R12, R3, R12, RZ, 0x3c, !PT ;  /* 0x0000000c030c7212 */ /* 0x000fe400078e3cff */
[----:B------:R-:W-:Y:S02]  /*6f30*/  LOP3.LUT R3, R86, 0x380, RZ, 0xc0, !PT ;  /* 0x0000038056037812 */ /* 0x000fe400078ec0ff */
[----:B------:R-:W-:Y:S02]  /*6f40*/  LOP3.LUT R14, R177, 0x380, RZ, 0xc0, !PT ;  /* 0x00000380b10e7812 */ /* 0x000fe400078ec0ff */
[----:B------:R-:W-:-:S02]  /*6f50*/  SHF.R.U64 R3, R3, 0x3, RZ ;  /* 0x0000000303037819 */ /* 0x000fc400000012ff */
[----:B------:R-:W-:Y:S02]  /*6f60*/  LOP3.LUT R82, R181, 0x380, RZ, 0xc0, !PT ;  /* 0x00000380b5527812 */ /* 0x000fe400078ec0ff */
[----:B------:R-:W-:Y:S02]  /*6f70*/  SHF.R.U64 R8, R8, 0x3, RZ ;  /* 0x0000000308087819 */ /* 0x000fe400000012ff */
[----:B------:R-:W-:Y:S02]  /*6f80*/  LOP3.LUT R20, R179, 0x380, RZ, 0xc0, !PT ;  /* 0x00000380b3147812 */ /* 0x000fe400078ec0ff */
[----:B------:R-:W-:Y:S02]  /*6f90*/  LOP3.LUT R90, R183, 0x380, RZ, 0xc0, !PT ;  /* 0x00000380b75a7812 */ /* 0x000fe400078ec0ff */
[----:B------:R-:W-:Y:S02]  /*6fa0*/  LOP3.LUT R27, R191, 0x380, RZ, 0xc0, !PT ;  /* 0x00000380bf1b7812 */ /* 0x000fe400078ec0ff */
[----:B------:R-:W-:-:S02]  /*6fb0*/  SHF.R.U64 R10, R10, 0x3, RZ ;  /* 0x000000030a0a7819 */ /* 0x000fc400000012ff */
[----:B------:R-:W-:Y:S02]  /*6fc0*/  LOP3.LUT R86, R3, R86, RZ, 0x3c, !PT ;  /* 0x0000005603567212 */ /* 0x000fe400078e3cff */
[----:B------:R-:W-:Y:S02]  /*6fd0*/  LOP3.LUT R6, R6, R171, RZ, 0x3c, !PT ;  /* 0x000000ab06067212 */ /* 0x000fe400078e3cff */
[----:B------:R-:W-:Y:S02]  /*6fe0*/  SHF.R.U64 R14, R14, 0x3, RZ ;  /* 0x000000030e0e7819 */ /* 0x000fe400000012ff */
[----:B------:R-:W-:Y:S02]  /*6ff0*/  SHF.R.U64 R82, R82, 0x3, RZ ;  /* 0x0000000352527819 */ /* 0x000fe400000012ff */
[----:B------:R-:W-:Y:S02]  /*7000*/  LOP3.LUT R3, R102, 0x380, RZ, 0xc0, !PT ;  /* 0x0000038066037812 */ /* 0x000fe400078ec0ff */
[----:B------:R-:W-:-:S02]  /*7010*/  LOP3.LUT R8, R8, R173, RZ, 0x3c, !PT ;  /* 0x000000ad08087212 */ /* 0x000fc400078e3cff */
[----:B------:R-:W-:Y:S02]  /*7020*/  SHF.R.U64 R20, R20, 0x3, RZ ;  /* 0x0000000314147819 */ /* 0x000fe400000012ff */
[----:B------:R-:W-:Y:S02]  /*7030*/  LOP3.LUT R94, R187, 0x380, RZ, 0xc0, !PT ;  /* 0x00000380bb5e7812 */ /* 0x000fe400078ec0ff */
[----:B------:R-:W-:Y:S02]  /*7040*/  SHF.R.U64 R90, R90, 0x3, RZ ;  /* 0x000000035a5a7819 */ /* 0x000fe400000012ff */
[----:B------:R-:W-:Y:S02]  /*7050*/  SHF.R.U64 R28, R27, 0x3, RZ ;  /* 0x000000031b1c7819 */ /* 0x000fe400000012ff */
[----:B------:R-:W-:Y:S02]  /*7060*/  LOP3.LUT R10, R10, R175, RZ, 0x3c, !PT ;  /* 0x000000af0a0a7212 */ /* 0x000fe400078e3cff */
[----:B------:R-:W-:-:S02]  /*7070*/  LOP3.LUT R98, R189, 0x380, RZ, 0xc0, !PT ;  /* 0x00000380bd627812 */ /* 0x000fc400078ec0ff */
[----:B------:R-:W-:Y:S02]  /*7080*/  MOV R114, R114 ;  /* 0x0000007200727202 */ /* 0x000fe40000000f00 */
[----:B------:R-:W-:Y:S02]  /*7090*/  F2FP.BF16.F32.PACK_AB R27, R31, R30 ;  /* 0x0000001e1f1b723e */ /* 0x000fe400000010ff */
[----:B------:R-:W-:Y:S02]  /*70a0*/  MOV R5, R4 ;  /* 0x0000000400057202 */ /* 0x000fe40000000f00 */
[----:B------:R-:W-:Y:S01]  /*70b0*/  LOP3.LUT R14, R14, R177, RZ, 0x3c, !PT ;  /* 0x000000b10e0e7212 */ /* 0x000fe200078e3cff */
[----:B------:R1:W-:Y:S01]  /*70c0*/  STSM.16.M88.4 [R114], R24 ;  /* 0x0000001872007844 */ /* 0x0003e20000000200 */
[----:B------:R-:W-:Y:S02]  /*70d0*/  LOP3.LUT R82, R82, R181, RZ, 0x3c, !PT ;  /* 0x000000b552527212 */ /* 0x000fe400078e3cff */
[----:B------:R-:W-:Y:S01]  /*70e0*/  SHF.R.U64 R3, R3, 0x3, RZ ;  /* 0x0000000303037819 */ /* 0x000fe200000012ff */
[----:B------:R2:W-:Y:S01]  /*70f0*/  STSM.16.M88.4 [R5], R32 ;  /* 0x0000002005007844 */ /* 0x0005e20000000200 */
[----:B------:R-:W-:-:S02]  /*7100*/  MOV R6, R6 ;  /* 0x0000000600067202 */ /* 0x000fc40000000f00 */
[----:B------:R-:W-:Y:S02]  /*7110*/  IADD3.X R91, RZ, R115, RZ, P5, !PT ;  /* 0x00000073ff5b7210 */ /* 0x000fe40002ffe4ff */
[----:B------:R-:W-:Y:S01]  /*7120*/  LOP3.LUT R20, R20, R179, RZ, 0x3c, !PT ;  /* 0x000000b314147212 */ /* 0x000fe200078e3cff */
[----:B------:R2:W-:Y:S01]  /*7130*/  STSM.16.M88.4 [R6], R40 ;  /* 0x0000002806007844 */ /* 0x0005e20000000200 */
[----:B------:R-:W-:Y:S02]  /*7140*/  SHF.R.U64 R94, R94, 0x3, RZ ;  /* 0x000000035e5e7819 */ /* 0x000fe400000012ff */
[----:B------:R-:W-:Y:S02]  /*7150*/  LOP3.LUT R90, R90, R183, RZ, 0x3c, !PT ;  /* 0x000000b75a5a7212 */ /* 0x000fe400078e3cff */
[----:B------:R-:W-:Y:S02]  /*7160*/  LOP3.LUT R106, R110, 0x380, RZ, 0xc0, !PT ;  /* 0x000003806e6a7812 */ /* 0x000fe400078ec0ff */
[----:B------:R-:W-:-:S02]  /*7170*/  MOV R8, R8 ;  /* 0x0000000800087202 */ /* 0x000fc40000000f00 */
[----:B------:R-:W-:Y:S02]  /*7180*/  F2FP.BF16.F32.PACK_AB R51, R55, R54 ;  /* 0x000000363733723e */ /* 0x000fe400000010ff */
[----:B------:R-:W-:Y:S02]  /*7190*/  F2FP.BF16.F32.PACK_AB R57, R59, R58 ;  /* 0x0000003a3b39723e */ /* 0x000fe400000010ff */
[----:B------:R-:W-:Y:S01]  /*71a0*/  F2FP.BF16.F32.PACK_AB R64, R65, R64 ;  /* 0x000000404140723e */ /* 0x000fe200000010ff */
[----:B------:R2:W-:Y:S01]  /*71b0*/  STSM.16.M88.4 [R8], R48 ;  /* 0x0000003008007844 */ /* 0x0005e20000000200 */
[----:B------:R-:W-:Y:S02]  /*71c0*/  SHF.R.U64 R98, R98, 0x3, RZ ;  /* 0x0000000362627819 */ /* 0x000fe400000012ff */
[----:B------:R-:W-:Y:S02]  /*71d0*/  MOV R10, R10 ;  /* 0x0000000a000a7202 */ /* 0x000fe40000000f00 */
[----:B------:R-:W-:-:S02]  /*71e0*/  F2FP.BF16.F32.PACK_AB R58, R61, R60 ;  /* 0x0000003c3d3a723e */ /* 0x000fc400000010ff */
[----:B------:R-:W-:Y:S02]  /*71f0*/  F2FP.BF16.F32.PACK_AB R59, R63, R62 ;  /* 0x0000003e3f3b723e */ /* 0x000fe400000010ff */
[----:B------:R-:W-:Y:S02]  /*7200*/  F2FP.BF16.F32.PACK_AB R65, R67, R66 ;  /* 0x000000424341723e */ /* 0x000fe400000010ff */
[----:B------:R-:W-:Y:S01]  /*7210*/  F2FP.BF16.F32.PACK_AB R72, R73, R72 ;  /* 0x000000484948723e */ /* 0x000fe200000010ff */
[----:B------:R2:W-:Y:S01]  /*7220*/  STSM.16.M88.4 [R10], R56 ;  /* 0x000000380a007844 */ /* 0x0005e20000000200 */
[----:B------:R-:W-:Y:S02]  /*7230*/  MOV R12, R12 ;  /* 0x0000000c000c7202 */ /* 0x000fe40000000f00 */
[----:B------:R-:W-:Y:S02]  /*7240*/  F2FP.BF16.F32.PACK_AB R66, R69, R68 ;  /* 0x000000444542723e */ /* 0x000fe400000010ff */
[----:B------:R-:W-:-:S02]  /*7250*/  F2FP.BF16.F32.PACK_AB R67, R71, R70 ;  /* 0x000000464743723e */ /* 0x000fc400000010ff */
[----:B------:R-:W-:Y:S02]  /*7260*/  F2FP.BF16.F32.PACK_AB R73, R75, R74 ;  /* 0x0000004a4b49723e */ /* 0x000fe400000010ff */
[----:B------:R-:W-:Y:S01]  /*7270*/  LOP3.LUT R102, R3, R102, RZ, 0x3c, !PT ;  /* 0x0000006603667212 */ /* 0x000fe200078e3cff */
[----:B------:R2:W-:Y:S01]  /*7280*/  STSM.16.M88.4 [R12], R64 ;  /* 0x000000400c007844 */ /* 0x0005e20000000200 */
[----:B------:R-:W-:Y:S02]  /*7290*/  MOV R14, R14 ;  /* 0x0000000e000e7202 */ /* 0x000fe40000000f00 */
[----:B------:R-:W-:Y:S02]  /*72a0*/  MOV R4, R82 ;  /* 0x0000005200047202 */ /* 0x000fe40000000f00 */
[----:B------:R-:W-:Y:S02]  /*72b0*/  F2FP.BF16.F32.PACK_AB R74, R77, R76 ;  /* 0x0000004c4d4a723e */ /* 0x000fe400000010ff */
[----:B------:R-:W-:-:S02]  /*72c0*/  F2FP.BF16.F32.PACK_AB R75, R79, R78 ;  /* 0x0000004e4f4b723e */ /* 0x000fc400000010ff */
[----:B------:R-:W-:Y:S02]  /*72d0*/  F2FP.BF16.F32.PACK_AB R80, R81, R80 ;  /* 0x000000505150723e */ /* 0x000fe400000010ff */
[----:B------:R-:W-:Y:S01]  /*72e0*/  LOP3.LUT R94, R94, R187, RZ, 0x3c, !PT ;  /* 0x000000bb5e5e7212 */ /* 0x000fe200078e3cff */
[----:B------:R2:W-:Y:S01]  /*72f0*/  STSM.16.M88.4 [R14], R72 ;  /* 0x000000480e007844 */ /* 0x0005e20000000200 */
[----:B------:R-:W-:Y:S02]  /*7300*/  SHF.R.U64 R29, R106, 0x3, RZ ;  /* 0x000000036a1d7819 */ /* 0x000fe400000012ff */
[----:B------:R-:W-:Y:S02]  /*7310*/  MOV R20, R20 ;  /* 0x0000001400147202 */ /* 0x000fe40000000f00 */
[----:B------:R-:W-:Y:S02]  /*7320*/  MOV R3, R90 ;  /* 0x0000005a00037202 */ /* 0x000fe40000000f00 */
[----:B------:R-:W-:-:S02]  /*7330*/  F2FP.BF16.F32.PACK_AB R81, R152, R0 ;  /* 0x000000009851723e */ /* 0x000fc400000010ff */
[----:B------:R-:W-:Y:S02]  /*7340*/  F2FP.BF16.F32.PACK_AB R82, R85, R84 ;  /* 0x000000545552723e */ /* 0x000fe400000010ff */
[----:B------:R-:W-:Y:S02]  /*7350*/  F2FP.BF16.F32.PACK_AB R83, R154, R153 ;  /* 0x000000999a53723e */ /* 0x000fe400000010ff */
[----:B------:R-:W-:Y:S02]  /*7360*/  F2FP.BF16.F32.PACK_AB R88, R89, R88 ;  /* 0x000000585958723e */ /* 0x000fe400000010ff */
[----:B------:R-:W-:Y:S01]  /*7370*/  IADD3.X R99, RZ, R115, RZ, P1, !PT ;  /* 0x00000073ff637210 */ /* 0x000fe20000ffe4ff */
[----:B------:R2:W-:Y:S01]  /*7380*/  STSM.16.M88.4 [R20], R80 ;  /* 0x0000005014007844 */ /* 0x0005e20000000200 */
[----:B------:R-:W-:Y:S02]  /*7390*/  LOP3.LUT R98, R98, R189, RZ, 0x3c, !PT ;  /* 0x000000bd62627212 */ /* 0x000fe400078e3cff */
[----:B------:R-:W-:-:S02]  /*73a0*/  F2FP.BF16.F32.PACK_AB R89, R158, R157 ;  /* 0x0000009d9e59723e */ /* 0x000fc400000010ff */
[----:B------:R-:W-:Y:S02]  /*73b0*/  F2FP.BF16.F32.PACK_AB R90, R93, R92 ;  /* 0x0000005c5d5a723e */ /* 0x000fe400000010ff */
[----:B------:R-:W-:Y:S02]  /*73c0*/  F2FP.BF16.F32.PACK_AB R91, R160, R159 ;  /* 0x0000009fa05b723e */ /* 0x000fe400000010ff */
[----:B------:R-:W-:Y:S02]  /*73d0*/  F2FP.BF16.F32.PACK_AB R161, R162, R161 ;  /* 0x000000a1a2a1723e */ /* 0x000fe400000010ff */
[----:B------:R-:W-:Y:S01]  /*73e0*/  IADD3.X R103, RZ, R115, RZ, P2, !PT ;  /* 0x00000073ff677210 */ /* 0x000fe200017fe4ff */
[----:B------:R2:W-:Y:S01]  /*73f0*/  STSM.16.M88.4 [R4], R88 ;  /* 0x0000005804007844 */ /* 0x0005e20000000200 */
[----:B------:R-:W-:Y:S02]  /*7400*/  MOV R86, R86 ;  /* 0x0000005600567202 */ /* 0x000fe40000000f00 */
[----:B------:R-:W-:-:S02]  /*7410*/  F2FP.BF16.F32.PACK_AB R160, R97, R96 ;  /* 0x0000006061a0723e */ /* 0x000fc400000010ff */
[----:B------:R-:W-:Y:S02]  /*7420*/  F2FP.BF16.F32.PACK_AB R162, R101, R100 ;  /* 0x0000006465a2723e */ /* 0x000fe400000010ff */
[----:B------:R-:W-:Y:S02]  /*7430*/  F2FP.BF16.F32.PACK_AB R163, R164, R163 ;  /* 0x000000a3a4a3723e */ /* 0x000fe400000010ff */
[----:B------:R-:W-:Y:S02]  /*7440*/  F2FP.BF16.F32.PACK_AB R165, R166, R165 ;  /* 0x000000a5a6a5723e */ /* 0x000fe400000010ff */
[-C--:B------:R-:W-:Y:S01]  /*7450*/  IADD3.X R107, RZ, R115.reuse, RZ, P3, !PT ;  /* 0x00000073ff6b7210 */ /* 0x080fe20001ffe4ff */
[----:B------:R2:W-:Y:S01]  /*7460*/  STSM.16.M88.4 [R86], R160 ;  /* 0x000000a056007844 */ /* 0x0005e20000000200 */
[----:B------:R-:W-:Y:S02]  /*7470*/  IADD3.X R111, RZ, R115, RZ, P4, !PT ;  /* 0x00000073ff6f7210 */ /* 0x000fe400027fe4ff */
[----:B------:R-:W-:-:S02]  /*7480*/  LOP3.LUT R106, R28, R191, RZ, 0x3c, !PT ;  /* 0x000000bf1c6a7212 */ /* 0x000fc400078e3cff */
[----:B------:R-:W-:Y:S02]  /*7490*/  F2FP.BF16.F32.PACK_AB R164, R105, R104 ;  /* 0x0000006869a4723e */ /* 0x000fe400000010ff */
[----:B------:R-:W-:Y:S02]  /*74a0*/  F2FP.BF16.F32.PACK_AB R166, R109, R108 ;  /* 0x0000006c6da6723e */ /* 0x000fe400000010ff */
[----:B------:R-:W-:Y:S02]  /*74b0*/  F2FP.BF16.F32.PACK_AB R167, R168, R167 ;  /* 0x000000a7a8a7723e */ /* 0x000fe400000010ff */
[----:B------:R-:W-:Y:S02]  /*74c0*/  F2FP.BF16.F32.PACK_AB R112, R113, R112 ;  /* 0x000000707170723e */ /* 0x000fe400000010ff */
[----:B------:R-:W-:Y:S01]  /*74d0*/  F2FP.BF16.F32.PACK_AB R120, R121, R120 ;  /* 0x000000787978723e */ /* 0x000fe200000010ff */
[----:B------:R2:W-:Y:S01]  /*74e0*/  STSM.16.M88.4 [R3], R164 ;  /* 0x000000a403007844 */ /* 0x0005e20000000200 */
[----:B------:R-:W-:-:S02]  /*74f0*/  LOP3.LUT R110, R29, R110, RZ, 0x3c, !PT ;  /* 0x0000006e1d6e7212 */ /* 0x000fc400078e3cff */
[----:B------:R-:W-:Y:S02]  /*7500*/  MOV R94, R94 ;  /* 0x0000005e005e7202 */ /* 0x000fe40000000f00 */
[----:B------:R-:W-:Y:S02]  /*7510*/  F2FP.BF16.F32.PACK_AB R113, R170, R169 ;  /* 0x000000a9aa71723e */ /* 0x000fe400000010ff */
[----:B-1----:R-:W-:Y:S02]  /*7520*/  F2FP.BF16.F32.PACK_AB R114, R117, R116 ;  /* 0x000000747572723e */ /* 0x002fe400000010ff */
[----:B------:R-:W-:Y:S02]  /*7530*/  F2FP.BF16.F32.PACK_AB R115, R119, R118 ;  /* 0x000000767773723e */ /* 0x000fe400000010ff */
[----:B------:R-:W-:Y:S02]  /*7540*/  F2FP.BF16.F32.PACK_AB R121, R123, R122 ;  /* 0x0000007a7b79723e */ /* 0x000fe400000010ff */
[----:B------:R-:W-:Y:S01]  /*7550*/  F2FP.BF16.F32.PACK_AB R128, R129, R128 ;  /* 0x000000808180723e */ /* 0x000fe200000010ff */
[----:B------:R2:W-:Y:S01]  /*7560*/  STSM.16.M88.4 [R94], R112 ;  /* 0x000000705e007844 */ /* 0x0005e20000000200 */
[----:B------:R-:W-:-:S02]  /*7570*/  MOV R98, R98 ;  /* 0x0000006200627202 */ /* 0x000fc40000000f00 */
[----:B------:R-:W-:Y:S02]  /*7580*/  F2FP.BF16.F32.PACK_AB R122, R125, R124 ;  /* 0x0000007c7d7a723e */ /* 0x000fe400000010ff */
[----:B------:R-:W-:Y:S02]  /*7590*/  F2FP.BF16.F32.PACK_AB R123, R127, R126 ;  /* 0x0000007e7f7b723e */ /* 0x000fe400000010ff */
[----:B------:R-:W-:Y:S02]  /*75a0*/  F2FP.BF16.F32.PACK_AB R129, R131, R130 ;  /* 0x000000828381723e */ /* 0x000fe400000010ff */
[----:B------:R-:W-:Y:S01]  /*75b0*/  F2FP.BF16.F32.PACK_AB R136, R137, R136 ;  /* 0x000000888988723e */ /* 0x000fe200000010ff */
[----:B------:R2:W-:Y:S01]  /*75c0*/  STSM.16.M88.4 [R98], R120 ;  /* 0x0000007862007844 */ /* 0x0005e20000000200 */
        /* <DEDUP_REMOVED lines=10> */
[----:B------:R-:W-:Y:S01]  /*7670*/  MOV R110, R110 ;  /* 0x0000006e006e7202 */ /* 0x000fe20000000f00 */
[----:B------:R2:W-:Y:S01]  /*7680*/  STSM.16.M88.4 [R106], R136 ;  /* 0x000000886a007844 */ /* 0x0005e20000000200 */
[----:B------:R-:W-:Y:S02]  /*7690*/  F2FP.BF16.F32.PACK_AB R146, R149, R148 ;  /* 0x000000949592723e */ /* 0x000fe400000010ff */
[----:B------:R-:W-:-:S05]  /*76a0*/  F2FP.BF16.F32.PACK_AB R147, R151, R150 ;  /* 0x000000969793723e */ /* 0x000fca00000010ff */
[----:B------:R2:W-:Y:S01]  /*76b0*/  STSM.16.M88.4 [R110], R144 ;  /* 0x000000906e007844 */ /* 0x0005e20000000200 */
[----:B------:R-:W-:Y:S01]  /*76c0*/  @!PT LDS RZ, [RZ] ;  /* 0x00000000fffff984 */ /* 0x000fe20000000800 */
[----:B------:R-:W-:Y:S01]  /*76d0*/  @!PT LDS RZ, [RZ] ;  /* 0x00000000fffff984 */ /* 0x000fe20000000800 */
[----:B------:R-:W-:Y:S01]  /*76e0*/  @!PT LDS RZ, [RZ] ;  /* 0x00000000fffff984 */ /* 0x000fe20000000800 */
[----:B------:R-:W-:Y:S01]  /*76f0*/  @!PT LDS RZ, [RZ] ;  /* 0x00000000fffff984 */ /* 0x000fe20000000800 */
[----:B------:R1:W-:Y:S06]  /*7700*/  MEMBAR.ALL.CTA ;  /* 0x0000000000007992 */ /* 0x0003ec0000008000 */
[----:B-1----:R-:W1:Y:S02]  /*7710*/  FENCE.VIEW.ASYNC.S ;  /* 0x00000000000073c6 */ /* 0x002e640000000000 */
[----:B-1----:R-:W-:Y:S06]  /*7720*/  BAR.ARV 0x1, 0x120 ;  /* 0x0044800000007b1d */ /* 0x002fec0000002000 */
[----:B------:R-:W-:Y:S05]  /*7730*/  @P0 BRA `(.L_x_39) ;  /* 0x00000000008c0947 */ /* 0x000fea0003800000 */
[----:B------:R-:W-:Y:S01]  /*7740*/  UIADD3 UR6, -UR36, URZ, URZ ;  /* 0x0000003f24067290 */ /* 0x000fe2000fffe13f */
[----:B------:R-:W1:Y:S01]  /*7750*/  LDC R0, c[0x0][0xda8] ;  /* 0x00036a00ff007b82 */ /* 0x000e620000000800 */
[----:B------:R-:W-:Y:S01]  /*7760*/  ULDC UR4, c[0x0][0xdb4] ;  /* 0x00036d0000047ab9 */ /* 0x000fe20000000800 */
[----:B------:R-:W-:Y:S01]  /*7770*/  ULDC.64 UR8, c[0x0][0xb70] ;  /* 0x0002dc0000087ab9 */ /* 0x000fe20000000a00 */
[----:B------:R-:W-:Y:S02]  /*7780*/  UIMAD UR6, UR4, UR6, UR43 ;  /* 0x00000006040672a4 */ /* 0x000fe4000f8e022b */
[----:B--2---:R-:W-:Y:S01]  /*7790*/  IMAD R3, RZ, RZ, -UR43 ;  /* 0x8000002bff037e24 */ /* 0x004fe2000f8e02ff */
[----:B------:R-:W-:Y:S01]  /*77a0*/  IADD3 R9, -R17, RZ, RZ ;  /* 0x000000ff11097210 */ /* 0x000fe20007ffe1ff */
[----:B------:R-:W-:Y:S01]  /*77b0*/  USHF.R.S32.HI UR4, URZ, 0x1f, UR6 ;  /* 0x0000001f3f047899 */ /* 0x000fe20008011406 */
[----:B------:R-:W2:Y:S02]  /*77c0*/  LDC.64 R6, c[0x0][0xb78] ;  /* 0x0002de00ff067b82 */ /* 0x000ea40000000a00 */
[----:B------:R-:W-:Y:S01]  /*77d0*/  ISETP.NE.AND P0, PT, R16, R9, PT ;  /* 0x000000091000720c */ /* 0x000fe20003f05270 */
[----:B------:R-:W-:-:S02]  /*77e0*/  UIMAD UR7, UR4, UR8, URZ ;  /* 0x00000008040772a4 */ /* 0x000fc4000f8e023f */
[----:B------:R-:W-:Y:S02]  /*77f0*/  UIMAD.WIDE.U32 UR4, UR6, UR8, URZ ;  /* 0x00000008060472a5 */ /* 0x000fe4000f8e003f */
[----:B------:R-:W-:Y:S02]  /*7800*/  UIMAD UR6, UR6, UR9, UR7 ;  /* 0x00000009060672a4 */ /* 0x000fe4000f8e0207 */
[----:B------:R-:W-:Y:S02]  /*7810*/  USHF.R.S32.HI UR7, URZ, 0x1f, UR36 ;  /* 0x0000001f3f077899 */ /* 0x000fe40008011424 */
[----:B------:R-:W-:Y:S02]  /*7820*/  UIADD3 UR6, UR5, UR6, URZ ;  /* 0x0000000605067290 */ /* 0x000fe4000fffe03f */
[----:B------:R-:W-:Y:S02]  /*7830*/  MOV R5, UR5 ;  /* 0x0000000500057c02 */ /* 0x000fe40008000f00 */
[----:B------:R-:W-:Y:S01]  /*7840*/  MOV R4, UR4 ;  /* 0x0000000400047c02 */ /* 0x000fe20008000f00 */
[----:B------:R-:W-:Y:S01]  /*7850*/  ULDC UR4, c[0x0][0xa88] ;  /* 0x0002a20000047ab9 */ /* 0x000fe20000000800 */
[----:B-1----:R-:W-:Y:S01]  /*7860*/  IMAD R3, R0, R3, UR42 ;  /* 0x0000002a00037e24 */ /* 0x002fe2000f8e0203 */
[----:B------:R-:W-:-:S03]  /*7870*/  MOV R5, UR6 ;  /* 0x0000000600057c02 */ /* 0x000fc60008000f00 */
[----:B------:R-:W-:Y:S02]  /*7880*/  IMAD R9, R3, 0x40, R2 ;  /* 0x0000004003097824 */ /* 0x000fe400078e0202 */
[----:B--2---:R-:W-:-:S03]  /*7890*/  IMAD R0, R6, UR7, RZ ;  /* 0x0000000706007c24 */ /* 0x004fc6000f8e02ff */
[----:B------:R-:W-:Y:S01]  /*78a0*/  SHF.R.S32.HI R3, RZ, 0x1f, R9 ;  /* 0x0000001fff037819 */ /* 0x000fe20000011409 */
[----:B------:R-:W-:Y:S01]  /*78b0*/  IMAD.WIDE.U32 R4, R6, UR36, R4 ;  /* 0x0000002406047c25 */ /* 0x000fe2000f8e0004 */
[----:B------:R-:W-:-:S03]  /*78c0*/  ISETP.GE.OR P1, PT, R9, UR4, P0 ;  /* 0x0000000409007c0c */ /* 0x000fc60008726670 */
[----:B------:R-:W-:Y:S01]  /*78d0*/  IMAD R6, R7, UR36, R0 ;  /* 0x0000002407067c24 */ /* 0x000fe2000f8e0200 */
[C---:B------:R-:W-:Y:S02]  /*78e0*/  IADD3 R7, R9.reuse, 0x8, RZ ;  /* 0x0000000809077810 */ /* 0x040fe40007ffe0ff */
[----:B------:R-:W-:Y:S02]  /*78f0*/  IADD3 R0, P2, R9, R4, RZ ;  /* 0x0000000409007210 */ /* 0x000fe40007f5e0ff */
[----:B------:R-:W-:Y:S01]  /*7900*/  ISETP.GE.OR P0, PT, R7, UR4, P0 ;  /* 0x0000000407007c0c */ /* 0x000fe20008706670 */
[----:B------:R-:W-:Y:S01]  /*7910*/  ULDC.64 UR4, c[0x0][0xb40] ;  /* 0x0002d00000047ab9 */ /* 0x000fe20000000a00 */
[----:B------:R-:W-:Y:S02]  /*7920*/  IADD3.X R3, R3, R5, R6, P2, !PT ;  /* 0x0000000503037210 */ /* 0x000fe400017fe406 */
[----:B------:R-:W-:-:S04]  /*7930*/  LEA R4, P2, R0, UR4, 0x2 ;  /* 0x0000000400047c11 */ /* 0x000fc8000f8410ff */
[----:B------:R-:W-:-:S05]  /*7940*/  LEA.HI.X R5, R0, UR5, R3, 0x2, P2 ;  /* 0x0000000500057c11 */ /* 0x000fca00090f1403 */
[----:B------:R1:W-:Y:S04]  /*7950*/  @!P1 STG.E desc[UR48][R4.64], R156 ;  /* 0x0000009c04009986 */ /* 0x0003e8000c101930 */
[----:B------:R1:W-:Y:S02]  /*7960*/  @!P0 STG.E desc[UR48][R4.64+0x20], R155 ;  /* 0x0000209b04008986 */ /* 0x0003e4000c101930 */
.L_x_39:
[----:B------:R-:W3:Y:S01]  /*7970*/  SHFL.IDX PT, R0, R185, RZ, 0x1f ;  /* 0x00001fffb9007589 */ /* 0x000ee200000e0000 */
[----:B------:R-:W-:Y:S02]  /*7980*/  ULDC UR4, c[0x0][0xc] ;  /* 0x0000030000047ab9 */ /* 0x000fe40000000800 */
[----:B------:R-:W-:Y:S01]  /*7990*/  UIADD3 UR45, UR4, UR45, URZ ;  /* 0x0000002d042d7290 */ /* 0x000fe2000fffe03f */
[----:B---3--:R-:W-:-:S13]  /*79a0*/  ISETP.NE.AND P0, PT, R0, 0x7, PT ;  /* 0x000000070000780c */ /* 0x008fda0003f05270 */
[----:B------:R-:W-:Y:S05]  /*79b0*/  @P0 BRA `(.L_x_40) ;  /* 0x0000000000e80947 */ /* 0x000fea0003800000 */
[----:B------:R-:W-:Y:S01]  /*79c0*/  BAR.SYNC.DEFER_BLOCKING 0x1, 0x120 ;  /* 0x0044800000007b1d */ /* 0x000fe20000010000 */
[----:B------:R-:W-:-:S05]  /*79d0*/  ELECT P0, URZ, PT ;  /* 0x00000000003f782f */ /* 0x000fca0003800000 */
[----:B------:R-:W-:Y:S08]  /*79e0*/  BSSY B0, `(.L_x_40) ;  /* 0x0000037000007945 */ /* 0x000ff00003800000 */
[----:B------:R-:W-:Y:S05]  /*79f0*/  @!P0 BRA `(.L_x_41) ;  /* 0x0000000000d48947 */ /* 0x000fea0003800000 */
[----:B------:R-:W-:Y:S01]  /*7a00*/  UIADD3 UR5, -UR43, URZ, URZ ;  /* 0x0000003f2b057290 */ /* 0x000fe2000fffe13f */
[----:B------:R-:W-:Y:S01]  /*7a10*/  ULDC UR10, c[0x0][0xda8] ;  /* 0x00036a00000a7ab9 */ /* 0x000fe20000000800 */
[----:B------:R-:W-:Y:S02]  /*7a20*/  UIADD3 UR35, -UR36, URZ, URZ ;  /* 0x0000003f24237290 */ /* 0x000fe4000fffe13f */
[----:B------:R-:W-:Y:S02]  /*7a30*/  UIMAD UR5, UR10, UR5, UR42 ;  /* 0x000000050a0572a4 */ /* 0x000fe4000f8e022a */
[----:B------:R-:W-:Y:S01]  /*7a40*/  UIADD3 UR4, UP0, UR52, 0x9f0, URZ ;  /* 0x000009f034047890 */ /* 0x000fe2000ff1e03f */
[----:B------:R-:W-:Y:S01]  /*7a50*/  ULDC UR12, c[0x0][0xdb4] ;  /* 0x00036d00000c7ab9 */ /* 0x000fe20000000800 */
[----:B------:R-:W-:Y:S02]  /*7a60*/  USHF.L.U32 UR34, UR5, 0x6, URZ ;  /* 0x0000000605227899 */ /* 0x000fe4000800063f */
[----:B------:R-:W-:-:S02]  /*7a70*/  UIMAD UR35, UR12, UR35, UR43 ;  /* 0x000000230c2372a4 */ /* 0x000fc4000f8e022b */
[----:B------:R-:W-:Y:S02]  /*7a80*/  UIADD3.X UR5, URZ, UR53, URZ, UP0, !UPT ;  /* 0x000000353f057290 */ /* 0x000fe400087fe43f */
[----:B------:R-:W-:Y:S02]  /*7a90*/  UIADD3 UR6, UR46, 0x2000, URZ ;  /* 0x000020002e067890 */ /* 0x000fe4000fffe03f */
[----:B------:R-:W-:Y:S01]  /*7aa0*/  UIADD3 UR8, UR46, 0x4000, URZ ;  /* 0x000040002e087890 */ /* 0x000fe2000fffe03f */
[----:B------:R-:W-:Y:S01]  /*7ab0*/  UMOV UR33, URZ ;  /* 0x0000003f00217c82 */ /* 0x000fe20008000000 */
[----:B------:R-:W-:Y:S01]  /*7ac0*/  UMOV UR37, URZ ;  /* 0x0000003f00257c82 */ /* 0x000fe20008000000 */
[----:B------:R-:W-:Y:S01]  /*7ad0*/  UMOV UR32, UR46 ;  /* 0x0000002e00207c82 */ /* 0x000fe20008000000 */
[----:B------:R-:W-:Y:S01]  /*7ae0*/  UMOV UR7, 0x40 ;  /* 0x0000004000077882 */ /* 0x000fe20000000000 */
[----:B------:R-:W-:Y:S01]  /*7af0*/  UIADD3 UR10, UR46, 0x6000, URZ ;  /* 0x000060002e0a7890 */ /* 0x000fe2000fffe03f */
[----:B------:R3:W-:Y:S01]  /*7b00*/  UTMASTG.5D [UR32], [UR4] ;  /* 0x00000020040073b5 */ /* 0x0007e20008020000 */
[----:B------:R-:W-:Y:S01]  /*7b10*/  UMOV UR9, 0x80 ;  /* 0x0000008000097882 */ /* 0x000fe20000000000 */
[----:B------:R-:W-:Y:S01]  /*7b20*/  UIADD3 UR12, UR46, 0x8000, URZ ;  /* 0x000080002e0c7890 */ /* 0x000fe2000fffe03f */
[----:B------:R-:W-:Y:S01]  /*7b30*/  UMOV UR11, 0xc0 ;  /* 0x000000c0000b7882 */ /* 0x000fe20000000000 */
[----:B------:R-:W-:Y:S01]  /*7b40*/  UMOV UR13, 0x100 ;  /* 0x00000100000d7882 */ /* 0x000fe20000000000 */
[----:B---3--:R-:W-:Y:S01]  /*7b50*/  UMOV UR32, UR6 ;  /* 0x0000000600207c82 */ /* 0x008fe20008000000 */
[----:B------:R-:W-:Y:S01]  /*7b60*/  UMOV UR33, UR7 ;  /* 0x0000000700217c82 */ /* 0x000fe20008000000 */
[----:B------:R-:W-:Y:S01]  /*7b70*/  UIADD3 UR6, UR46, 0xa000, URZ ;  /* 0x0000a0002e067890 */ /* 0x000fe2000fffe03f */
[----:B------:R3:W-:Y:S01]  /*7b80*/  UTMASTG.5D [UR32], [UR4] ;  /* 0x00000020040073b5 */ /* 0x0007e20008020000 */
[----:B------:R-:W-:Y:S01]  /*7b90*/  UMOV UR7, 0x140 ;  /* 0x0000014000077882 */ /* 0x000fe20000000000 */
[----:B---3--:R-:W-:Y:S01]  /*7ba0*/  UMOV UR32, UR8 ;  /* 0x0000000800207c82 */ /* 0x008fe20008000000 */
[----:B------:R-:W-:Y:S01]  /*7bb0*/  UMOV UR33, UR9 ;  /* 0x0000000900217c82 */ /* 0x000fe20008000000 */
[----:B------:R-:W-:Y:S01]  /*7bc0*/  UIADD3 UR8, UR46, 0xc000, URZ ;  /* 0x0000c0002e087890 */ /* 0x000fe2000fffe03f */
[----:B------:R3:W-:Y:S01]  /*7bd0*/  UTMASTG.5D [UR32], [UR4] ;  /* 0x00000020040073b5 */ /* 0x0007e20008020000 */
[----:B------:R-:W-:Y:S01]  /*7be0*/  UIADD3 UR9, UR46, 0xe000, URZ ;  /* 0x0000e0002e097890 */ /* 0x000fe2000fffe03f */
[----:B---3--:R-:W-:Y:S01]  /*7bf0*/  UMOV UR32, UR10 ;  /* 0x0000000a00207c82 */ /* 0x008fe20008000000 */
[----:B------:R-:W-:-:S02]  /*7c00*/  UMOV UR33, UR11 ;  /* 0x0000000b00217c82 */ /* 0x000fc40008000000 */
[----:B------:R3:W-:Y:S02]  /*7c10*/  UTMASTG.5D [UR32], [UR4] ;  /* 0x00000020040073b5 */ /* 0x0007e40008020000 */
[----:B---3--:R-:W-:Y:S01]  /*7c20*/  UMOV UR32, UR12 ;  /* 0x0000000c00207c82 */ /* 0x008fe20008000000 */
[----:B------:R-:W-:Y:S02]  /*7c30*/  UMOV UR33, UR13 ;  /* 0x0000000d00217c82 */ /* 0x000fe40008000000 */
[----:B------:R3:W-:Y:S02]  /*7c40*/  UTMASTG.5D [UR32], [UR4] ;  /* 0x00000020040073b5 */ /* 0x0007e40008020000 */
[----:B---3--:R-:W-:Y:S01]  /*7c50*/  UMOV UR32, UR6 ;  /* 0x0000000600207c82 */ /* 0x008fe20008000000 */
[----:B------:R-:W-:Y:S01]  /*7c60*/  UMOV UR33, UR7 ;  /* 0x0000000700217c82 */ /* 0x000fe20008000000 */
[----:B------:R-:W-:Y:S01]  /*7c70*/  UMOV UR6, 0x180 ;  /* 0x0000018000067882 */ /* 0x000fe20000000000 */
[----:B------:R3:W-:Y:S02]  /*7c80*/  UTMASTG.5D [UR32], [UR4] ;  /* 0x00000020040073b5 */ /* 0x0007e40008020000 */
[----:B---3--:R-:W-:Y:S01]  /*7c90*/  UMOV UR32, UR8 ;  /* 0x0000000800207c82 */ /* 0x008fe20008000000 */
[----:B------:R-:W-:Y:S01]  /*7ca0*/  UMOV UR33, UR6 ;  /* 0x0000000600217c82 */ /* 0x000fe20008000000 */
[----:B------:R-:W-:Y:S01]  /*7cb0*/  UMOV UR6, 0x1c0 ;  /* 0x000001c000067882 */ /* 0x000fe20000000000 */
[----:B------:R3:W-:Y:S02]  /*7cc0*/  UTMASTG.5D [UR32], [UR4] ;  /* 0x00000020040073b5 */ /* 0x0007e40008020000 */
[----:B---3--:R-:W-:Y:S01]  /*7cd0*/  UMOV UR32, UR9 ;  /* 0x0000000900207c82 */ /* 0x008fe20008000000 */
[----:B------:R-:W-:Y:S01]  /*7ce0*/  UMOV UR33, UR6 ;  /* 0x0000000600217c82 */ /* 0x000fe20008000000 */
[----:B------:R-:W-:Y:S01]  /*7cf0*/  UIADD3 UR6, UR46, 0x28c20, URZ ;  /* 0x00028c202e067890 */ /* 0x000fe2000fffe03f */
[----:B------:R3:W-:Y:S03]  /*7d00*/  UTMASTG.5D [UR32], [UR4] ;  /* 0x00000020040073b5 */ /* 0x0007e60008020000 */
[----:B------:R-:W-:Y:S01]  /*7d10*/  UPRMT UR6, URZ, 0x654, UR6 ;  /* 0x000006543f067896 */ /* 0x000fe20008000006 */
[----:B------:R0:W-:Y:S01]  /*7d20*/  UTMACMDFLUSH ;  /* 0x00000000000079b7 */ /* 0x0001e20000000000 */
[----:B------:R-:W-:-:S07]  /*7d30*/  DEPBAR.LE SB0, 0x0 ;  /* 0x000080000000791a */ /* 0x000fce0000000000 */
[----:B---3--:R-:W-:Y:S03]  /*7d40*/  SYNCS.ARRIVE.TRANS64.RED.A1T0 RZ, [UR6], RZ ;  /* 0x000000ffffff79a7 */ /* 0x008fe60008100406 */
.L_x_41:
[----:B------:R-:W-:Y:S05]  /*7d50*/  BSYNC B0 ;  /* 0x0000000000007941 */ /* 0x000fea0003800000 */
.L_x_40:
[----:B------:R-:W3:Y:S02]  /*7d60*/  LDC R0, c[0x0][0xda4] ;  /* 0x00036900ff007b82 */ /* 0x000ee40000000800 */
[----:B---3--:R-:W-:-:S13]  /*7d70*/  ISETP.LE.AND P0, PT, R0, UR45, PT ;  /* 0x0000002d00007c0c */ /* 0x008fda000bf03270 */
[----:B------:R-:W-:Y:S05]  /*7d80*/  @!P0 BRA `(.L_x_42) ;  /* 0xffffff90003c8947 */ /* 0x000fea000383ffff */
[----:B------:R-:W-:Y:S05]  /*7d90*/  EXIT ;  /* 0x000000000000794d */ /* 0x000fea0003800000 */
.L_x_7:
[----:B------:R-:W-:-:S08]  /*7da0*/  NOP ;  /* 0x0000000000007918 */ /* 0x000fd00000000000 */
[----:B------:R-:W1:-:S00]  /*7db0*/  USETMAXREG.DEALLOC.CTAPOOL 0x18 ;  /* 0x00000018000079c8 */ /* 0x000e4000080e0500 */
[----:B-1----:R-:W-:-:S06]  /*7dc0*/  LOP3.LUT R0, R0, 0x3, RZ, 0xc0, !PT ;  /* 0x0000000300007812 */ /* 0x002fcc00078ec0ff */
[----:B------:R-:W1:Y:S02]  /*7dd0*/  SHFL.IDX PT, R0, R0, RZ, 0x1f ;  /* 0x00001fff00007589 */ /* 0x000e6400000e0000 */
[----:B-1----:R-:W-:-:S13]  /*7de0*/  ISETP.NE.AND P0, PT, R0, RZ, PT ;  /* 0x000000ff0000720c */ /* 0x002fda0003f05270 */
[----:B------:R-:W-:Y:S05]  /*7df0*/  @P0 EXIT ;  /* 0x000000000000094d */ /* 0x000fea0003800000 */
[----:B------:R-:W1:Y:S01]  /*7e00*/  S2UR UR4, SR_CTAID.X ;  /* 0x00000000000479c3 */ /* 0x000e620000002500 */
[----:B------:R-:W-:Y:S02]  /*7e10*/  MOV R16, RZ ;  /* 0x000000ff00107202 */ /* 0x000fe40000000f00 */
[----:B------:R-:W-:Y:S02]  /*7e20*/  MOV R2, 0x1 ;  /* 0x0000000100027802 */ /* 0x000fe40000000f00 */
[----:B------:R-:W-:-:S03]  /*7e30*/  MOV R17, 0x1 ;  /* 0x0000000100117802 */ /* 0x000fc60000000f00 */
[----:B------:R-:W1:Y:S02]  /*7e40*/  LDC R0, c[0x0][0xda4] ;  /* 0x00036900ff007b82 */ /* 0x000e640000000800 */
[----:B-1----:R-:W-:-:S13]  /*7e50*/  ISETP.LE.AND P0, PT, R0, UR4, PT ;  /* 0x0000000400007c0c */ /* 0x002fda000bf03270 */
[----:B------:R-:W-:Y:S05]  /*7e60*/  @P0 BRA `(.L_x_43) ;  /* 0x0000002c005c0947 */ /* 0x000fea0003800000 */
[----:B------:R-:W-:Y:S01]  /*7e70*/  IMAD.U32 R0, RZ, RZ, UR4 ;  /* 0x00000004ff007e24 */ /* 0x000fe2000f8e00ff */
[----:B------:R-:W-:Y:S01]  /*7e80*/  MOV R16, RZ ;  /* 0x000000ff00107202 */ /* 0x000fe20000000f00 */
[----:B------:R-:W-:Y:S01]  /*7e90*/  ULDC.64 UR40, c[0x0][0x198] ;  /* 0x0000660000287ab9 */ /* 0x000fe20000000a00 */
[----:B------:R-:W-:Y:S01]  /*7ea0*/  MOV R17, 0x1 ;  /* 0x0000000100117802 */ /* 0x000fe20000000f00 */
[----:B------:R-:W-:Y:S01]  /*7eb0*/  ULDC UR36, c[0x0][0xc] ;  /* 0x0000030000247ab9 */ /* 0x000fe20000000800 */
[----:B------:R1:W-:Y:S04]  /*7ec0*/  STL [R1+0xc], R0 ;  /* 0x00000c0001007387 */ /* 0x0003e80000100800 */
[----:B------:R1:W-:Y:S02]  /*7ed0*/  STL [R1+0x18], RZ ;  /* 0x000018ff01007387 */ /* 0x0003e40000100800 */
.L_x_85:
[----:B------:R-:W2:Y:S01]  /*7ee0*/  LDL R4, [R1+0xc] ;  /* 0x00000c0001047983 */ /* 0x000ea20000100800 */
[----:B-1----:R-:W1:Y:S01]  /*7ef0*/  LDC R0, c[0x0][0xda8] ;  /* 0x00036a00ff007b82 */ /* 0x002e620000000800 */
[----:B------:R-:W-:Y:S05]  /*7f00*/  YIELD ;  /* 0x0000000000007946 */ /* 0x000fea0003800000 */
[----:B------:R-:W-:Y:S02]  /*7f10*/  ULDC.64 UR4, c[0x0][0x3f8] ;  /* 0x0000fe0000047ab9 */ /* 0x000fe40000000a00 */
[----:B------:R-:W3:Y:S01]  /*7f20*/  LDC R19, c[0x0][0xdb4] ;  /* 0x00036d00ff137b82 */ /* 0x000ee20000000800 */
[----:B------:R-:W-:-:S03]  /*7f30*/  UISETP.NE.U32.AND UP0, UPT, UR4, URZ, UPT ;  /* 0x0000003f0400728c */ /* 0x000fc6000bf05070 */
[----:B------:R-:W-:Y:S01]  /*7f40*/  ULDC UR4, c[0x0][0x404] ;  /* 0x0001010000047ab9 */ /* 0x000fe20000000800 */
[----:B------:R-:W-:-:S04]  /*7f50*/  UISETP.NE.AND.EX UP0, UPT, UR5, URZ, UPT, UP0 ;  /* 0x0000003f0500728c */ /* 0x000fc8000bf05300 */
[----:B------:R-:W-:Y:S01]  /*7f60*/  USEL UR4, UR4, 0x1, UP0 ;  /* 0x0000000104047887 */ /* 0x000fe20008000000 */
[----:B-1----:R-:W-:Y:S02]  /*7f70*/  ISETP.NE.AND P0, PT, R0, 0x1, PT ;  /* 0x000000010000780c */ /* 0x002fe40003f05270 */
[----:B---3--:R-:W-:-:S11]  /*7f80*/  ISETP.NE.AND P1, PT, R19, 0x1, PT ;  /* 0x000000011300780c */ /* 0x008fd60003f25270 */
[----:B------:R-:W2:Y:S08]  /*7f90*/  @P0 LDC R0, c[0x0][0xdac] ;  /* 0x00036b00ff000b82 */ /* 0x000eb00000000800 */
[----:B------:R-:W1:Y:S08]  /*7fa0*/  @P0 LDC R5, c[0x0][0xdb0] ;  /* 0x00036c00ff050b82 */ /* 0x000e700000000800 */
[----:B------:R-:W3:Y:S01]  /*7fb0*/  @P1 LDC.64 R2, c[0x0][0xdb8] ;  /* 0x00036e00ff021b82 */ /* 0x000ee20000000a00 */
[----:B--2---:R-:W-:-:S05]  /*7fc0*/  @P0 IMAD.HI.U32 R0, R4, R0, RZ ;  /* 0x0000000004000227 */ /* 0x004fca00078e00ff */
[----:B-1----:R-:W-:Y:S02]  /*7fd0*/  @P0 SHF.R.U32.HI R4, RZ, R5, R0 ;  /* 0x00000005ff040219 */ /* 0x002fe40000011600 */
[----:B------:R-:W1:Y:S01]  /*7fe0*/  S2R R5, SR_CgaCtaId ;  /* 0x0000000000057919 */ /* 0x000e620000008800 */
[----:B------:R-:W2:Y:S01]  /*7ff0*/  LDC R0, c[0x0][0x2e0] ;  /* 0x0000b800ff007b82 */ /* 0x000ea20000000800 */
[----:B------:R-:W-:Y:S01]  /*8000*/  MOV R18, R4 ;  /* 0x0000000400127202 */ /* 0x000fe20000000f00 */
[----:B---3--:R-:W-:Y:S01]  /*8010*/  @P1 IMAD.HI.U32 R2, R4, R2, RZ ;  /* 0x0000000204021227 */ /* 0x008fe200078e00ff */
[----:B------:R3:W-:Y:S04]  /*8020*/  STL [R1+0x4], R4 ;  /* 0x0000040401007387 */ /* 0x0007e80000100800 */
[----:B------:R-:W-:-:S02]  /*8030*/  @P1 SHF.R.U32.HI R18, RZ, R3, R2 ;  /* 0x00000003ff121219 */ /* 0x000fc40000011602 */
[----:B------:R-:W-:Y:S01]  /*8040*/  MOV R2, 0x400 ;  /* 0x0000040000027802 */ /* 0x000fe20000000f00 */
[----:B--2---:R-:W-:-:S03]  /*8050*/  IMAD R6, R0, UR4, RZ ;  /* 0x0000000400067c24 */ /* 0x004fc6000f8e02ff */
[----:B-1----:R-:W-:-:S04]  /*8060*/  LEA R7, R5, R2, 0x18 ;  /* 0x0000000205077211 */ /* 0x002fc800078ec0ff */
[----:B------:R-:W-:Y:S01]  /*8070*/  IADD3 R0, R7, 0x22400, RZ ;  /* 0x0002240007007810 */ /* 0x000fe20007ffe0ff */
[----:B------:R3:W-:Y:S03]  /*8080*/  STL [R1], R7 ;  /* 0x0000000701007387 */ /* 0x0007e60000100800 */
[----:B------:R-:W-:Y:S01]  /*8090*/  LOP3.LUT P0, RZ, R0, 0x3ff, RZ, 0xc0, !PT ;  /* 0x000003ff00ff7812 */ /* 0x000fe2000780c0ff */
[----:B------:R-:W-:Y:S01]  /*80a0*/  VIADD R0, R6, 0x3f ;  /* 0x0000003f06007836 */ /* 0x000fe20000000000 */
[----:B------:R3:W-:Y:S04]  /*80b0*/  STL [R1+0x14], R6 ;  /* 0x0000140601007387 */ /* 0x0007e80000100800 */
[----:B------:R-:W-:-:S04]  /*80c0*/  SHF.R.S32.HI R3, RZ, 0x1f, R0 ;  /* 0x0000001fff037819 */ /* 0x000fc80000011400 */
[----:B------:R-:W-:Y:S02]  /*80d0*/  LEA.HI R3, R3, R0, RZ, 0x6 ;  /* 0x0000000003037211 */ /* 0x000fe400078f30ff */
[----:B------:R-:W-:-:S05]  /*80e0*/  IADD3 R0, -R18, RZ, RZ ;  /* 0x000000ff12007210 */ /* 0x000fca0007ffe1ff */
[----:B------:R-:W-:Y:S01]  /*80f0*/  IMAD R19, R19, R0, R4 ;  /* 0x0000000013137224 */ /* 0x000fe200078e0204 */
[----:B------:R-:W-:-:S05]  /*8100*/  SHF.R.S32.HI R0, RZ, 0x6, R3 ;  /* 0x00000006ff007819 */ /* 0x000fca0000011403 */
[----:B------:R3:W-:Y:S01]  /*8110*/  STL [R1+0x8], R0 ;  /* 0x0000080001007387 */ /* 0x0007e20000100800 */
[----:B------:R-:W-:Y:S05]  /*8120*/  @!P0 BRA `(.L_x_44) ;  /* 0x0000000000408947 */ /* 0x000fea0003800000 */
[----:B------:R-:W-:Y:S01]  /*8130*/  MOV R2, 0x0 ;  /* 0x0000000000027802 */ /* 0x000fe20000000f00 */
[----:B------:R-:W-:Y:S01]  /*8140*/  ULDC.64 UR6, c[0x4][0x88] ;  /* 0x0100220000067ab9 */ /* 0x000fe20000000a00 */
[----:B------:R-:W-:Y:S01]  /*8150*/  ULDC.64 UR8, c[0x4][0x90] ;  /* 0x0100240000087ab9 */ /* 0x000fe20000000a00 */
[----:B------:R-:W-:Y:S01]  /*8160*/  ULDC.64 UR4, c[0x4][0x8] ;  /* 0x0100020000047ab9 */ /* 0x000fe20000000a00 */
[----:B---3--:R-:W-:Y:S01]  /*8170*/  MOV R4, UR6 ;  /* 0x0000000600047c02 */ /* 0x008fe20008000f00 */
[----:B------:R-:W-:Y:S01]  /*8180*/  IMAD.U32 R7, RZ, RZ, UR9 ;  /* 0x00000009ff077e24 */ /* 0x000fe2000f8e00ff */
[----:B------:R-:W1:Y:S01]  /*8190*/  LDC.64 R2, c[0x4][R2] ;  /* 0x0100000002027b82 */ /* 0x000e620000000a00 */
[----:B------:R-:W-:Y:S01]  /*81a0*/  MOV R5, UR7 ;  /* 0x0000000700057c02 */ /* 0x000fe20008000f00 */
[----:B------:R-:W-:Y:S01]  /*81b0*/  IMAD.MOV.U32 R13, RZ, RZ, RZ ;  /* 0x000000ffff0d7224 */ /* 0x000fe200078e00ff */
[----:B------:R-:W-:Y:S02]  /*81c0*/  MOV R6, UR8 ;  /* 0x0000000800067c02 */ /* 0x000fe40008000f00 */
[----:B------:R-:W-:-:S02]  /*81d0*/  MOV R10, UR4 ;  /* 0x00000004000a7c02 */ /* 0x000fc40008000f00 */
[----:B------:R-:W-:Y:S02]  /*81e0*/  MOV R11, UR5 ;  /* 0x00000005000b7c02 */ /* 0x000fe40008000f00 */
[----:B------:R-:W-:Y:S02]  /*81f0*/  MOV R8, 0x70 ;  /* 0x0000007000087802 */ /* 0x000fe40000000f00 */
[----:B------:R-:W-:-:S07]  /*8200*/  MOV R12, 0x1 ;  /* 0x00000001000c7802 */ /* 0x000fce0000000f00 */
[----:B------:R-:W-:-:S07]  /*8210*/  LEPC R20, `(.L_x_44) ;  /* 0x000000001014794e */ /* 0x000fce0000000000 */
[----:B-1----:R-:W-:Y:S05]  /*8220*/  CALL.ABS.NOINC R2 ;  /* 0x0000000002007343 */ /* 0x002fea0003c00000 */
.L_x_44:
[----:B------:R-:W3:Y:S02]  /*8230*/  LDL R2, [R1] ;  /* 0x0000000001027983 */ /* 0x000ee40000100800 */
[----:B---3--:R-:W-:-:S04]  /*8240*/  IADD3 R0, R2, 0x400, RZ ;  /* 0x0000040002007810 */ /* 0x008fc80007ffe0ff */
[----:B------:R-:W-:-:S13]  /*8250*/  LOP3.LUT P0, RZ, R0, 0x3ff, RZ, 0xc0, !PT ;  /* 0x000003ff00ff7812 */ /* 0x000fda000780c0ff */
[----:B------:R-:W-:Y:S05]  /*8260*/  @!P0 BRA `(.L_x_45) ;  /* 0x0000000000808947 */ /* 0x000fea0003800000 */
[----:B------:R-:W-:Y:S01]  /*8270*/  MOV R0, 0x0 ;  /* 0x0000000000007802 */ /* 0x000fe20000000f00 */
[----:B------:R-:W-:Y:S01]  /*8280*/  ULDC.64 UR6, c[0x4][0x88] ;  /* 0x0100220000067ab9 */ /* 0x000fe20000000a00 */
[----:B------:R-:W-:Y:S01]  /*8290*/  ULDC.64 UR8, c[0x4][0x90] ;  /* 0x0100240000087ab9 */ /* 0x000fe20000000a00 */
[----:B------:R-:W-:Y:S01]  /*82a0*/  ULDC.64 UR4, c[0x4][0x10] ;  /* 0x0100040000047ab9 */ /* 0x000fe20000000a00 */
[----:B------:R1:W2:Y:S01]  /*82b0*/  LDC.64 R2, c[0x4][R0] ;  /* 0x0100000000027b82 */ /* 0x0002a20000000a00 */
[----:B------:R-:W-:Y:S01]  /*82c0*/  MOV R4, UR6 ;  /* 0x0000000600047c02 */ /* 0x000fe20008000f00 */
[----:B------:R-:W-:Y:S01]  /*82d0*/  IMAD.U32 R7, RZ, RZ, UR9 ;  /* 0x00000009ff077e24 */ /* 0x000fe2000f8e00ff */
[----:B------:R-:W-:Y:S01]  /*82e0*/  MOV R5, UR7 ;  /* 0x0000000700057c02 */ /* 0x000fe20008000f00 */
[----:B------:R-:W-:Y:S01]  /*82f0*/  IMAD.MOV.U32 R13, RZ, RZ, RZ ;  /* 0x000000ffff0d7224 */ /* 0x000fe200078e00ff */
[----:B------:R-:W-:Y:S02]  /*8300*/  MOV R6, UR8 ;  /* 0x0000000800067c02 */ /* 0x000fe40008000f00 */
[----:B------:R-:W-:-:S02]  /*8310*/  MOV R10, UR4 ;  /* 0x00000004000a7c02 */ /* 0x000fc40008000f00 */
[----:B------:R-:W-:Y:S02]  /*8320*/  MOV R11, UR5 ;  /* 0x00000005000b7c02 */ /* 0x000fe40008000f00 */
[----:B------:R-:W-:Y:S02]  /*8330*/  MOV R8, 0x70 ;  /* 0x0000007000087802 */ /* 0x000fe40000000f00 */
[----:B-1----:R-:W-:-:S07]  /*8340*/  MOV R12, 0x1 ;  /* 0x00000001000c7802 */ /* 0x002fce0000000f00 */
[----:B------:R-:W-:-:S07]  /*8350*/  LEPC R20, `(.L_x_46) ;  /* 0x000000001014794e */ /* 0x000fce0000000000 */
[----:B--2---:R-:W-:Y:S05]  /*8360*/  CALL.ABS.NOINC R2 ;  /* 0x0000000002007343 */ /* 0x004fea0003c00000 */
.L_x_46:
[----:B------:R-:W-:Y:S01]  /*8370*/  MOV R2, 0x0 ;  /* 0x0000000000027802 */ /* 0x000fe20000000f00 */
[----:B------:R-:W-:Y:S01]  /*8380*/  ULDC.64 UR6, c[0x4][0x88] ;  /* 0x0100220000067ab9 */ /* 0x000fe20000000a00 */
[----:B------:R-:W-:Y:S01]  /*8390*/  ULDC.64 UR8, c[0x4][0x90] ;  /* 0x0100240000087ab9 */ /* 0x000fe20000000a00 */
[----:B------:R-:W-:Y:S01]  /*83a0*/  ULDC.64 UR4, c[0x4][0x18] ;  /* 0x0100060000047ab9 */ /* 0x000fe20000000a00 */
[----:B------:R-:W-:Y:S01]  /*83b0*/  MOV R4, UR6 ;  /* 0x0000000600047c02 */ /* 0x000fe20008000f00 */
[----:B------:R-:W-:Y:S01]  /*83c0*/  IMAD.U32 R10, RZ, RZ, UR4 ;  /* 0x00000004ff0a7e24 */ /* 0x000fe2000f8e00ff */
[----:B------:R-:W1:Y:S01]  /*83d0*/  LDC.64 R2, c[0x4][R2] ;  /* 0x0100000002027b82 */ /* 0x000e620000000a00 */
[----:B------:R-:W-:Y:S02]  /*83e0*/  MOV R5, UR7 ;  /* 0x0000000700057c02 */ /* 0x000fe40008000f00 */
[----:B------:R-:W-:Y:S02]  /*83f0*/  MOV R6, UR8 ;  /* 0x0000000800067c02 */ /* 0x000fe40008000f00 */
[----:B------:R-:W-:-:S02]  /*8400*/  MOV R7, UR9 ;  /* 0x0000000900077c02 */ /* 0x000fc40008000f00 */
[----:B------:R-:W-:Y:S02]  /*8410*/  MOV R11, UR5 ;  /* 0x00000005000b7c02 */ /* 0x000fe40008000f00 */
[----:B------:R-:W-:Y:S02]  /*8420*/  MOV R8, 0x70 ;  /* 0x0000007000087802 */ /* 0x000fe40000000f00 */
[----:B------:R-:W-:Y:S02]  /*8430*/  MOV R12, 0x1 ;  /* 0x00000001000c7802 */ /* 0x000fe40000000f00 */
[----:B------:R-:W-:-:S07]  /*8440*/  MOV R13, RZ ;  /* 0x000000ff000d7202 */ /* 0x000fce0000000f00 */
[----:B------:R-:W-:-:S07]  /*8450*/  LEPC R20, `(.L_x_45) ;  /* 0x000000001014794e */ /* 0x000fce0000000000 */
[----:B-1----:R-:W-:Y:S05]  /*8460*/  CALL.ABS.NOINC R2 ;  /* 0x0000000002007343 */ /* 0x002fea0003c00000 */
.L_x_45:
[----:B------:R-:W2:Y:S01]  /*8470*/  LDL.LU R5, [R1+0x4] ;  /* 0x0000040001057983 */ /* 0x000ea20000300800 */
[----:B------:R-:W1:Y:S01]  /*8480*/  LDC R0, c[0x0][0x428] ;  /* 0x00010a00ff007b82 */ /* 0x000e620000000800 */
[----:B------:R-:W-:Y:S02]  /*8490*/  ULDC.64 UR4, c[0x0][0x9f8] ;  /* 0x00027e0000047ab9 */ /* 0x000fe40000000a00 */
[----:B------:R-:W3:Y:S01]  /*84a0*/  LDL R4, [R1+0xc] ;  /* 0x00000c0001047983 */ /* 0x000ee20000100800 */
[----:B------:R-:W-:Y:S01]  /*84b0*/  ISETP.NE.U32.AND P0, PT, RZ, UR4, PT ;  /* 0x00000004ff007c0c */ /* 0x000fe2000bf05070 */
[----:B------:R-:W-:Y:S01]  /*84c0*/  ULDC UR4, c[0x0][0xda8] ;  /* 0x00036a0000047ab9 */ /* 0x000fe20000000800 */
[----:B------:R-:W-:Y:S01]  /*84d0*/  MOV R6, R18 ;  /* 0x0000001200067202 */ /* 0x000fe20000000f00 */
[----:B------:R-:W4:Y:S01]  /*84e0*/  S2R R7, SR_TID.X ;  /* 0x0000000000077919 */ /* 0x000f220000002100 */
[----:B------:R-:W-:Y:S02]  /*84f0*/  ISETP.NE.AND.EX P0, PT, RZ, UR5, PT, P0 ;  /* 0x00000005ff007c0c */ /* 0x000fe4000bf05300 */
[----:B-1----:R-:W-:Y:S01]  /*8500*/  ISETP.NE.AND P1, PT, R0, 0x1, PT ;  /* 0x000000010000780c */ /* 0x002fe20003f25270 */
[----:B------:R-:W-:-:S12]  /*8510*/  IMAD.MOV.U32 R0, RZ, RZ, R19 ;  /* 0x000000ffff007224 */ /* 0x000fd800078e0013 */
[----:B------:R-:W1:Y:S01]  /*8520*/  @P1 LDC R2, c[0x0][0x42c] ;  /* 0x00010b00ff021b82 */ /* 0x000e620000000800 */
[----:B----4-:R-:W-:-:S07]  /*8530*/  LOP3.LUT R7, R7, 0x1f, RZ, 0xc0, !PT ;  /* 0x0000001f07077812 */ /* 0x010fce00078ec0ff */
[----:B------:R-:W4:Y:S01]  /*8540*/  @P1 LDC R3, c[0x0][0x430] ;  /* 0x00010c00ff031b82 */ /* 0x000f220000000800 */
[----:B-1----:R-:W-:-:S05]  /*8550*/  @P1 IMAD.HI.U32 R2, R19, R2, RZ ;  /* 0x0000000213021227 */ /* 0x002fca00078e00ff */
[----:B----4-:R-:W-:Y:S02]  /*8560*/  @P1 SHF.R.U32.HI R0, RZ, R3, R2 ;  /* 0x00000003ff001219 */ /* 0x010fe40000011602 */
[----:B------:R-:W1:Y:S01]  /*8570*/  @P0 LDC.64 R2, c[0x0][0x9f8] ;  /* 0x00027e00ff020b82 */ /* 0x000e620000000a00 */
[----:B------:R-:W-:-:S04]  /*8580*/  ISETP.NE.AND P1, PT, R7, RZ, PT ;  /* 0x000000ff0700720c */ /* 0x000fc80003f25270 */
[----:B------:R-:W-:-:S09]  /*8590*/  PLOP3.LUT P2, PT, P1, PT, PT, 0x8, 0x0 ;  /* 0x000000000000781c */ /* 0x000fd20000f4e170 */
[----:B------:R-:W-:-:S05]  /*85a0*/  VOTEU.ALL UP1, P1 ;  /* 0x00000000003f7886 */ /* 0x000fca0000820000 */
[----:B------:R-:W-:Y:S01]  /*85b0*/  @!UP1 UIADD3 UR8, UP0, UR40, 0x270, URZ ;  /* 0x0000027028089890 */ /* 0x000fe2000ff1e03f */
[----:B-1----:R-:W-:-:S03]  /*85c0*/  @P0 IMAD.WIDE R2, R18, 0x4, R2 ;  /* 0x0000000412020825 */ /* 0x002fc600078e0202 */
[----:B------:R-:W-:Y:S02]  /*85d0*/  @!UP1 UIADD3.X UR9, URZ, UR41, URZ, UP0, !UPT ;  /* 0x000000293f099290 */ /* 0x000fe400087fe43f */
[----:B------:R1:W5:Y:S01]  /*85e0*/  @P0 LDG.E R6, desc[UR48][R2.64] ;  /* 0x0000003002060981 */ /* 0x000362000c1e1900 */
[----:B------:R-:W-:Y:S01]  /*85f0*/  PLOP3.LUT P0, PT, PT, PT, PT, 0x80, 0x0 ;  /* 0x000000000000781c */ /* 0x000fe20003f0f070 */
[----:B------:R-:W-:Y:S01]  /*8600*/  VOTEU.ALL UP0, P1 ;  /* 0x00000000003f7886 */ /* 0x000fe20000800000 */
[----:B--2---:R-:W-:-:S05]  /*8610*/  IADD3 R8, -R5, RZ, RZ ;  /* 0x000000ff05087210 */ /* 0x004fca0007ffe1ff */
[----:B---3--:R-:W-:-:S05]  /*8620*/  IMAD R8, R8, UR4, R4 ;  /* 0x0000000408087c24 */ /* 0x008fca000f8e0204 */
[----:B-1----:R-:W-:-:S07]  /*8630*/  SHF.L.U32 R8, R8, 0x6, RZ ;  /* 0x0000000608087819 */ /* 0x002fce00000006ff */
.L_x_47:
[----:B------:R-:W-:Y:S02]  /*8640*/  PLOP3.LUT P0, PT, P0, P2, PT, 0xa2, 0x0 ;  /* 0x000000000000781c */ /* 0x000fe40000705472 */
[----:B------:R-:W-:Y:S01]  /*8650*/  @P2 R2UR P0, UR7, R18 ;  /* 0x00000000120722ca */ /* 0x000fe20000000000 */
[----:B------:R-:W-:-:S07]  /*8660*/  UMOV UR4, URZ ;  /* 0x0000003f00047c82 */ /* 0x000fce0008000000 */
[----:B------:R-:W-:Y:S02]  /*8670*/  PLOP3.LUT P0, PT, P0, P2, PT, 0xa2, 0x0 ;  /* 0x000000000000781c */ /* 0x000fe40000705472 */
[----:B------:R-:W-:-:S08]  /*8680*/  @P2 R2UR.OR P0, UR6, R19 ;  /* 0x00000000130622ca */ /* 0x000fd00000100000 */
[----:B------:R-:W-:Y:S02]  /*8690*/  PLOP3.LUT P0, PT, P0, P2, PT, 0xa2, 0x0 ;  /* 0x000000000000781c */ /* 0x000fe40000705472 */
[----:B------:R-:W-:-:S08]  /*86a0*/  @P2 R2UR.OR P0, UR5, R8 ;  /* 0x00000000080522ca */ /* 0x000fd00000100000 */
[----:B------:R-:W-:Y:S02]  /*86b0*/  @P2 PLOP3.LUT P2, PT, P0, PT, PT, 0x80, 0x0 ;  /* 0x000000000000281c */ /* 0x000fe4000074f070 */
[----:B------:R-:W-:-:S03]  /*86c0*/  PLOP3.LUT P0, PT, PT, PT, PT, 0x80, 0x0 ;  /* 0x000000000000781c */ /* 0x000fc60003f0f070 */
[----:B------:R1:W-:Y:S08]  /*86d0*/  @!UP0 UTMAPF.L2.4D [UR4], [UR8] ;  /* 0x00000004080085b8 */ /* 0x0003f00008018000 */
[----:B-1----:R-:W-:Y:S05]  /*86e0*/  @P2 BRA.U.ANY `(.L_x_47) ;  /* 0xfffffffd00d42947 */ /* 0x002fea000393ffff */
[----:B------:R-:W1:Y:S01]  /*86f0*/  LDC.64 R2, c[0x0][0x3f8] ;  /* 0x0000fe00ff027b82 */ /* 0x000e620000000a00 */
[----:B------:R-:W-:Y:S01]  /*8700*/  UMOV UR4, 0xffffffff ;  /* 0xffffffff00047882 */ /* 0x000fe20000000000 */
[----:B-1----:R-:W-:-:S04]  /*8710*/  ISETP.NE.U32.AND P0, PT, R2, RZ, PT ;  /* 0x000000ff0200720c */ /* 0x002fc80003f05070 */
[----:B------:R-:W-:-:S04]  /*8720*/  ISETP.NE.AND.EX P0, PT, R3, RZ, PT, P0 ;  /* 0x000000ff0300720c */ /* 0x000fc80003f05300 */
[----:B-----5:R-:W-:Y:S01]  /*8730*/  SEL R4, R6, RZ, !P0 ;  /* 0x000000ff06047207 */ /* 0x020fe20004000000 */
[----:B------:R-:W-:Y:S08]  /*8740*/  BRA.DIV UR4, `(.L_x_48) ;  /* 0x0000002a04947947 */ /* 0x000ff0000b800000 */
.L_x_102:
[----:B------:R-:W2:Y:S01]  /*8750*/  LDL R5, [R1+0x8] ;  /* 0x0000080001057983 */ /* 0x000ea20000100800 */
[----:B------:R-:W-:Y:S01]  /*8760*/  UMOV UR4, 0xffffffff ;  /* 0xffffffff00047882 */ /* 0x000fe20000000000 */
[----:B------:R-:W-:Y:S02]  /*8770*/  SHF.R.S32.HI R7, RZ, 0x1f, R6 ;  /* 0x0000001fff077819 */ /* 0x000fe40000011406 */
[----:B--2---:R-:W-:Y:S01]  /*8780*/  IADD3 R9, R5, -0x1, RZ ;  /* 0xffffffff05097810 */ /* 0x004fe20007ffe0ff */
[----:B------:R-:W-:Y:S06]  /*8790*/  BRA.DIV UR4, `(.L_x_49) ;  /* 0x0000002a04b47947 */ /* 0x000fec000b800000 */
[----:B------:R-:W-:-:S13]  /*87a0*/  ELECT P6, URZ, PT ;  /* 0x00000000003f782f */ /* 0x000fda00038c0000 */
.L_x_105:
[----:B------:R-:W-:Y:S05]  /*87b0*/  @!P6 BRA `(.L_x_50) ;  /* 0x0000000000ece947 */ /* 0x000fea0003800000 */
[----:B------:R1:W-:Y:S01]  /*87c0*/  STL [R1+0x10], R9 ;  /* 0x0000100901007387 */ /* 0x0003e20000100800 */
[----:B------:R-:W-:Y:S01]  /*87d0*/  IMAD.MOV.U32 R4, RZ, RZ, R6 ;  /* 0x000000ffff047224 */ /* 0x000fe200078e0006 */
[----:B------:R-:W-:Y:S06]  /*87e0*/  @!P0 BRA `(.L_x_51) ;  /* 0x0000000000488947 */ /* 0x000fec0003800000 */
[----:B------:R-:W2:Y:S01]  /*87f0*/  LDC R11, c[0x0][0x41c] ;  /* 0x00010700ff0b7b82 */ /* 0x000ea20000000800 */
[----:B------:R-:W-:Y:S01]  /*8800*/  ULDC.64 UR4, c[0x0][0x408] ;  /* 0x0001020000047ab9 */ /* 0x000fe20000000a00 */
[----:B--2---:R-:W-:-:S13]  /*8810*/  ISETP.NE.AND P1, PT, R11, 0x1, PT ;  /* 0x000000010b00780c */ /* 0x004fda0003f25270 */
[----:B------:R-:W2:Y:S02]  /*8820*/  @P1 LDC.64 R4, c[0x0][0x420] ;  /* 0x00010800ff041b82 */ /* 0x000ea40000000a00 */
[----:B--2---:R-:W-:Y:S01]  /*8830*/  @P1 IMAD.HI.U32 R10, R9, R4, RZ ;  /* 0x00000004090a1227 */ /* 0x004fe200078e00ff */
[----:B------:R-:W-:-:S04]  /*8840*/  MOV R4, R9 ;  /* 0x0000000900047202 */ /* 0x000fc80000000f00 */
[----:B------:R-:W-:Y:S01]  /*8850*/  @P1 SHF.R.U32.HI R4, RZ, R5, R10 ;  /* 0x00000005ff041219 */ /* 0x000fe2000001160a */
[----:B------:R-:W-:-:S03]  /*8860*/  IMAD R10, R7, UR4, RZ ;  /* 0x00000004070a7c24 */ /* 0x000fc6000f8e02ff */
[----:B------:R-:W-:Y:S01]  /*8870*/  IADD3 R5, -R4, RZ, RZ ;  /* 0x000000ff04057210 */ /* 0x000fe20007ffe1ff */
[----:B------:R-:W-:-:S04]  /*8880*/  IMAD R10, R6, UR5, R10 ;  /* 0x00000005060a7c24 */ /* 0x000fc8000f8e020a */
[----:B------:R-:W-:-:S05]  /*8890*/  IMAD R5, R11, R5, R9 ;  /* 0x000000050b057224 */ /* 0x000fca00078e0209 */
[----:B------:R2:W-:Y:S02]  /*88a0*/  STL [R1+0x10], R5 ;  /* 0x0000100501007387 */ /* 0x0005e40000100800 */
[----:B--2---:R-:W-:-:S03]  /*88b0*/  SHF.R.S32.HI R5, RZ, 0x1f, R4 ;  /* 0x0000001fff057819 */ /* 0x004fc60000011404 */
[----:B------:R-:W-:-:S05]  /*88c0*/  IMAD.WIDE.U32 R4, R6, UR4, R4 ;  /* 0x0000000406047c25 */ /* 0x000fca000f8e0004 */
[----:B------:R-:W-:Y:S02]  /*88d0*/  IADD3 R5, R5, R10, RZ ;  /* 0x0000000a05057210 */ /* 0x000fe40007ffe0ff */
[----:B------:R-:W-:-:S04]  /*88e0*/  LEA R10, P1, R4, R2, 0x2 ;  /* 0x00000002040a7211 */ /* 0x000fc800078210ff */
[----:B------:R-:W-:-:S05]  /*88f0*/  LEA.HI.X R11, R4, R3, R5, 0x2, P1 ;  /* 0x00000003040b7211 */ /* 0x000fca00008f1405 */
[----:B------:R2:W5:Y:S04]  /*8900*/  LDG.E R4, desc[UR48][R10.64] ;  /* 0x000000300a047981 */ /* 0x000568000c1e1900 */
.L_x_51:
[----:B--2---:R-:W2:Y:S01]  /*8910*/  S2R R10, SR_CgaCtaId ;  /* 0x00000000000a7919 */ /* 0x004ea20000008800 */
[----:B------:R-:W-:-:S04]  /*8920*/  MOV R5, 0x400 ;  /* 0x0000040000057802 */ /* 0x000fc80000000f00 */
[----:B--2---:R-:W-:Y:S02]  /*8930*/  LEA R5, R10, R5, 0x18 ;  /* 0x000000050a057211 */ /* 0x004fe400078ec0ff */
[----:B------:R-:W-:Y:S02]  /*8940*/  SHF.L.U32 R10, R17, 0x1f, RZ ;  /* 0x0000001f110a7819 */ /* 0x000fe400000006ff */
[----:B------:R-:W-:-:S04]  /*8950*/  LEA R5, R16, R5, 0x3 ;  /* 0x0000000510057211 */ /* 0x000fc800078e18ff */
[----:B------:R-:W2:Y:S02]  /*8960*/  SYNCS.PHASECHK.TRANS64.TRYWAIT P1, [R5+URZ+0x28c40], R10 ;  /* 0x028c400a050075a7 */ /* 0x000ea4000802017f */
[----:B--2---:R-:W-:Y:S05]  /*8970*/  @!P1 BRA `(.L_x_52) ;  /* 0x00000028005c9947 */ /* 0x004fea0003800000 */
.L_x_106:
[----:B------:R-:W3:Y:S02]  /*8980*/  S2R R11, SR_TID.X ;  /* 0x00000000000b7919 */ /* 0x000ee40000002100 */
[----:B---3--:R-:W-:-:S04]  /*8990*/  LOP3.LUT R11, R11, 0x7f, RZ, 0xc0, !PT ;  /* 0x0000007f0b0b7812 */ /* 0x008fc800078ec0ff */
[----:B------:R-:W-:-:S13]  /*89a0*/  ISETP.NE.AND P1, PT, R11, RZ, PT ;  /* 0x000000ff0b00720c */ /* 0x000fda0003f25270 */
[----:B------:R-:W-:Y:S05]  /*89b0*/  @P1 BRA `(.L_x_53) ;  /* 0x00000000001c1947 */ /* 0x000fea0003800000 */
[----:B------:R-:W3:Y:S01]  /*89c0*/  S2R R11, SR_TID.X ;  /* 0x00000000000b7919 */ /* 0x000ee20000002100 */
[----:B--2---:R-:W-:-:S04]  /*89d0*/  IMAD.MOV.U32 R10, RZ, RZ, 0x2000 ;  /* 0x00002000ff0a7424 */ /* 0x004fc800078e00ff */
[----:B------:R4:W-:Y:S01]  /*89e0*/  SYNCS.ARRIVE.TRANS64 RZ, [R5+URZ+0x28c30], R10 ;  /* 0x028c300a05ff79a7 */ /* 0x0009e2000800003f */
[----:B---3--:R-:W-:-:S04]  /*89f0*/  LOP3.LUT R11, R11, 0x1f, RZ, 0xc0, !PT ;  /* 0x0000001f0b0b7812 */ /* 0x008fc800078ec0ff */
[----:B------:R-:W-:-:S13]  /*8a00*/  ISETP.NE.AND P1, PT, R11, RZ, PT ;  /* 0x000000ff0b00720c */ /* 0x000fda0003f25270 */
[----:B----4-:R-:W-:Y:S05]  /*8a10*/  @!P1 BRA `(.L_x_53) ;  /* 0x0000000000049947 */ /* 0x010fea0003800000 */
[----:B------:R-:W-:Y:S01]  /*8a20*/  BPT.TRAP 0x1 ;  /* 0x000000040000795c */ /* 0x000fe20000300000 */
.L_x_53:
[----:B--2---:R-:W2:Y:S01]  /*8a30*/  LDL R10, [R1+0x10] ;  /* 0x00001000010a7983 */ /* 0x004ea20000100800 */
[----:B------:R-:W-:Y:S01]  /*8a40*/  MOV R11, 0x400 ;  /* 0x00000400000b7802 */ /* 0x000fe20000000f00 */
[----:B------:R-:W3:Y:S01]  /*8a50*/  S2R R12, SR_CgaCtaId ;  /* 0x00000000000c7919 */ /* 0x000ee20000008800 */
[----:B------:R-:W-:Y:S01]  /*8a60*/  R2UR UR9, R5 ;  /* 0x00000000050972ca */ /* 0x000fe200000e0000 */
[----:B------:R-:W-:Y:S01]  /*8a70*/  UIADD3 UR4, UP0, UR40, 0x370, URZ ;  /* 0x0000037028047890 */ /* 0x000fe2000ff1e03f */
[----:B------:R-:W-:Y:S02]  /*8a80*/  R2UR UR12, R0 ;  /* 0x00000000000c72ca */ /* 0x000fe400000e0000 */
[----:B-----5:R-:W-:Y:S01]  /*8a90*/  R2UR UR13, R4 ;  /* 0x00000000040d72ca */ /* 0x020fe200000e0000 */
[----:B------:R-:W-:Y:S01]  /*8aa0*/  UIADD3.X UR5, URZ, UR41, URZ, UP0, !UPT ;  /* 0x000000293f057290 */ /* 0x000fe200087fe43f */
[----:B---3--:R-:W-:-:S04]  /*8ab0*/  LEA R11, R12, R11, 0x18 ;  /* 0x0000000b0c0b7211 */ /* 0x008fc800078ec0ff */
[----:B------:R-:W-:-:S04]  /*8ac0*/  LEA R5, R16, R11, 0xd ;  /* 0x0000000b10057211 */ /* 0x000fc800078e68ff */
[----:B------:R-:W-:Y:S01]  /*8ad0*/  R2UR UR8, R5 ;  /* 0x00000000050872ca */ /* 0x000fe200000e0000 */
[----:B------:R-:W-:Y:S01]  /*8ae0*/  UIADD3 UR9, UR9, 0x28c30, URZ ;  /* 0x00028c3009097890 */ /* 0x000fe2000fffe03f */
[----:B------:R-:W-:Y:S01]  /*8af0*/  UMOV UR6, 0x0 ;  /* 0x0000000000067882 */ /* 0x000fe20000000000 */
[----:B------:R-:W-:Y:S01]  /*8b00*/  UMOV UR7, 0x14f00000 ;  /* 0x14f0000000077882 */ /* 0x000fe20000000000 */
[----:B------:R-:W-:-:S09]  /*8b10*/  UMOV UR10, URZ ;  /* 0x0000003f000a7c82 */ /* 0x000fd20008000000 */
[----:B------:R-:W-:Y:S01]  /*8b20*/  UIADD3 UR8, UR8, 0x22400, URZ ;  /* 0x0002240008087890 */ /* 0x000fe2000fffe03f */
[----:B--2---:R-:W-:-:S13]  /*8b30*/  R2UR UR11, R10 ;  /* 0x000000000a0b72ca */ /* 0x004fda00000e0000 */
[----:B------:R-:W-:-:S09]  /*8b40*/  USHF.L.U32 UR11, UR11, 0x6, URZ ;  /* 0x000000060b0b7899 */ /* 0x000fd2000800063f */
[----:B------:R2:W-:Y:S02]  /*8b50*/  UTMALDG.4D [UR8], [UR4], desc[UR6] ;  /* 0x00000608040075b4 */ /* 0x0005e40008019000 */
[----:B--2---:R-:W-:Y:S01]  /*8b60*/  NOP ;  /* 0x0000000000007918 */ /* 0x004fe20000000000 */
.L_x_50:
[----:B------:R-:W2:Y:S01]  /*8b70*/  LDL R12, [R1+0x18] ;  /* 0x00001800010c7983 */ /* 0x000ea20000100800 */
[----:B------:R-:W-:Y:S05]  /*8b80*/  WARPSYNC.ALL ;  /* 0x0000000000007948 */ /* 0x000fea0003800000 */
[----:B------:R-:W3:Y:S01]  /*8b90*/  S2R R11, SR_CgaCtaId ;  /* 0x00000000000b7919 */ /* 0x000ee20000008800 */
[----:B------:R-:W-:Y:S01]  /*8ba0*/  MOV R10, 0x400 ;  /* 0x00000400000a7802 */ /* 0x000fe20000000f00 */
[----:B------:R-:W-:Y:S01]  /*8bb0*/  BAR.SYNC.DEFER_BLOCKING 0x8, 0xa0 ;  /* 0x0202800000007b1d */ /* 0x000fe20000010000 */
[----:B------:R-:W-:-:S13]  /*8bc0*/  ELECT P1, URZ, PT ;  /* 0x00000000003f782f */ /* 0x000fda0003820000 */
[----:B------:R-:W-:Y:S01]  /*8bd0*/  @P1 R2UR UR13, R18 ;  /* 0x00000000120d12ca */ /* 0x000fe200000e0000 */
[----:B------:R-:W-:Y:S01]  /*8be0*/  UIADD3 UR4, UP0, UR40, 0x270, URZ ;  /* 0x0000027028047890 */ /* 0x000fe2000ff1e03f */
[----:B------:R-:W-:Y:S02]  /*8bf0*/  @P1 R2UR UR12, R19 ;  /* 0x00000000130c12ca */ /* 0x000fe400000e0000 */
[----:B------:R-:W-:Y:S01]  /*8c00*/  @P1 R2UR UR11, R8 ;  /* 0x00000000080b12ca */ /* 0x000fe200000e0000 */
[----:B------:R-:W-:Y:S01]  /*8c10*/  UIADD3.X UR5, URZ, UR41, URZ, UP0, !UPT ;  /* 0x000000293f057290 */ /* 0x000fe200087fe43f */
[----:B------:R-:W-:Y:S01]  /*8c20*/  BSSY B0, `(.L_x_54) ;  /* 0x000000f000007945 */ /* 0x000fe20003800000 */
[----:B------:R-:W-:Y:S01]  /*8c30*/  UMOV UR6, 0x0 ;  /* 0x0000000000067882 */ /* 0x000fe20000000000 */
[----:B------:R-:W-:Y:S01]  /*8c40*/  UMOV UR7, 0x12f00000 ;  /* 0x12f0000000077882 */ /* 0x000fe20000000000 */
[----:B------:R-:W-:Y:S01]  /*8c50*/  UMOV UR10, URZ ;  /* 0x0000003f000a7c82 */ /* 0x000fe20008000000 */
[----:B------:R-:W-:-:S02]  /*8c60*/  @P1 MOV R5, 0x2000 ;  /* 0x0000200000051802 */ /* 0x000fc40000000f00 */
[----:B---3--:R-:W-:-:S04]  /*8c70*/  LEA R10, R11, R10, 0x18 ;  /* 0x0000000a0b0a7211 */ /* 0x008fc800078ec0ff */
[----:B------:R-:W-:Y:S01]  /*8c80*/  R2UR UR9, R10 ;  /* 0x000000000a0972ca */ /* 0x000fe200000e0000 */
[----:B------:R2:W-:-:S12]  /*8c90*/  @P1 SYNCS.ARRIVE.TRANS64 RZ, [R10+URZ+0x28c00], R5 ;  /* 0x028c00050aff19a7 */ /* 0x0005d8000800003f */
[----:B------:R-:W-:Y:S02]  /*8ca0*/  UIADD3 UR8, UR9, 0x20400, URZ ;  /* 0x0002040009087890 */ /* 0x000fe4000fffe03f */
[----:B------:R-:W-:-:S09]  /*8cb0*/  UIADD3 UR9, UR9, 0x28c00, URZ ;  /* 0x00028c0009097890 */ /* 0x000fd2000fffe03f */
[----:B------:R3:W-:Y:S01]  /*8cc0*/  UTMALDG.4D [UR8], [UR4], desc[UR6] ;  /* 0x00000608040075b4 */ /* 0x0007e20008019000 */
[----:B--2---:R-:W-:-:S04]  /*8cd0*/  LOP3.LUT R5, R12, 0x1, RZ, 0xc, !PT ;  /* 0x000000010c057812 */ /* 0x004fc800078e0cff */
[----:B------:R-:W-:-:S04]  /*8ce0*/  SHF.L.U32 R5, R5, 0x1f, RZ ;  /* 0x0000001f05057819 */ /* 0x000fc800000006ff */
[----:B------:R-:W2:Y:S02]  /*8cf0*/  SYNCS.PHASECHK.TRANS64.TRYWAIT P1, [R10+URZ+0x28c20], R5 ;  /* 0x028c20050a0075a7 */ /* 0x000ea4000802017f */
[----:B--23--:R-:W-:Y:S05]  /*8d00*/  @!P1 BRA `(.L_x_55) ;  /* 0x00000024008c9947 */ /* 0x00cfea0003800000 */
.L_x_107:
[----:B------:R-:W-:Y:S05]  /*8d10*/  BSYNC B0 ;  /* 0x0000000000007941 */ /* 0x000fea0003800000 */
.L_x_54:
[----:B------:R-:W-:Y:S04]  /*8d20*/  BSSY B0, `(.L_x_56) ;  /* 0x000004b000007945 */ /* 0x000fe80003800000 */
[----:B------:R-:W-:Y:S05]  /*8d30*/  @!P6 BRA `(.L_x_57) ;  /* 0x000000040024e947 */ /* 0x000fea0003800000 */
[----:B------:R-:W3:Y:S01]  /*8d40*/  S2R R11, SR_CgaCtaId ;  /* 0x00000000000b7919 */ /* 0x000ee20000008800 */
[----:B--2---:R-:W-:Y:S02]  /*8d50*/  MOV R8, 0x400 ;  /* 0x0000040000087802 */ /* 0x004fe40000000f00 */
[----:B------:R-:W-:Y:S01]  /*8d60*/  SHF.L.U32 R5, R17, 0x1f, RZ ;  /* 0x0000001f11057819 */ /* 0x000fe200000006ff */
[----:B------:R-:W2:Y:S01]  /*8d70*/  S2R R10, SR_TID.X ;  /* 0x00000000000a7919 */ /* 0x000ea20000002100 */
[----:B---3--:R-:W-:-:S04]  /*8d80*/  LEA R8, R11, R8, 0x18 ;  /* 0x000000080b087211 */ /* 0x008fc800078ec0ff */
[----:B------:R-:W-:Y:S02]  /*8d90*/  LEA R8, R16, R8, 0x3 ;  /* 0x0000000810087211 */ /* 0x000fe400078e18ff */
[----:B--2---:R-:W-:Y:S02]  /*8da0*/  LOP3.LUT R10, R10, 0x7f, RZ, 0xc0, !PT ;  /* 0x0000007f0a0a7812 */ /* 0x004fe400078ec0ff */
[----:B------:R-:W2:Y:S02]  /*8db0*/  SYNCS.PHASECHK.TRANS64.TRYWAIT P1, [R8+URZ+0x28c60], R5 ;  /* 0x028c6005080075a7 */ /* 0x000ea4000802017f */
[----:B------:R-:W-:Y:S01]  /*8dc0*/  ISETP.NE.AND P2, PT, R10, RZ, PT ;  /* 0x000000ff0a00720c */ /* 0x000fe20003f45270 */
[----:B--2---:R-:W-:-:S12]  /*8dd0*/  @!P1 BRA `(.L_x_58) ;  /* 0x0000002400789947 */ /* 0x004fd80003800000 */
.L_x_108:
[----:B------:R-:W-:Y:S05]  /*8de0*/  @P2 BRA `(.L_x_59) ;  /* 0x00000000001c2947 */ /* 0x000fea0003800000 */
[----:B------:R-:W3:Y:S01]  /*8df0*/  S2R R10, SR_TID.X ;  /* 0x00000000000a7919 */ /* 0x000ee20000002100 */
[----:B--2---:R-:W-:-:S04]  /*8e00*/  MOV R5, 0x10000 ;  /* 0x0001000000057802 */ /* 0x004fc80000000f00 */
[----:B------:R4:W-:Y:S01]  /*8e10*/  SYNCS.ARRIVE.TRANS64 RZ, [R8+URZ+0x28c50], R5 ;  /* 0x028c500508ff79a7 */ /* 0x0009e2000800003f */
[----:B---3--:R-:W-:-:S04]  /*8e20*/  LOP3.LUT R10, R10, 0x1f, RZ, 0xc0, !PT ;  /* 0x0000001f0a0a7812 */ /* 0x008fc800078ec0ff */
[----:B------:R-:W-:-:S13]  /*8e30*/  ISETP.NE.AND P1, PT, R10, RZ, PT ;  /* 0x000000ff0a00720c */ /* 0x000fda0003f25270 */
[----:B----4-:R-:W-:Y:S05]  /*8e40*/  @!P1 BRA `(.L_x_59) ;  /* 0x0000000000049947 */ /* 0x010fea0003800000 */
[----:B------:R-:W-:Y:S01]  /*8e50*/  BPT.TRAP 0x1 ;  /* 0x000000040000795c */ /* 0x000fe20000300000 */
.L_x_59:
[----:B------:R-:W3:Y:S01]  /*8e60*/  LDL R10, [R1+0x10] ;  /* 0x00001000010a7983 */ /* 0x000ee20000100800 */
[----:B--2---:R-:W-:Y:S01]  /*8e70*/  MOV R5, 0x400 ;  /* 0x0000040000057802 */ /* 0x004fe20000000f00 */
[----:B------:R-:W2:Y:S01]  /*8e80*/  S2R R11, SR_CgaCtaId ;  /* 0x00000000000b7919 */ /* 0x000ea20000008800 */
[----:B------:R-:W-:Y:S01]  /*8e90*/  R2UR UR9, R8 ;  /* 0x00000000080972ca */ /* 0x000fe200000e0000 */
[----:B------:R-:W-:Y:S01]  /*8ea0*/  UIADD3 UR4, UP0, UR40, 0x470, URZ ;  /* 0x0000047028047890 */ /* 0x000fe2000ff1e03f */
[----:B------:R-:W-:Y:S02]  /*8eb0*/  R2UR UR12, R0 ;  /* 0x00000000000c72ca */ /* 0x000fe400000e0000 */
[----:B------:R-:W-:Y:S01]  /*8ec0*/  R2UR UR13, R4 ;  /* 0x00000000040d72ca */ /* 0x000fe200000e0000 */
[----:B------:R-:W-:Y:S01]  /*8ed0*/  UIADD3.X UR5, URZ, UR41, URZ, UP0, !UPT ;  /* 0x000000293f057290 */ /* 0x000fe200087fe43f */
[----:B--2---:R-:W-:-:S05]  /*8ee0*/  LEA R5, R11, R5, 0x18 ;  /* 0x000000050b057211 */ /* 0x004fca00078ec0ff */
[----:B------:R-:W-:-:S05]  /*8ef0*/  IMAD R5, R16, 0x10000, R5 ;  /* 0x0001000010057824 */ /* 0x000fca00078e0205 */
[----:B------:R-:W-:Y:S01]  /*8f00*/  R2UR UR14, R5 ;  /* 0x00000000050e72ca */ /* 0x000fe200000e0000 */
[----:B------:R-:W-:Y:S01]  /*8f10*/  UIADD3 UR9, UR9, 0x28c50, URZ ;  /* 0x00028c5009097890 */ /* 0x000fe2000fffe03f */
[----:B------:R-:W-:Y:S01]  /*8f20*/  UMOV UR10, URZ ;  /* 0x0000003f000a7c82 */ /* 0x000fe20008000000 */
[----:B------:R-:W-:Y:S01]  /*8f30*/  UMOV UR6, 0x0 ;  /* 0x0000000000067882 */ /* 0x000fe20000000000 */
[----:B------:R-:W-:-:S09]  /*8f40*/  UMOV UR7, 0x14f00000 ;  /* 0x14f0000000077882 */ /* 0x000fd20000000000 */
[----:B------:R-:W-:Y:S02]  /*8f50*/  UIADD3 UR8, UR14, 0x400, URZ ;  /* 0x000004000e087890 */ /* 0x000fe4000fffe03f */
[----:B------:R-:W-:Y:S02]  /*8f60*/  UIADD3 UR15, UR14, 0x2400, URZ ;  /* 0x000024000e0f7890 */ /* 0x000fe4000fffe03f */
[----:B------:R-:W-:Y:S01]  /*8f70*/  UIADD3 UR17, UR14, 0x4400, URZ ;  /* 0x000044000e117890 */ /* 0x000fe2000fffe03f */
[----:B------:R-:W-:Y:S01]  /*8f80*/  UMOV UR16, 0x40 ;  /* 0x0000004000107882 */ /* 0x000fe20000000000 */
[----:B------:R-:W-:Y:S01]  /*8f90*/  UIADD3 UR19, UR14, 0x6400, URZ ;  /* 0x000064000e137890 */ /* 0x000fe2000fffe03f */
[----:B------:R-:W-:Y:S01]  /*8fa0*/  UMOV UR18, 0x80 ;  /* 0x0000008000127882 */ /* 0x000fe20000000000 */
[----:B------:R-:W-:Y:S01]  /*8fb0*/  UMOV UR20, 0xc0 ;  /* 0x000000c000147882 */ /* 0x000fe20000000000 */
[----:B------:R-:W-:Y:S01]  /*8fc0*/  UMOV UR21, 0x100 ;  /* 0x0000010000157882 */ /* 0x000fe20000000000 */
[----:B------:R-:W-:Y:S01]  /*8fd0*/  UMOV UR22, 0x140 ;  /* 0x0000014000167882 */ /* 0x000fe20000000000 */
[----:B---3--:R-:W-:-:S13]  /*8fe0*/  R2UR UR11, R10 ;  /* 0x000000000a0b72ca */ /* 0x008fda00000e0000 */
[----:B------:R-:W-:-:S09]  /*8ff0*/  USHF.L.U32 UR11, UR11, 0x6, URZ ;  /* 0x000000060b0b7899 */ /* 0x000fd2000800063f */
[----:B------:R2:W-:Y:S02]  /*9000*/  UTMALDG.4D [UR8], [UR4], desc[UR6] ;  /* 0x00000608040075b4 */ /* 0x0005e40008019000 */
[----:B--2---:R-:W-:Y:S01]  /*9010*/  UMOV UR8, UR15 ;  /* 0x0000000f00087c82 */ /* 0x004fe20008000000 */
[----:B------:R-:W-:Y:S01]  /*9020*/  UMOV UR10, UR16 ;  /* 0x00000010000a7c82 */ /* 0x000fe20008000000 */
[----:B------:R-:W-:Y:S01]  /*9030*/  UIADD3 UR15, UR14, 0x8400, URZ ;  /* 0x000084000e0f7890 */ /* 0x000fe2000fffe03f */
[----:B------:R2:W-:Y:S01]  /*9040*/  UTMALDG.4D [UR8], [UR4], desc[UR6] ;  /* 0x00000608040075b4 */ /* 0x0005e20008019000 */
[----:B------:R-:W-:Y:S01]  /*9050*/  UIADD3 UR16, UR14, 0xa400, URZ ;  /* 0x0000a4000e107890 */ /* 0x000fe2000fffe03f */
[----:B--2---:R-:W-:Y:S01]  /*9060*/  UMOV UR8, UR17 ;  /* 0x0000001100087c82 */ /* 0x004fe20008000000 */
[----:B------:R-:W-:Y:S02]  /*9070*/  UMOV UR10, UR18 ;  /* 0x00000012000a7c82 */ /* 0x000fe40008000000 */
[----:B------:R2:W-:Y:S01]  /*9080*/  UTMALDG.4D [UR8], [UR4], desc[UR6] ;  /* 0x00000608040075b4 */ /* 0x0005e20008019000 */
[----:B------:R-:W-:Y:S01]  /*9090*/  UIADD3 UR17, UR14, 0xc400, URZ ;  /* 0x0000c4000e117890 */ /* 0x000fe2000fffe03f */
[----:B--2---:R-:W-:Y:S01]  /*90a0*/  UMOV UR8, UR19 ;  /* 0x0000001300087c82 */ /* 0x004fe20008000000 */
[----:B------:R-:W-:-:S02]  /*90b0*/  UMOV UR10, UR20 ;  /* 0x00000014000a7c82 */ /* 0x000fc40008000000 */
[----:B------:R2:W-:Y:S02]  /*90c0*/  UTMALDG.4D [UR8], [UR4], desc[UR6] ;  /* 0x00000608040075b4 */ /* 0x0005e40008019000 */
[----:B--2---:R-:W-:Y:S01]  /*90d0*/  UMOV UR8, UR15 ;  /* 0x0000000f00087c82 */ /* 0x004fe20008000000 */
[----:B------:R-:W-:Y:S01]  /*90e0*/  UMOV UR10, UR21 ;  /* 0x00000015000a7c82 */ /* 0x000fe20008000000 */
[----:B------:R-:W-:Y:S01]  /*90f0*/  UIADD3 UR15, UR14, 0xe400, URZ ;  /* 0x0000e4000e0f7890 */ /* 0x000fe2000fffe03f */
[----:B------:R2:W-:Y:S02]  /*9100*/  UTMALDG.4D [UR8], [UR4], desc[UR6] ;  /* 0x00000608040075b4 */ /* 0x0005e40008019000 */
[----:B------:R-:W-:Y:S01]  /*9110*/  UMOV UR14, 0x180 ;  /* 0x00000180000e7882 */ /* 0x000fe20000000000 */
[----:B--2---:R-:W-:Y:S01]  /*9120*/  UMOV UR8, UR16 ;  /* 0x0000001000087c82 */ /* 0x004fe20008000000 */
[----:B------:R-:W-:Y:S02]  /*9130*/  UMOV UR10, UR22 ;  /* 0x00000016000a7c82 */ /* 0x000fe40008000000 */
[----:B------:R2:W-:Y:S02]  /*9140*/  UTMALDG.4D [UR8], [UR4], desc[UR6] ;  /* 0x00000608040075b4 */ /* 0x0005e40008019000 */
[----:B--2---:R-:W-:Y:S01]  /*9150*/  UMOV UR8, UR17 ;  /* 0x0000001100087c82 */ /* 0x004fe20008000000 */
[----:B------:R-:W-:Y:S01]  /*9160*/  UMOV UR10, UR14 ;  /* 0x0000000e000a7c82 */ /* 0x000fe20008000000 */
[----:B------:R-:W-:Y:S01]  /*9170*/  UMOV UR14, 0x1c0 ;  /* 0x000001c0000e7882 */ /* 0x000fe20000000000 */
[----:B------:R2:W-:Y:S02]  /*9180*/  UTMALDG.4D [UR8], [UR4], desc[UR6] ;  /* 0x00000608040075b4 */ /* 0x0005e40008019000 */
[----:B--2---:R-:W-:Y:S01]  /*9190*/  UMOV UR8, UR15 ;  /* 0x0000000f00087c82 */ /* 0x004fe20008000000 */
[----:B------:R-:W-:-:S02]  /*91a0*/  UMOV UR10, UR14 ;  /* 0x0000000e000a7c82 */ /* 0x000fc40008000000 */
[----:B------:R3:W-:Y:S02]  /*91b0*/  UTMALDG.4D [UR8], [UR4], desc[UR6] ;  /* 0x00000608040075b4 */ /* 0x0007e40008019000 */
[----:B---3--:R-:W-:Y:S01]  /*91c0*/  NOP ;  /* 0x0000000000007918 */ /* 0x008fe20000000000 */
.L_x_57:
[----:B------:R-:W-:Y:S05]  /*91d0*/  BSYNC B0 ;  /* 0x0000000000007941 */ /* 0x000fea0003800000 */
.L_x_56:
[----:B--2---:R-:W2:Y:S01]  /*91e0*/  LDL.LU R5, [R1+0x14] ;  /* 0x0000140001057983 */ /* 0x004ea20000300800 */
[----:B------:R-:W-:-:S04]  /*91f0*/  IADD3 R16, R16, 0x1, RZ ;  /* 0x0000000110107810 */ /* 0x000fc80007ffe0ff */
[----:B------:R-:W-:-:S04]  /*9200*/  ISETP.NE.AND P1, PT, R16, 0x2, PT ;  /* 0x000000021000780c */ /* 0x000fc80003f25270 */
[----:B------:R-:W-:Y:S02]  /*9210*/  SEL R8, RZ, 0x1, P1 ;  /* 0x00000001ff087807 */ /* 0x000fe40000800000 */
[----:B------:R-:W-:Y:S02]  /*9220*/  SEL R16, R16, RZ, P1 ;  /* 0x000000ff10107207 */ /* 0x000fe40000800000 */
[----:B------:R-:W-:Y:S02]  /*9230*/  LOP3.LUT R17, R17, R8, RZ, 0x3c, !PT ;  /* 0x0000000811117212 */ /* 0x000fe400078e3cff */
[----:B--2---:R-:W-:-:S13]  /*9240*/  ISETP.GE.AND P2, PT, R5, 0x41, PT ;  /* 0x000000410500780c */ /* 0x004fda0003f46270 */
[----:B------:R-:W-:Y:S05]  /*9250*/  @!P2 BRA `(.L_x_60) ;  /* 0x000000180038a947 */ /* 0x000fea0003800000 */
[----:B------:R-:W2:Y:S01]  /*9260*/  LDL R11, [R1+0x8] ;  /* 0x00000800010b7983 */ /* 0x000ea20000100800 */
[----:B------:R-:W-:Y:S02]  /*9270*/  MOV R5, 0x1 ;  /* 0x0000000100057802 */ /* 0x000fe40000000f00 */
[C---:B--2---:R-:W-:Y:S01]  /*9280*/  IADD3 R10, -R11.reuse, RZ, RZ ;  /* 0x000000ff0b0a7210 */ /* 0x044fe20007ffe1ff */
[----:B------:R-:W-:-:S03]  /*9290*/  VIADD R8, R11, 0xfffffffe ;  /* 0xfffffffe0b087836 */ /* 0x000fc60000000000 */
[----:B------:R-:W-:-:S04]  /*92a0*/  VIADDMNMX R10, R10, R5, 0xffffffff, !PT ;  /* 0xffffffff0a0a7446 */ /* 0x000fc80007800105 */
[----:B------:R-:W-:-:S04]  /*92b0*/  IADD3 R5, R11, R10, RZ ;  /* 0x0000000a0b057210 */ /* 0x000fc80007ffe0ff */
[----:B------:R-:W-:-:S04]  /*92c0*/  LOP3.LUT R5, R5, 0x1, RZ, 0xc0, !PT ;  /* 0x0000000105057812 */ /* 0x000fc800078ec0ff */
[----:B------:R-:W-:-:S13]  /*92d0*/  ISETP.NE.U32.AND P1, PT, R5, 0x1, PT ;  /* 0x000000010500780c */ /* 0x000fda0003f25070 */
[----:B------:R-:W-:Y:S05]  /*92e0*/  @P1 BRA `(.L_x_61) ;  /* 0x0000000400fc1947 */ /* 0x000fea0003800000 */
[----:B------:R-:W-:Y:S04]  /*92f0*/  BSSY B0, `(.L_x_62) ;  /* 0x0000077000007945 */ /* 0x000fe80003800000 */
[----:B------:R-:W-:Y:S05]  /*9300*/  @!P6 BRA `(.L_x_63) ;  /* 0x0000000400d4e947 */ /* 0x000fea0003800000 */
[----:B------:R-:W-:Y:S05]  /*9310*/  @!P0 BRA `(.L_x_64) ;  /* 0x0000000000448947 */ /* 0x000fea0003800000 */
[----:B------:R-:W2:Y:S01]  /*9320*/  LDC R11, c[0x0][0x41c] ;  /* 0x00010700ff0b7b82 */ /* 0x000ea20000000800 */
[----:B------:R-:W-:Y:S01]  /*9330*/  ULDC.64 UR4, c[0x0][0x408] ;  /* 0x0001020000047ab9 */ /* 0x000fe20000000a00 */
[----:B--2---:R-:W-:-:S13]  /*9340*/  ISETP.NE.AND P1, PT, R11, 0x1, PT ;  /* 0x000000010b00780c */ /* 0x004fda0003f25270 */
[----:B------:R-:W2:Y:S02]  /*9350*/  @P1 LDC.64 R4, c[0x0][0x420] ;  /* 0x00010800ff041b82 */ /* 0x000ea40000000a00 */
[----:B--2---:R-:W-:Y:S01]  /*9360*/  @P1 IMAD.HI.U32 R12, R8, R4, RZ ;  /* 0x00000004080c1227 */ /* 0x004fe200078e00ff */
[----:B------:R-:W-:-:S04]  /*9370*/  MOV R4, R8 ;  /* 0x0000000800047202 */ /* 0x000fc80000000f00 */
[----:B------:R-:W-:-:S04]  /*9380*/  @P1 SHF.R.U32.HI R4, RZ, R5, R12 ;  /* 0x00000005ff041219 */ /* 0x000fc8000001160c */
[----:B------:R-:W-:-:S05]  /*9390*/  IADD3 R5, -R4, RZ, RZ ;  /* 0x000000ff04057210 */ /* 0x000fca0007ffe1ff */
[----:B------:R-:W-:Y:S01]  /*93a0*/  IMAD R8, R11, R5, R8 ;  /* 0x000000050b087224 */ /* 0x000fe200078e0208 */
[--C-:B------:R-:W-:Y:S01]  /*93b0*/  SHF.R.S32.HI R5, RZ, 0x1f, R4.reuse ;  /* 0x0000001fff057819 */ /* 0x100fe20000011404 */
[----:B------:R-:W-:Y:S02]  /*93c0*/  IMAD R11, R7, UR4, RZ ;  /* 0x00000004070b7c24 */ /* 0x000fe4000f8e02ff */
[----:B------:R-:W-:-:S04]  /*93d0*/  IMAD.WIDE.U32 R4, R6, UR4, R4 ;  /* 0x0000000406047c25 */ /* 0x000fc8000f8e0004 */
[----:B------:R-:W-:Y:S01]  /*93e0*/  IMAD R11, R6, UR5, R11 ;  /* 0x00000005060b7c24 */ /* 0x000fe2000f8e020b */
[----:B------:R-:W-:-:S04]  /*93f0*/  LEA R2, P1, R4, R2, 0x2 ;  /* 0x0000000204027211 */ /* 0x000fc800078210ff */
[----:B------:R-:W-:-:S04]  /*9400*/  IADD3 R11, R11, R5, RZ ;  /* 0x000000050b0b7210 */ /* 0x000fc80007ffe0ff */
[----:B------:R-:W-:-:S05]  /*9410*/  LEA.HI.X R3, R4, R3, R11, 0x2, P1 ;  /* 0x0000000304037211 */ /* 0x000fca00008f140b */
[----:B------:R2:W5:Y:S02]  /*9420*/  LDG.E R4, desc[UR48][R2.64] ;  /* 0x0000003002047981 */ /* 0x000564000c1e1900 */
.L_x_64:
[----:B--2---:R-:W2:Y:S01]  /*9430*/  S2R R3, SR_CgaCtaId ;  /* 0x0000000000037919 */ /* 0x004ea20000008800 */
[----:B------:R-:W-:Y:S01]  /*9440*/  MOV R2, 0x400 ;  /* 0x0000040000027802 */ /* 0x000fe20000000f00 */
[----:B------:R-:W3:Y:S03]  /*9450*/  S2R R5, SR_TID.X ;  /* 0x0000000000057919 */ /* 0x000ee60000002100 */
[----:B--2---:R-:W-:Y:S02]  /*9460*/  LEA R2, R3, R2, 0x18 ;  /* 0x0000000203027211 */ /* 0x004fe400078ec0ff */
[----:B------:R-:W-:Y:S02]  /*9470*/  SHF.L.U32 R3, R17, 0x1f, RZ ;  /* 0x0000001f11037819 */ /* 0x000fe400000006ff */
[----:B------:R-:W-:Y:S02]  /*9480*/  LEA R2, R16, R2, 0x3 ;  /* 0x0000000210027211 */ /* 0x000fe400078e18ff */
[----:B---3--:R-:W-:-:S02]  /*9490*/  LOP3.LUT R5, R5, 0x7f, RZ, 0xc0, !PT ;  /* 0x0000007f05057812 */ /* 0x008fc400078ec0ff */
[----:B------:R-:W2:Y:S02]  /*94a0*/  SYNCS.PHASECHK.TRANS64.TRYWAIT P2, [R2+URZ+0x28c40], R3 ;  /* 0x028c4003020075a7 */ /* 0x000ea4000804017f */
[----:B------:R-:W-:Y:S01]  /*94b0*/  ISETP.NE.AND P1, PT, R5, RZ, PT ;  /* 0x000000ff0500720c */ /* 0x000fe20003f25270 */
[----:B--2---:R-:W-:-:S12]  /*94c0*/  @!P2 BRA `(.L_x_65) ;  /* 0x0000001c00d0a947 */ /* 0x004fd80003800000 */
.L_x_109:
[----:B------:R-:W-:Y:S05]  /*94d0*/  @P1 BRA `(.L_x_66) ;  /* 0x00000000001c1947 */ /* 0x000fea0003800000 */
[----:B------:R-:W3:Y:S01]  /*94e0*/  S2R R11, SR_TID.X ;  /* 0x00000000000b7919 */ /* 0x000ee20000002100 */
[----:B------:R-:W-:-:S04]  /*94f0*/  IMAD.MOV.U32 R5, RZ, RZ, 0x2000 ;  /* 0x00002000ff057424 */ /* 0x000fc800078e00ff */
[----:B------:R4:W-:Y:S01]  /*9500*/  SYNCS.ARRIVE.TRANS64 RZ, [R2+URZ+0x28c30], R5 ;  /* 0x028c300502ff79a7 */ /* 0x0009e2000800003f */
[----:B---3--:R-:W-:-:S04]  /*9510*/  LOP3.LUT R11, R11, 0x1f, RZ, 0xc0, !PT ;  /* 0x0000001f0b0b7812 */ /* 0x008fc800078ec0ff */
[----:B------:R-:W-:-:S13]  /*9520*/  ISETP.NE.AND P2, PT, R11, RZ, PT ;  /* 0x000000ff0b00720c */ /* 0x000fda0003f45270 */
[----:B----4-:R-:W-:Y:S05]  /*9530*/  @!P2 BRA `(.L_x_66) ;  /* 0x000000000004a947 */ /* 0x010fea0003800000 */
[----:B------:R-:W-:Y:S01]  /*9540*/  BPT.TRAP 0x1 ;  /* 0x000000040000795c */ /* 0x000fe20000300000 */
.L_x_66:
[----:B------:R-:W3:Y:S01]  /*9550*/  S2R R11, SR_CgaCtaId ;  /* 0x00000000000b7919 */ /* 0x000ee20000008800 */
[----:B------:R-:W-:Y:S01]  /*9560*/  MOV R5, 0x400 ;  /* 0x0000040000057802 */ /* 0x000fe20000000f00 */
[----:B------:R-:W-:Y:S01]  /*9570*/  UIADD3 UR4, UP0, UR40, 0x370, URZ ;  /* 0x0000037028047890 */ /* 0x000fe2000ff1e03f */
[----:B------:R-:W-:Y:S01]  /*9580*/  R2UR UR9, R2 ;  /* 0x00000000020972ca */ /* 0x000fe200000e0000 */
[----:B------:R-:W-:Y:S01]  /*9590*/  UMOV UR6, 0x0 ;  /* 0x0000000000067882 */ /* 0x000fe20000000000 */
[----:B------:R-:W-:Y:S01]  /*95a0*/  SHF.L.U32 R8, R8, 0x6, RZ ;  /* 0x0000000608087819 */ /* 0x000fe200000006ff */
[----:B------:R-:W-:Y:S01]  /*95b0*/  UIADD3.X UR5, URZ, UR41, URZ, UP0, !UPT ;  /* 0x000000293f057290 */ /* 0x000fe200087fe43f */
[----:B------:R-:W-:Y:S01]  /*95c0*/  R2UR UR12, R0 ;  /* 0x00000000000c72ca */ /* 0x000fe200000e0000 */
[----:B------:R-:W-:Y:S01]  /*95d0*/  UMOV UR7, 0x14f00000 ;  /* 0x14f0000000077882 */ /* 0x000fe20000000000 */
[----:B-----5:R-:W-:Y:S01]  /*95e0*/  R2UR UR13, R4 ;  /* 0x00000000040d72ca */ /* 0x020fe200000e0000 */
[----:B------:R-:W-:Y:S01]  /*95f0*/  UMOV UR10, URZ ;  /* 0x0000003f000a7c82 */ /* 0x000fe20008000000 */
[----:B------:R-:W-:-:S05]  /*9600*/  R2UR UR11, R8 ;  /* 0x00000000080b72ca */ /* 0x000fca00000e0000 */
[----:B------:R-:W-:Y:S01]  /*9610*/  UIADD3 UR9, UR9, 0x28c30, URZ ;  /* 0x00028c3009097890 */ /* 0x000fe2000fffe03f */
[----:B---3--:R-:W-:-:S04]  /*9620*/  LEA R5, R11, R5, 0x18 ;  /* 0x000000050b057211 */ /* 0x008fc800078ec0ff */
[----:B------:R-:W-:-:S04]  /*9630*/  LEA R5, R16, R5, 0xd ;  /* 0x0000000510057211 */ /* 0x000fc800078e68ff */
[----:B------:R-:W-:-:S13]  /*9640*/  R2UR UR8, R5 ;  /* 0x00000000050872ca */ /* 0x000fda00000e0000 */
[----:B------:R-:W-:-:S09]  /*9650*/  UIADD3 UR8, UR8, 0x22400, URZ ;  /* 0x0002240008087890 */ /* 0x000fd2000fffe03f */
[----:B------:R3:W-:Y:S01]  /*9660*/  UTMALDG.4D [UR8], [UR4], desc[UR6] ;  /* 0x00000608040075b4 */ /* 0x0007e20008019000 */
[----:B------:R-:W4:Y:S02]  /*9670*/  SYNCS.PHASECHK.TRANS64.TRYWAIT P2, [R2+URZ+0x28c60], R3 ;  /* 0x028c6003020075a7 */ /* 0x000f24000804017f */
[----:B---34-:R-:W-:Y:S05]  /*9680*/  @!P2 BRA `(.L_x_67) ;  /* 0x0000001c0074a947 */ /* 0x018fea0003800000 */
.L_x_110:
[----:B------:R-:W-:Y:S05]  /*9690*/  @P1 BRA `(.L_x_68) ;  /* 0x00000000001c1947 */ /* 0x000fea0003800000 */
[----:B------:R-:W4:Y:S01]  /*96a0*/  S2R R5, SR_TID.X ;  /* 0x0000000000057919 */ /* 0x000f220000002100 */
[----:B--23--:R-:W-:-:S04]  /*96b0*/  MOV R3, 0x10000 ;  /* 0x0001000000037802 */ /* 0x00cfc80000000f00 */
[----:B------:R2:W-:Y:S01]  /*96c0*/  SYNCS.ARRIVE.TRANS64 RZ, [R2+URZ+0x28c50], R3 ;  /* 0x028c500302ff79a7 */ /* 0x0005e2000800003f */
[----:B----4-:R-:W-:-:S04]  /*96d0*/  LOP3.LUT R5, R5, 0x1f, RZ, 0xc0, !PT ;  /* 0x0000001f05057812 */ /* 0x010fc800078ec0ff */
[----:B------:R-:W-:-:S13]  /*96e0*/  ISETP.NE.AND P1, PT, R5, RZ, PT ;  /* 0x000000ff0500720c */ /* 0x000fda0003f25270 */
[----:B--2---:R-:W-:Y:S05]  /*96f0*/  @!P1 BRA `(.L_x_68) ;  /* 0x0000000000049947 */ /* 0x004fea0003800000 */
[----:B------:R-:W-:Y:S01]  /*9700*/  BPT.TRAP 0x1 ;  /* 0x000000040000795c */ /* 0x000fe20000300000 */
.L_x_68:
[----:B------:R-:W4:Y:S01]  /*9710*/  S2R R5, SR_CgaCtaId ;  /* 0x0000000000057919 */ /* 0x000f220000008800 */
[----:B--23--:R-:W-:Y:S01]  /*9720*/  MOV R3, 0x400 ;  /* 0x0000040000037802 */ /* 0x00cfe20000000f00 */
[----:B------:R-:W-:Y:S01]  /*9730*/  UIADD3 UR4, UP0, UR40, 0x470, URZ ;  /* 0x0000047028047890 */ /* 0x000fe2000ff1e03f */
[----:B------:R-:W-:Y:S01]  /*9740*/  R2UR UR9, R2 ;  /* 0x00000000020972ca */ /* 0x000fe200000e0000 */
[----:B------:R-:W-:Y:S01]  /*9750*/  UMOV UR10, URZ ;  /* 0x0000003f000a7c82 */ /* 0x000fe20008000000 */
[----:B------:R-:W-:Y:S01]  /*9760*/  R2UR UR11, R8 ;  /* 0x00000000080b72ca */ /* 0x000fe200000e0000 */
[----:B------:R-:W-:Y:S01]  /*9770*/  UIADD3.X UR5, URZ, UR41, URZ, UP0, !UPT ;  /* 0x000000293f057290 */ /* 0x000fe200087fe43f */
[----:B------:R-:W-:Y:S01]  /*9780*/  R2UR UR12, R0 ;  /* 0x00000000000c72ca */ /* 0x000fe200000e0000 */
[----:B------:R-:W-:Y:S01]  /*9790*/  UMOV UR6, 0x0 ;  /* 0x0000000000067882 */ /* 0x000fe20000000000 */
[----:B------:R-:W-:Y:S01]  /*97a0*/  R2UR UR13, R4 ;  /* 0x00000000040d72ca */ /* 0x000fe200000e0000 */
[----:B------:R-:W-:Y:S01]  /*97b0*/  UMOV UR7, 0x14f00000 ;  /* 0x14f0000000077882 */ /* 0x000fe20000000000 */
[----:B------:R-:W-:Y:S01]  /*97c0*/  UMOV UR18, 0x40 ;  /* 0x0000004000127882 */ /* 0x000fe20000000000 */
[----:B------:R-:W-:Y:S01]  /*97d0*/  UMOV UR19, 0x80 ;  /* 0x0000008000137882 */ /* 0x000fe20000000000 */
[----:B------:R-:W-:Y:S01]  /*97e0*/  UMOV UR20, 0xc0 ;  /* 0x000000c000147882 */ /* 0x000fe20000000000 */
[----:B------:R-:W-:Y:S01]  /*97f0*/  UMOV UR21, 0x100 ;  /* 0x0000010000157882 */ /* 0x000fe20000000000 */
[----:B------:R-:W-:Y:S01]  /*9800*/  UMOV UR22, 0x140 ;  /* 0x0000014000167882 */ /* 0x000fe20000000000 */
[----:B------:R-:W-:Y:S01]  /*9810*/  UIADD3 UR9, UR9, 0x28c50, URZ ;  /* 0x00028c5009097890 */ /* 0x000fe2000fffe03f */
[----:B----4-:R-:W-:-:S04]  /*9820*/  LEA R3, R5, R3, 0x18 ;  /* 0x0000000305037211 */ /* 0x010fc800078ec0ff */
[----:B------:R-:W-:-:S04]  /*9830*/  LEA R2, R16, R3, 0x10 ;  /* 0x0000000310027211 */ /* 0x000fc800078e80ff */
[----:B------:R-:W-:-:S13]  /*9840*/  R2UR UR14, R2 ;  /* 0x00000000020e72ca */ /* 0x000fda00000e0000 */
[----:B------:R-:W-:Y:S02]  /*9850*/  UIADD3 UR8, UR14, 0x400, URZ ;  /* 0x000004000e087890 */ /* 0x000fe4000fffe03f */
[----:B------:R-:W-:Y:S02]  /*9860*/  UIADD3 UR15, UR14, 0x2400, URZ ;  /* 0x000024000e0f7890 */ /* 0x000fe4000fffe03f */
[----:B------:R-:W-:Y:S02]  /*9870*/  UIADD3 UR16, UR14, 0x4400, URZ ;  /* 0x000044000e107890 */ /* 0x000fe4000fffe03f */
[----:B------:R-:W-:-:S03]  /*9880*/  UIADD3 UR17, UR14, 0x6400, URZ ;  /* 0x000064000e117890 */ /* 0x000fc6000fffe03f */
[----:B------:R2:W-:Y:S02]  /*9890*/  UTMALDG.4D [UR8], [UR4], desc[UR6] ;  /* 0x00000608040075b4 */ /* 0x0005e40008019000 */
[----:B--2---:R-:W-:Y:S01]  /*98a0*/  UMOV UR8, UR15 ;  /* 0x0000000f00087c82 */ /* 0x004fe20008000000 */
[----:B------:R-:W-:Y:S01]  /*98b0*/  UMOV UR10, UR18 ;  /* 0x00000012000a7c82 */ /* 0x000fe20008000000 */
[----:B------:R-:W-:Y:S01]  /*98c0*/  UIADD3 UR15, UR14, 0x8400, URZ ;  /* 0x000084000e0f7890 */ /* 0x000fe2000fffe03f */
        /* <DEDUP_REMOVED lines=8> */
[----:B------:R2:W-:Y:S01]  /*9950*/  UTMALDG.4D [UR8], [UR4], desc[UR6] ;  /* 0x00000608040075b4 */ /* 0x0005e20008019000 */
[----:B------:R-:W-:Y:S01]  /*9960*/  UIADD3 UR14, UR14, 0xe400, URZ ;  /* 0x0000e4000e0e7890 */ /* 0x000fe2000fffe03f */
[----:B--2---:R-:W-:Y:S01]  /*9970*/  UMOV UR8, UR15 ;  /* 0x0000000f00087c82 */ /* 0x004fe20008000000 */
[----:B------:R-:W-:Y:S01]  /*9980*/  UMOV UR10, UR21 ;  /* 0x00000015000a7c82 */ /* 0x000fe20008000000 */
[----:B------:R-:W-:Y:S01]  /*9990*/  UMOV UR15, 0x180 ;  /* 0x00000180000f7882 */ /* 0x000fe20000000000 */
[----:B------:R2:W-:Y:S02]  /*99a0*/  UTMALDG.4D [UR8], [UR4], desc[UR6] ;  /* 0x00000608040075b4 */ /* 0x0005e40008019000 */
[----:B--2---:R-:W-:Y:S01]  /*99b0*/  UMOV UR8, UR16 ;  /* 0x0000001000087c82 */ /* 0x004fe20008000000 */
[----:B------:R-:W-:-:S02]  /*99c0*/  UMOV UR10, UR22 ;  /* 0x00000016000a7c82 */ /* 0x000fc40008000000 */
[----:B------:R2:W-:Y:S02]  /*99d0*/  UTMALDG.4D [UR8], [UR4], desc[UR6] ;  /* 0x00000608040075b4 */ /* 0x0005e40008019000 */
[----:B--2---:R-:W-:Y:S01]  /*99e0*/  UMOV UR8, UR17 ;  /* 0x0000001100087c82 */ /* 0x004fe20008000000 */
[----:B------:R-:W-:Y:S01]  /*99f0*/  UMOV UR10, UR15 ;  /* 0x0000000f000a7c82 */ /* 0x000fe20008000000 */
[----:B------:R-:W-:Y:S01]  /*9a00*/  UMOV UR15, 0x1c0 ;  /* 0x000001c0000f7882 */ /* 0x000fe20000000000 */
[----:B------:R2:W-:Y:S02]  /*9a10*/  UTMALDG.4D [UR8], [UR4], desc[UR6] ;  /* 0x00000608040075b4 */ /* 0x0005e40008019000 */
[----:B--2---:R-:W-:Y:S01]  /*9a20*/  UMOV UR8, UR14 ;  /* 0x0000000e00087c82 */ /* 0x004fe20008000000 */
[----:B------:R-:W-:Y:S02]  /*9a30*/  UMOV UR10, UR15 ;  /* 0x0000000f000a7c82 */ /* 0x000fe40008000000 */
[----:B------:R2:W-:Y:S02]  /*9a40*/  UTMALDG.4D [UR8], [UR4], desc[UR6] ;  /* 0x00000608040075b4 */ /* 0x0005e40008019000 */
[----:B--2---:R-:W-:Y:S01]  /*9a50*/  NOP ;  /* 0x0000000000007918 */ /* 0x004fe20000000000 */
.L_x_63:
[----:B------:R-:W-:Y:S05]  /*9a60*/  BSYNC B0 ;  /* 0x0000000000007941 */ /* 0x000fea0003800000 */
.L_x_62:
[----:B------:R-:W2:Y:S01]  /*9a70*/  LDL.LU R3, [R1+0x8] ;  /* 0x0000080001037983 */ /* 0x000ea20000300800 */
[----:B------:R-:W-:-:S05]  /*9a80*/  VIADD R16, R16, 0x1 ;  /* 0x0000000110107836 */ /* 0x000fca0000000000 */
[----:B------:R-:W-:-:S04]  /*9a90*/  ISETP.NE.AND P1, PT, R16, 0x2, PT ;  /* 0x000000021000780c */ /* 0x000fc80003f25270 */
[----:B------:R-:W-:Y:S02]  /*9aa0*/  SEL R2, RZ, 0x1, P1 ;  /* 0x00000001ff027807 */ /* 0x000fe40000800000 */
[----:B------:R-:W-:Y:S02]  /*9ab0*/  SEL R16, R16, RZ, P1 ;  /* 0x000000ff10107207 */ /* 0x000fe40000800000 */
[----:B------:R-:W-:Y:S02]  /*9ac0*/  LOP3.LUT R17, R17, R2, RZ, 0x3c, !PT ;  /* 0x0000000211117212 */ /* 0x000fe400078e3cff */
[----:B--2---:R-:W-:-:S07]  /*9ad0*/  IADD3 R8, R3, -0x3, RZ ;  /* 0xfffffffd03087810 */ /* 0x004fce0007ffe0ff */
.L_x_61:
[----:B------:R-:W-:Y:S01]  /*9ae0*/  IADD3 R10, -R10, RZ, RZ ;  /* 0x000000ff0a0a7210 */ /* 0x000fe20007ffe1ff */
[----:B------:R-:W-:Y:S03]  /*9af0*/  BSSY B0, `(.L_x_60) ;  /* 0x0000104000007945 */ /* 0x000fe60003800000 */
[----:B------:R-:W-:-:S13]  /*9b00*/  ISETP.NE.AND P1, PT, R9, R10, PT ;  /* 0x0000000a0900720c */ /* 0x000fda0003f25270 */
[----:B------:R-:W-:Y:S05]  /*9b10*/  @!P1 BRA `(.L_x_69) ;  /* 0x0000001000049947 */ /* 0x000fea0003800000 */
.L_x_84:
[----:B------:R-:W-:Y:S04]  /*9b20*/  BSSY B1, `(.L_x_70) ;  /* 0x0000079000017945 */ /* 0x000fe80003800000 */
[----:B------:R-:W-:Y:S05]  /*9b30*/  @!P6 BRA `(.L_x_71) ;  /* 0x0000000400dce947 */ /* 0x000fea0003800000 */
[----:B-1----:R-:W-:Y:S01]  /*9b40*/  MOV R9, R8 ;  /* 0x0000000800097202 */ /* 0x002fe20000000f00 */
[----:B------:R-:W-:Y:S06]  /*9b50*/  @!P0 BRA `(.L_x_72) ;  /* 0x0000000000488947 */ /* 0x000fec0003800000 */
[----:B------:R-:W1:Y:S01]  /*9b60*/  LDC R10, c[0x0][0x41c] ;  /* 0x00010700ff0a7b82 */ /* 0x000e620000000800 */
[----:B------:R-:W-:Y:S02]  /*9b70*/  ULDC.64 UR4, c[0x0][0x408] ;  /* 0x0001020000047ab9 */ /* 0x000fe40000000a00 */
[----:B------:R-:W-:-:S04]  /*9b80*/  IMAD R11, R7, UR4, RZ ;  /* 0x00000004070b7c24 */ /* 0x000fc8000f8e02ff */
[----:B------:R-:W-:Y:S01]  /*9b90*/  IMAD R11, R6, UR5, R11 ;  /* 0x00000005060b7c24 */ /* 0x000fe2000f8e020b */
[----:B-1----:R-:W-:-:S13]  /*9ba0*/  ISETP.NE.AND P1, PT, R10, 0x1, PT ;  /* 0x000000010a00780c */ /* 0x002fda0003f25270 */
[----:B------:R-:W1:Y:S02]  /*9bb0*/  @P1 LDC.64 R2, c[0x0][0x420] ;  /* 0x00010800ff021b82 */ /* 0x000e640000000a00 */
[----:B-1----:R-:W-:Y:S01]  /*9bc0*/  @P1 IMAD.HI.U32 R4, R8, R2, RZ ;  /* 0x0000000208041227 */ /* 0x002fe200078e00ff */
[----:B------:R-:W-:-:S04]  /*9bd0*/  MOV R2, R8 ;  /* 0x0000000800027202 */ /* 0x000fc80000000f00 */
[----:B------:R-:W-:Y:S02]  /*9be0*/  @P1 SHF.R.U32.HI R2, RZ, R3, R4 ;  /* 0x00000003ff021219 */ /* 0x000fe40000011604 */
[----:B------:R-:W1:Y:S02]  /*9bf0*/  LDC.64 R4, c[0x0][0x3f8] ;  /* 0x0000fe00ff047b82 */ /* 0x000e640000000a00 */
[--C-:B------:R-:W-:Y:S01]  /*9c00*/  SHF.R.S32.HI R3, RZ, 0x1f, R2.reuse ;  /* 0x0000001fff037819 */ /* 0x100fe20000011402 */
[--C-:B------:R-:W-:Y:S02]  /*9c10*/  IMAD.MOV R9, RZ, RZ, -R2.reuse ;  /* 0x000000ffff097224 */ /* 0x100fe400078e0a02 */
[----:B------:R-:W-:-:S04]  /*9c20*/  IMAD.WIDE.U32 R2, R6, UR4, R2 ;  /* 0x0000000406027c25 */ /* 0x000fc8000f8e0002 */
[----:B------:R-:W-:Y:S01]  /*9c30*/  IMAD R9, R10, R9, R8 ;  /* 0x000000090a097224 */ /* 0x000fe200078e0208 */
[----:B------:R-:W-:Y:S02]  /*9c40*/  IADD3 R11, R11, R3, RZ ;  /* 0x000000030b0b7210 */ /* 0x000fe40007ffe0ff */
[----:B-1----:R-:W-:-:S04]  /*9c50*/  LEA R4, P1, R2, R4, 0x2 ;  /* 0x0000000402047211 */ /* 0x002fc800078210ff */
[----:B------:R-:W-:-:S05]  /*9c60*/  LEA.HI.X R5, R2, R5, R11, 0x2, P1 ;  /* 0x0000000502057211 */ /* 0x000fca00008f140b */
[----:B------:R1:W5:Y:S04]  /*9c70*/  LDG.E R4, desc[UR48][R4.64] ;  /* 0x0000003004047981 */ /* 0x000368000c1e1900 */
.L_x_72:
[----:B------:R-:W2:Y:S01]  /*9c80*/  S2R R3, SR_CgaCtaId ;  /* 0x0000000000037919 */ /* 0x000ea20000008800 */
[----:B------:R-:W-:Y:S01]  /*9c90*/  MOV R2, 0x400 ;  /* 0x0000040000027802 */ /* 0x000fe20000000f00 */
[----:B-1----:R-:W1:Y:S03]  /*9ca0*/  S2R R5, SR_TID.X ;  /* 0x0000000000057919 */ /* 0x002e660000002100 */
[----:B--2---:R-:W-:-:S04]  /*9cb0*/  LEA R2, R3, R2, 0x18 ;  /* 0x0000000203027211 */ /* 0x004fc800078ec0ff */
[----:B------:R-:W-:Y:S02]  /*9cc0*/  LEA R3, R16, R2, 0x3 ;  /* 0x0000000210037211 */ /* 0x000fe400078e18ff */
[----:B------:R-:W-:Y:S02]  /*9cd0*/  SHF.L.U32 R2, R17, 0x1f, RZ ;  /* 0x0000001f11027819 */ /* 0x000fe400000006ff */
[----:B-1----:R-:W-:Y:S02]  /*9ce0*/  LOP3.LUT R5, R5, 0x7f, RZ, 0xc0, !PT ;  /* 0x0000007f05057812 */ /* 0x002fe400078ec0ff */
[----:B------:R-:W1:Y:S02]  /*9cf0*/  SYNCS.PHASECHK.TRANS64.TRYWAIT P2, [R3+URZ+0x28c40], R2 ;  /* 0x028c4002030075a7 */ /* 0x000e64000804017f */
[----:B------:R-:W-:Y:S01]  /*9d00*/  ISETP.NE.AND P1, PT, R5, RZ, PT ;  /* 0x000000ff0500720c */ /* 0x000fe20003f25270 */
[----:B-1----:R-:W-:-:S12]  /*9d10*/  @!P2 BRA `(.L_x_73) ;  /* 0x0000001400e4a947 */ /* 0x002fd80003800000 */
.L_x_111:
[----:B------:R-:W-:Y:S05]  /*9d20*/  @P1 BRA `(.L_x_74) ;  /* 0x00000000001c1947 */ /* 0x000fea0003800000 */
[----:B------:R-:W2:Y:S01]  /*9d30*/  S2R R5, SR_TID.X ;  /* 0x0000000000057919 */ /* 0x000ea20000002100 */
[----:B------:R-:W-:-:S04]  /*9d40*/  MOV R10, 0x2000 ;  /* 0x00002000000a7802 */ /* 0x000fc80000000f00 */
[----:B------:R3:W-:Y:S01]  /*9d50*/  SYNCS.ARRIVE.TRANS64 RZ, [R3+URZ+0x28c30], R10 ;  /* 0x028c300a03ff79a7 */ /* 0x0007e2000800003f */
[----:B--2---:R-:W-:-:S04]  /*9d60*/  LOP3.LUT R5, R5, 0x1f, RZ, 0xc0, !PT ;  /* 0x0000001f05057812 */ /* 0x004fc800078ec0ff */
[----:B------:R-:W-:-:S13]  /*9d70*/  ISETP.NE.AND P2, PT, R5, RZ, PT ;  /* 0x000000ff0500720c */ /* 0x000fda0003f45270 */
[----:B---3--:R-:W-:Y:S05]  /*9d80*/  @!P2 BRA `(.L_x_74) ;  /* 0x000000000004a947 */ /* 0x008fea0003800000 */
[----:B------:R-:W-:Y:S01]  /*9d90*/  BPT.TRAP 0x1 ;  /* 0x000000040000795c */ /* 0x000fe20000300000 */
.L_x_74:
[----:B------:R-:W2:Y:S01]  /*9da0*/  S2R R10, SR_CgaCtaId ;  /* 0x00000000000a7919 */ /* 0x000ea20000008800 */
[----:B------:R-:W-:Y:S01]  /*9db0*/  MOV R5, 0x400 ;  /* 0x0000040000057802 */ /* 0x000fe20000000f00 */
[----:B------:R-:W-:Y:S01]  /*9dc0*/  UIADD3 UR4, UP0, UR40, 0x370, URZ ;  /* 0x0000037028047890 */ /* 0x000fe2000ff1e03f */
[----:B------:R-:W-:Y:S01]  /*9dd0*/  R2UR UR9, R3 ;  /* 0x00000000030972ca */ /* 0x000fe200000e0000 */
[----:B------:R-:W-:Y:S01]  /*9de0*/  UMOV UR6, 0x0 ;  /* 0x0000000000067882 */ /* 0x000fe20000000000 */
[----:B------:R-:W-:Y:S01]  /*9df0*/  R2UR UR12, R0 ;  /* 0x00000000000c72ca */ /* 0x000fe200000e0000 */
[----:B------:R-:W-:Y:S01]  /*9e00*/  UIADD3.X UR5, URZ, UR41, URZ, UP0, !UPT ;  /* 0x000000293f057290 */ /* 0x000fe200087fe43f */
[----:B-----5:R-:W-:Y:S01]  /*9e10*/  R2UR UR13, R4 ;  /* 0x00000000040d72ca */ /* 0x020fe200000e0000 */
[----:B------:R-:W-:Y:S01]  /*9e20*/  UMOV UR7, 0x14f00000 ;  /* 0x14f0000000077882 */ /* 0x000fe20000000000 */
[----:B------:R-:W-:-:S07]  /*9e30*/  UMOV UR10, URZ ;  /* 0x0000003f000a7c82 */ /* 0x000fce0008000000 */
[----:B------:R-:W-:Y:S01]  /*9e40*/  UIADD3 UR9, UR9, 0x28c30, URZ ;  /* 0x00028c3009097890 */ /* 0x000fe2000fffe03f */
[----:B--2---:R-:W-:-:S04]  /*9e50*/  LEA R5, R10, R5, 0x18 ;  /* 0x000000050a057211 */ /* 0x004fc800078ec0ff */
[----:B------:R-:W-:-:S04]  /*9e60*/  LEA R5, R16, R5, 0xd ;  /* 0x0000000510057211 */ /* 0x000fc800078e68ff */
[----:B------:R-:W-:Y:S01]  /*9e70*/  R2UR UR8, R5 ;  /* 0x00000000050872ca */ /* 0x000fe200000e0000 */
[----:B------:R-:W-:-:S05]  /*9e80*/  IMAD.SHL.U32 R5, R9, 0x40, RZ ;  /* 0x0000004009057824 */ /* 0x000fca00078e00ff */
[----:B------:R-:W-:-:S07]  /*9e90*/  R2UR UR11, R5 ;  /* 0x00000000050b72ca */ /* 0x000fce00000e0000 */
[----:B------:R-:W-:-:S09]  /*9ea0*/  UIADD3 UR8, UR8, 0x22400, URZ ;  /* 0x0002240008087890 */ /* 0x000fd2000fffe03f */
[----:B------:R2:W-:Y:S01]  /*9eb0*/  UTMALDG.4D [UR8], [UR4], desc[UR6] ;  /* 0x00000608040075b4 */ /* 0x0005e20008019000 */
[----:B------:R-:W3:Y:S02]  /*9ec0*/  SYNCS.PHASECHK.TRANS64.TRYWAIT P2, [R3+URZ+0x28c60], R2 ;  /* 0x028c6002030075a7 */ /* 0x000ee4000804017f */
[----:B--23--:R-:W-:Y:S05]  /*9ed0*/  @!P2 BRA `(.L_x_75) ;  /* 0x000000140088a947 */ /* 0x00cfea0003800000 */
.L_x_112:
[----:B------:R-:W-:Y:S05]  /*9ee0*/  @P1 BRA `(.L_x_76) ;  /* 0x00000000001c1947 */ /* 0x000fea0003800000 */
[----:B------:R-:W3:Y:S01]  /*9ef0*/  S2R R9, SR_TID.X ;  /* 0x0000000000097919 */ /* 0x000ee20000002100 */
[----:B-12---:R-:W-:-:S04]  /*9f00*/  MOV R2, 0x10000 ;  /* 0x0001000000027802 */ /* 0x006fc80000000f00 */
[----:B------:R4:W-:Y:S01]  /*9f10*/  SYNCS.ARRIVE.TRANS64 RZ, [R3+URZ+0x28c50], R2 ;  /* 0x028c500203ff79a7 */ /* 0x0009e2000800003f */
[----:B---3--:R-:W-:-:S04]  /*9f20*/  LOP3.LUT R9, R9, 0x1f, RZ, 0xc0, !PT ;  /* 0x0000001f09097812 */ /* 0x008fc800078ec0ff */
[----:B------:R-:W-:-:S13]  /*9f30*/  ISETP.NE.AND P1, PT, R9, RZ, PT ;  /* 0x000000ff0900720c */ /* 0x000fda0003f25270 */
[----:B----4-:R-:W-:Y:S05]  /*9f40*/  @!P1 BRA `(.L_x_76) ;  /* 0x0000000000049947 */ /* 0x010fea0003800000 */
[----:B------:R-:W-:Y:S01]  /*9f50*/  BPT.TRAP 0x1 ;  /* 0x000000040000795c */ /* 0x000fe20000300000 */
.L_x_76:
[----:B------:R-:W3:Y:S01]  /*9f60*/  S2R R9, SR_CgaCtaId ;  /* 0x0000000000097919 */ /* 0x000ee20000008800 */
[----:B-12---:R-:W-:Y:S01]  /*9f70*/  MOV R2, 0x400 ;  /* 0x0000040000027802 */ /* 0x006fe20000000f00 */
        /* <DEDUP_REMOVED lines=15> */
[----:B---3--:R-:W-:-:S04]  /*a070*/  LEA R2, R9, R2, 0x18 ;  /* 0x0000000209027211 */ /* 0x008fc800078ec0ff */
[----:B------:R-:W-:-:S04]  /*a080*/  LEA R2, R16, R2, 0x10 ;  /* 0x0000000210027211 */ /* 0x000fc800078e80ff */
[----:B------:R-:W-:-:S13]  /*a090*/  R2UR UR14, R2 ;  /* 0x00000000020e72ca */ /* 0x000fda00000e0000 */
[----:B------:R-:W-:Y:S02]  /*a0a0*/  UIADD3 UR8, UR14, 0x400, URZ ;  /* 0x000004000e087890 */ /* 0x000fe4000fffe03f */
[----:B------:R-:W-:Y:S02]  /*a0b0*/  UIADD3 UR15, UR14, 0x2400, URZ ;  /* 0x000024000e0f7890 */ /* 0x000fe4000fffe03f */
[----:B------:R-:W-:Y:S02]  /*a0c0*/  UIADD3 UR16, UR14, 0x4400, URZ ;  /* 0x000044000e107890 */ /* 0x000fe4000fffe03f */
[----:B------:R-:W-:-:S03]  /*a0d0*/  UIADD3 UR17, UR14, 0x6400, URZ ;  /* 0x000064000e117890 */ /* 0x000fc6000fffe03f */
[----:B------:R1:W-:Y:S02]  /*a0e0*/  UTMALDG.4D [UR8], [UR4], desc[UR6] ;  /* 0x00000608040075b4 */ /* 0x0003e40008019000 */
[----:B-1----:R-:W-:Y:S01]  /*a0f0*/  UMOV UR8, UR15 ;  /* 0x0000000f00087c82 */ /* 0x002fe20008000000 */
[----:B------:R-:W-:Y:S01]  /*a100*/  UMOV UR10, UR18 ;  /* 0x00000012000a7c82 */ /* 0x000fe20008000000 */
[----:B------:R-:W-:Y:S01]  /*a110*/  UIADD3 UR15, UR14, 0x8400, URZ ;  /* 0x000084000e0f7890 */ /* 0x000fe2000fffe03f */
        /* <DEDUP_REMOVED lines=8> */
[----:B------:R1:W-:Y:S01]  /*a1a0*/  UTMALDG.4D [UR8], [UR4], desc[UR6] ;  /* 0x00000608040075b4 */ /* 0x0003e20008019000 */
[----:B------:R-:W-:Y:S01]  /*a1b0*/  UIADD3 UR14, UR14, 0xe400, URZ ;  /* 0x0000e4000e0e7890 */ /* 0x000fe2000fffe03f */
[----:B-1----:R-:W-:Y:S01]  /*a1c0*/  UMOV UR8, UR15 ;  /* 0x0000000f00087c82 */ /* 0x002fe20008000000 */
[----:B------:R-:W-:Y:S01]  /*a1d0*/  UMOV UR10, UR21 ;  /* 0x00000015000a7c82 */ /* 0x000fe20008000000 */
[----:B------:R-:W-:Y:S01]  /*a1e0*/  UMOV UR15, 0x180 ;  /* 0x00000180000f7882 */ /* 0x000fe20000000000 */
[----:B------:R1:W-:Y:S02]  /*a1f0*/  UTMALDG.4D [UR8], [UR4], desc[UR6] ;  /* 0x00000608040075b4 */ /* 0x0003e40008019000 */
[----:B-1----:R-:W-:Y:S01]  /*a200*/  UMOV UR8, UR16 ;  /* 0x0000001000087c82 */ /* 0x002fe20008000000 */
[----:B------:R-:W-:-:S02]  /*a210*/  UMOV UR10, UR22 ;  /* 0x00000016000a7c82 */ /* 0x000fc40008000000 */
[----:B------:R1:W-:Y:S02]  /*a220*/  UTMALDG.4D [UR8], [UR4], desc[UR6] ;  /* 0x00000608040075b4 */ /* 0x0003e40008019000 */
[----:B-1----:R-:W-:Y:S01]  /*a230*/  UMOV UR8, UR17 ;  /* 0x0000001100087c82 */ /* 0x002fe20008000000 */
[----:B------:R-:W-:Y:S01]  /*a240*/  UMOV UR10, UR15 ;  /* 0x0000000f000a7c82 */ /* 0x000fe20008000000 */
[----:B------:R-:W-:Y:S01]  /*a250*/  UMOV UR15, 0x1c0 ;  /* 0x000001c0000f7882 */ /* 0x000fe20000000000 */
[----:B------:R1:W-:Y:S02]  /*a260*/  UTMALDG.4D [UR8], [UR4], desc[UR6] ;  /* 0x00000608040075b4 */ /* 0x0003e40008019000 */
[----:B-1----:R-:W-:Y:S01]  /*a270*/  UMOV UR8, UR14 ;  /* 0x0000000e00087c82 */ /* 0x002fe20008000000 */
[----:B------:R-:W-:Y:S02]  /*a280*/  UMOV UR10, UR15 ;  /* 0x0000000f000a7c82 */ /* 0x000fe40008000000 */
[----:B------:R2:W-:Y:S02]  /*a290*/  UTMALDG.4D [UR8], [UR4], desc[UR6] ;  /* 0x00000608040075b4 */ /* 0x0005e40008019000 */
[----:B--2---:R-:W-:Y:S01]  /*a2a0*/  NOP ;  /* 0x0000000000007918 */ /* 0x004fe20000000000 */
.L_x_71:
[----:B------:R-:W-:Y:S05]  /*a2b0*/  BSYNC B1 ;  /* 0x0000000000017941 */ /* 0x000fea0003800000 */
.L_x_70:
[----:B-1----:R-:W-:Y:S01]  /*a2c0*/  IADD3 R9, R16, 0x1, RZ ;  /* 0x0000000110097810 */ /* 0x002fe20007ffe0ff */
[----:B------:R-:W-:Y:S03]  /*a2d0*/  BSSY B1, `(.L_x_77) ;  /* 0x000007d000017945 */ /* 0x000fe60003800000 */
[----:B------:R-:W-:-:S04]  /*a2e0*/  ISETP.NE.AND P1, PT, R9, 0x2, PT ;  /* 0x000000020900780c */ /* 0x000fc80003f25270 */
[----:B------:R-:W-:Y:S02]  /*a2f0*/  SEL R2, RZ, 0x1, P1 ;  /* 0x00000001ff027807 */ /* 0x000fe40000800000 */
[----:B------:R-:W-:Y:S02]  /*a300*/  SEL R9, R9, RZ, P1 ;  /* 0x000000ff09097207 */ /* 0x000fe40000800000 */
[----:B------:R-:W-:Y:S01]  /*a310*/  LOP3.LUT R17, R17, R2, RZ, 0x3c, !PT ;  /* 0x0000000211117212 */ /* 0x000fe200078e3cff */
[----:B------:R-:W-:Y:S06]  /*a320*/  @!P6 BRA `(.L_x_78) ;  /* 0x0000000400dce947 */ /* 0x000fec0003800000 */
[----:B------:R-:W-:Y:S01]  /*a330*/  IADD3 R10, R8, -0x1, RZ ;  /* 0xffffffff080a7810 */ /* 0x000fe20007ffe0ff */
[----:B------:R-:W-:Y:S06]  /*a340*/  @!P0 BRA `(.L_x_79) ;  /* 0x0000000000488947 */ /* 0x000fec0003800000 */
[----:B------:R-:W1:Y:S01]  /*a350*/  LDC R5, c[0x0][0x41c] ;  /* 0x00010700ff057b82 */ /* 0x000e620000000800 */
[----:B------:R-:W-:Y:S02]  /*a360*/  ULDC.64 UR4, c[0x0][0x408] ;  /* 0x0001020000047ab9 */ /* 0x000fe40000000a00 */
[----:B------:R-:W-:-:S04]  /*a370*/  IMAD R11, R7, UR4, RZ ;  /* 0x00000004070b7c24 */ /* 0x000fc8000f8e02ff */
[----:B------:R-:W-:Y:S01]  /*a380*/  IMAD R11, R6, UR5, R11 ;  /* 0x00000005060b7c24 */ /* 0x000fe2000f8e020b */
[----:B-1----:R-:W-:-:S13]  /*a390*/  ISETP.NE.AND P1, PT, R5, 0x1, PT ;  /* 0x000000010500780c */ /* 0x002fda0003f25270 */
[----:B------:R-:W1:Y:S02]  /*a3a0*/  @P1 LDC.64 R2, c[0x0][0x420] ;  /* 0x00010800ff021b82 */ /* 0x000e640000000a00 */
[----:B-1----:R-:W-:-:S04]  /*a3b0*/  @P1 IMAD.HI.U32 R4, R10, R2, RZ ;  /* 0x000000020a041227 */ /* 0x002fc800078e00ff */
[----:B------:R-:W-:Y:S01]  /*a3c0*/  IMAD.MOV.U32 R2, RZ, RZ, R10 ;  /* 0x000000ffff027224 */ /* 0x000fe200078e000a */
[----:B------:R-:W-:-:S04]  /*a3d0*/  @P1 SHF.R.U32.HI R2, RZ, R3, R4 ;  /* 0x00000003ff021219 */ /* 0x000fc80000011604 */
[----:B------:R-:W-:-:S05]  /*a3e0*/  IADD3 R3, -R2, RZ, RZ ;  /* 0x000000ff02037210 */ /* 0x000fca0007ffe1ff */
[----:B------:R-:W-:Y:S01]  /*a3f0*/  IMAD R10, R5, R3, R10 ;  /* 0x00000003050a7224 */ /* 0x000fe200078e020a */
[--C-:B------:R-:W-:Y:S01]  /*a400*/  SHF.R.S32.HI R3, RZ, 0x1f, R2.reuse ;  /* 0x0000001fff037819 */ /* 0x100fe20000011402 */
[----:B------:R-:W1:Y:S02]  /*a410*/  LDC.64 R4, c[0x0][0x3f8] ;  /* 0x0000fe00ff047b82 */ /* 0x000e640000000a00 */
[----:B------:R-:W-:-:S05]  /*a420*/  IMAD.WIDE.U32 R2, R6, UR4, R2 ;  /* 0x0000000406027c25 */ /* 0x000fca000f8e0002 */
[----:B------:R-:W-:Y:S02]  /*a430*/  IADD3 R11, R11, R3, RZ ;  /* 0x000000030b0b7210 */ /* 0x000fe40007ffe0ff */
[----:B-1----:R-:W-:-:S04]  /*a440*/  LEA R4, P1, R2, R4, 0x2 ;  /* 0x0000000402047211 */ /* 0x002fc800078210ff */
[----:B------:R-:W-:-:S05]  /*a450*/  LEA.HI.X R5, R2, R5, R11, 0x2, P1 ;  /* 0x0000000502057211 */ /* 0x000fca00008f140b */
[----:B------:R1:W5:Y:S04]  /*a460*/  LDG.E R4, desc[UR48][R4.64] ;  /* 0x0000003004047981 */ /* 0x000368000c1e1900 */
.L_x_79:
        /* <DEDUP_REMOVED lines=10> */
.L_x_113:
        /* <DEDUP_REMOVED lines=8> */
.L_x_81:
[----:B------:R-:W2:Y:S01]  /*a590*/  S2R R11, SR_CgaCtaId ;  /* 0x00000000000b7919 */ /* 0x000ea20000008800 */
        /* <DEDUP_REMOVED lines=12> */
[----:B--2---:R-:W-:-:S05]  /*a660*/  LEA R5, R11, R5, 0x18 ;  /* 0x000000050b057211 */ /* 0x004fca00078ec0ff */
[----:B------:R-:W-:-:S05]  /*a670*/  IMAD R5, R9, 0x2000, R5 ;  /* 0x0000200009057824 */ /* 0x000fca00078e0205 */
[----:B------:R-:W-:-:S13]  /*a680*/  R2UR UR8, R5 ;  /* 0x00000000050872ca */ /* 0x000fda00000e0000 */
[----:B------:R-:W-:-:S09]  /*a690*/  UIADD3 UR8, UR8, 0x22400, URZ ;  /* 0x0002240008087890 */ /* 0x000fd2000fffe03f */
[----:B------:R2:W-:Y:S01]  /*a6a0*/  UTMALDG.4D [UR8], [UR4], desc[UR6] ;  /* 0x00000608040075b4 */ /* 0x0005e20008019000 */
[----:B------:R-:W3:Y:S02]  /*a6b0*/  SYNCS.PHASECHK.TRANS64.TRYWAIT P2, [R3+URZ+0x28c60], R2 ;  /* 0x028c6002030075a7 */ /* 0x000ee4000804017f */
[----:B--23--:R-:W-:Y:S05]  /*a6c0*/  @!P2 BRA `(.L_x_82) ;  /* 0x0000000c00b4a947 */ /* 0x00cfea0003800000 */
.L_x_114:
        /* <DEDUP_REMOVED lines=8> */
.L_x_83:
        /* <DEDUP_REMOVED lines=52> */
[----:B-1----:R-:W-:Y:S01]  /*aa90*/  NOP ;  /* 0x0000000000007918 */ /* 0x002fe20000000000 */
.L_x_78:
[----:B------:R-:W-:Y:S05]  /*aaa0*/  BSYNC B1 ;  /* 0x0000000000017941 */ /* 0x000fea0003800000 */
.L_x_77:
[C---:B------:R-:W-:Y:S01]  /*aab0*/  ISETP.GT.AND P2, PT, R8.reuse, 0x1, PT ;  /* 0x000000010800780c */ /* 0x040fe20003f44270 */
[----:B------:R-:W-:Y:S01]  /*aac0*/  VIADD R8, R8, 0xfffffffe ;  /* 0xfffffffe08087836 */ /* 0x000fe20000000000 */
[----:B------:R-:W-:-:S04]  /*aad0*/  IADD3 R9, R9, 0x1, RZ ;  /* 0x0000000109097810 */ /* 0x000fc80007ffe0ff */
[----:B------:R-:W-:-:S04]  /*aae0*/  ISETP.NE.AND P1, PT, R9, 0x2, PT ;  /* 0x000000020900780c */ /* 0x000fc80003f25270 */
[----:B------:R-:W-:Y:S02]  /*aaf0*/  SEL R2, RZ, 0x1, P1 ;  /* 0x00000001ff027807 */ /* 0x000fe40000800000 */
[----:B------:R-:W-:Y:S02]  /*ab00*/  SEL R16, R9, RZ, P1 ;  /* 0x000000ff09107207 */ /* 0x000fe40000800000 */
[----:B------:R-:W-:Y:S01]  /*ab10*/  LOP3.LUT R17, R17, R2, RZ, 0x3c, !PT ;  /* 0x0000000211117212 */ /* 0x000fe200078e3cff */
[----:B------:R-:W-:Y:S06]  /*ab20*/  @P2 BRA `(.L_x_84) ;  /* 0xffffffec00fc2947 */ /* 0x000fec000383ffff */
.L_x_69:
[----:B------:R-:W-:Y:S05]  /*ab30*/  BSYNC B0 ;  /* 0x0000000000007941 */ /* 0x000fea0003800000 */
.L_x_60:
[----:B------:R-:W2:Y:S01]  /*ab40*/  LDL.LU R2, [R1+0xc] ;  /* 0x00000c0001027983 */ /* 0x000ea20000300800 */
[----:B------:R-:W-:-:S03]  /*ab50*/  ULDC UR4, c[0x0][0xda4] ;  /* 0x0003690000047ab9 */ /* 0x000fc60000000800 */
[----:B------:R-:W3:Y:S01]  /*ab60*/  LDL.LU R0, [R1+0x18] ;  /* 0x0000180001007983 */ /* 0x000ee20000300800 */
[----:B--2---:R-:W-:Y:S02]  /*ab70*/  IADD3 R2, R2, UR36, RZ ;  /* 0x0000002402027c10 */ /* 0x004fe4000fffe0ff */
[----:B---3--:R-:W-:-:S03]  /*ab80*/  IADD3 R0, R0, 0x1, RZ ;  /* 0x0000000100007810 */ /* 0x008fc60007ffe0ff */
[----:B------:R2:W-:Y:S01]  /*ab90*/  STL [R1+0xc], R2 ;  /* 0x00000c0201007387 */ /* 0x0005e20000100800 */
[----:B------:R-:W-:-:S03]  /*aba0*/  ISETP.GE.AND P0, PT, R2, UR4, PT ;  /* 0x0000000402007c0c */ /* 0x000fc6000bf06270 */
[----:B------:R2:W-:Y:S10]  /*abb0*/  STL [R1+0x18], R0 ;  /* 0x0000180001007387 */ /* 0x0005f40000100800 */
[----:B--2---:R-:W-:Y:S05]  /*abc0*/  @!P0 BRA `(.L_x_85) ;  /* 0xffffffd000c48947 */ /* 0x004fea000383ffff */
[----:B------:R-:W-:-:S07]  /*abd0*/  LOP3.LUT R2, R0, 0x1, RZ, 0xc, !PT ;  /* 0x0000000100027812 */ /* 0x000fce00078e0cff */
.L_x_43:
[----:B------:R-:W2:Y:S01]  /*abe0*/  S2R R3, SR_CgaCtaId ;  /* 0x0000000000037919 */ /* 0x000ea20000008800 */
[----:B------:R-:W-:Y:S01]  /*abf0*/  MOV R0, 0x400 ;  /* 0x0000040000007802 */ /* 0x000fe20000000f00 */
[----:B------:R-:W-:Y:S03]  /*ac00*/  BSSY B0, `(.L_x_86) ;  /* 0x0000005000007945 */ /* 0x000fe60003800000 */
[----:B--2---:R-:W-:Y:S02]  /*ac10*/  LEA R0, R3, R0, 0x18 ;  /* 0x0000000003007211 */ /* 0x004fe400078ec0ff */
[----:B------:R-:W-:-:S04]  /*ac20*/  SHF.L.U32 R3, R2, 0x1f, RZ ;  /* 0x0000001f02037819 */ /* 0x000fc800000006ff */
[----:B------:R-:W2:Y:S02]  /*ac30*/  SYNCS.PHASECHK.TRANS64.TRYWAIT P0, [R0+URZ+0x28c20], R3 ;  /* 0x028c2003000075a7 */ /* 0x000ea4000800017f */
[----:B--2---:R-:W-:Y:S05]  /*ac40*/  @!P0 BRA `(.L_x_87) ;  /* 0x0000000800688947 */ /* 0x004fea0003800000 */
.L_x_115:
[----:B------:R-:W-:Y:S05]  /*ac50*/  BSYNC B0 ;  /* 0x0000000000007941 */ /* 0x000fea0003800000 */
.L_x_86:
[----:B------:R-:W-:-:S03]  /*ac60*/  UMOV UR4, 0xffffffff ;  /* 0xffffffff00047882 */ /* 0x000fc60000000000 */
[----:B------:R-:W-:Y:S05]  /*ac70*/  BRA.DIV UR4, `(.L_x_88) ;  /* 0x0000000a04707947 */ /* 0x000fea000b800000 */
[----:B------:R-:W3:Y:S02]  /*ac80*/  S2R R2, SR_TID.X ;  /* 0x0000000000027919 */ /* 0x000ee40000002100 */
[----:B---3--:R-:W-:-:S04]  /*ac90*/  SHF.R.U32.HI R2, RZ, 0x5, R2 ;  /* 0x00000005ff027819 */ /* 0x008fc80000011602 */
[----:B------:R-:W-:-:S05]  /*aca0*/  LOP3.LUT R2, R2, 0x3, RZ, 0xc0, !PT ;  /* 0x0000000302027812 */ /* 0x000fca00078ec0ff */
[----:B------:R3:W4:Y:S02]  /*acb0*/  SHFL.IDX PT, R14, R2, RZ, 0x1f ;  /* 0x00001fff020e7589 */ /* 0x00072400000e0000 */
.L_x_118:
[----:B----4-:R-:W-:Y:S01]  /*acc0*/  ISETP.NE.AND P0, PT, R14, RZ, PT ;  /* 0x000000ff0e00720c */ /* 0x010fe20003f05270 */
[----:B------:R-:W-:-:S12]  /*acd0*/  BSSY B0, `(.L_x_89) ;  /* 0x0000024000007945 */ /* 0x000fd80003800000 */
[----:B------:R-:W-:Y:S05]  /*ace0*/  @P0 BRA `(.L_x_90) ;  /* 0x0000000000880947 */ /* 0x000fea0003800000 */
[----:B------:R-:W-:-:S03]  /*acf0*/  UMOV UR4, 0xffffffff ;  /* 0xffffffff00047882 */ /* 0x000fc60000000000 */
[----:B------:R-:W-:Y:S05]  /*ad00*/  BRA.DIV UR4, `(.L_x_91) ;  /* 0x0000000a04807947 */ /* 0x000fea000b800000 */
[----:B------:R-:W-:-:S13]  /*ad10*/  ELECT P6, URZ, PT ;  /* 0x00000000003f782f */ /* 0x000fda00038c0000 */
.L_x_121:
[----:B------:R-:W-:Y:S05]  /*ad20*/  @!P6 BRA `(.L_x_90) ;  /* 0x000000000078e947 */ /* 0x000fea0003800000 */
[----:B------:R-:W-:-:S06]  /*ad30*/  ULOP3.LUT UR4, UR38, 0x2, URZ, 0xfc, !UPT ;  /* 0x0000000226047892 */ /* 0x000fcc000f8efc3f */
[----:B---3--:R-:W-:-:S04]  /*ad40*/  MOV R2, UR4 ;  /* 0x0000000400027c02 */ /* 0x008fc80008000f00 */
[----:B------:R-:W-:-:S13]  /*ad50*/  ISETP.NE.AND P2, PT, R2, 0x3, PT ;  /* 0x000000030200780c */ /* 0x000fda0003f45270 */
[----:B------:R-:W-:Y:S05]  /*ad60*/  @!P2 BRA `(.L_x_92) ;  /* 0x000000000004a947 */ /* 0x000fea0003800000 */
[----:B------:R-:W-:Y:S01]  /*ad70*/  BPT.TRAP 0x1 ;  /* 0x000000040000795c */ /* 0x000fe20000300000 */
.L_x_92:
[----:B--2---:R-:W-:Y:S02]  /*ad80*/  IADD3 R3, R0, 0x28c40, RZ ;  /* 0x00028c4000037810 */ /* 0x004fe40007ffe0ff */
[----:B------:R-:W-:Y:S02]  /*ad90*/  SHF.L.U32 R5, R17, 0x1f, RZ ;  /* 0x0000001f11057819 */ /* 0x000fe400000006ff */
[C---:B------:R-:W-:Y:S01]  /*ada0*/  IADD3 R2, R16.reuse, 0x1, RZ ;  /* 0x0000000110027810 */ /* 0x040fe20007ffe0ff */
[----:B------:R-:W-:-:S03]  /*adb0*/  IMAD R6, R16, 0x8, R3 ;  /* 0x0000000810067824 */ /* 0x000fc600078e0203 */
[----:B------:R-:W-:Y:S01]  /*adc0*/  ISETP.NE.AND P1, PT, R2, 0x2, PT ;  /* 0x000000020200780c */ /* 0x000fe20003f25270 */
[----:B------:R-:W2:Y:S03]  /*add0*/  SYNCS.PHASECHK.TRANS64.TRYWAIT P0, [R6+URZ], R5 ;  /* 0x00000005060075a7 */ /* 0x000ea6000800017f */
[----:B------:R-:W-:-:S04]  /*ade0*/  SEL R4, RZ, 0x1, P1 ;  /* 0x00000001ff047807 */ /* 0x000fc80000800000 */
[----:B------:R-:W-:Y:S02]  /*adf0*/  LOP3.LUT R17, R17, R4, RZ, 0x3c, !PT ;  /* 0x0000000411117212 */ /* 0x000fe400078e3cff */
[----:B------:R-:W-:Y:S02]  /*ae00*/  SEL R4, R2, RZ, P1 ;  /* 0x000000ff02047207 */ /* 0x000fe40000800000 */
[----:B------:R-:W-:Y:S02]  /*ae10*/  SHF.L.U32 R2, R17, 0x1f, RZ ;  /* 0x0000001f11027819 */ /* 0x000fe400000006ff */
[----:B------:R-:W-:Y:S01]  /*ae20*/  LEA R3, R4, R3, 0x3 ;  /* 0x0000000304037211 */ /* 0x000fe200078e18ff */
[----:B--2---:R-:W-:Y:S06]  /*ae30*/  @!P0 BRA `(.L_x_93) ;  /* 0x0000000800548947 */ /* 0x004fec0003800000 */
.L_x_122:
[----:B------:R-:W3:Y:S02]  /*ae40*/  SYNCS.PHASECHK.TRANS64.TRYWAIT P0, [R3+URZ], R2 ;  /* 0x00000002030075a7 */ /* 0x000ee4000800017f */
[----:B---3--:R-:W-:Y:S05]  /*ae50*/  @!P0 BRA `(.L_x_94) ;  /* 0x0000000800608947 */ /* 0x008fea0003800000 */
.L_x_123:
[----:B------:R-:W-:Y:S05]  /*ae60*/  @!P2 BRA `(.L_x_95) ;  /* 0x000000000004a947 */ /* 0x000fea0003800000 */
[----:B------:R-:W-:Y:S01]  /*ae70*/  BPT.TRAP 0x1 ;  /* 0x000000040000795c */ /* 0x000fe20000300000 */
.L_x_95:
[----:B---3--:R-:W-:-:S04]  /*ae80*/  IADD3 R3, R0, 0x28c60, RZ ;  /* 0x00028c6000037810 */ /* 0x008fc80007ffe0ff */
[----:B------:R-:W-:-:S04]  /*ae90*/  LEA R16, R16, R3, 0x3 ;  /* 0x0000000310107211 */ /* 0x000fc800078e18ff */
[----:B------:R-:W3:Y:S02]  /*aea0*/  SYNCS.PHASECHK.TRANS64.TRYWAIT P0, [R16+URZ], R5 ;  /* 0x00000005100075a7 */ /* 0x000ee4000800017f */
[----:B---3--:R-:W-:Y:S05]  /*aeb0*/  @!P0 BRA `(.L_x_96) ;  /* 0x00000008005c8947 */ /* 0x008fea0003800000 */
.L_x_124:
[----:B------:R-:W-:-:S07]  /*aec0*/  IMAD R3, R4, 0x8, R3 ;  /* 0x0000000804037824 */ /* 0x000fce00078e0203 */
.L_x_97:
[----:B----4-:R4:W1:Y:S02]  /*aed0*/  SYNCS.PHASECHK.TRANS64.TRYWAIT P0, [R3+URZ], R2 ;  /* 0x00000002030075a7 */ /* 0x010864000800017f */
[----:B-1----:R-:W-:Y:S05]  /*aee0*/  @!P0 NANOSLEEP.SYNCS 0x989680 ;  /* 0x009896800000895d */ /* 0x002fea0003900000 */
[----:B------:R-:W1:Y:S02]  /*aef0*/  @!P0 SYNCS.PHASECHK.TRANS64 P0, [R3+URZ], R2 ;  /* 0x00000002030085a7 */ /* 0x000e64000800007f */
[----:B-1----:R-:W-:Y:S05]  /*af00*/  @!P0 BRA `(.L_x_97) ;  /* 0xfffffffc00f08947 */ /* 0x002fea000383ffff */
.L_x_90:
[----:B------:R-:W-:Y:S05]  /*af10*/  BSYNC B0 ;  /* 0x0000000000007941 */ /* 0x000fea0003800000 */
.L_x_89:
[----:B------:R-:W-:Y:S05]  /*af20*/  EXIT ;  /* 0x000000000000794d */ /* 0x000fea0003800000 */
.L_x_11:
[----:B-1----:R-:W-:-:S04]  /*af30*/  MOV R3, UR16 ;  /* 0x0000001000037c02 */ /* 0x002fc80008000f00 */
[----:B------:R1:W2:Y:S03]  /*af40*/  SYNCS.PHASECHK.TRANS64.TRYWAIT P0, [R3+URZ+0x28c50], R0 ;  /* 0x028c5000030075a7 */ /* 0x0002a6000800017f */
[----:B--2---:R-:W-:Y:S05]  /*af50*/  @!P0 NANOSLEEP.SYNCS 0x989680 ;  /* 0x009896800000895d */ /* 0x004fea0003900000 */
[----:B------:R-:W2:Y:S02]  /*af60*/  @!P0 SYNCS.PHASECHK.TRANS64 P0, [R3+URZ+0x28c50], R0 ;  /* 0x028c5000030085a7 */ /* 0x000ea4000800007f */
[----:B--2---:R-:W-:Y:S05]  /*af70*/  @!P0 BRA `(.L_x_11) ;  /* 0xfffffffc00ec8947 */ /* 0x004fea000383ffff */
[----:B------:R-:W-:Y:S05]  /*af80*/  BRA `(.L_x_98) ;  /* 0xffffff6000787947 */ /* 0x000fea000383ffff */
.L_x_16:
[----:B--2---:R-:W-:-:S04]  /*af90*/  MOV R4, UR6 ;  /* 0x0000000600047c02 */ /* 0x004fc80008000f00 */
[----:B------:R2:W3:Y:S03]  /*afa0*/  SYNCS.PHASECHK.TRANS64.TRYWAIT P0, [R4+URZ+0x28c50], R3 ;  /* 0x028c5003040075a7 */ /* 0x0004e6000800017f */
[----:B---3--:R-:W-:Y:S05]  /*afb0*/  @!P0 NANOSLEEP.SYNCS 0x989680 ;  /* 0x009896800000895d */ /* 0x008fea0003900000 */
[----:B------:R-:W3:Y:S02]  /*afc0*/  @!P0 SYNCS.PHASECHK.TRANS64 P0, [R4+URZ+0x28c50], R3 ;  /* 0x028c5003040085a7 */ /* 0x000ee4000800007f */
[----:B---3--:R-:W-:Y:S05]  /*afd0*/  @!P0 BRA `(.L_x_16) ;  /* 0xfffffffc00ec8947 */ /* 0x008fea000383ffff */
[----:B------:R-:W-:Y:S05]  /*afe0*/  BRA `(.L_x_15) ;  /* 0xffffff6c008c7947 */ /* 0x000fea000383ffff */
.L_x_20:
[----:B-1----:R-:W-:-:S04]  /*aff0*/  MOV R3, UR46 ;  /* 0x0000002e00037c02 */ /* 0x002fc80008000f00 */
[----:B------:R1:W2:Y:S03]  /*b000*/  SYNCS.PHASECHK.TRANS64.TRYWAIT P1, [R3+URZ+0x28c00], R0 ;  /* 0x028c0000030075a7 */ /* 0x0002a6000802017f */
[----:B--2---:R-:W-:Y:S05]  /*b010*/  @!P1 NANOSLEEP.SYNCS 0x989680 ;  /* 0x009896800000995d */ /* 0x004fea0003900000 */
[----:B------:R-:W2:Y:S02]  /*b020*/  @!P1 SYNCS.PHASECHK.TRANS64 P1, [R3+URZ+0x28c00], R0 ;  /* 0x028c0000030095a7 */ /* 0x000ea4000802007f */
[----:B--2---:R-:W-:Y:S05]  /*b030*/  @!P1 BRA `(.L_x_20) ;  /* 0xfffffffc00ec9947 */ /* 0x004fea000383ffff */
[----:B------:R-:W-:Y:S05]  /*b040*/  BRA `(.L_x_99) ;  /* 0xffffff7800dc7947 */ /* 0x000fea000383ffff */
.L_x_24:
[----:B---3--:R3:W4:Y:S02]  /*b050*/  SYNCS.PHASECHK.TRANS64.TRYWAIT P1, [R7+URZ+0x28c30], R8 ;  /* 0x028c3008070075a7 */ /* 0x008724000802017f */
[----:B----4-:R-:W-:Y:S05]  /*b060*/  @!P1 NANOSLEEP.SYNCS 0x989680 ;  /* 0x009896800000995d */ /* 0x010fea0003900000 */
[----:B------:R-:W4:Y:S02]  /*b070*/  @!P1 SYNCS.PHASECHK.TRANS64 P1, [R7+URZ+0x28c30], R8 ;  /* 0x028c3008070095a7 */ /* 0x000f24000802007f */
[----:B----4-:R-:W-:Y:S05]  /*b080*/  @!P1 BRA `(.L_x_24) ;  /* 0xfffffffc00f09947 */ /* 0x010fea000383ffff */
[----:B------:R-:W-:Y:S05]  /*b090*/  BRA `(.L_x_23) ;  /* 0xffffff7800f87947 */ /* 0x000fea000383ffff */
.L_x_28:
[----:B----4-:R4:W1:Y:S02]  /*b0a0*/  SYNCS.PHASECHK.TRANS64.TRYWAIT P2, [R7+URZ+0x28c50], R8 ;  /* 0x028c5008070075a7 */ /* 0x010864000804017f */
[----:B-1----:R-:W-:Y:S05]  /*b0b0*/  @!P2 NANOSLEEP.SYNCS 0x989680 ;  /* 0x009896800000a95d */ /* 0x002fea0003900000 */
[----:B------:R-:W1:Y:S02]  /*b0c0*/  @!P2 SYNCS.PHASECHK.TRANS64 P2, [R7+URZ+0x28c50], R8 ;  /* 0x028c50080700a5a7 */ /* 0x000e64000804007f */
[----:B-1----:R-:W-:Y:S05]  /*b0d0*/  @!P2 BRA `(.L_x_28) ;  /* 0xfffffffc00f0a947 */ /* 0x002fea000383ffff */
[----:B------:R-:W-:Y:S05]  /*b0e0*/  BRA `(.L_x_27) ;  /* 0xffffff9000107947 */ /* 0x000fea000383ffff */
.L_x_33:
[----:B---3--:R-:W-:-:S04]  /*b0f0*/  MOV R4, UR23 ;  /* 0x0000001700047c02 */ /* 0x008fc80008000f00 */
[----:B------:R3:W4:Y:S03]  /*b100*/  SYNCS.PHASECHK.TRANS64.TRYWAIT P3, [R4+URZ+0x28c30], R7 ;  /* 0x028c3007040075a7 */ /* 0x000726000806017f */
[----:B----4-:R-:W-:Y:S05]  /*b110*/  @!P3 NANOSLEEP.SYNCS 0x989680 ;  /* 0x009896800000b95d */ /* 0x010fea0003900000 */
[----:B------:R-:W4:Y:S02]  /*b120*/  @!P3 SYNCS.PHASECHK.TRANS64 P3, [R4+URZ+0x28c30], R7 ;  /* 0x028c30070400b5a7 */ /* 0x000f24000806007f */
[----:B----4-:R-:W-:Y:S05]  /*b130*/  @!P3 BRA `(.L_x_33) ;  /* 0xfffffffc00ecb947 */ /* 0x010fea000383ffff */
[----:B------:R-:W-:Y:S05]  /*b140*/  BRA `(.L_x_32) ;  /* 0xffffff9000f47947 */ /* 0x000fea000383ffff */
.L_x_37:
[----:B---3--:R3:W4:Y:S02]  /*b150*/  SYNCS.PHASECHK.TRANS64.TRYWAIT P3, [R168+URZ+0x28c50], R7 ;  /* 0x028c5007a80075a7 */ /* 0x008724000806017f */
[----:B----4-:R-:W-:Y:S05]  /*b160*/  @!P3 NANOSLEEP.SYNCS 0x989680 ;  /* 0x009896800000b95d */ /* 0x010fea0003900000 */
[----:B------:R-:W4:Y:S02]  /*b170*/  @!P3 SYNCS.PHASECHK.TRANS64 P3, [R168+URZ+0x28c50], R7 ;  /* 0x028c5007a800b5a7 */ /* 0x000f24000806007f */
[----:B----4-:R-:W-:Y:S05]  /*b180*/  @!P3 BRA `(.L_x_37) ;  /* 0xfffffffc00f0b947 */ /* 0x010fea000383ffff */
[----:B------:R-:W-:Y:S05]  /*b190*/  BRA `(.L_x_36) ;  /* 0xffffffac00287947 */ /* 0x000fea000383ffff */
.L_x_48:
[----:B------:R-:W1:Y:S01]  /*b1a0*/  S2R R5, SR_TID.X ;  /* 0x0000000000057919 */ /* 0x000e620000002100 */
[----:B------:R-:W-:Y:S01]  /*b1b0*/  BSSY B0, `(.L_x_100) ;  /* 0x000000a000007945 */ /* 0x000fe20003800000 */
[----:B------:R-:W-:Y:S02]  /*b1c0*/  MOV R12, RZ ;  /* 0x000000ff000c7202 */ /* 0x000fe40000000f00 */
[----:B------:R-:W-:Y:S02]  /*b1d0*/  MOV R11, 0x1f ;  /* 0x0000001f000b7802 */ /* 0x000fe40000000f00 */
[----:B------:R-:W-:Y:S02]  /*b1e0*/  MOV R15, 0xffffffff ;  /* 0xffffffff000f7802 */ /* 0x000fe40000000f00 */
[----:B-1----:R-:W-:-:S04]  /*b1f0*/  SHF.R.U32.HI R5, RZ, 0x5, R5 ;  /* 0x00000005ff057819 */ /* 0x002fc80000011605 */
[----:B------:R-:W-:-:S05]  /*b200*/  LOP3.LUT R5, R5, 0x3, RZ, 0xc0, !PT ;  /* 0x0000000305057812 */ /* 0x000fca00078ec0ff */
[----:B------:R-:W-:-:S07]  /*b210*/  IMAD.MOV.U32 R13, RZ, RZ, R5 ;  /* 0x000000ffff0d7224 */ /* 0x000fce00078e0005 */
[----:B------:R-:W-:Y:S05]  /*b220*/  WARPSYNC.COLLECTIVE R15, `(.L_x_101) ;  /* 0x000000000f087348 */ /* 0x000fea0003c00000 */
[----:B------:R1:W2:Y:S02]  /*b230*/  SHFL.IDX P6, R14, R13, R12, R11 ;  /* 0x0000000c0d0e7389 */ /* 0x0002a400000c000b */
[----:B-12---:R-:W-:Y:S01]  /*b240*/  ENDCOLLECTIVE ;  /* 0x000000000000791b */ /* 0x006fe20003800000 */
.L_x_101:
[----:B------:R-:W-:Y:S05]  /*b250*/  BSYNC B0 ;  /* 0x0000000000007941 */ /* 0x000fea0003800000 */
.L_x_100:
[----:B------:R-:W-:Y:S05]  /*b260*/  BRA `(.L_x_102) ;  /* 0xffffffd400387947 */ /* 0x000fea000383ffff */
.L_x_49:
[----:B------:R-:W-:Y:S01]  /*b270*/  BSSY B0, `(.L_x_103) ;  /* 0x0000006000007945 */ /* 0x000fe20003800000 */
[----:B------:R-:W-:-:S07]  /*b280*/  MOV R15, 0xffffffff ;  /* 0xffffffff000f7802 */ /* 0x000fce0000000f00 */
[----:B------:R-:W-:Y:S05]  /*b290*/  WARPSYNC.COLLECTIVE R15, `(.L_x_104) ;  /* 0x000000000f0c7348 */ /* 0x000fea0003c00000 */
[----:B------:R-:W-:Y:S02]  /*b2a0*/  ELECT P6, UR62, PT ;  /* 0x00000000003e782f */ /* 0x000fe400038c0000 */
[----:B------:R-:W-:Y:S01]  /*b2b0*/  MOV R14, UR62 ;  /* 0x0000003e000e7c02 */ /* 0x000fe20008000f00 */
[----:B------:R-:W-:Y:S10]  /*b2c0*/  ENDCOLLECTIVE ;  /* 0x000000000000791b */ /* 0x000ff40003800000 */
.L_x_104:
[----:B------:R-:W-:Y:S05]  /*b2d0*/  BSYNC B0 ;  /* 0x0000000000007941 */ /* 0x000fea0003800000 */
.L_x_103:
[----:B------:R-:W-:Y:S05]  /*b2e0*/  BRA `(.L_x_105) ;  /* 0xffffffd400307947 */ /* 0x000fea000383ffff */
.L_x_52:
[----:B--2---:R2:W3:Y:S02]  /*b2f0*/  SYNCS.PHASECHK.TRANS64.TRYWAIT P1, [R5+URZ+0x28c40], R10 ;  /* 0x028c400a050075a7 */ /* 0x0044e4000802017f */
[----:B---3--:R-:W-:Y:S05]  /*b300*/  @!P1 NANOSLEEP.SYNCS 0x989680 ;  /* 0x009896800000995d */ /* 0x008fea0003900000 */
[----:B------:R-:W3:Y:S02]  /*b310*/  @!P1 SYNCS.PHASECHK.TRANS64 P1, [R5+URZ+0x28c40], R10 ;  /* 0x028c400a050095a7 */ /* 0x000ee4000802007f */
[----:B---3--:R-:W-:Y:S05]  /*b320*/  @!P1 BRA `(.L_x_52) ;  /* 0xfffffffc00f09947 */ /* 0x008fea000383ffff */
[----:B------:R-:W-:Y:S05]  /*b330*/  BRA `(.L_x_106) ;  /* 0xffffffd400907947 */ /* 0x000fea000383ffff */
.L_x_55:
[----:B--2---:R-:W2:Y:S01]  /*b340*/  S2R R10, SR_CgaCtaId ;  /* 0x00000000000a7919 */ /* 0x004ea20000008800 */
[----:B------:R-:W-:-:S04]  /*b350*/  MOV R8, 0x400 ;  /* 0x0000040000087802 */ /* 0x000fc80000000f00 */
[----:B--2---:R-:W-:-:S04]  /*b360*/  LEA R8, R10, R8, 0x18 ;  /* 0x000000080a087211 */ /* 0x004fc800078ec0ff */
[----:B------:R2:W3:Y:S03]  /*b370*/  SYNCS.PHASECHK.TRANS64.TRYWAIT P1, [R8+URZ+0x28c20], R5 ;  /* 0x028c2005080075a7 */ /* 0x0004e6000802017f */
[----:B---3--:R-:W-:Y:S05]  /*b380*/  @!P1 NANOSLEEP.SYNCS 0x989680 ;  /* 0x009896800000995d */ /* 0x008fea0003900000 */
[----:B------:R-:W3:Y:S02]  /*b390*/  @!P1 SYNCS.PHASECHK.TRANS64 P1, [R8+URZ+0x28c20], R5 ;  /* 0x028c2005080095a7 */ /* 0x000ee4000802007f */
[----:B---3--:R-:W-:Y:S05]  /*b3a0*/  @!P1 BRA `(.L_x_55) ;  /* 0xfffffffc00e49947 */ /* 0x008fea000383ffff */
[----:B------:R-:W-:Y:S05]  /*b3b0*/  BRA `(.L_x_107) ;  /* 0xffffffd800547947 */ /* 0x000fea000383ffff */
.L_x_58:
[----:B--2---:R2:W3:Y:S02]  /*b3c0*/  SYNCS.PHASECHK.TRANS64.TRYWAIT P1, [R8+URZ+0x28c60], R5 ;  /* 0x028c6005080075a7 */ /* 0x0044e4000802017f */
[----:B---3--:R-:W-:Y:S05]  /*b3d0*/  @!P1 NANOSLEEP.SYNCS 0x989680 ;  /* 0x009896800000995d */ /* 0x008fea0003900000 */
[----:B------:R-:W3:Y:S02]  /*b3e0*/  @!P1 SYNCS.PHASECHK.TRANS64 P1, [R8+URZ+0x28c60], R5 ;  /* 0x028c6005080095a7 */ /* 0x000ee4000802007f */
[----:B---3--:R-:W-:Y:S05]  /*b3f0*/  @!P1 BRA `(.L_x_58) ;  /* 0xfffffffc00f09947 */ /* 0x008fea000383ffff */
[----:B------:R-:W-:Y:S05]  /*b400*/  BRA `(.L_x_108) ;  /* 0xffffffd800747947 */ /* 0x000fea000383ffff */
.L_x_65:
[----:B--2---:R2:W3:Y:S02]  /*b410*/  SYNCS.PHASECHK.TRANS64.TRYWAIT P2, [R2+URZ+0x28c40], R3 ;  /* 0x028c4003020075a7 */ /* 0x0044e4000804017f */
[----:B---3--:R-:W-:Y:S05]  /*b420*/  @!P2 NANOSLEEP.SYNCS 0x989680 ;  /* 0x009896800000a95d */ /* 0x008fea0003900000 */
[----:B------:R-:W3:Y:S02]  /*b430*/  @!P2 SYNCS.PHASECHK.TRANS64 P2, [R2+URZ+0x28c40], R3 ;  /* 0x028c40030200a5a7 */ /* 0x000ee4000804007f */
[----:B---3--:R-:W-:Y:S05]  /*b440*/  @!P2 BRA `(.L_x_65) ;  /* 0xfffffffc00f0a947 */ /* 0x008fea000383ffff */
[----:B------:R-:W-:Y:S05]  /*b450*/  BRA `(.L_x_109) ;  /* 0xffffffe0001c7947 */ /* 0x000fea000383ffff */
.L_x_67:
[----:B---3--:R3:W4:Y:S02]  /*b460*/  SYNCS.PHASECHK.TRANS64.TRYWAIT P2, [R2+URZ+0x28c60], R3 ;  /* 0x028c6003020075a7 */ /* 0x008724000804017f */
[----:B----4-:R-:W-:Y:S05]  /*b470*/  @!P2 NANOSLEEP.SYNCS 0x989680 ;  /* 0x009896800000a95d */ /* 0x010fea0003900000 */
[----:B------:R-:W4:Y:S02]  /*b480*/  @!P2 SYNCS.PHASECHK.TRANS64 P2, [R2+URZ+0x28c60], R3 ;  /* 0x028c60030200a5a7 */ /* 0x000f24000804007f */
[----:B----4-:R-:W-:Y:S05]  /*b490*/  @!P2 BRA `(.L_x_67) ;  /* 0xfffffffc00f0a947 */ /* 0x010fea000383ffff */
[----:B------:R-:W-:Y:S05]  /*b4a0*/  BRA `(.L_x_110) ;  /* 0xffffffe000787947 */ /* 0x000fea000383ffff */
.L_x_73:
[----:B-1----:R1:W2:Y:S02]  /*b4b0*/  SYNCS.PHASECHK.TRANS64.TRYWAIT P2, [R3+URZ+0x28c40], R2 ;  /* 0x028c4002030075a7 */ /* 0x0022a4000804017f */
[----:B--2---:R-:W-:Y:S05]  /*b4c0*/  @!P2 NANOSLEEP.SYNCS 0x989680 ;  /* 0x009896800000a95d */ /* 0x004fea0003900000 */
[----:B------:R-:W2:Y:S02]  /*b4d0*/  @!P2 SYNCS.PHASECHK.TRANS64 P2, [R3+URZ+0x28c40], R2 ;  /* 0x028c40020300a5a7 */ /* 0x000ea4000804007f */
[----:B--2---:R-:W-:Y:S05]  /*b4e0*/  @!P2 BRA `(.L_x_73) ;  /* 0xfffffffc00f0a947 */ /* 0x004fea000383ffff */
[----:B------:R-:W-:Y:S05]  /*b4f0*/  BRA `(.L_x_111) ;  /* 0xffffffe800087947 */ /* 0x000fea000383ffff */
.L_x_75:
[----:B--2---:R2:W3:Y:S02]  /*b500*/  SYNCS.PHASECHK.TRANS64.TRYWAIT P2, [R3+URZ+0x28c60], R2 ;  /* 0x028c6002030075a7 */ /* 0x0044e4000804017f */
[----:B---3--:R-:W-:Y:S05]  /*b510*/  @!P2 NANOSLEEP.SYNCS 0x989680 ;  /* 0x009896800000a95d */ /* 0x008fea0003900000 */
[----:B------:R-:W3:Y:S02]  /*b520*/  @!P2 SYNCS.PHASECHK.TRANS64 P2, [R3+URZ+0x28c60], R2 ;  /* 0x028c60020300a5a7 */ /* 0x000ee4000804007f */
[----:B---3--:R-:W-:Y:S05]  /*b530*/  @!P2 BRA `(.L_x_75) ;  /* 0xfffffffc00f0a947 */ /* 0x008fea000383ffff */
[----:B------:R-:W-:Y:S05]  /*b540*/  BRA `(.L_x_112) ;  /* 0xffffffe800647947 */ /* 0x000fea000383ffff */
.L_x_80:
[----:B-1----:R1:W2:Y:S02]  /*b550*/  SYNCS.PHASECHK.TRANS64.TRYWAIT P2, [R3+URZ+0x28c40], R2 ;  /* 0x028c4002030075a7 */ /* 0x0022a4000804017f */
[----:B--2---:R-:W-:Y:S05]  /*b560*/  @!P2 NANOSLEEP.SYNCS 0x989680 ;  /* 0x009896800000a95d */ /* 0x004fea0003900000 */
[----:B------:R-:W2:Y:S02]  /*b570*/  @!P2 SYNCS.PHASECHK.TRANS64 P2, [R3+URZ+0x28c40], R2 ;  /* 0x028c40020300a5a7 */ /* 0x000ea4000804007f */
[----:B--2---:R-:W-:Y:S05]  /*b580*/  @!P2 BRA `(.L_x_80) ;  /* 0xfffffffc00f0a947 */ /* 0x004fea000383ffff */
[----:B------:R-:W-:Y:S05]  /*b590*/  BRA `(.L_x_113) ;  /* 0xffffffec00dc7947 */ /* 0x000fea000383ffff */
.L_x_82:
[----:B--2---:R2:W3:Y:S02]  /*b5a0*/  SYNCS.PHASECHK.TRANS64.TRYWAIT P2, [R3+URZ+0x28c60], R2 ;  /* 0x028c6002030075a7 */ /* 0x0044e4000804017f */
[----:B---3--:R-:W-:Y:S05]  /*b5b0*/  @!P2 NANOSLEEP.SYNCS 0x989680 ;  /* 0x009896800000a95d */ /* 0x008fea0003900000 */
[----:B------:R-:W3:Y:S02]  /*b5c0*/  @!P2 SYNCS.PHASECHK.TRANS64 P2, [R3+URZ+0x28c60], R2 ;  /* 0x028c60020300a5a7 */ /* 0x000ee4000804007f */
[----:B---3--:R-:W-:Y:S05]  /*b5d0*/  @!P2 BRA `(.L_x_82) ;  /* 0xfffffffc00f0a947 */ /* 0x008fea000383ffff */
[----:B------:R-:W-:Y:S05]  /*b5e0*/  BRA `(.L_x_114) ;  /* 0xfffffff000387947 */ /* 0x000fea000383ffff */
.L_x_87:
[----:B--2---:R2:W3:Y:S02]  /*b5f0*/  SYNCS.PHASECHK.TRANS64.TRYWAIT P0, [R0+URZ+0x28c20], R3 ;  /* 0x028c2003000075a7 */ /* 0x0044e4000800017f */
[----:B---3--:R-:W-:Y:S05]  /*b600*/  @!P0 NANOSLEEP.SYNCS 0x989680 ;  /* 0x009896800000895d */ /* 0x008fea0003900000 */
[----:B------:R-:W3:Y:S02]  /*b610*/  @!P0 SYNCS.PHASECHK.TRANS64 P0, [R0+URZ+0x28c20], R3 ;  /* 0x028c2003000085a7 */ /* 0x000ee4000800007f */
[----:B---3--:R-:W-:Y:S05]  /*b620*/  @!P0 BRA `(.L_x_87) ;  /* 0xfffffffc00f08947 */ /* 0x008fea000383ffff */
[----:B------:R-:W-:Y:S05]  /*b630*/  BRA `(.L_x_115) ;  /* 0xfffffff400847947 */ /* 0x000fea000383ffff */
.L_x_88:
[----:B------:R-:W3:Y:S01]  /*b640*/  S2R R2, SR_TID.X ;  /* 0x0000000000027919 */ /* 0x000ee20000002100 */
[----:B------:R-:W-:Y:S01]  /*b650*/  BSSY B0, `(.L_x_116) ;  /* 0x000000a000007945 */ /* 0x000fe20003800000 */
[----:B------:R-:W-:Y:S02]  /*b660*/  MOV R12, RZ ;  /* 0x000000ff000c7202 */ /* 0x000fe40000000f00 */
[----:B------:R-:W-:Y:S02]  /*b670*/  MOV R11, 0x1f ;  /* 0x0000001f000b7802 */ /* 0x000fe40000000f00 */
[----:B------:R-:W-:Y:S02]  /*b680*/  MOV R15, 0xffffffff ;  /* 0xffffffff000f7802 */ /* 0x000fe40000000f00 */
[----:B---3--:R-:W-:-:S04]  /*b690*/  SHF.R.U32.HI R2, RZ, 0x5, R2 ;  /* 0x00000005ff027819 */ /* 0x008fc80000011602 */
[----:B------:R-:W-:-:S05]  /*b6a0*/  LOP3.LUT R2, R2, 0x3, RZ, 0xc0, !PT ;  /* 0x0000000302027812 */ /* 0x000fca00078ec0ff */
[----:B------:R-:W-:-:S07]  /*b6b0*/  IMAD.MOV.U32 R13, RZ, RZ, R2 ;  /* 0x000000ffff0d7224 */ /* 0x000fce00078e0002 */
[----:B-12---:R-:W-:Y:S05]  /*b6c0*/  WARPSYNC.COLLECTIVE R15, `(.L_x_117) ;  /* 0x000000000f087348 */ /* 0x006fea0003c00000 */
[----:B------:R3:W4:Y:S02]  /*b6d0*/  SHFL.IDX P6, R14, R13, R12, R11 ;  /* 0x0000000c0d0e7389 */ /* 0x00072400000c000b */
[----:B-1234-:R-:W-:Y:S01]  /*b6e0*/  ENDCOLLECTIVE ;  /* 0x000000000000791b */ /* 0x01efe20003800000 */
.L_x_117:
[----:B------:R-:W-:Y:S05]  /*b6f0*/  BSYNC B0 ;  /* 0x0000000000007941 */ /* 0x000fea0003800000 */
.L_x_116:
[----:B------:R-:W-:Y:S05]  /*b700*/  BRA `(.L_x_118) ;  /* 0xfffffff4006c7947 */ /* 0x000fea000383ffff */
.L_x_91:
[----:B------:R-:W-:Y:S01]  /*b710*/  BSSY B1, `(.L_x_119) ;  /* 0x0000006000017945 */ /* 0x000fe20003800000 */
[----:B------:R-:W-:-:S07]  /*b720*/  MOV R15, 0xffffffff ;  /* 0xffffffff000f7802 */ /* 0x000fce0000000f00 */
[----:B-123--:R-:W-:Y:S05]  /*b730*/  WARPSYNC.COLLECTIVE R15, `(.L_x_120) ;  /* 0x000000000f0c7348 */ /* 0x00efea0003c00000 */
[----:B------:R-:W-:Y:S02]  /*b740*/  ELECT P6, UR62, PT ;  /* 0x00000000003e782f */ /* 0x000fe400038c0000 */
[----:B------:R-:W-:Y:S01]  /*b750*/  MOV R14, UR62 ;  /* 0x0000003e000e7c02 */ /* 0x000fe20008000f00 */
[----:B-123--:R-:W-:Y:S10]  /*b760*/  ENDCOLLECTIVE ;  /* 0x000000000000791b */ /* 0x00eff40003800000 */
.L_x_120:
[----:B------:R-:W-:Y:S05]  /*b770*/  BSYNC B1 ;  /* 0x0000000000017941 */ /* 0x000fea0003800000 */
.L_x_119:
[----:B------:R-:W-:Y:S05]  /*b780*/  BRA `(.L_x_121) ;  /* 0xfffffff400647947 */ /* 0x000fea000383ffff */
.L_x_93:
[----:B--2---:R2:W3:Y:S02]  /*b790*/  SYNCS.PHASECHK.TRANS64.TRYWAIT P0, [R6+URZ], R5 ;  /* 0x00000005060075a7 */ /* 0x0044e4000800017f */
[----:B---3--:R-:W-:Y:S05]  /*b7a0*/  @!P0 NANOSLEEP.SYNCS 0x989680 ;  /* 0x009896800000895d */ /* 0x008fea0003900000 */
[----:B------:R-:W3:Y:S02]  /*b7b0*/  @!P0 SYNCS.PHASECHK.TRANS64 P0, [R6+URZ], R5 ;  /* 0x00000005060085a7 */ /* 0x000ee4000800007f */
[----:B---3--:R-:W-:Y:S05]  /*b7c0*/  @!P0 BRA `(.L_x_93) ;  /* 0xfffffffc00f08947 */ /* 0x008fea000383ffff */
[----:B------:R-:W-:Y:S05]  /*b7d0*/  BRA `(.L_x_122) ;  /* 0xfffffff400987947 */ /* 0x000fea000383ffff */
.L_x_94:
[----:B---3--:R3:W4:Y:S02]  /*b7e0*/  SYNCS.PHASECHK.TRANS64.TRYWAIT P0, [R3+URZ], R2 ;  /* 0x00000002030075a7 */ /* 0x008724000800017f */
[----:B----4-:R-:W-:Y:S05]  /*b7f0*/  @!P0 NANOSLEEP.SYNCS 0x989680 ;  /* 0x009896800000895d */ /* 0x010fea0003900000 */
[----:B------:R-:W4:Y:S02]  /*b800*/  @!P0 SYNCS.PHASECHK.TRANS64 P0, [R3+URZ], R2 ;  /* 0x00000002030085a7 */ /* 0x000f24000800007f */
[----:B----4-:R-:W-:Y:S05]  /*b810*/  @!P0 BRA `(.L_x_94) ;  /* 0xfffffffc00f08947 */ /* 0x010fea000383ffff */
[----:B------:R-:W-:Y:S05]  /*b820*/  BRA `(.L_x_123) ;  /* 0xfffffff4008c7947 */ /* 0x000fea000383ffff */
.L_x_96:
[----:B---3--:R3:W4:Y:S02]  /*b830*/  SYNCS.PHASECHK.TRANS64.TRYWAIT P0, [R16+URZ], R5 ;  /* 0x00000005100075a7 */ /* 0x008724000800017f */
[----:B----4-:R-:W-:Y:S05]  /*b840*/  @!P0 NANOSLEEP.SYNCS 0x989680 ;  /* 0x009896800000895d */ /* 0x010fea0003900000 */
[----:B------:R-:W4:Y:S02]  /*b850*/  @!P0 SYNCS.PHASECHK.TRANS64 P0, [R16+URZ], R5 ;  /* 0x00000005100085a7 */ /* 0x000f24000800007f */
[----:B----4-:R-:W-:Y:S05]  /*b860*/  @!P0 BRA `(.L_x_96) ;  /* 0xfffffffc00f08947 */ /* 0x010fea000383ffff */
[----:B------:R-:W-:Y:S05]  /*b870*/  BRA `(.L_x_124) ;  /* 0xfffffff400907947 */ /* 0x000fea000383ffff */
.L_x_125:
[----:B------:R-:W-:-:S00]  /*b880*/  BRA `(.L_x_125) ;  /* 0xfffffffc00fc7947 */ /* 0x000fc0000383ffff */
[----:B------:R-:W-:-:S00]  /*b890*/  NOP ;  /* 0x0000000000007918 */ /* 0x000fc00000000000 */
        /* <DEDUP_REMOVED lines=14> */
.L_x_4549:


//--------------------- .text._ZN7cutlass13device_kernelIN5flash11enable_sm90INS1_16FlashAttnFwdSm90INS1_25CollectiveMainloopFwdSm90ILi2EN4cute5tupleIJNS5_1CILi1EEES8_S8_EEENS6_IJNS7_ILi64EEESA_SA_EEELi512ENS_10bfloat16_tEfNS_4arch4Sm90ELb0ELb0ELb1ELb0ELb0ELb0ELb1ELb0ELb0ELb0ELb0ELb0EEENS1_21CollectiveEpilogueFwdINS6_IJSA_NS7_ILi512EEESA_EEES9_SC_SE_Li256ELb0ELb0ELb0ELb0EEENS1_29StaticPersistentTileSchedulerILb0EEEEEEEEEvNT_6ParamsE --------------------------
	.section	.text._ZN7cutlass13device_kernelIN5flash11enable_sm90INS1_16FlashAttnFwdSm90INS1_25CollectiveMainloopFwdSm90ILi2EN4cute5tupleIJNS5_1CILi1EEES8_S8_EEENS6_IJNS7_ILi64EEESA_SA_EEELi512ENS_10bfloat16_tEfNS_4arch4Sm90ELb0ELb0ELb1ELb0ELb0ELb0ELb1ELb0ELb0ELb0ELb0ELb0EEENS1_21CollectiveEpilogueFwdINS6_IJSA_NS7_ILi512EEESA_EEES9_SC_SE_Li256ELb0ELb0ELb0ELb0EEENS1_29StaticPersistentTileSchedulerILb0EEEEEEEEEvNT_6ParamsE,"ax",@progbits
	.align	128
.text._ZN7cutlass13device_kernelIN5flash11enable_sm90INS1_16FlashAttnFwdSm90INS1_25CollectiveMainloopFwdSm90ILi2EN4cute5tupleIJNS5_1CILi1EEES8_S8_EEENS6_IJNS7_ILi64EEESA_SA_EEELi512ENS_10bfloat16_tEfNS_4arch4Sm90ELb0ELb0ELb1ELb0ELb0ELb0ELb1ELb0ELb0ELb0ELb0ELb0EEENS1_21CollectiveEpilogueFwdINS6_IJSA_NS7_ILi512EEESA_EEES9_SC_SE_Li256ELb0ELb0ELb0ELb0EEENS1_29StaticPersistentTileSchedulerILb0EEEEEEEEEvNT_6ParamsE:
        .type           _ZN7cutlass13device_kernelIN5flash11enable_sm90INS1_16FlashAttnFwdSm90INS1_25CollectiveMainloopFwdSm90ILi2EN4cute5tupleIJNS5_1CILi1EEES8_S8_EEENS6_IJNS7_ILi64EEESA_SA_EEELi512ENS_10bfloat16_tEfNS_4arch4Sm90ELb0ELb0ELb1ELb0ELb0ELb0ELb1ELb0ELb0ELb0ELb0ELb0EEENS1_21CollectiveEpilogueFwdINS6_IJSA_NS7_ILi512EEESA_EEES9_SC_SE_Li256ELb0ELb0ELb0ELb0EEENS1_29StaticPersistentTileSchedulerILb0EEEEEEEEEvNT_6ParamsE,@function
        .size           _ZN7cutlass13device_kernelIN5flash11enable_sm90INS1_16FlashAttnFwdSm90INS1_25CollectiveMainloopFwdSm90ILi2EN4cute5tupleIJNS5_1CILi1EEES8_S8_EEENS6_IJNS7_ILi64EEESA_SA_EEELi512ENS_10bfloat16_tEfNS_4arch4Sm90ELb0ELb0ELb1ELb0ELb0ELb0ELb1ELb0ELb0ELb0ELb0ELb0EEENS1_21CollectiveEpilogueFwdINS6_IJSA_NS7_ILi512EEESA_EEES9_SC_SE_Li256ELb0ELb0ELb0ELb0EEENS1_29StaticPersistentTileSchedulerILb0EEEEEEEEEvNT_6ParamsE,(.L_x_4550 - _ZN7cutlass13device_kernelIN5flash11enable_sm90INS1_16FlashAttnFwdSm90INS1_25CollectiveMainloopFwdSm90ILi2EN4cute5tupleIJNS5_1CILi1EEES8_S8_EEENS6_IJNS7_ILi64EEESA_SA_EEELi512ENS_10bfloat16_tEfNS_4arch4Sm90ELb0ELb0ELb1ELb0ELb0ELb0ELb1ELb0ELb0ELb0ELb0ELb0EEENS1_21CollectiveEpilogueFwdINS6_IJSA_NS7_ILi512EEESA_EEES9_SC_SE_Li256ELb0ELb0ELb0ELb0EEENS1_29StaticPersistentTileSchedulerILb0EEEEEEEEEvNT_6ParamsE)
        .other          _ZN7cutlass13device_kernelIN5flash11enable_sm90INS1_16FlashAttnFwdSm90INS1_25CollectiveMainloopFwdSm90ILi2EN4cute5tupleIJNS5_1CILi1EEES8_S8_EEENS6_IJNS7_ILi64EEESA_SA_EEELi512ENS_10bfloat16_tEfNS_4arch4Sm90ELb0ELb0ELb1ELb0ELb0ELb0ELb1ELb0ELb0ELb0ELb0ELb0EEENS1_21CollectiveEpilogueFwdINS6_IJSA_NS7_ILi512EEESA_EEES9_SC_SE_Li256ELb0ELb0ELb0ELb0EEENS1_29StaticPersistentTileSchedulerILb0EEEEEEEEEvNT_6ParamsE,@"STO_CUDA_ENTRY STV_DEFAULT"
_ZN7cutlass13device_kernelIN5flash11enable_sm90INS1_16FlashAttnFwdSm90INS1_25CollectiveMainloopFwdSm90ILi2EN4cute5tupleIJNS5_1CILi1EEES8_S8_EEENS6_IJNS7_ILi64EEESA_SA_EEELi512ENS_10bfloat16_tEfNS_4arch4Sm90ELb0ELb0ELb1ELb0ELb0ELb0ELb1ELb0ELb0ELb0ELb0ELb0EEENS1_21CollectiveEpilogueFwdINS6_IJSA_NS7_ILi512EEESA_EEES9_SC_SE_Li256ELb0ELb0ELb0ELb0EEENS1_29StaticPersistentTileSchedulerILb0EEEEEEEEEvNT_6ParamsE:
[----:B------:R-:W1:Y:S02]  /*0000*/  LDC R1, c[0x0][0x28] ;  /* 0x00000a00ff017b82 */ /* 0x000e640000000800 */
[----:B-1----:R-:W-:Y:S01]  /*0010*/  VIADD R1, R1, 0xffffffe0 ;  /* 0xffffffe001017836 */ /* 0x002fe20000000000 */
[----:B------:R-:W1:Y:S01]  /*0020*/  S2R R3, SR_TID.X ;  /* 0x0000000000037919 */ /* 0x000e620000002100 */
[----:B------:R-:W-:Y:S01]  /*0030*/  ELECT P0, URZ, PT ;  /* 0x00000000003f782f */ /* 0x000fe20003800000 */
[----:B------:R-:W-:Y:S01]  /*0040*/  BSSY B0, `(.L_x_126) ;  /* 0x0000016000007945 */ /* 0x000fe20003800000 */
[----:B-1----:R-:W-:-:S05]  /*0050*/  SHF.R.U32.HI R0, RZ, 0x5, R3 ;  /* 0x00000005ff007819 */ /* 0x002fca0000011603 */
[----:B------:R-:W1:Y:S02]  /*0060*/  SHFL.IDX PT, R2, R0, RZ, 0x1f ;  /* 0x00001fff00027589 */ /* 0x000e6400000e0000 */
[----:B-1----:R-:W-:-:S13]  /*0070*/  ISETP.EQ.AND P0, PT, R2, RZ, P0 ;  /* 0x000000ff0200720c */ /* 0x002fda0000702270 */
[----:B------:R-:W-:Y:S05]  /*0080*/  @!P0 BRA `(.L_x_127) ;  /* 0x0000000000448947 */ /* 0x000fea0003800000 */
[----:B------:R-:W-:Y:S02]  /*0090*/  ULDC.64 UR4, c[0x0][0x198] ;  /* 0x0000660000047ab9 */ /* 0x000fe40000000a00 */
[----:B------:R-:W-:Y:S02]  /*00a0*/  UIADD3 UR6, UP0, UR4, 0x270, URZ ;  /* 0x0000027004067890 */ /* 0x000fe4000ff1e03f */
[----:B------:R-:W-:Y:S02]  /*00b0*/  UIADD3 UR8, UP1, UR4, 0x770, URZ ;  /* 0x0000077004087890 */ /* 0x000fe4000ff3e03f */
[----:B------:R-:W-:Y:S02]  /*00c0*/  UIADD3 UR10, UP2, UR4, 0x370, URZ ;  /* 0x00000370040a7890 */ /* 0x000fe4000ff5e03f */
[----:B------:R-:W-:Y:S02]  /*00d0*/  UIADD3 UR12, UP3, UR4, 0x470, URZ ;  /* 0x00000470040c7890 */ /* 0x000fe4000ff7e03f */
[----:B------:R-:W-:-:S02]  /*00e0*/  UIADD3 UR4, UP4, UR4, 0xaf0, URZ ;  /* 0x00000af004047890 */ /* 0x000fc4000ff9e03f */
[----:B------:R-:W-:Y:S02]  /*00f0*/  UIADD3.X UR7, URZ, UR5, URZ, UP0, !UPT ;  /* 0x000000053f077290 */ /* 0x000fe400087fe43f */
[----:B------:R-:W-:Y:S02]  /*0100*/  UIADD3.X UR9, URZ, UR5, URZ, UP1, !UPT ;  /* 0x000000053f097290 */ /* 0x000fe40008ffe43f */
[----:B------:R-:W-:Y:S02]  /*0110*/  UIADD3.X UR11, URZ, UR5, URZ, UP2, !UPT ;  /* 0x000000053f0b7290 */ /* 0x000fe400097fe43f */
[----:B------:R-:W-:Y:S02]  /*0120*/  UIADD3.X UR13, URZ, UR5, URZ, UP3, !UPT ;  /* 0x000000053f0d7290 */ /* 0x000fe40009ffe43f */
[----:B------:R-:W-:Y:S01]  /*0130*/  UIADD3.X UR5, URZ, UR5, URZ, UP4, !UPT ;  /* 0x000000053f057290 */ /* 0x000fe2000a7fe43f */
[----:B------:R1:W-:Y:S02]  /*0140*/  UTMACCTL.PF [UR6] ;  /* 0x00000000060079b9 */ /* 0x0003e40008040000 */
[----:B------:R1:W-:Y:S02]  /*0150*/  UTMACCTL.PF [UR8] ;  /* 0x00000000080079b9 */ /* 0x0003e40008040000 */
[----:B------:R1:W-:Y:S02]  /*0160*/  UTMACCTL.PF [UR10] ;  /* 0x000000000a0079b9 */ /* 0x0003e40008040000 */
[----:B------:R1:W-:Y:S02]  /*0170*/  UTMACCTL.PF [UR12] ;  /* 0x000000000c0079b9 */ /* 0x0003e40008040000 */
[----:B------:R1:W-:Y:S02]  /*0180*/  UTMACCTL.PF [UR4] ;  /* 0x00000000040079b9 */ /* 0x0003e40008040000 */
[----:B-1----:R-:W-:Y:S01]  /*0190*/  NOP ;  /* 0x0000000000007918 */ /* 0x002fe20000000000 */
.L_x_127:
[----:B------:R-:W-:Y:S05]  /*01a0*/  BSYNC B0 ;  /* 0x0000000000007941 */ /* 0x000fea0003800000 */
.L_x_126:
[----:B------:R-:W-:Y:S01]  /*01b0*/  VOTEU.ANY UP0, P0 ;  /* 0x00000000003f7886 */ /* 0x000fe20000000100 */
[----:B------:R-:W1:Y:S01]  /*01c0*/  SHFL.IDX PT, R2, R0, RZ, 0x1f ;  /* 0x00001fff00027589 */ /* 0x000e6200000e0000 */
[----:B------:R-:W-:Y:S01]  /*01d0*/  UMOV UR4, 0x1 ;  /* 0x0000000100047882 */ /* 0x000fe20000000000 */
[----:B------:R-:W-:Y:S01]  /*01e0*/  VOTEU.ANY UP1, P0 ;  /* 0x00000000003f7886 */ /* 0x000fe20000020100 */
[----:B------:R-:W-:Y:S01]  /*01f0*/  SHF.R.U32.HI R4, RZ, 0x7, R3 ;  /* 0x00000007ff047819 */ /* 0x000fe20000011603 */
[----:B------:R-:W2:Y:S01]  /*0200*/  @UP0 S2UR UR7, SR_CgaCtaId ;  /* 0x00000000000709c3 */ /* 0x000ea20000008800 */
[----:B------:R-:W-:Y:S01]  /*0210*/  @UP0 UMOV UR6, 0x400 ;  /* 0x0000040000060882 */ /* 0x000fe20000000000 */
[----:B------:R-:W-:-:S04]  /*0220*/  @UP0 UIADD3 UR4, -UR4, 0x100000, URZ ;  /* 0x0010000004040890 */ /* 0x000fc8000fffe13f */
[----:B------:R-:W-:Y:S02]  /*0230*/  @UP0 USHF.L.U32 UR5, UR4, 0xb, URZ ;  /* 0x0000000b04050899 */ /* 0x000fe4000800063f */
[----:B------:R-:W-:Y:S01]  /*0240*/  @UP0 USHF.L.U32 UR4, UR4, 0x1, URZ ;  /* 0x0000000104040899 */ /* 0x000fe2000800063f */
[----:B------:R-:W-:Y:S01]  /*0250*/  VOTEU.ANY UP2, P0 ;  /* 0x00000000003f7886 */ /* 0x000fe20000040100 */
[----:B-1----:R-:W-:Y:S02]  /*0260*/  ISETP.NE.AND P1, PT, R2, RZ, PT ;  /* 0x000000ff0200720c */ /* 0x002fe40003f25270 */
[----:B------:R1:W3:Y:S01]  /*0270*/  SHFL.IDX PT, R2, R4, RZ, 0x1f ;  /* 0x00001fff04027589 */ /* 0x0002e200000e0000 */
[----:B--2---:R-:W-:Y:S01]  /*0280*/  @UP0 ULEA UR6, UR7, UR6, 0x18 ;  /* 0x0000000607060291 */ /* 0x004fe2000f8ec03f */
[----:B------:R-:W-:Y:S02]  /*0290*/  VOTEU.ANY UP0, P0 ;  /* 0x00000000003f7886 */ /* 0x000fe40000000100 */
[----:B------:R-:W2:Y:S09]  /*02a0*/  FENCE.VIEW.ASYNC.S ;  /* 0x00000000000073c6 */ /* 0x000eb20000000000 */
[----:B--2---:R1:W2:Y:S01]  /*02b0*/  @UP0 SYNCS.EXCH.64 URZ, [UR6+0x38800], UR4 ;  /* 0x03880004063f05b2 */ /* 0x0042a20008000100 */
[----:B------:R1:W4:Y:S01]  /*02c0*/  @UP1 SYNCS.EXCH.64 URZ, [UR6+0x38810], UR4 ;  /* 0x03881004063f15b2 */ /* 0x0003220008000100 */
[----:B------:R1:W1:Y:S01]  /*02d0*/  @UP2 SYNCS.EXCH.64 URZ, [UR6+0x38820], UR4 ;  /* 0x03882004063f25b2 */ /* 0x0002620008000100 */
        /* <DEDUP_REMOVED lines=13> */
[----:B------:R1:W1:Y:S01]  /*03b0*/  SYNCS.EXCH.64 URZ, [UR6+0x38848], UR4 ;  /* 0x03884804063f75b2 */ /* 0x0002620008000100 */
[----:B------:R-:W-:Y:S01]  /*03c0*/  NOP ;  /* 0x0000000000007918 */ /* 0x000fe20000000000 */
.L_x_128:
[----:B-1----:R-:W1:Y:S01]  /*03d0*/  SHFL.IDX PT, R4, R0, RZ, 0x1f ;  /* 0x00001fff00047589 */ /* 0x002e6200000e0000 */
[----:B------:R-:W-:Y:S01]  /*03e0*/  NOP ;  /* 0x0000000000007918 */ /* 0x000fe20000000000 */
[----:B-1----:R-:W-:-:S13]  /*03f0*/  ISETP.NE.AND P0, PT, R4, RZ, PT ;  /* 0x000000ff0400720c */ /* 0x002fda0003f05270 */
[----:B------:R-:W-:Y:S05]  /*0400*/  @P0 BRA `(.L_x_129) ;  /* 0x0000000000480947 */ /* 0x000fea0003800000 */
[----:B------:R-:W1:Y:S01]  /*0410*/  S2UR UR5, SR_CgaCtaId ;  /* 0x00000000000579c3 */ /* 0x000e620000008800 */
        /* <DEDUP_REMOVED lines=15> */
[----:B------:R1:W1:Y:S01]  /*0510*/  SYNCS.EXCH.64 URZ, [UR8+0x38868], UR4 ;  /* 0x03886804083f75b2 */ /* 0x0002620008000100 */
[----:B------:R-:W-:Y:S01]  /*0520*/  NOP ;  /* 0x0000000000007918 */ /* 0x000fe20000000000 */
.L_x_129:
[----:B------:R-:W5:Y:S01]  /*0530*/  SHFL.IDX PT, R4, R0, RZ, 0x1f ;  /* 0x00001fff00047589 */ /* 0x000f6200000e0000 */
[----:B------:R-:W-:Y:S01]  /*0540*/  NOP ;  /* 0x0000000000007918 */ /* 0x000fe20000000000 */
[----:B-----5:R-:W-:-:S13]  /*0550*/  ISETP.NE.AND P0, PT, R4, RZ, PT ;  /* 0x000000ff0400720c */ /* 0x020fda0003f05270 */
        /* <DEDUP_REMOVED lines=15> */
.L_x_130:
[----:B------:R-:W5:Y:S01]  /*0650*/  SHFL.IDX PT, R4, R0, RZ, 0x1f ;  /* 0x00001fff00047589 */ /* 0x000f6200000e0000 */
[----:B------:R-:W-:Y:S01]  /*0660*/  NOP ;  /* 0x0000000000007918 */ /* 0x000fe20000000000 */
[----:B-----5:R-:W-:-:S13]  /*0670*/  ISETP.NE.AND P0, PT, R4, RZ, PT ;  /* 0x000000ff0400720c */ /* 0x020fda0003f05270 */
        /* <DEDUP_REMOVED lines=19> */
.L_x_131:
[----:B------:R-:W5:Y:S01]  /*07b0*/  SHFL.IDX PT, R4, R0, RZ, 0x1f ;  /* 0x00001fff00047589 */ /* 0x000f6200000e0000 */
[----:B---3--:R-:W-:Y:S01]  /*07c0*/  R2UR UR43, R2 ;  /* 0x00000000022b72ca */ /* 0x008fe200000e0000 */
        /* <DEDUP_REMOVED lines=20> */
[----:B---3--:R-:W-:Y:S01]  /*0910*/  NOP ;  /* 0x0000000000007918 */ /* 0x008fe20000000000 */
.L_x_132:
[----:B------:R-:W-:Y:S01]  /*0920*/  ISETP.NE.AND P0, PT, RZ, UR43, PT ;  /* 0x0000002bff007c0c */ /* 0x000fe2000bf05270 */
[----:B------:R-:W-:Y:S01]  /*0930*/  NOP ;  /* 0x0000000000007918 */ /* 0x000fe20000000000 */
[----:B------:R-:W-:Y:S01]  /*0940*/  ULDC.64 UR54, c[0x0][0x208] ;  /* 0x0000820000367ab9 */ /* 0x000fe20000000a00 */
[----:B-12-4-:R-:W-:Y:S10]  /*0950*/  BAR.SYNC.DEFER_BLOCKING 0x0 ;  /* 0x0000000000007b1d */ /* 0x016ff40000010000 */
[----:B------:R-:W-:Y:S05]  /*0960*/  @!P0 BRA `(.L_x_133) ;  /* 0x0000009c000c8947 */ /* 0x000fea0003800000 */
.L_x_134:
        /* <DEDUP_REMOVED lines=13> */
[----:B------:R-:W-:Y:S01]  /*0a40*/  VIADD R0, R3, 0xffffff80 ;  /* 0xffffff8003007836 */ /* 0x000fe20000000000 */
[----:B------:R-:W1:Y:S01]  /*0a50*/  S2UR UR4, SR_CgaCtaId ;  /* 0x00000000000479c3 */ /* 0x000e620000008800 */
[----:B------:R-:W-:Y:S01]  /*0a60*/  UMOV UR42, 0x400 ;  /* 0x00000400002a7882 */ /* 0x000fe20000000000 */
[----:B------:R-:W-:Y:S01]  /*0a70*/  IMAD.MOV.U32 R184, RZ, RZ, 0x40 ;  /* 0x00000040ffb87424 */ /* 0x000fe200078e00ff */
[----:B------:R-:W-:Y:S01]  /*0a80*/  ULDC.64 UR46, c[0x0][0x198] ;  /* 0x00006600002e7ab9 */ /* 0x000fe20000000a00 */
[----:B------:R-:W-:Y:S01]  /*0a90*/  SHF.R.S32.HI R3, RZ, 0x1f, R0 ;  /* 0x0000001fff037819 */ /* 0x000fe20000011400 */
[----:B------:R-:W-:Y:S01]  /*0aa0*/  IMAD.MOV.U32 R16, RZ, RZ, RZ ;  /* 0x000000ffff107224 */ /* 0x000fe200078e00ff */
[----:B------:R-:W-:Y:S02]  /*0ab0*/  UMOV UR38, URZ ;  /* 0x0000003f00267c82 */ /* 0x000fe40008000000 */
[CC--:B------:R-:W-:Y:S02]  /*0ac0*/  LEA.HI R2, R3.reuse, R0.reuse, RZ, 0x4 ;  /* 0x0000000003027211 */ /* 0x0c0fe400078f20ff */
[----:B------:R-:W-:-:S02]  /*0ad0*/  LEA.HI R4, R3, R0, RZ, 0x5 ;  /* 0x0000000003047211 */ /* 0x000fc400078f28ff */
[----:B------:R-:W-:Y:S02]  /*0ae0*/  LEA.HI R5, R3, R0, RZ, 0x7 ;  /* 0x0000000003057211 */ /* 0x000fe400078f38ff */
[----:B------:R-:W-:Y:S02]  /*0af0*/  LOP3.LUT R7, R2, 0xfffffff0, RZ, 0xc0, !PT ;  /* 0xfffffff002077812 */ /* 0x000fe400078ec0ff */
[--C-:B------:R-:W-:Y:S02]  /*0b00*/  SHF.R.S32.HI R187, RZ, 0x5, R4.reuse ;  /* 0x00000005ffbb7819 */ /* 0x100fe40000011404 */
[----:B------:R-:W-:Y:S02]  /*0b10*/  LOP3.LUT R3, R5, 0xffffff80, RZ, 0xc0, !PT ;  /* 0xffffff8005037812 */ /* 0x000fe400078ec0ff */
[----:B------:R-:W-:Y:S02]  /*0b20*/  SHF.R.S32.HI R4, RZ, 0x1f, R4 ;  /* 0x0000001fff047819 */ /* 0x000fe40000011404 */
[C---:B------:R-:W-:Y:S01]  /*0b30*/  IADD3 R7, R0.reuse, -R7, RZ ;  /* 0x8000000700077210 */ /* 0x040fe20007ffe0ff */
[----:B------:R-:W-:Y:S01]  /*0b40*/  IMAD.IADD R3, R0, 0x1, -R3 ;  /* 0x0000000100037824 */ /* 0x000fe200078e0a03 */
[----:B------:R-:W-:Y:S01]  /*0b50*/  LEA.HI R4, R4, R187, RZ, 0x2 ;  /* 0x000000bb04047211 */ /* 0x000fe200078f10ff */
[----:B-1----:R-:W-:Y:S01]  /*0b60*/  ULEA UR42, UR4, UR42, 0x18 ;  /* 0x0000002a042a7291 */ /* 0x002fe2000f8ec03f */
[----:B------:R-:W-:-:S02]  /*0b70*/  SHF.R.S32.HI R0, RZ, 0x1f, R7 ;  /* 0x0000001fff007819 */ /* 0x000fc40000011407 */
[----:B------:R-:W-:Y:S02]  /*0b80*/  SHF.R.S32.HI R186, RZ, 0x7, R5 ;  /* 0x00000007ffba7819 */ /* 0x000fe40000011405 */
[----:B------:R-:W-:Y:S02]  /*0b90*/  LOP3.LUT R4, R4, 0x3ffffc, RZ, 0xc0, !PT ;  /* 0x003ffffc04047812 */ /* 0x000fe400078ec0ff */
[----:B------:R-:W-:Y:S02]  /*0ba0*/  SHF.R.S32.HI R9, RZ, 0x4, R2 ;  /* 0x00000004ff097819 */ /* 0x000fe40000011402 */
[-C--:B------:R-:W-:Y:S01]  /*0bb0*/  LEA.HI R6, R0, R7.reuse, RZ, 0x3 ;  /* 0x0000000700067211 */ /* 0x080fe200078f18ff */
[----:B------:R-:W-:Y:S01]  /*0bc0*/  IMAD.IADD R8, R187, 0x1, -R4 ;  /* 0x00000001bb087824 */ /* 0x000fe200078e0a04 */
[----:B------:R-:W-:Y:S02]  /*0bd0*/  LEA R11, R186, R7, 0x8 ;  /* 0x00000007ba0b7211 */ /* 0x000fe400078e40ff */
[----:B------:R-:W-:-:S02]  /*0be0*/  LEA.HI R2, R2, R9, RZ, 0x1 ;  /* 0x0000000902027211 */ /* 0x000fc400078f08ff */
[----:B------:R-:W-:Y:S01]  /*0bf0*/  LOP3.LUT R4, R6, 0xfffffff8, RZ, 0xc0, !PT ;  /* 0xfffffff806047812 */ /* 0x000fe200078ec0ff */
[----:B------:R-:W-:Y:S01]  /*0c00*/  IMAD R188, R8, 0x10, R11 ;  /* 0x0000001008bc7824 */ /* 0x000fe200078e020b */
[----:B------:R-:W-:Y:S02]  /*0c10*/  LOP3.LUT R2, R2, 0x1ffffffe, RZ, 0xc0, !PT ;  /* 0x1ffffffe02027812 */ /* 0x000fe400078ec0ff */
[----:B------:R-:W-:Y:S02]  /*0c20*/  IADD3 R8, R7, -R4, RZ ;  /* 0x8000000407087210 */ /* 0x000fe40007ffe0ff */
[----:B------:R-:W-:Y:S01]  /*0c30*/  SHF.L.U32 R6, R6, 0x6, RZ ;  /* 0x0000000606067819 */ /* 0x000fe200000006ff */
[----:B------:R-:W-:Y:S01]  /*0c40*/  IMAD.IADD R9, R9, 0x1, -R2 ;  /* 0x0000000109097824 */ /* 0x000fe200078e0a02 */
[----:B------:R-:W-:Y:S01]  /*0c50*/  SHF.R.S32.HI R0, RZ, 0x1f, R3 ;  /* 0x0000001fff007819 */ /* 0x000fe20000011403 */
[----:B------:R-:W-:Y:S01]  /*0c60*/  IMAD.SHL.U32 R10, R8, 0x40, RZ ;  /* 0x00000040080a7824 */ /* 0x000fe200078e00ff */
[----:B------:R-:W-:Y:S01]  /*0c70*/  LOP3.LUT R6, R6, 0x7ffffe00, RZ, 0xc0, !PT ;  /* 0x7ffffe0006067812 */ /* 0x000fe200078ec0ff */
[----:B------:R-:W-:Y:S01]  /*0c80*/  IMAD.SHL.U32 R9, R9, 0x8, RZ ;  /* 0x0000000809097824 */ /* 0x000fe200078e00ff */
[----:B------:R-:W-:-:S02]  /*0c90*/  LEA.HI R2, R0, R3, RZ, 0x2 ;  /* 0x0000000300027211 */ /* 0x000fc400078f10ff */
[----:B------:R-:W-:Y:S01]  /*0ca0*/  LOP3.LUT R10, R10, 0x1c0, RZ, 0xc0, !PT ;  /* 0x000001c00a0a7812 */ /* 0x000fe200078ec0ff */
[--C-:B------:R-:W-:Y:S01]  /*0cb0*/  IMAD.U32 R188, R188, 0x40, R9.reuse ;  /* 0x00000040bcbc7824 */ /* 0x100fe200078e0009 */
[----:B------:R-:W-:Y:S01]  /*0cc0*/  LEA.HI R4, R0, R3, RZ, 0x5 ;  /* 0x0000000300047211 */ /* 0x000fe200078f28ff */
[----:B------:R-:W-:Y:S01]  /*0cd0*/  IMAD R6, R187, 0x400, R6 ;  /* 0x00000400bb067824 */ /* 0x000fe200078e0206 */
[----:B------:R-:W-:Y:S02]  /*0ce0*/  LOP3.LUT R9, R10, 0x8, R9, 0xf8, !PT ;  /* 0x000000080a097812 */ /* 0x000fe400078ef809 */
[----:B------:R-:W-:Y:S02]  /*0cf0*/  SHF.R.U32.HI R10, RZ, 0x3, R10 ;  /* 0x00000003ff0a7819 */ /* 0x000fe4000001160a */
[----:B------:R-:W-:Y:S02]  /*0d00*/  R2P PR, R8, 0x6 ;  /* 0x0000000608007804 */ /* 0x000fe40000000000 */
[----:B------:R-:W-:-:S02]  /*0d10*/  LOP3.LUT R9, R9, R10, RZ, 0x3c, !PT ;  /* 0x0000000a09097212 */ /* 0x000fc400078e3cff */
[--C-:B------:R-:W-:Y:S02]  /*0d20*/  SHF.R.S32.HI R0, RZ, 0x2, R2.reuse ;  /* 0x00000002ff007819 */ /* 0x100fe40000011402 */
[----:B------:R-:W-:Y:S01]  /*0d30*/  SHF.R.S32.HI R7, RZ, 0x1f, R2 ;  /* 0x0000001fff077819 */ /* 0x000fe20000011402 */
[----:B------:R-:W-:Y:S01]  /*0d40*/  IMAD.IADD R6, R6, 0x1, R9 ;  /* 0x0000000106067824 */ /* 0x000fe200078e0209 */
[----:B------:R-:W-:Y:S02]  /*0d50*/  LEA.HI R5, R5, R186, RZ, 0x1 ;  /* 0x000000ba05057211 */ /* 0x000fe400078f08ff */
[----:B------:R-:W-:Y:S02]  /*0d60*/  LEA.HI R7, R7, R0, RZ, 0x3 ;  /* 0x0000000007077211 */ /* 0x000fe400078f18ff */
[----:B------:R-:W-:Y:S02]  /*0d70*/  LEA R23, R6, UR42, 0x1 ;  /* 0x0000002a06177c11 */ /* 0x000fe4000f8e08ff */
[----:B------:R-:W-:-:S02]  /*0d80*/  LOP3.LUT R2, R2, 0x7ffffffc, RZ, 0xc0, !PT ;  /* 0x7ffffffc02027812 */ /* 0x000fc400078ec0ff */
[----:B------:R-:W-:Y:S01]  /*0d90*/  LOP3.LUT R5, R5, 0xfffffe, RZ, 0xc0, !PT ;  /* 0x00fffffe05057812 */ /* 0x000fe200078ec0ff */
[C---:B------:R-:W-:Y:S01]  /*0da0*/  VIADD R22, R23.reuse, 0x36420 ;  /* 0x0003642017167836 */ /* 0x040fe20000000000 */
[----:B------:R-:W-:Y:S01]  /*0db0*/  IADD3 R185, R23, 0x36400, RZ ;  /* 0x0003640017b97810 */ /* 0x000fe20007ffe0ff */
[----:B------:R-:W-:Y:S01]  /*0dc0*/  IMAD.IADD R18, R3, 0x1, -R2 ;  /* 0x0000000103127824 */ /* 0x000fe200078e0a02 */
[----:B------:R-:W-:Y:S01]  /*0dd0*/  LOP3.LUT R7, R7, 0xfffffff8, RZ, 0xc0, !PT ;  /* 0xfffffff807077812 */ /* 0x000fe200078ec0ff */
[----:B------:R-:W-:Y:S01]  /*0de0*/  IMAD.IADD R5, R186, 0x1, -R5 ;  /* 0x00000001ba057824 */ /* 0x000fe200078e0a05 */
[----:B------:R-:W-:Y:S01]  /*0df0*/  SEL R184, R184, 0xffffffc0, !P2 ;  /* 0xffffffc0b8b87807 */ /* 0x000fe20005000000 */
[----:B------:R-:W-:Y:S01]  /*0e00*/  @P1 VIADD R22, R185, 0xffffffe0 ;  /* 0xffffffe0b9161836 */ /* 0x000fe20000000000 */
[----:B------:R-:W-:Y:S01]  /*0e10*/  IADD3 R7, R0, -R7, RZ ;  /* 0x8000000700077210 */ /* 0x000fe20007ffe0ff */
[----:B------:R-:W-:Y:S01]  /*0e20*/  IMAD.SHL.U32 R19, R5, 0x100, RZ ;  /* 0x0000010005137824 */ /* 0x000fe200078e00ff */
[----:B------:R-:W-:Y:S01]  /*0e30*/  SHF.R.S32.HI R4, RZ, 0x5, R4 ;  /* 0x00000005ff047819 */ /* 0x000fe20000011404 */
[----:B------:R-:W-:Y:S01]  /*0e40*/  IMAD.IADD R185, R185, 0x1, R184 ;  /* 0x00000001b9b97824 */ /* 0x000fe200078e02b8 */
[----:B------:R-:W-:Y:S01]  /*0e50*/  MOV R2, RZ ;  /* 0x000000ff00027202 */ /* 0x000fe20000000f00 */
[----:B------:R-:W-:Y:S01]  /*0e60*/  IMAD.IADD R184, R184, 0x1, R22 ;  /* 0x00000001b8b87824 */ /* 0x000fe200078e0216 */
[----:B------:R-:W-:-:S02]  /*0e70*/  LEA R17, R4, R7, 0x4 ;  /* 0x0000000704117211 */ /* 0x000fc400078e20ff */
[----:B------:R-:W-:-:S07]  /*0e80*/  SHF.L.U32 R18, R18, 0x1, RZ ;  /* 0x0000000112127819 */ /* 0x000fce00000006ff */
.L_x_163:
[----:B------:R-:W-:Y:S01]  /*0e90*/  ULDC UR4, c[0x0][0xea8] ;  /* 0x0003aa0000047ab9 */ /* 0x000fe20000000800 */
[----:B------:R-:W-:Y:S01]  /*0ea0*/  ULDC.64 UR6, c[0x0][0x3f8] ;  /* 0x0000fe0000067ab9 */ /* 0x000fe20000000a00 */
[----:B------:R-:W-:Y:S02]  /*0eb0*/  UISETP.NE.AND UP1, UPT, UR4, 0x1, UPT ;  /* 0x000000010400788c */ /* 0x000fe4000bf25270 */
[----:B------:R-:W-:Y:S01]  /*0ec0*/  UISETP.NE.U32.AND UP0, UPT, UR6, URZ, UPT ;  /* 0x0000003f0600728c */ /* 0x000fe2000bf05070 */
[----:B------:R-:W-:Y:S01]  /*0ed0*/  ULDC UR4, c[0x0][0xeb4] ;  /* 0x0003ad0000047ab9 */ /* 0x000fe20000000800 */
[----:B------:R-:W-:Y:S01]  /*0ee0*/  UMOV UR40, UR41 ;  /* 0x0000002900287c82 */ /* 0x000fe20008000000 */
[----:B------:R-:W-:Y:S02]  /*0ef0*/  UISETP.NE.AND UP2, UPT, UR4, 0x1, UPT ;  /* 0x000000010400788c */ /* 0x000fe4000bf45270 */
[----:B------:R-:W-:Y:S01]  /*0f00*/  UISETP.NE.AND.EX UP0, UPT, UR7, URZ, UPT, UP0 ;  /* 0x0000003f0700728c */ /* 0x000fe2000bf05300 */
[----:B------:R-:W-:-:S03]  /*0f10*/  ULDC UR44, c[0x0][0x404] ;  /* 0x00010100002c7ab9 */ /* 0x000fc60000000800 */
[----:B------:R-:W-:Y:S01]  /*0f20*/  @UP1 ULDC UR4, c[0x0][0xeac] ;  /* 0x0003ab0000041ab9 */ /* 0x000fe20000000800 */
[----:B------:R-:W-:Y:S01]  /*0f30*/  @UP1 ULDC UR6, c[0x0][0xeb0] ;  /* 0x0003ac0000061ab9 */ /* 0x000fe20000000800 */
[----:B------:R-:W-:Y:S02]  /*0f40*/  UIMAD.WIDE.U32 UR4, UR41, UR4, URZ ;  /* 0x00000004290472a5 */ /* 0x000fe4000f8e003f */
[----:B------:R-:W-:Y:S02]  /*0f50*/  USEL UR44, UR44, 0x1, UP0 ;  /* 0x000000012c2c7887 */ /* 0x000fe40008000000 */
[----:B------:R-:W-:Y:S02]  /*0f60*/  @UP1 USHF.R.U32.HI UR40, URZ, UR6, UR5 ;  /* 0x000000063f281299 */ /* 0x000fe40008011605 */
[----:B------:R-:W-:Y:S01]  /*0f70*/  UISETP.NE.AND UP1, UPT, UR43, 0x1, UPT ;  /* 0x000000012b00788c */ /* 0x000fe2000bf25270 */
[----:B------:R-:W-:Y:S01]  /*0f80*/  @UP2 ULDC.64 UR6, c[0x0][0xeb8] ;  /* 0x0003ae0000062ab9 */ /* 0x000fe20000000a00 */
[----:B------:R-:W-:Y:S01]  /*0f90*/  UMOV UR39, UR41 ;  /* 0x0000002900277c82 */ /* 0x000fe20008000000 */
[----:B------:R-:W-:-:S03]  /*0fa0*/  UIMAD.WIDE.U32 UR4, UR40, UR6, URZ ;  /* 0x00000006280472a5 */ /* 0x000fc6000f8e003f */
[----:B------:R-:W-:Y:S01]  /*0fb0*/  PLOP3.LUT P0, PT, PT, PT, UP1, 0x80, 0x0 ;  /* 0x000000000000781c */ /* 0x000fe20003f0f018 */
[----:B------:R-:W-:Y:S01]  /*0fc0*/  ULDC UR6, c[0x0][0x2e0] ;  /* 0x0000b80000067ab9 */ /* 0x000fe20000000800 */
[----:B------:R-:W-:Y:S01]  /*0fd0*/  UMOV UR36, UR40 ;  /* 0x0000002800247c82 */ /* 0x000fe20008000000 */
[----:B------:R-:W-:Y:S02]  /*0fe0*/  UIMAD UR44, UR44, UR6, URZ ;  /* 0x000000062c2c72a4 */ /* 0x000fe4000f8e023f */
[----:B------:R-:W-:-:S08]  /*0ff0*/  @UP2 USHF.R.U32.HI UR36, URZ, UR7, UR5 ;  /* 0x000000073f242299 */ /* 0x000fd00008011605 */
[----:B-1----:R-:W-:Y:S05]  /*1000*/  @!P0 BRA `(.L_x_135) ;  /* 0x0000001400e08947 */ /* 0x002fea0003800000 */
[----:B------:R-:W1:Y:S01]  /*1010*/  SHFL.IDX PT, R0, R186, RZ, 0x1f ;  /* 0x00001fffba007589 */ /* 0x000e6200000e0000 */
[----:B------:R-:W-:Y:S01]  /*1020*/  UIADD3 UR4, UR42, 0x36400, URZ ;  /* 0x000364002a047890 */ /* 0x000fe2000fffe03f */
[----:B------:R-:W-:Y:S01]  /*1030*/  UMOV UR17, 0x40000040 ;  /* 0x4000004000117882 */ /* 0x000fe20000000000 */
[----:B------:R-:W-:Y:S02]  /*1040*/  BAR.SYNC.DEFER_BLOCKING 0xe, 0x100 ;  /* 0x0384000000007b1d */ /* 0x000fe40000010000 */
[----:B------:R-:W-:Y:S02]  /*1050*/  USHF.R.U32.HI UR4, URZ, 0x4, UR4 ;  /* 0x000000043f047899 */ /* 0x000fe40008011604 */
[----:B------:R-:W-:Y:S02]  /*1060*/  UISETP.GE.AND UP0, UPT, UR44, 0x41, UPT ;  /* 0x000000412c00788c */ /* 0x000fe4000bf06270 */
[----:B------:R-:W-:Y:S01]  /*1070*/  ULOP3.LUT UR4, UR4, 0x3fff, URZ, 0xc0, !UPT ;  /* 0x00003fff04047892 */ /* 0x000fe2000f8ec03f */
[----:B------:R-:W-:Y:S01]  /*1080*/  UMOV UR19, 0x40000040 ;  /* 0x4000004000137882 */ /* 0x000fe20000000000 */
[----:B------:R-:W-:-:S02]  /*1090*/  UMOV UR5, 0x40000040 ;  /* 0x4000004000057882 */ /* 0x000fc40000000000 */
[----:B------:R-:W-:Y:S01]  /*10a0*/  ULOP3.LUT UR16, UR4, 0x10000, URZ, 0xfc, !UPT ;  /* 0x0001000004107892 */ /* 0x000fe2000f8efc3f */
[----:B------:R-:W2:Y:S01]  /*10b0*/  S2R R4, SR_TID.X ;  /* 0x0000000000047919 */ /* 0x000ea20000002100 */
[----:B------:R-:W-:Y:S01]  /*10c0*/  UMOV UR7, 0x40000040 ;  /* 0x4000004000077882 */ /* 0x000fe20000000000 */
[----:B------:R-:W-:Y:S01]  /*10d0*/  UMOV UR9, 0x40000040 ;  /* 0x4000004000097882 */ /* 0x000fe20000000000 */
[----:B------:R-:W-:Y:S01]  /*10e0*/  UIADD3 UR4, UR16, 0x2, URZ ;  /* 0x0000000210047890 */ /* 0x000fe2000fffe03f */
[----:B------:R-:W-:Y:S01]  /*10f0*/  PLOP3.LUT P0, PT, PT, PT, UP0, 0x80, 0x0 ;  /* 0x000000000000781c */ /* 0x000fe20003f0f008 */
[----:B------:R-:W-:Y:S01]  /*1100*/  UIADD3 UR8, UR16, 0x4, URZ ;  /* 0x0000000410087890 */ /* 0x000fe2000fffe03f */
[----:B------:R-:W-:Y:S01]  /*1110*/  UMOV UR11, 0x40000040 ;  /* 0x40000040000b7882 */ /* 0x000fe20000000000 */
[----:B------:R-:W-:Y:S01]  /*1120*/  UIADD3 UR12, UR16, 0x6, URZ ;  /* 0x00000006100c7890 */ /* 0x000fe2000fffe03f */
[----:B-1----:R-:W-:Y:S01]  /*1130*/  LEA.HI R3, R0, R0, RZ, 0x1 ;  /* 0x0000000000037211 */ /* 0x002fe200078f08ff */
[----:B------:R-:W-:Y:S01]  /*1140*/  UMOV UR13, 0x40000040 ;  /* 0x40000040000d7882 */ /* 0x000fe20000000000 */
[----:B------:R-:W-:-:S02]  /*1150*/  UMOV UR15, 0x40000040 ;  /* 0x40000040000f7882 */ /* 0x000fc40000000000 */
[----:B------:R-:W-:Y:S01]  /*1160*/  LOP3.LUT R3, R3, 0x1fffe, RZ, 0xc0, !PT ;  /* 0x0001fffe03037812 */ /* 0x000fe200078ec0ff */
[----:B------:R-:W-:-:S03]  /*1170*/  WARPGROUP.ARRIVE ;  /* 0x00000000000079c5 */ /* 0x000fc60000000000 */
[----:B------:R-:W-:-:S04]  /*1180*/  IADD3 R3, R0, -R3, RZ ;  /* 0x8000000300037210 */ /* 0x000fc80007ffe0ff */
[----:B------:R-:W-:-:S05]  /*1190*/  LEA R3, R3, UR42, 0xf ;  /* 0x0000002a03037c11 */ /* 0x000fca000f8e78ff */
[----:B------:R-:W-:-:S05]  /*11a0*/  VIADD R3, R3, 0x400 ;  /* 0x0000040003037836 */ /* 0x000fca0000000000 */
[----:B------:R-:W-:Y:S02]  /*11b0*/  SHF.R.U32.HI R3, RZ, 0x4, R3 ;  /* 0x00000004ff037819 */ /* 0x000fe40000011603 */
[----:B--2---:R-:W-:Y:S02]  /*11c0*/  LOP3.LUT R4, R4, 0x7f, RZ, 0xc0, !PT ;  /* 0x0000007f04047812 */ /* 0x004fe400078ec0ff */
[----:B------:R-:W-:Y:S02]  /*11d0*/  LOP3.LUT R3, R3, 0x3fff, RZ, 0xc0, !PT ;  /* 0x00003fff03037812 */ /* 0x000fe400078ec0ff */
[----:B------:R-:W-:Y:S02]  /*11e0*/  ISETP.NE.AND P1, PT, R4, RZ, PT ;  /* 0x000000ff0400720c */ /* 0x000fe40003f25270 */
[----:B------:R-:W-:-:S05]  /*11f0*/  LOP3.LUT R7, R3, 0x2000000, RZ, 0xfc, !PT ;  /* 0x0200000003077812 */ /* 0x000fca00078efcff */
[----:B------:R-:W-:-:S05]  /*1200*/  IMAD R0, R2, 0x1000, R7 ;  /* 0x0000100002007824 */ /* 0x000fca00078e0207 */
[C---:B------:R-:W-:Y:S02]  /*1210*/  R2UR UR18, R0.reuse ;  /* 0x00000000001272ca */ /* 0x040fe400000e0000 */
[----:B------:R-:W-:-:S04]  /*1220*/  IADD3 R3, R0, 0x80, RZ ;  /* 0x0000008000037810 */ /* 0x000fc80007ffe0ff */
[----:B------:R-:W-:Y:S01]  /*1230*/  R2UR UR6, R3 ;  /* 0x00000000030672ca */ /* 0x000fe200000e0000 */
[C---:B------:R-:W-:Y:S02]  /*1240*/  VIADD R3, R0.reuse, 0x100 ;  /* 0x0000010000037836 */ /* 0x040fe40000000000 */
[----:B------:R-:W-:-:S03]  /*1250*/  VIADD R0, R0, 0x180 ;  /* 0x0000018000007836 */ /* 0x000fc60000000000 */
[----:B------:R-:W-:Y:S01]  /*1260*/  R2UR UR10, R3 ;  /* 0x00000000030a72ca */ /* 0x000fe200000e0000 */
[----:B------:R-:W-:Y:S01]  /*1270*/  HGMMA.64x256x16.F32.BF16 R24, gdesc[UR16].tnspB, RZ, !UPT, gsb0 ;  /* 0x43e00000101879f0 */ /* 0x000fe2000c0018ff */
[----:B------:R-:W-:Y:S02]  /*1280*/  R2UR UR14, R0 ;  /* 0x00000000000e72ca */ /* 0x000fe400000e0000 */
[----:B------:R-:W-:-:S04]  /*1290*/  @!P1 LEA R0, R2, UR42, 0x3 ;  /* 0x0000002a02009c11 */ /* 0x000fc8000f8e18ff */
[----:B------:R-:W-:-:S04]  /*12a0*/  @!P1 IADD3 R0, R0, 0x38860, RZ ;  /* 0x0003886000009810 */ /* 0x000fc80007ffe0ff */
[----:B------:R-:W-:Y:S01]  /*12b0*/  @!P1 PRMT R0, RZ, 0x654, R0 ;  /* 0x00000654ff009816 */ /* 0x000fe20000000000 */
[----:B------:R-:W-:Y:S02]  /*12c0*/  WARPGROUP.DEPBAR.LE gsb0, 0x0 ;  /* 0x00008000000079c5 */ /* 0x000fe40000010000 */
[----:B------:R-:W-:-:S14]  /*12d0*/  WARPGROUP.ARRIVE ;  /* 0x00000000000079c5 */ /* 0x000fdc0000000000 */
        /* <DEDUP_REMOVED lines=12> */
[----:B------:R-:W-:Y:S05]  /*13a0*/  @!P0 BRA `(.L_x_136) ;  /* 0x0000000800c48947 */ /* 0x000fea0003800000 */
[----:B------:R-:W-:-:S04]  /*13b0*/  UIADD3 UR44, UR44, 0x3f, URZ ;  /* 0x0000003f2c2c7890 */ /* 0x000fc8000fffe03f */
[----:B------:R-:W-:-:S04]  /*13c0*/  USHF.R.S32.HI UR6, URZ, 0x1f, UR44 ;  /* 0x0000001f3f067899 */ /* 0x000fc8000801142c */
[----:B------:R-:W-:-:S04]  /*13d0*/  ULEA.HI UR6, UR6, UR44, URZ, 0x6 ;  /* 0x0000002c06067291 */ /* 0x000fc8000f8f303f */
[----:B------:R-:W-:-:S06]  /*13e0*/  ULEA.HI.SX32 UR6, UR6, 0xfffffffe, 0x1a ;  /* 0xfffffffe06067891 */ /* 0x000fcc000f8fd23f */
[----:B-1----:R-:W-:-:S07]  /*13f0*/  IMAD.U32 R0, RZ, RZ, UR6 ;  /* 0x00000006ff007e24 */ /* 0x002fce000f8e00ff */
.L_x_137:
[----:B------:R-:W-:Y:S01]  /*1400*/  BAR.SYNC.DEFER_BLOCKING 0xe, 0x100 ;  /* 0x0384000000007b1d */ /* 0x000fe20000010000 */
[C---:B------:R-:W-:Y:S01]  /*1410*/  IMAD R3, R2.reuse, 0x40, R17 ;  /* 0x0000004002037824 */ /* 0x040fe200078e0211 */
[----:B------:R-:W-:Y:S02]  /*1420*/  IADD3 R2, R2, 0x1, RZ ;  /* 0x0000000102027810 */ /* 0x000fe40007ffe0ff */
[----:B------:R-:W-:Y:S02]  /*1430*/  ISETP.GT.AND P2, PT, R0, RZ, PT ;  /* 0x000000ff0000720c */ /* 0x000fe40003f44270 */
[----:B------:R-:W-:Y:S01]  /*1440*/  LEA R3, R3, UR42, 0x2 ;  /* 0x0000002a03037c11 */ /* 0x000fe2000f8e10ff */
[----:B------:R-:W-:Y:S01]  /*1450*/  UMOV UR19, 0x40000040 ;  /* 0x4000004000137882 */ /* 0x000fe20000000000 */
[C---:B------:R-:W-:Y:S01]  /*1460*/  ISETP.NE.AND P0, PT, R2.reuse, 0x2, PT ;  /* 0x000000020200780c */ /* 0x040fe20003f05270 */
[----:B------:R-:W-:Y:S01]  /*1470*/  UMOV UR7, 0x40000040 ;  /* 0x4000004000077882 */ /* 0x000fe20000000000 */
[----:B------:R-:W-:Y:S01]  /*1480*/  UMOV UR11, 0x40000040 ;  /* 0x40000040000b7882 */ /* 0x000fe20000000000 */
[----:B------:R-:W-:Y:S01]  /*1490*/  UMOV UR15, 0x40000040 ;  /* 0x40000040000f7882 */ /* 0x000fe20000000000 */
[----:B------:R-:W-:-:S02]  /*14a0*/  SEL R2, R2, RZ, P0 ;  /* 0x000000ff02027207 */ /* 0x000fc40000000000 */
[----:B------:R-:W-:Y:S01]  /*14b0*/  IADD3 R0, R0, -0x1, RZ ;  /* 0xffffffff00007810 */ /* 0x000fe20007ffe0ff */
[----:B------:R-:W1:Y:S04]  /*14c0*/  LDS R4, [R3+0x38400] ;  /* 0x0384000003047984 */ /* 0x000e680000000800 */
[----:B------:R2:W3:Y:S02]  /*14d0*/  LDS R5, [R3+0x38420] ;  /* 0x0384200003057984 */ /* 0x0004e40000000800 */
[----:B--2---:R-:W-:-:S05]  /*14e0*/  IMAD R3, R2, 0x1000, R7 ;  /* 0x0000100002037824 */ /* 0x004fca00078e0207 */
[----:B------:R-:W-:Y:S01]  /*14f0*/  R2UR UR18, R3 ;  /* 0x00000000031272ca */ /* 0x000fe200000e0000 */
        /* <DEDUP_REMOVED lines=128> */
[----:B------:R-:W-:-:S05]  /*1d00*/  VIADD R4, R3, 0x80 ;  /* 0x0000008003047836 */ /* 0x000fca0000000000 */
[----:B------:R-:W-:Y:S01]  /*1d10*/  WARPGROUP.ARRIVE ;  /* 0x00000000000079c5 */ /* 0x000fe20000000000 */
[----:B------:R-:W-:Y:S02]  /*1d20*/  R2UR UR6, R4 ;  /* 0x00000000040672ca */ /* 0x000fe400000e0000 */
[C---:B------:R-:W-:Y:S01]  /*1d30*/  IADD3 R4, R3.reuse, 0x100, RZ ;  /* 0x0000010003047810 */ /* 0x040fe20007ffe0ff */
[----:B------:R-:W-:Y:S02]  /*1d40*/  VIADD R3, R3, 0x180 ;  /* 0x0000018003037836 */ /* 0x000fe40000000000 */
[----:B------:R-:W-:Y:S01]  /*1d50*/  HGMMA.64x256x16.F32.BF16 R24, gdesc[UR16].tnspB, R24, gsb0 ;  /* 0x43e00000101879f0 */ /* 0x000fe20008001818 */
[----:B------:R-:W-:Y:S02]  /*1d60*/  R2UR UR10, R4 ;  /* 0x00000000040a72ca */ /* 0x000fe400000e0000 */
[----:B------:R-:W-:Y:S02]  /*1d70*/  R2UR UR14, R3 ;  /* 0x00000000030e72ca */ /* 0x000fe400000e0000 */
[----:B------:R-:W-:-:S05]  /*1d80*/  @!P1 LEA R3, R2, UR42, 0x3 ;  /* 0x0000002a02039c11 */ /* 0x000fca000f8e18ff */
[----:B------:R-:W-:-:S05]  /*1d90*/  @!P1 VIADD R3, R3, 0x38860 ;  /* 0x0003886003039836 */ /* 0x000fca0000000000 */
[----:B------:R-:W-:Y:S01]  /*1da0*/  @!P1 PRMT R3, RZ, 0x654, R3 ;  /* 0x00000654ff039816 */ /* 0x000fe20000000003 */
[----:B------:R-:W-:Y:S02]  /*1db0*/  WARPGROUP.DEPBAR.LE gsb0, 0x0 ;  /* 0x00008000000079c5 */ /* 0x000fe40000010000 */
[----:B------:R-:W-:-:S10]  /*1dc0*/  WARPGROUP.ARRIVE ;  /* 0x00000000000079c5 */ /* 0x000fd40000000000 */
        /* <DEDUP_REMOVED lines=11> */
[----:B------:R1:W-:Y:S02]  /*1e80*/  @!P1 SYNCS.ARRIVE.TRANS64.RED.A1T0 RZ, [R3+URZ], RZ ;  /* 0x000000ff03ff99a7 */ /* 0x0003e4000810043f */
[----:B-1----:R-:W-:-:S04]  /*1e90*/  SEL R3, RZ, 0x1, P0 ;  /* 0x00000001ff037807 */ /* 0x002fc80000000000 */
[----:B------:R-:W-:Y:S01]  /*1ea0*/  LOP3.LUT R16, R16, R3, RZ, 0x3c, !PT ;  /* 0x0000000310107212 */ /* 0x000fe200078e3cff */
[----:B------:R-:W-:Y:S06]  /*1eb0*/  @P2 BRA `(.L_x_137) ;  /* 0xfffffff400502947 */ /* 0x000fec000383ffff */
.L_x_136:
[----:B------:R-:W-:Y:S01]  /*1ec0*/  BAR.SYNC.DEFER_BLOCKING 0xe, 0x100 ;  /* 0x0384000000007b1d */ /* 0x000fe20000010000 */
[C---:B-1----:R-:W-:Y:S01]  /*1ed0*/  IMAD R0, R2.reuse, 0x40, R17 ;  /* 0x0000004002007824 */ /* 0x042fe200078e0211 */
[----:B------:R-:W-:Y:S01]  /*1ee0*/  CS2R R156, SRZ ;  /* 0x00000000009c7805 */ /* 0x000fe2000001ff00 */
[----:B------:R-:W-:-:S03]  /*1ef0*/  VIADD R2, R2, 0x1 ;  /* 0x0000000102027836 */ /* 0x000fc60000000000 */
[----:B------:R-:W-:Y:S02]  /*1f00*/  LEA R4, R0, UR42, 0x2 ;  /* 0x0000002a00047c11 */ /* 0x000fe4000f8e10ff */
[----:B------:R-:W-:-:S04]  /*1f10*/  ISETP.NE.AND P0, PT, R2, 0x2, PT ;  /* 0x000000020200780c */ /* 0x000fc80003f05270 */
[----:B------:R-:W-:Y:S02]  /*1f20*/  SEL R5, RZ, 0x1, P0 ;  /* 0x00000001ff057807 */ /* 0x000fe40000000000 */
[----:B------:R-:W-:Y:S02]  /*1f30*/  SEL R2, R2, RZ, P0 ;  /* 0x000000ff02027207 */ /* 0x000fe40000000000 */
[----:B------:R-:W-:Y:S01]  /*1f40*/  LOP3.LUT R16, R16, R5, RZ, 0x3c, !PT ;  /* 0x0000000510107212 */ /* 0x000fe200078e3cff */
        /* <DEDUP_REMOVED lines=132> */
.L_x_135:
[----:B------:R-:W1:Y:S01]  /*2790*/  SHFL.IDX PT, R0, R186, RZ, 0x1f ;  /* 0x00001fffba007589 */ /* 0x000e6200000e0000 */
[----:B------:R-:W-:Y:S02]  /*27a0*/  UIADD3 UR6, UR42, 0x36400, URZ ;  /* 0x000364002a067890 */ /* 0x000fe4000fffe03f */
[----:B------:R-:W-:Y:S02]  /*27b0*/  UIADD3 UR4, UR44, 0x3f, URZ ;  /* 0x0000003f2c047890 */ /* 0x000fe4000fffe03f */
[----:B------:R-:W-:Y:S02]  /*27c0*/  ULOP3.LUT UP0, URZ, UR6, 0x3ff, URZ, 0xc0, !UPT ;  /* 0x000003ff063f7892 */ /* 0x000fe4000f80c03f */
[----:B------:R-:W-:-:S04]  /*27d0*/  USHF.R.S32.HI UR5, URZ, 0x1f, UR4 ;  /* 0x0000001f3f057899 */ /* 0x000fc80008011404 */
[----:B------:R-:W-:Y:S01]  /*27e0*/  PLOP3.LUT P0, PT, PT, PT, UP0, 0x80, 0x0 ;  /* 0x000000000000781c */ /* 0x000fe20003f0f008 */
[----:B------:R-:W-:-:S04]  /*27f0*/  ULEA.HI UR5, UR5, UR4, URZ, 0x6 ;  /* 0x0000000405057291 */ /* 0x000fc8000f8f303f */
[----:B------:R-:W-:Y:S01]  /*2800*/  USHF.R.S32.HI UR37, URZ, 0x6, UR5 ;  /* 0x000000063f257899 */ /* 0x000fe20008011405 */
[----:B-1----:R-:W-:-:S04]  /*2810*/  LEA.HI R3, R0, R0, RZ, 0x1 ;  /* 0x0000000000037211 */ /* 0x002fc800078f08ff */
[----:B------:R-:W-:-:S04]  /*2820*/  LOP3.LUT R3, R3, 0x1fffe, RZ, 0xc0, !PT ;  /* 0x0001fffe03037812 */ /* 0x000fc800078ec0ff */
[----:B------:R-:W-:-:S04]  /*2830*/  IADD3 R3, R0, -R3, RZ ;  /* 0x8000000300037210 */ /* 0x000fc80007ffe0ff */
[----:B------:R-:W-:-:S05]  /*2840*/  LEA R3, R3, UR42, 0xf ;  /* 0x0000002a03037c11 */ /* 0x000fca000f8e78ff */
[----:B------:R-:W-:-:S05]  /*2850*/  VIADD R3, R3, 0x400 ;  /* 0x0000040003037836 */ /* 0x000fca0000000000 */
[----:B------:R-:W-:-:S04]  /*2860*/  SHF.R.U32.HI R3, RZ, 0x4, R3 ;  /* 0x00000004ff037819 */ /* 0x000fc80000011603 */
[----:B------:R-:W-:Y:S01]  /*2870*/  LOP3.LUT R56, R3, 0x3fff, RZ, 0xc0, !PT ;  /* 0x00003fff03387812 */ /* 0x000fe200078ec0ff */
[----:B------:R-:W-:Y:S06]  /*2880*/  @!P0 BRA `(.L_x_139) ;  /* 0x0000000000408947 */ /* 0x000fec0003800000 */
        /* <DEDUP_REMOVED lines=9> */
[----:B------:R-:W-:Y:S01]  /*2920*/  MOV R12, 0x1 ;  /* 0x00000001000c7802 */ /* 0x000fe20000000f00 */
[----:B------:R-:W-:-:S02]  /*2930*/  IMAD.U32 R7, RZ, RZ, UR5 ;  /* 0x00000005ff077e24 */ /* 0x000fc4000f8e00ff */
[----:B------:R-:W-:Y:S02]  /*2940*/  IMAD.U32 R11, RZ, RZ, UR7 ;  /* 0x00000007ff0b7e24 */ /* 0x000fe4000f8e00ff */
[----:B------:R-:W-:Y:S02]  /*2950*/  IMAD.MOV.U32 R8, RZ, RZ, 0x70 ;  /* 0x00000070ff087424 */ /* 0x000fe400078e00ff */
[----:B-1----:R-:W-:-:S07]  /*2960*/  IMAD.MOV.U32 R13, RZ, RZ, RZ ;  /* 0x000000ffff0d7224 */ /* 0x002fce00078e00ff */
[----:B------:R-:W-:-:S07]  /*2970*/  LEPC R20, `(.L_x_139) ;  /* 0x000000001014794e */ /* 0x000fce0000000000 */
[----:B--2---:R-:W-:Y:S05]  /*2980*/  CALL.ABS.NOINC R14 ;  /* 0x000000000e007343 */ /* 0x004fea0003c00000 */
.L_x_139:
[----:B------:R-:W-:Y:S01]  /*2990*/  ULEA.HI UR4, UR38, UR38, URZ, 0x1 ;  /* 0x0000002626047291 */ /* 0x000fe2000f8f083f */
[----:B------:R-:W-:-:S03]  /*29a0*/  ISETP.NE.AND P0, PT, RZ, UR43, PT ;  /* 0x0000002bff007c0c */ /* 0x000fc6000bf05270 */
[----:B------:R-:W-:-:S04]  /*29b0*/  ULOP3.LUT UR4, UR4, 0xfffffffe, URZ, 0xc0, !UPT ;  /* 0xfffffffe04047892 */ /* 0x000fc8000f8ec03f */
[----:B------:R-:W-:-:S06]  /*29c0*/  UIADD3 UR4, UR38, -UR4, URZ ;  /* 0x8000000426047290 */ /* 0x000fcc000fffe03f */
[----:B------:R-:W-:-:S05]  /*29d0*/  IMAD.U32 R0, RZ, RZ, UR4 ;  /* 0x00000004ff007e24 */ /* 0x000fca000f8e00ff */
[----:B------:R-:W-:-:S04]  /*29e0*/  SHF.L.U32 R0, R0, 0x1f, RZ ;  /* 0x0000001f00007819 */ /* 0x000fc800000006ff */
[----:B------:R-:W1:Y:S02]  /*29f0*/  SYNCS.PHASECHK.TRANS64.TRYWAIT P1, [UR42+0x38800], R0 ;  /* 0x03880000ff0075a7 */ /* 0x000e64000802016a */
[----:B-1----:R-:W-:Y:S05]  /*2a00*/  @!P1 BRA `(.L_x_140) ;  /* 0x000000b000309947 */ /* 0x002fea0003800000 */
.L_x_219:
[----:B------:R-:W-:Y:S05]  /*2a10*/  @P0 BRA `(.L_x_141) ;  /* 0x0000000000040947 */ /* 0x000fea0003800000 */
[----:B------:R-:W-:Y:S01]  /*2a20*/  BPT.TRAP 0x1 ;  /* 0x000000040000795c */ /* 0x000fe20000300000 */
.L_x_141:
[----:B------:R-:W-:Y:S02]  /*2a30*/  LEA R8, R2, UR42, 0x3 ;  /* 0x0000002a02087c11 */ /* 0x000fe4000f8e18ff */
[----:B------:R-:W-:-:S04]  /*2a40*/  SHF.L.U32 R9, R16, 0x1f, RZ ;  /* 0x0000001f10097819 */ /* 0x000fc800000006ff */
[----:B------:R2:W3:Y:S01]  /*2a50*/  SYNCS.PHASECHK.TRANS64.TRYWAIT P1, [R8+URZ+0x38830], R9 ;  /* 0x03883009080075a7 */ /* 0x0004e2000802017f */
[----:B------:R-:W-:Y:S05]  /*2a60*/  @P0 BRA `(.L_x_142) ;  /* 0x0000000000040947 */ /* 0x000fea0003800000 */
[----:B------:R-:W-:Y:S01]  /*2a70*/  BPT.TRAP 0x1 ;  /* 0x000000040000795c */ /* 0x000fe20000300000 */
.L_x_142:
[----:B---3--:R-:W-:Y:S05]  /*2a80*/  @P1 BRA `(.L_x_143) ;  /* 0x0000000000081947 */ /* 0x008fea0003800000 */
[----:B------:R-:W3:Y:S02]  /*2a90*/  SYNCS.PHASECHK.TRANS64.TRYWAIT P1, [R8+URZ+0x38830], R9 ;  /* 0x03883009080075a7 */ /* 0x000ee4000802017f */
[----:B---3--:R-:W-:Y:S05]  /*2aa0*/  @!P1 BRA `(.L_x_144) ;  /* 0x000000b000209947 */ /* 0x008fea0003800000 */
.L_x_143:
[----:B------:R-:W-:-:S04]  /*2ab0*/  UIADD3 UR4, UR42, 0x22400, URZ ;  /* 0x000224002a047890 */ /* 0x000fc8000fffe03f */
[----:B------:R-:W-:-:S04]  /*2ac0*/  USHF.R.U32.HI UR4, URZ, 0x4, UR4 ;  /* 0x000000043f047899 */ /* 0x000fc80008011604 */
[----:B------:R-:W-:-:S06]  /*2ad0*/  ULOP3.LUT UR4, UR4, 0x3fff, URZ, 0xc0, !UPT ;  /* 0x00003fff04047892 */ /* 0x000fcc000f8ec03f */
[----:B------:R-:W-:Y:S01]  /*2ae0*/  MOV R4, UR4 ;  /* 0x0000000400047c02 */ /* 0x000fe20008000f00 */
[----:B------:R-:W-:Y:S05]  /*2af0*/  WARPSYNC.ALL ;  /* 0x0000000000007948 */ /* 0x000fea0003800000 */
[----:B------:R-:W-:Y:S01]  /*2b00*/  LOP3.LUT R4, R4, 0x10000, RZ, 0xfc, !PT ;  /* 0x0001000004047812 */ /* 0x000fe200078efcff */
[----:B------:R-:W-:-:S04]  /*2b10*/  UIADD3 UR4, UR42, 0x20400, URZ ;  /* 0x000204002a047890 */ /* 0x000fc8000fffe03f */
[----:B-1----:R-:W-:Y:S01]  /*2b20*/  IMAD R3, R2, 0x200, R4 ;  /* 0x0000020002037824 */ /* 0x002fe200078e0204 */
[----:B------:R-:W-:Y:S01]  /*2b30*/  WARPGROUP.ARRIVE ;  /* 0x00000000000079c5 */ /* 0x000fe20000000000 */
[----:B------:R-:W-:Y:S01]  /*2b40*/  UMOV UR7, 0x40000040 ;  /* 0x4000004000077882 */ /* 0x000fe20000000000 */
[----:B------:R-:W-:Y:S02]  /*2b50*/  USHF.R.U32.HI UR4, URZ, 0x4, UR4 ;  /* 0x000000043f047899 */ /* 0x000fe40008011604 */
[----:B------:R-:W-:Y:S01]  /*2b60*/  R2UR UR6, R3 ;  /* 0x00000000030672ca */ /* 0x000fe200000e0000 */
[----:B------:R-:W-:Y:S01]  /*2b70*/  UMOV UR5, 0x40000040 ;  /* 0x4000004000057882 */ /* 0x000fe20000000000 */
[----:B------:R-:W-:Y:S01]  /*2b80*/  ULOP3.LUT UR4, UR4, 0x3fff, URZ, 0xc0, !UPT ;  /* 0x00003fff04047892 */ /* 0x000fe2000f8ec03f */
[----:B------:R-:W-:Y:S01]  /*2b90*/  UMOV UR11, 0x40000040 ;  /* 0x40000040000b7882 */ /* 0x000fe20000000000 */
[----:B------:R-:W-:Y:S02]  /*2ba0*/  UMOV UR9, 0x40000040 ;  /* 0x4000004000097882 */ /* 0x000fe40000000000 */
[----:B------:R-:W-:Y:S01]  /*2bb0*/  ULOP3.LUT UR4, UR4, 0x10000, URZ, 0xfc, !UPT ;  /* 0x0001000004047892 */ /* 0x000fe2000f8efc3f */
[----:B------:R-:W-:Y:S01]  /*2bc0*/  UMOV UR15, 0x40000040 ;  /* 0x40000040000f7882 */ /* 0x000fe20000000000 */
[----:B------:R-:W-:-:S02]  /*2bd0*/  UMOV UR13, 0x40000040 ;  /* 0x40000040000d7882 */ /* 0x000fc40000000000 */
[----:B------:R-:W-:Y:S02]  /*2be0*/  UIADD3 UR8, UR4, 0x2, URZ ;  /* 0x0000000204087890 */ /* 0x000fe4000fffe03f */
[----:B------:R-:W-:Y:S02]  /*2bf0*/  UIADD3 UR12, UR4, 0x4, URZ ;  /* 0x00000004040c7890 */ /* 0x000fe4000fffe03f */
[----:B------:R-:W-:Y:S02]  /*2c00*/  UIADD3 UR10, UR6, 0x2, URZ ;  /* 0x00000002060a7890 */ /* 0x000fe4000fffe03f */
[----:B------:R-:W-:Y:S01]  /*2c10*/  HGMMA.64x64x16.F32.BF16 R24, gdesc[UR4], RZ, !UPT, gsb0 ;  /* 0x00e00000041879f0 */ /* 0x000fe2000c0018ff */
[----:B------:R-:W-:Y:S02]  /*2c20*/  UIADD3 UR14, UR6, 0x4, URZ ;  /* 0x00000004060e7890 */ /* 0x000fe4000fffe03f */
[----:B------:R-:W-:Y:S02]  /*2c30*/  UIADD3 UR18, UR6, 0x6, URZ ;  /* 0x0000000606127890 */ /* 0x000fe4000fffe03f */
[----:B------:R-:W-:Y:S01]  /*2c40*/  UIADD3 UR16, UR4, 0x6, URZ ;  /* 0x0000000604107890 */ /* 0x000fe2000fffe03f */
[----:B------:R-:W-:Y:S01]  /*2c50*/  UMOV UR19, 0x40000040 ;  /* 0x4000004000137882 */ /* 0x000fe20000000000 */
[----:B------:R-:W-:Y:S01]  /*2c60*/  UMOV UR17, 0x40000040 ;  /* 0x4000004000117882 */ /* 0x000fe20000000000 */
[----:B------:R-:W-:-:S02]  /*2c70*/  WARPGROUP.DEPBAR.LE gsb0, 0x0 ;  /* 0x00008000000079c5 */ /* 0x000fc40000010000 */
        /* <DEDUP_REMOVED lines=9> */
[----:B------:R-:W1:Y:S02]  /*2d10*/  SYNCS.PHASECHK.TRANS64.TRYWAIT P1, [UR42+0x38810], R0 ;  /* 0x03881000ff0075a7 */ /* 0x000e64000802016a */
[----:B-1----:R-:W-:Y:S05]  /*2d20*/  @!P1 BRA `(.L_x_145) ;  /* 0x000000ac00949947 */ /* 0x002fea0003800000 */
.L_x_220:
[----:B------:R-:W-:Y:S05]  /*2d30*/  @P0 BRA `(.L_x_146) ;  /* 0x0000000000040947 */ /* 0x000fea0003800000 */
[----:B------:R-:W-:Y:S01]  /*2d40*/  BPT.TRAP 0x1 ;  /* 0x000000040000795c */ /* 0x000fe20000300000 */
.L_x_146:
[----:B------:R4:W1:Y:S01]  /*2d50*/  SYNCS.PHASECHK.TRANS64.TRYWAIT P1, [R8+URZ+0x38850], R9 ;  /* 0x03885009080075a7 */ /* 0x000862000802017f */
[----:B------:R-:W-:Y:S05]  /*2d60*/  @P0 BRA `(.L_x_147) ;  /* 0x0000000000040947 */ /* 0x000fea0003800000 */
[----:B------:R-:W-:Y:S01]  /*2d70*/  BPT.TRAP 0x1 ;  /* 0x000000040000795c */ /* 0x000fe20000300000 */
.L_x_147:
[----:B------:R-:W-:-:S04]  /*2d80*/  IMAD.U32 R5, RZ, RZ, UR42 ;  /* 0x0000002aff057e24 */ /* 0x000fc8000f8e00ff */
[C---:B-1----:R-:W-:Y:S01]  /*2d90*/  VIADD R3, R5.reuse, 0x26400 ;  /* 0x0002640005037836 */ /* 0x042fe20000000000 */
[----:B------:R-:W-:-:S04]  /*2da0*/  IADD3 R0, R5, 0x400, RZ ;  /* 0x0000040005007810 */ /* 0x000fc80007ffe0ff */
[----:B------:R-:W-:Y:S02]  /*2db0*/  SHF.R.U32.HI R0, RZ, 0x4, R0 ;  /* 0x00000004ff007819 */ /* 0x000fe40000011600 */
[----:B------:R-:W-:Y:S02]  /*2dc0*/  SHF.R.U32.HI R3, RZ, 0x4, R3 ;  /* 0x00000004ff037819 */ /* 0x000fe40000011603 */
[----:B------:R-:W-:Y:S02]  /*2dd0*/  LOP3.LUT R0, R0, 0x3fff, RZ, 0xc0, !PT ;  /* 0x00003fff00007812 */ /* 0x000fe400078ec0ff */
[----:B------:R-:W-:Y:S02]  /*2de0*/  LOP3.LUT R3, R3, 0x3fff, RZ, 0xc0, !PT ;  /* 0x00003fff03037812 */ /* 0x000fe400078ec0ff */
[----:B------:R-:W-:Y:S02]  /*2df0*/  LOP3.LUT R6, R0, 0x10000, RZ, 0xfc, !PT ;  /* 0x0001000000067812 */ /* 0x000fe400078efcff */
[----:B------:R-:W-:-:S03]  /*2e00*/  LOP3.LUT R7, R3, 0x10000, RZ, 0xfc, !PT ;  /* 0x0001000003077812 */ /* 0x000fc600078efcff */
[----:B------:R-:W-:Y:S01]  /*2e10*/  IMAD R0, R2, 0x1000, R6 ;  /* 0x0000100002007824 */ /* 0x000fe200078e0206 */
[----:B------:R-:W-:Y:S06]  /*2e20*/  @P1 BRA `(.L_x_148) ;  /* 0x0000000000081947 */ /* 0x000fec0003800000 */
[----:B------:R-:W1:Y:S02]  /*2e30*/  SYNCS.PHASECHK.TRANS64.TRYWAIT P1, [R8+URZ+0x38850], R9 ;  /* 0x03885009080075a7 */ /* 0x000e64000802017f */
[----:B-1----:R-:W-:Y:S05]  /*2e40*/  @!P1 BRA `(.L_x_149) ;  /* 0x000000ac00649947 */ /* 0x002fea0003800000 */
.L_x_148:
[C---:B------:R-:W-:Y:S01]  /*2e50*/  R2UR UR4, R7.reuse ;  /* 0x00000000070472ca */ /* 0x040fe200000e0000 */
[----:B------:R-:W-:Y:S01]  /*2e60*/  WARPGROUP.ARRIVE ;  /* 0x00000000000079c5 */ /* 0x000fe20000000000 */
[C---:B------:R-:W-:Y:S01]  /*2e70*/  R2UR UR6, R0.reuse ;  /* 0x00000000000672ca */ /* 0x040fe200000e0000 */
[----:B------:R-:W-:Y:S01]  /*2e80*/  UMOV UR5, 0x40000040 ;  /* 0x4000004000057882 */ /* 0x000fe20000000000 */
[----:B------:R-:W-:Y:S01]  /*2e90*/  UMOV UR7, 0x40000040 ;  /* 0x4000004000077882 */ /* 0x000fe20000000000 */
[C---:B------:R-:W-:Y:S01]  /*2ea0*/  VIADD R3, R0.reuse, 0x2 ;  /* 0x0000000200037836 */ /* 0x040fe20000000000 */
[----:B--234-:R-:W-:Y:S01]  /*2eb0*/  IADD3 R9, R7, 0x2, RZ ;  /* 0x0000000207097810 */ /* 0x01cfe20007ffe0ff */
[----:B------:R-:W1:Y:S01]  /*2ec0*/  S2R R10, SR_TID.X ;  /* 0x00000000000a7919 */ /* 0x000e620000002100 */
[C---:B------:R-:W-:Y:S01]  /*2ed0*/  VIADD R12, R0.reuse, 0x800 ;  /* 0x00000800000c7836 */ /* 0x040fe20000000000 */
[----:B------:R-:W-:Y:S01]  /*2ee0*/  UISETP.GE.AND UP0, UPT, UR44, 0x41, UPT ;  /* 0x000000412c00788c */ /* 0x000fe2000bf06270 */
[----:B------:R-:W2:Y:S05]  /*2ef0*/  S2R R57, SR_TID.X ;  /* 0x0000000000397919 */ /* 0x000eaa0000002100 */
[----:B------:R-:W-:Y:S01]  /*2f00*/  HGMMA.64x64x16.F32.BF16 R24, gdesc[UR4], R24, gsb0 ;  /* 0x00e00000041879f0 */ /* 0x000fe20008001818 */
[----:B------:R-:W-:Y:S01]  /*2f10*/  R2UR UR4, R9 ;  /* 0x00000000090472ca */ /* 0x000fe200000e0000 */
[----:B------:R-:W-:Y:S01]  /*2f20*/  UMOV UR5, 0x40000040 ;  /* 0x4000004000057882 */ /* 0x000fe20000000000 */
[----:B------:R-:W-:Y:S01]  /*2f30*/  R2UR UR6, R3 ;  /* 0x00000000030672ca */ /* 0x000fe200000e0000 */
[----:B------:R-:W-:Y:S01]  /*2f40*/  UMOV UR7, 0x40000040 ;  /* 0x4000004000077882 */ /* 0x000fe20000000000 */
[----:B------:R-:W-:Y:S01]  /*2f50*/  VIADD R9, R7, 0x4 ;  /* 0x0000000407097836 */ /* 0x000fe20000000000 */
[----:B------:R-:W-:-:S02]  /*2f60*/  IADD3 R3, R0, 0x4, RZ ;  /* 0x0000000400037810 */ /* 0x000fc40007ffe0ff */
[----:B-1----:R-:W-:Y:S02]  /*2f70*/  SHF.R.U32.HI R10, RZ, 0x7, R10 ;  /* 0x00000007ff0a7819 */ /* 0x002fe4000001160a */
[----:B--2---:R-:W-:Y:S01]  /*2f80*/  LOP3.LUT R57, R57, 0x7f, RZ, 0xc0, !PT ;  /* 0x0000007f39397812 */ /* 0x004fe200078ec0ff */
[----:B------:R-:W-:Y:S02]  /*2f90*/  WARPGROUP.DEPBAR.LE gsb0, 0x0 ;  /* 0x00008000000079c5 */ /* 0x000fe40000010000 */
[----:B------:R-:W-:-:S06]  /*2fa0*/  WARPGROUP.ARRIVE ;  /* 0x00000000000079c5 */ /* 0x000fcc0000000000 */
[----:B------:R-:W-:Y:S01]  /*2fb0*/  HGMMA.64x64x16.F32.BF16 R24, gdesc[UR4], R24, gsb0 ;  /* 0x00e00000041879f0 */ /* 0x000fe20008001818 */
[----:B------:R-:W-:Y:S01]  /*2fc0*/  R2UR UR4, R9 ;  /* 0x00000000090472ca */ /* 0x000fe200000e0000 */
[----:B------:R-:W-:Y:S01]  /*2fd0*/  UMOV UR5, 0x40000040 ;  /* 0x4000004000057882 */ /* 0x000fe20000000000 */
[----:B------:R-:W-:Y:S01]  /*2fe0*/  R2UR UR6, R3 ;  /* 0x00000000030672ca */ /* 0x000fe200000e0000 */
[----:B------:R-:W-:Y:S01]  /*2ff0*/  UMOV UR7, 0x40000040 ;  /* 0x4000004000077882 */ /* 0x000fe20000000000 */
[----:B------:R-:W-:Y:S02]  /*3000*/  VIADD R9, R7, 0x6 ;  /* 0x0000000607097836 */ /* 0x000fe40000000000 */
[----:B------:R-:W-:Y:S01]  /*3010*/  VIADD R3, R0, 0x6 ;  /* 0x0000000600037836 */ /* 0x000fe20000000000 */
[----:B------:R-:W-:Y:S02]  /*3020*/  WARPGROUP.DEPBAR.LE gsb0, 0x0 ;  /* 0x00008000000079c5 */ /* 0x000fe40000010000 */
[----:B------:R-:W-:-:S06]  /*3030*/  WARPGROUP.ARRIVE ;  /* 0x00000000000079c5 */ /* 0x000fcc0000000000 */
[----:B------:R-:W-:Y:S01]  /*3040*/  HGMMA.64x64x16.F32.BF16 R24, gdesc[UR4], R24, gsb0 ;  /* 0x00e00000041879f0 */ /* 0x000fe20008001818 */
[----:B------:R-:W-:Y:S01]  /*3050*/  R2UR UR4, R9 ;  /* 0x00000000090472ca */ /* 0x000fe200000e0000 */
[----:B------:R-:W-:Y:S01]  /*3060*/  UMOV UR5, 0x40000040 ;  /* 0x4000004000057882 */ /* 0x000fe20000000000 */
[----:B------:R-:W-:Y:S01]  /*3070*/  R2UR UR6, R3 ;  /* 0x00000000030672ca */ /* 0x000fe200000e0000 */
[----:B------:R-:W-:Y:S01]  /*3080*/  UMOV UR7, 0x40000040 ;  /* 0x4000004000077882 */ /* 0x000fe20000000000 */
[----:B------:R-:W-:Y:S01]  /*3090*/  VIADD R3, R0, 0x200 ;  /* 0x0000020000037836 */ /* 0x000fe20000000000 */
[----:B------:R-:W-:Y:S01]  /*30a0*/  IADD3 R9, R7, 0x200, RZ ;  /* 0x0000020007097810 */ /* 0x000fe20007ffe0ff */
[----:B------:R-:W-:Y:S02]  /*30b0*/  WARPGROUP.DEPBAR.LE gsb0, 0x0 ;  /* 0x00008000000079c5 */ /* 0x000fe40000010000 */
[----:B------:R-:W-:-:S07]  /*30c0*/  WARPGROUP.ARRIVE ;  /* 0x00000000000079c5 */ /* 0x000fce0000000000 */
        /* <DEDUP_REMOVED lines=104> */
[----:B------:R1:W2:Y:S02]  /*3750*/  SHFL.IDX PT, R3, R10, RZ, 0x1f ;  /* 0x00001fff0a037589 */ /* 0x0002a400000e0000 */
[----:B-1----:R-:W-:Y:S02]  /*3760*/  IADD3 R10, R7, 0x800, RZ ;  /* 0x00000800070a7810 */ /* 0x002fe40007ffe0ff */
[----:B--2---:R-:W-:-:S04]  /*3770*/  ISETP.GT.AND P1, PT, R3, 0x7f, PT ;  /* 0x0000007f0300780c */ /* 0x004fc80003f24270 */
[----:B------:R-:W-:-:S04]  /*3780*/  SEL R3, RZ, 0x2, !P1 ;  /* 0x00000002ff037807 */ /* 0x000fc80004800000 */
[C---:B------:R-:W-:Y:S01]  /*3790*/  IADD3 R11, R3.reuse, R12, RZ ;  /* 0x0000000c030b7210 */ /* 0x040fe20007ffe0ff */
[----:B------:R-:W-:Y:S01]  /*37a0*/  IMAD.IADD R9, R3, 0x1, R10 ;  /* 0x0000000103097824 */ /* 0x000fe200078e020a */
[----:B------:R-:W-:Y:S02]  /*37b0*/  WARPGROUP.DEPBAR.LE gsb0, 0x0 ;  /* 0x00008000000079c5 */ /* 0x000fe40000010000 */
[----:B------:R-:W-:-:S06]  /*37c0*/  WARPGROUP.ARRIVE ;  /* 0x00000000000079c5 */ /* 0x000fcc0000000000 */
[----:B------:R-:W-:Y:S01]  /*37d0*/  HGMMA.64x64x16.F32.BF16 R24, gdesc[UR4], R24, gsb0 ;  /* 0x00e00000041879f0 */ /* 0x000fe20008001818 */
[----:B------:R-:W-:Y:S01]  /*37e0*/  R2UR UR4, R9 ;  /* 0x00000000090472ca */ /* 0x000fe200000e0000 */
[----:B------:R-:W-:Y:S01]  /*37f0*/  UMOV UR5, 0x40000040 ;  /* 0x4000004000057882 */ /* 0x000fe20000000000 */
[----:B------:R-:W-:Y:S01]  /*3800*/  R2UR UR6, R11 ;  /* 0x000000000b0672ca */ /* 0x000fe200000e0000 */
[----:B------:R-:W-:Y:S01]  /*3810*/  UMOV UR7, 0x40000040 ;  /* 0x4000004000077882 */ /* 0x000fe20000000000 */
[----:B------:R-:W-:-:S05]  /*3820*/  IMAD.MOV.U32 R11, RZ, RZ, 0x4 ;  /* 0x00000004ff0b7424 */ /* 0x000fca00078e00ff */
[C---:B------:R-:W-:Y:S02]  /*3830*/  SEL R9, R11.reuse, 0x2, P1 ;  /* 0x000000020b097807 */ /* 0x040fe40000800000 */
[----:B------:R-:W-:Y:S02]  /*3840*/  SEL R11, R11, 0x6, !P1 ;  /* 0x000000060b0b7807 */ /* 0x000fe40004800000 */
[----:B------:R-:W-:Y:S01]  /*3850*/  IADD3 R14, R12, R9, RZ ;  /* 0x000000090c0e7210 */ /* 0x000fe20007ffe0ff */
[C---:B------:R-:W-:Y:S02]  /*3860*/  IMAD.IADD R13, R10.reuse, 0x1, R9 ;  /* 0x000000010a0d7824 */ /* 0x040fe400078e0209 */
[--C-:B------:R-:W-:Y:S02]  /*3870*/  IMAD.IADD R10, R10, 0x1, R11.reuse ;  /* 0x000000010a0a7824 */ /* 0x100fe400078e020b */
[----:B------:R-:W-:Y:S01]  /*3880*/  IMAD.IADD R12, R12, 0x1, R11 ;  /* 0x000000010c0c7824 */ /* 0x000fe200078e020b */
[----:B------:R-:W-:-:S02]  /*3890*/  WARPGROUP.DEPBAR.LE gsb0, 0x0 ;  /* 0x00008000000079c5 */ /* 0x000fc40000010000 */
[----:B------:R-:W-:-:S06]  /*38a0*/  WARPGROUP.ARRIVE ;  /* 0x00000000000079c5 */ /* 0x000fcc0000000000 */
[----:B------:R-:W-:Y:S01]  /*38b0*/  HGMMA.64x64x16.F32.BF16 R24, gdesc[UR4], R24, gsb0 ;  /* 0x00e00000041879f0 */ /* 0x000fe20008001818 */
[----:B------:R-:W-:Y:S01]  /*38c0*/  R2UR UR4, R13 ;  /* 0x000000000d0472ca */ /* 0x000fe200000e0000 */
[----:B------:R-:W-:Y:S01]  /*38d0*/  UMOV UR5, 0x40000040 ;  /* 0x4000004000057882 */ /* 0x000fe20000000000 */
[----:B------:R-:W-:Y:S01]  /*38e0*/  R2UR UR6, R14 ;  /* 0x000000000e0672ca */ /* 0x000fe200000e0000 */
[----:B------:R-:W-:Y:S01]  /*38f0*/  UMOV UR7, 0x40000040 ;  /* 0x4000004000077882 */ /* 0x000fe20000000000 */
[----:B------:R-:W-:Y:S02]  /*3900*/  WARPGROUP.DEPBAR.LE gsb0, 0x0 ;  /* 0x00008000000079c5 */ /* 0x000fe40000010000 */
[----:B------:R-:W-:-:S09]  /*3910*/  WARPGROUP.ARRIVE ;  /* 0x00000000000079c5 */ /* 0x000fd20000000000 */
[----:B------:R-:W-:Y:S01]  /*3920*/  HGMMA.64x64x16.F32.BF16 R24, gdesc[UR4], R24, gsb0 ;  /* 0x00e00000041879f0 */ /* 0x000fe20008001818 */
[----:B------:R-:W-:Y:S01]  /*3930*/  R2UR UR4, R10 ;  /* 0x000000000a0472ca */ /* 0x000fe200000e0000 */
[----:B------:R-:W-:Y:S01]  /*3940*/  UMOV UR5, 0x40000040 ;  /* 0x4000004000057882 */ /* 0x000fe20000000000 */
[----:B------:R-:W-:Y:S01]  /*3950*/  R2UR UR6, R12 ;  /* 0x000000000c0672ca */ /* 0x000fe200000e0000 */
[----:B------:R-:W-:Y:S01]  /*3960*/  UMOV UR7, 0x40000040 ;  /* 0x4000004000077882 */ /* 0x000fe20000000000 */
[----:B------:R-:W-:Y:S01]  /*3970*/  IMAD.MOV.U32 R12, RZ, RZ, 0xa00 ;  /* 0x00000a00ff0c7424 */ /* 0x000fe200078e00ff */
[----:B------:R-:W-:-:S04]  /*3980*/  MOV R10, 0x28 ;  /* 0x00000028000a7802 */ /* 0x000fc80000000f00 */
[----:B------:R-:W-:Y:S02]  /*3990*/  SEL R10, R10, 0x26, P1 ;  /* 0x000000260a0a7807 */ /* 0x000fe40000800000 */
[----:B------:R-:W-:Y:S02]  /*39a0*/  SEL R12, R12, 0x980, P1 ;  /* 0x000009800c0c7807 */ /* 0x000fe40000800000 */
[----:B------:R-:W-:Y:S02]  /*39b0*/  LOP3.LUT R10, R10, 0x6, RZ, 0xc0, !PT ;  /* 0x000000060a0a7812 */ /* 0x000fe400078ec0ff */
[----:B------:R-:W-:-:S04]  /*39c0*/  LOP3.LUT R13, R12, 0xa00, RZ, 0xc0, !PT ;  /* 0x00000a000c0d7812 */ /* 0x000fc800078ec0ff */
[CC--:B------:R-:W-:Y:S02]  /*39d0*/  IADD3 R12, R10.reuse, R13.reuse, R7 ;  /* 0x0000000d0a0c7210 */ /* 0x0c0fe40007ffe007 */
[----:B------:R-:W-:Y:S01]  /*39e0*/  IADD3 R10, R10, R13, R0 ;  /* 0x0000000d0a0a7210 */ /* 0x000fe20007ffe000 */
[----:B------:R-:W-:Y:S02]  /*39f0*/  WARPGROUP.DEPBAR.LE gsb0, 0x0 ;  /* 0x00008000000079c5 */ /* 0x000fe40000010000 */
[----:B------:R-:W-:-:S06]  /*3a00*/  WARPGROUP.ARRIVE ;  /* 0x00000000000079c5 */ /* 0x000fcc0000000000 */
[----:B------:R-:W-:Y:S01]  /*3a10*/  HGMMA.64x64x16.F32.BF16 R24, gdesc[UR4], R24, gsb0 ;  /* 0x00e00000041879f0 */ /* 0x000fe20008001818 */
[----:B------:R-:W-:Y:S01]  /*3a20*/  R2UR UR4, R12 ;  /* 0x000000000c0472ca */ /* 0x000fe200000e0000 */
[----:B------:R-:W-:Y:S01]  /*3a30*/  UMOV UR5, 0x40000040 ;  /* 0x4000004000057882 */ /* 0x000fe20000000000 */
[----:B------:R-:W-:Y:S01]  /*3a40*/  R2UR UR6, R10 ;  /* 0x000000000a0672ca */ /* 0x000fe200000e0000 */
[----:B------:R-:W-:Y:S01]  /*3a50*/  UMOV UR7, 0x40000040 ;  /* 0x4000004000077882 */ /* 0x000fe20000000000 */
[----:B------:R-:W-:Y:S01]  /*3a60*/  IADD3 R12, R0, 0xa00, RZ ;  /* 0x00000a00000c7810 */ /* 0x000fe20007ffe0ff */
[----:B------:R-:W-:-:S04]  /*3a70*/  VIADD R10, R7, 0xa00 ;  /* 0x00000a00070a7836 */ /* 0x000fc80000000000 */
[C---:B------:R-:W-:Y:S02]  /*3a80*/  IMAD.IADD R13, R3.reuse, 0x1, R10 ;  /* 0x00000001030d7824 */ /* 0x040fe400078e020a */
        /* <DEDUP_REMOVED lines=8> */
[C---:B------:R-:W-:Y:S01]  /*3b10*/  IMAD.IADD R14, R9.reuse, 0x1, R12 ;  /* 0x00000001090e7824 */ /* 0x040fe200078e020c */
[----:B------:R-:W-:Y:S01]  /*3b20*/  IADD3 R13, R9, R10, RZ ;  /* 0x0000000a090d7210 */ /* 0x000fe20007ffe0ff */
[C---:B------:R-:W-:Y:S01]  /*3b30*/  IMAD.IADD R10, R11.reuse, 0x1, R10 ;  /* 0x000000010b0a7824 */ /* 0x040fe200078e020a */
[----:B------:R-:W-:Y:S01]  /*3b40*/  IADD3 R12, R11, R12, RZ ;  /* 0x0000000c0b0c7210 */ /* 0x000fe20007ffe0ff */
[----:B------:R-:W-:Y:S02]  /*3b50*/  WARPGROUP.DEPBAR.LE gsb0, 0x0 ;  /* 0x00008000000079c5 */ /* 0x000fe40000010000 */
        /* <DEDUP_REMOVED lines=13> */
[----:B------:R-:W-:Y:S02]  /*3c30*/  IMAD.MOV.U32 R10, RZ, RZ, 0x30 ;  /* 0x00000030ff0a7424 */ /* 0x000fe400078e00ff */
[----:B------:R-:W-:-:S03]  /*3c40*/  IMAD.MOV.U32 R12, RZ, RZ, 0xc00 ;  /* 0x00000c00ff0c7424 */ /* 0x000fc600078e00ff */
        /* <DEDUP_REMOVED lines=24> */
[----:B------:R-:W-:Y:S01]  /*3dd0*/  IMAD.IADD R13, R9, 0x1, R10 ;  /* 0x00000001090d7824 */ /* 0x000fe200078e020a */
[----:B------:R-:W-:Y:S01]  /*3de0*/  IADD3 R10, R11, R10, RZ ;  /* 0x0000000a0b0a7210 */ /* 0x000fe20007ffe0ff */
        /* <DEDUP_REMOVED lines=32> */
[----:B------:R-:W-:-:S03]  /*3ff0*/  VIADD R12, R0, 0xe00 ;  /* 0x00000e00000c7836 */ /* 0x000fc60000000000 */
        /* <DEDUP_REMOVED lines=9> */
[C-C-:B------:R-:W-:Y:S01]  /*4090*/  IMAD.IADD R3, R9.reuse, 0x1, R10.reuse ;  /* 0x0000000109037824 */ /* 0x140fe200078e020a */
[----:B------:R-:W-:Y:S01]  /*40a0*/  IADD3 R9, R9, R12, RZ ;  /* 0x0000000c09097210 */ /* 0x000fe20007ffe0ff */
[C---:B------:R-:W-:Y:S02]  /*40b0*/  IMAD.IADD R10, R11.reuse, 0x1, R10 ;  /* 0x000000010b0a7824 */ /* 0x040fe400078e020a */
        /* <DEDUP_REMOVED lines=12> */
[----:B------:R-:W-:Y:S01]  /*4180*/  LOP3.LUT R3, R3, 0x6, RZ, 0xc0, !PT ;  /* 0x0000000603037812 */ /* 0x000fe200078ec0ff */
[----:B------:R-:W-:Y:S02]  /*4190*/  WARPGROUP.DEPBAR.LE gsb0, 0x0 ;  /* 0x00008000000079c5 */ /* 0x000fe40000010000 */
[----:B------:R-:W-:-:S06]  /*41a0*/  WARPGROUP.ARRIVE ;  /* 0x00000000000079c5 */ /* 0x000fcc0000000000 */
[----:B------:R-:W-:Y:S01]  /*41b0*/  HGMMA.64x64x16.F32.BF16 R24, gdesc[UR4], R24, gsb0 ;  /* 0x00e00000041879f0 */ /* 0x000fe20008001818 */
[----:B------:R-:W-:Y:S01]  /*41c0*/  R2UR UR4, R10 ;  /* 0x000000000a0472ca */ /* 0x000fe200000e0000 */
[----:B------:R-:W-:Y:S01]  /*41d0*/  UMOV UR5, 0x40000040 ;  /* 0x4000004000057882 */ /* 0x000fe20000000000 */
[----:B------:R-:W-:Y:S01]  /*41e0*/  R2UR UR6, R11 ;  /* 0x000000000b0672ca */ /* 0x000fe200000e0000 */
[----:B------:R-:W-:Y:S01]  /*41f0*/  UMOV UR7, 0x40000040 ;  /* 0x4000004000077882 */ /* 0x000fe20000000000 */
        /* <DEDUP_REMOVED lines=13> */
[----:B------:R-:W-:Y:S01]  /*42d0*/  ULDC UR5, c[0x0][0xad0] ;  /* 0x0002b40000057ab9 */ /* 0x000fe20000000800 */
[----:B------:R-:W-:Y:S01]  /*42e0*/  UIMAD UR4, UR37, -0x40, UR44 ;  /* 0xffffffc0250478a4 */ /* 0x000fe2000f8e022c */
[----:B------:R-:W-:-:S05]  /*42f0*/  UMOV UR7, 0x40000040 ;  /* 0x4000004000077882 */ /* 0x000fca0000000000 */
[----:B------:R-:W-:Y:S01]  /*4300*/  IMAD.U32 R3, RZ, RZ, UR4 ;  /* 0x00000004ff037e24 */ /* 0x000fe2000f8e00ff */
[----:B------:R-:W-:-:S04]  /*4310*/  ULDC UR4, c[0x0][0xa80] ;  /* 0x0002a00000047ab9 */ /* 0x000fc80000000800 */
[----:B------:R-:W-:-:S04]  /*4320*/  IADD3 R0, -R18, 0x40, R3 ;  /* 0x0000004012007810 */ /* 0x000fc80007ffe103 */
[C---:B------:R-:W-:Y:S02]  /*4330*/  ISETP.GT.AND P1, PT, R0.reuse, RZ, PT ;  /* 0x000000ff0000720c */ /* 0x040fe40003f24270 */
[C---:B------:R-:W-:Y:S02]  /*4340*/  ISETP.GT.AND P2, PT, R0.reuse, 0x1, PT ;  /* 0x000000010000780c */ /* 0x040fe40003f44270 */
[C---:B------:R-:W-:Y:S02]  /*4350*/  ISETP.GT.AND P3, PT, R0.reuse, 0x8, PT ;  /* 0x000000080000780c */ /* 0x040fe40003f64270 */
[C---:B------:R-:W-:Y:S02]  /*4360*/  ISETP.GT.AND P4, PT, R0.reuse, 0x9, PT ;  /* 0x000000090000780c */ /* 0x040fe40003f84270 */
[C---:B------:R-:W-:Y:S02]  /*4370*/  ISETP.GT.AND P5, PT, R0.reuse, 0x10, PT ;  /* 0x000000100000780c */ /* 0x040fe40003fa4270 */
[----:B------:R-:W-:Y:S01]  /*4380*/  ISETP.GT.AND P6, PT, R0, 0x11, PT ;  /* 0x000000110000780c */ /* 0x000fe20003fc4270 */
[----:B------:R-:W-:-:S02]  /*4390*/  WARPGROUP.DEPBAR.LE gsb0, 0x0 ;  /* 0x00008000000079c5 */ /* 0x000fc40000010000 */
        /* <DEDUP_REMOVED lines=14> */
[----:B------:R-:W2:Y:S01]  /*4480*/  MUFU.TANH R25, R25 ;  /* 0x0000001900197308 */ /* 0x000ea20000002400 */
        /* <DEDUP_REMOVED lines=16> */
[----:B--2---:R-:W-:Y:S01]  /*4590*/  FSEL R25, R25, -INF , P2 ;  /* 0xff80000019197808 */ /* 0x004fe20001000000 */
[----:B------:R-:W-:Y:S01]  /*45a0*/  FMUL.FTZ R46, R46, UR5 ;  /* 0x000000052e2e7c20 */ /* 0x000fe20008410000 */
[----:B------:R-:W-:Y:S01]  /*45b0*/  FMUL.FTZ R47, R47, UR5 ;  /* 0x000000052f2f7c20 */ /* 0x000fe20008410000 */
[----:B------:R-:W-:Y:S01]  /*45c0*/  FMUL.FTZ R50, R50, UR5 ;  /* 0x0000000532327c20 */ /* 0x000fe20008410000 */
[----:B------:R-:W-:Y:S01]  /*45d0*/  FMNMX.FTZ R3, R24, R25, !PT ;  /* 0x0000001918037209 */ /* 0x000fe20007810000 */
[----:B------:R-:W-:Y:S01]  /*45e0*/  FMUL.FTZ R51, R51, UR5 ;  /* 0x0000000533337c20 */ /* 0x000fe20008410000 */
[----:B------:R-:W-:Y:S01]  /*45f0*/  FMUL.FTZ R54, R54, UR5 ;  /* 0x0000000536367c20 */ /* 0x000fe20008410000 */
[----:B------:R-:W2:Y:S01]  /*4600*/  MUFU.TANH R32, R32 ;  /* 0x0000002000207308 */ /* 0x000ea20000002400 */
[----:B---3--:R-:W-:Y:S01]  /*4610*/  FSEL R28, R28, -INF , P3 ;  /* 0xff8000001c1c7808 */ /* 0x008fe20001800000 */
[----:B------:R-:W-:-:S03]  /*4620*/  FMUL.FTZ R55, R55, UR5 ;  /* 0x0000000537377c20 */ /* 0x000fc60008410000 */
[----:B------:R-:W-:-:S03]  /*4630*/  FMNMX.FTZ R10, R28, R3, !PT ;  /* 0x000000031c0a7209 */ /* 0x000fc60007810000 */
[----:B------:R-:W3:Y:S01]  /*4640*/  MUFU.TANH R26, R26 ;  /* 0x0000001a001a7308 */ /* 0x000ee20000002400 */
[----:B-1----:R-:W-:-:S04]  /*4650*/  FSEL R29, R29, -INF , P4 ;  /* 0xff8000001d1d7808 */ /* 0x002fc80002000000 */
[----:B------:R-:W-:-:S03]  /*4660*/  FMNMX.FTZ R3, R29, R10, !PT ;  /* 0x0000000a1d037209 */ /* 0x000fc60007810000 */
[----:B------:R-:W1:Y:S01]  /*4670*/  MUFU.TANH R33, R33 ;  /* 0x0000002100217308 */ /* 0x000e620000002400 */
[----:B--2---:R-:W-:-:S04]  /*4680*/  FSEL R32, R32, -INF , P5 ;  /* 0xff80000020207808 */ /* 0x004fc80002800000 */
[----:B------:R-:W-:-:S03]  /*4690*/  FMNMX.FTZ R10, R32, R3, !PT ;  /* 0x00000003200a7209 */ /* 0x000fc60007810000 */
[----:B------:R-:W2:Y:S01]  /*46a0*/  MUFU.TANH R27, R27 ;  /* 0x0000001b001b7308 */ /* 0x000ea20000002400 */
[----:B---3--:R-:W-:Y:S02]  /*46b0*/  FSEL R26, R26, -INF , P1 ;  /* 0xff8000001a1a7808 */ /* 0x008fe40000800000 */
[----:B------:R-:W-:-:S05]  /*46c0*/  ISETP.GT.AND P1, PT, R0, 0x18, PT ;  /* 0x000000180000780c */ /* 0x000fca0003f24270 */
[----:B------:R-:W3:Y:S01]  /*46d0*/  MUFU.TANH R36, R36 ;  /* 0x0000002400247308 */ /* 0x000ee20000002400 */
[----:B-1----:R-:W-:-:S04]  /*46e0*/  FSEL R33, R33, -INF , P6 ;  /* 0xff80000021217808 */ /* 0x002fc80003000000 */
[----:B------:R-:W-:-:S03]  /*46f0*/  FMNMX.FTZ R3, R33, R10, !PT ;  /* 0x0000000a21037209 */ /* 0x000fc60007810000 */
[----:B------:R-:W1:Y:S01]  /*4700*/  MUFU.TANH R30, R30 ;  /* 0x0000001e001e7308 */ /* 0x000e620000002400 */
[----:B--2---:R-:W-:Y:S02]  /*4710*/  FSEL R27, R27, -INF , P2 ;  /* 0xff8000001b1b7808 */ /* 0x004fe40001000000 */
[----:B------:R-:W-:-:S05]  /*4720*/  ISETP.GT.AND P2, PT, R0, 0x19, PT ;  /* 0x000000190000780c */ /* 0x000fca0003f44270 */
[----:B------:R-:W2:Y:S01]  /*4730*/  MUFU.TANH R37, R37 ;  /* 0x0000002500257308 */ /* 0x000ea20000002400 */
[----:B---3--:R-:W-:-:S04]  /*4740*/  FSEL R36, R36, -INF , P1 ;  /* 0xff80000024247808 */ /* 0x008fc80000800000 */
[----:B------:R-:W-:-:S03]  /*4750*/  FMNMX.FTZ R10, R36, R3, !PT ;  /* 0x00000003240a7209 */ /* 0x000fc60007810000 */
[----:B------:R-:W3:Y:S01]  /*4760*/  MUFU.TANH R31, R31 ;  /* 0x0000001f001f7308 */ /* 0x000ee20000002400 */
[----:B-1----:R-:W-:Y:S02]  /*4770*/  FSEL R30, R30, -INF , P3 ;  /* 0xff8000001e1e7808 */ /* 0x002fe40001800000 */
[----:B------:R-:W-:-:S05]  /*4780*/  ISETP.GT.AND P3, PT, R0, 0x20, PT ;  /* 0x000000200000780c */ /* 0x000fca0003f64270 */
        /* <DEDUP_REMOVED lines=44> */
[----:B------:R-:W-:Y:S02]  /*4a50*/  FMNMX.FTZ R0, R52, R3, !PT ;  /* 0x0000000334007209 */ /* 0x000fe40007810000 */
[----:B------:R-:W-:Y:S01]  /*4a60*/  FMNMX.FTZ R3, R26, R27, !PT ;  /* 0x0000001b1a037209 */ /* 0x000fe20007810000 */
[----:B------:R-:W1:Y:S01]  /*4a70*/  MUFU.TANH R47, R47 ;  /* 0x0000002f002f7308 */ /* 0x000e620000002400 */
[----:B--2---:R-:W-:-:S04]  /*4a80*/  FSEL R53, R53, -INF , P4 ;  /* 0xff80000035357808 */ /* 0x004fc80002000000 */
[----:B------:R-:W-:-:S03]  /*4a90*/  FMNMX.FTZ R9, R53, R0, !PT ;  /* 0x0000000035097209 */ /* 0x000fc60007810000 */
[----:B------:R-:W2:Y:S01]  /*4aa0*/  MUFU.TANH R50, R50 ;  /* 0x0000003200327308 */ /* 0x000ea20000002400 */
[----:B---3--:R-:W-:Y:S01]  /*4ab0*/  FSEL R46, R46, -INF , P5 ;  /* 0xff8000002e2e7808 */ /* 0x008fe20002800000 */
[----:B------:R-:W3:Y:S06]  /*4ac0*/  SHFL.BFLY PT, R0, R9, 0x2, 0x1f ;  /* 0x0c401f0009007f89 */ /* 0x000eec00000e0000 */
[----:B------:R-:W4:Y:S01]  /*4ad0*/  MUFU.TANH R51, R51 ;  /* 0x0000003300337308 */ /* 0x000f220000002400 */
[----:B-1----:R-:W-:-:S07]  /*4ae0*/  FSEL R47, R47, -INF , P6 ;  /* 0xff8000002f2f7808 */ /* 0x002fce0003000000 */
[----:B------:R-:W1:Y:S01]  /*4af0*/  MUFU.TANH R54, R54 ;  /* 0x0000003600367308 */ /* 0x000e620000002400 */
[----:B--2---:R-:W-:-:S07]  /*4b00*/  FSEL R50, R50, -INF , P1 ;  /* 0xff80000032327808 */ /* 0x004fce0000800000 */
[----:B------:R-:W2:Y:S01]  /*4b10*/  MUFU.TANH R55, R55 ;  /* 0x0000003700377308 */ /* 0x000ea20000002400 */
[----:B----4-:R-:W-:Y:S02]  /*4b20*/  FSEL R51, R51, -INF , P2 ;  /* 0xff80000033337808 */ /* 0x010fe40001000000 */
[----:B---3--:R-:W-:Y:S02]  /*4b30*/  FMNMX.FTZ R11, R9, R0, !PT ;  /* 0x00000000090b7209 */ /* 0x008fe40007810000 */
[----:B------:R-:W-:Y:S02]  /*4b40*/  FMNMX.FTZ R0, R30, R3, !PT ;  /* 0x000000031e007209 */ /* 0x000fe40007810000 */
[----:B------:R-:W-:Y:S01]  /*4b50*/  PLOP3.LUT P2, PT, PT, PT, UP0, 0x80, 0x0 ;  /* 0x000000000000781c */ /* 0x000fe20003f4f008 */
[----:B------:R-:W3:Y:S01]  /*4b60*/  SHFL.BFLY PT, R12, R11, 0x1, 0x1f ;  /* 0x0c201f000b0c7f89 */ /* 0x000ee200000e0000 */
[----:B------:R-:W-:Y:S02]  /*4b70*/  FMNMX.FTZ R3, R31, R0, !PT ;  /* 0x000000001f037209 */ /* 0x000fe40007810000 */
[----:B-1----:R-:W-:-:S02]  /*4b80*/  FSEL R54, R54, -INF , P3 ;  /* 0xff80000036367808 */ /* 0x002fc40001800000 */
[----:B------:R-:W-:-:S04]  /*4b90*/  FMNMX.FTZ R0, R34, R3, !PT ;  /* 0x0000000322007209 */ /* 0x000fc80007810000 */
[----:B------:R-:W-:Y:S02]  /*4ba0*/  FMNMX.FTZ R3, R35, R0, !PT ;  /* 0x0000000023037209 */ /* 0x000fe40007810000 */
[----:B--2---:R-:W-:Y:S02]  /*4bb0*/  FSEL R55, R55, -INF , P4 ;  /* 0xff80000037377808 */ /* 0x004fe40002000000 */
[----:B------:R-:W-:-:S04]  /*4bc0*/  FMNMX.FTZ R10, R38, R3, !PT ;  /* 0x00000003260a7209 */ /* 0x000fc80007810000 */
[----:B------:R-:W-:-:S04]  /*4bd0*/  FMNMX.FTZ R3, R39, R10, !PT ;  /* 0x0000000a27037209 */ /* 0x000fc80007810000 */
[----:B------:R-:W-:Y:S02]  /*4be0*/  FMNMX.FTZ R10, R42, R3, !PT ;  /* 0x000000032a0a7209 */ /* 0x000fe40007810000 */
[----:B---3--:R-:W-:Y:S02]  /*4bf0*/  FMNMX.FTZ R0, R11, R12, !PT ;  /* 0x0000000c0b007209 */ /* 0x008fe40007810000 */
        /* <DEDUP_REMOVED lines=11> */
[----:B------:R1:W-:Y:S01]  /*4cb0*/  MUFU.EX2 R10, R24 ;  /* 0x00000018000a7308 */ /* 0x0003e20000000800 */
[----:B------:R-:W-:Y:S01]  /*4cc0*/  FMNMX.FTZ R12, R54, R3, !PT ;  /* 0x00000003360c7209 */ /* 0x000fe20007810000 */
[--C-:B------:R-:W-:Y:S01]  /*4cd0*/  FFMA.FTZ R14, R32, UR4, -R9.reuse ;  /* 0x00000004200e7c23 */ /* 0x100fe20008010809 */
[--C-:B------:R-:W-:Y:S01]  /*4ce0*/  FFMA.FTZ R15, R33, UR4, -R9.reuse ;  /* 0x00000004210f7c23 */ /* 0x100fe20008010809 */
[--C-:B------:R-:W-:Y:S01]  /*4cf0*/  FFMA.FTZ R20, R36, UR4, -R9.reuse ;  /* 0x0000000424147c23 */ /* 0x100fe20008010809 */
[----:B------:R-:W-:Y:S01]  /*4d00*/  FMNMX.FTZ R3, R55, R12, !PT ;  /* 0x0000000c37037209 */ /* 0x000fe20007810000 */
[--C-:B------:R-:W-:Y:S01]  /*4d10*/  FFMA.FTZ R21, R37, UR4, -R9.reuse ;  /* 0x0000000425157c23 */ /* 0x100fe20008010809 */
[--C-:B------:R-:W-:Y:S01]  /*4d20*/  FFMA.FTZ R28, R28, UR4, -R9.reuse ;  /* 0x000000041c1c7c23 */ /* 0x100fe20008010809 */
[--C-:B------:R-:W-:Y:S01]  /*4d30*/  FFMA.FTZ R168, R40, UR4, -R9.reuse ;  /* 0x0000000428a87c23 */ /* 0x100fe20008010809 */
[--C-:B------:R-:W-:Y:S01]  /*4d40*/  FFMA.FTZ R169, R41, UR4, -R9.reuse ;  /* 0x0000000429a97c23 */ /* 0x100fe20008010809 */
[----:B-1----:R-:W1:Y:S01]  /*4d50*/  SHFL.BFLY PT, R24, R3, 0x2, 0x1f ;  /* 0x0c401f0003187f89 */ /* 0x002e6200000e0000 */
[--C-:B------:R-:W-:Y:S01]  /*4d60*/  FFMA.FTZ R170, R44, UR4, -R9.reuse ;  /* 0x000000042caa7c23 */ /* 0x100fe20008010809 */
[--C-:B------:R-:W-:Y:S01]  /*4d70*/  FFMA.FTZ R171, R45, UR4, -R9.reuse ;  /* 0x000000042dab7c23 */ /* 0x100fe20008010809 */
[--C-:B------:R-:W-:Y:S01]  /*4d80*/  FFMA.FTZ R172, R48, UR4, -R9.reuse ;  /* 0x0000000430ac7c23 */ /* 0x100fe20008010809 */
[--C-:B------:R-:W-:Y:S01]  /*4d90*/  FFMA.FTZ R173, R49, UR4, -R9.reuse ;  /* 0x0000000431ad7c23 */ /* 0x100fe20008010809 */
[--C-:B------:R-:W-:Y:S01]  /*4da0*/  FFMA.FTZ R174, R52, UR4, -R9.reuse ;  /* 0x0000000434ae7c23 */ /* 0x100fe20008010809 */
[----:B------:R-:W-:Y:S01]  /*4db0*/  FFMA.FTZ R175, R53, UR4, -R9 ;  /* 0x0000000435af7c23 */ /* 0x000fe20008010809 */
[----:B------:R-:W2:Y:S01]  /*4dc0*/  MUFU.EX2 R11, R11 ;  /* 0x0000000b000b7308 */ /* 0x000ea20000000800 */
[----:B------:R-:W-:-:S04]  /*4dd0*/  LOP3.LUT R9, R56, 0x2000000, RZ, 0xfc, !PT ;  /* 0x0200000038097812 */ /* 0x000fc800078efcff */
[----:B------:R-:W-:-:S03]  /*4de0*/  LEA R197, R2, R9, 0xc ;  /* 0x0000000902c57211 */ /* 0x000fc600078e60ff */
[----:B------:R-:W-:Y:S01]  /*4df0*/  MUFU.EX2 R12, R28 ;  /* 0x0000001c000c7308 */ /* 0x000fe20000000800 */
[C---:B------:R-:W-:Y:S01]  /*4e00*/  R2UR UR6, R197.reuse ;  /* 0x00000000c50672ca */ /* 0x040fe200000e0000 */
[----:B------:R-:W-:-:S06]  /*4e10*/  VIADD R198, R197, 0x80 ;  /* 0x00000080c5c67836 */ /* 0x000fcc0000000000 */
[----:B------:R-:W3:Y:S01]  /*4e20*/  MUFU.EX2 R13, R13 ;  /* 0x0000000d000d7308 */ /* 0x000ee20000000800 */
[----:B-1----:R-:W-:Y:S02]  /*4e30*/  FMNMX.FTZ R24, R3, R24, !PT ;  /* 0x0000001803187209 */ /* 0x002fe40007810000 */
[----:B--2---:R-:W-:Y:S01]  /*4e40*/  F2FP.BF16.F32.PACK_AB R152, R11, R10 ;  /* 0x0000000a0b98723e */ /* 0x004fe200000010ff */
[----:B------:R-:W-:Y:S02]  /*4e50*/  FADD.FTZ R11, R10, R11 ;  /* 0x0000000b0a0b7221 */ /* 0x000fe40000010000 */
[----:B------:R-:W1:Y:S02]  /*4e60*/  SHFL.BFLY PT, R3, R24, 0x1, 0x1f ;  /* 0x0c201f0018037f89 */ /* 0x000e6400000e0000 */
[----:B------:R-:W-:Y:S08]  /*4e70*/  MUFU.EX2 R14, R14 ;  /* 0x0000000e000e7308 */ /* 0x000ff00000000800 */
[----:B------:R-:W2:Y:S01]  /*4e80*/  MUFU.EX2 R15, R15 ;  /* 0x0000000f000f7308 */ /* 0x000ea20000000800 */
[----:B---3--:R-:W-:Y:S01]  /*4e90*/  F2FP.BF16.F32.PACK_AB R154, R13, R12 ;  /* 0x0000000c0d9a723e */ /* 0x008fe200000010ff */
[----:B------:R-:W-:-:S04]  /*4ea0*/  FADD.FTZ R12, R12, R11 ;  /* 0x0000000b0c0c7221 */ /* 0x000fc80000010000 */
[----:B------:R-:W-:Y:S02]  /*4eb0*/  FADD.FTZ R13, R13, R12 ;  /* 0x0000000c0d0d7221 */ /* 0x000fe40000010000 */
[----:B------:R-:W-:Y:S01]  /*4ec0*/  MUFU.EX2 R20, R20 ;  /* 0x0000001400147308 */ /* 0x000fe20000000800 */
[----:B-1----:R-:W-:-:S07]  /*4ed0*/  FMNMX.FTZ R3, R24, R3, !PT ;  /* 0x0000000318037209 */ /* 0x002fce0007810000 */
[----:B------:R-:W1:Y:S01]  /*4ee0*/  MUFU.EX2 R21, R21 ;  /* 0x0000001500157308 */ /* 0x000e620000000800 */
[----:B--2---:R-:W-:Y:S01]  /*4ef0*/  F2FP.BF16.F32.PACK_AB R156, R15, R14 ;  /* 0x0000000e0f9c723e */ /* 0x004fe200000010ff */
[----:B------:R-:W-:Y:S01]  /*4f00*/  FADD.FTZ R14, R14, R13 ;  /* 0x0000000d0e0e7221 */ /* 0x000fe20000010000 */
[C---:B------:R-:W-:Y:S01]  /*4f10*/  FMUL.FTZ R24, R3.reuse, UR4 ;  /* 0x0000000403187c20 */ /* 0x040fe20008410000 */
[----:B------:R-:W-:Y:S02]  /*4f20*/  FSETP.NEU.FTZ.AND P1, PT, R3, -INF , PT ;  /* 0xff8000000300780b */ /* 0x000fe40003f3d000 */
[----:B------:R-:W-:Y:S02]  /*4f30*/  FADD.FTZ R15, R15, R14 ;  /* 0x0000000e0f0f7221 */ /* 0x000fe40000010000 */
[----:B------:R-:W-:Y:S01]  /*4f40*/  FSEL R25, R24, RZ, P1 ;  /* 0x000000ff18197208 */ /* 0x000fe20000800000 */
[----:B------:R-:W-:Y:S01]  /*4f50*/  MUFU.EX2 R168, R168 ;  /* 0x000000a800a87308 */ /* 0x000fe20000000800 */
[----:B------:R-:W-:-:S03]  /*4f60*/  ISETP.NE.AND P1, PT, R57, RZ, PT ;  /* 0x000000ff3900720c */ /* 0x000fc60003f25270 */
[--C-:B------:R-:W-:Y:S01]  /*4f70*/  FFMA.FTZ R26, R26, UR4, -R25.reuse ;  /* 0x000000041a1a7c23 */ /* 0x100fe20008010819 */
        /* <DEDUP_REMOVED lines=8> */
[----:B------:R-:W-:Y:S01]  /*5000*/  FFMA.FTZ R43, R43, UR4, -R25 ;  /* 0x000000042b2b7c23 */ /* 0x000fe20008010819 */
[----:B------:R-:W-:-:S02]  /*5010*/  @!P1 VIADD R24, R8, 0x38840 ;  /* 0x0003884008189836 */ /* 0x000fc40000000000 */
[--C-:B------:R-:W-:Y:S01]  /*5020*/  FFMA.FTZ R46, R46, UR4, -R25.reuse ;  /* 0x000000042e2e7c23 */ /* 0x100fe20008010819 */
[--C-:B------:R-:W-:Y:S01]  /*5030*/  FFMA.FTZ R47, R47, UR4, -R25.reuse ;  /* 0x000000042f2f7c23 */ /* 0x100fe20008010819 */
[--C-:B------:R-:W-:Y:S01]  /*5040*/  FFMA.FTZ R50, R50, UR4, -R25.reuse ;  /* 0x0000000432327c23 */ /* 0x100fe20008010819 */
[--C-:B------:R-:W-:Y:S01]  /*5050*/  FFMA.FTZ R51, R51, UR4, -R25.reuse ;  /* 0x0000000433337c23 */ /* 0x100fe20008010819 */
[----:B------:R-:W-:Y:S01]  /*5060*/  @!P1 PRMT R24, RZ, 0x654, R24 ;  /* 0x00000654ff189816 */ /* 0x000fe20000000018 */
[--C-:B------:R-:W-:Y:S01]  /*5070*/  FFMA.FTZ R54, R54, UR4, -R25.reuse ;  /* 0x0000000436367c23 */ /* 0x100fe20008010819 */
[----:B------:R-:W-:Y:S01]  /*5080*/  FFMA.FTZ R25, R55, UR4, -R25 ;  /* 0x0000000437197c23 */ /* 0x000fe20008010819 */
[----:B------:R-:W-:Y:S01]  /*5090*/  MUFU.EX2 R176, R26 ;  /* 0x0000001a00b07308 */ /* 0x000fe20000000800 */
[----:B------:R2:W-:Y:S01]  /*50a0*/  @!P1 SYNCS.ARRIVE.TRANS64.RED.A1T0 RZ, [R24+URZ], RZ ;  /* 0x000000ff18ff99a7 */ /* 0x0005e2000810043f */
[----:B-1----:R-:W-:Y:S01]  /*50b0*/  F2FP.BF16.F32.PACK_AB R158, R21, R20 ;  /* 0x00000014159e723e */ /* 0x002fe200000010ff */
[----:B------:R-:W-:Y:S01]  /*50c0*/  FADD.FTZ R20, R20, R15 ;  /* 0x0000000f14147221 */ /* 0x000fe20000010000 */
[----:B------:R-:W-:-:S03]  /*50d0*/  @!P1 VIADD R8, R8, 0x38860 ;  /* 0x0003886008089836 */ /* 0x000fc60000000000 */
[----:B------:R-:W-:Y:S01]  /*50e0*/  FADD.FTZ R21, R21, R20 ;  /* 0x0000001415157221 */ /* 0x000fe20000010000 */
[----:B------:R-:W1:Y:S01]  /*50f0*/  MUFU.EX2 R177, R27 ;  /* 0x0000001b00b17308 */ /* 0x000e620000000800 */
[----:B------:R-:W-:-:S07]  /*5100*/  @!P1 PRMT R8, RZ, 0x654, R8 ;  /* 0x00000654ff089816 */ /* 0x000fce0000000008 */
[----:B------:R-:W-:Y:S08]  /*5110*/  MUFU.EX2 R178, R30 ;  /* 0x0000001e00b27308 */ /* 0x000ff00000000800 */
[----:B------:R-:W3:Y:S01]  /*5120*/  MUFU.EX2 R179, R31 ;  /* 0x0000001f00b37308 */ /* 0x000ee20000000800 */
[----:B-1----:R-:W-:Y:S01]  /*5130*/  F2FP.BF16.F32.PACK_AB R153, R177, R176 ;  /* 0x000000b0b199723e */ /* 0x002fe200000010ff */
[----:B------:R-:W-:-:S06]  /*5140*/  FADD.FTZ R177, R176, R177 ;  /* 0x000000b1b0b17221 */ /* 0x000fcc0000010000 */
[----:B------:R-:W-:Y:S08]  /*5150*/  MUFU.EX2 R180, R34 ;  /* 0x0000002200b47308 */ /* 0x000ff00000000800 */
[----:B------:R-:W1:Y:S01]  /*5160*/  MUFU.EX2 R181, R35 ;  /* 0x0000002300b57308 */ /* 0x000e620000000800 */
[----:B---3--:R-:W-:Y:S01]  /*5170*/  F2FP.BF16.F32.PACK_AB R155, R179, R178 ;  /* 0x000000b2b39b723e */ /* 0x008fe200000010ff */
[----:B------:R-:W-:Y:S01]  /*5180*/  BAR.SYNC.DEFER_BLOCKING 0xf, 0x100 ;  /* 0x03c4000000007b1d */ /* 0x000fe20000010000 */
[----:B------:R-:W-:-:S04]  /*5190*/  FADD.FTZ R178, R178, R177 ;  /* 0x000000b1b2b27221 */ /* 0x000fc80000010000 */
[----:B------:R-:W-:Y:S01]  /*51a0*/  FADD.FTZ R179, R179, R178 ;  /* 0x000000b2b3b37221 */ /* 0x000fe20000010000 */
[----:B------:R-:W-:Y:S08]  /*51b0*/  MUFU.EX2 R182, R38 ;  /* 0x0000002600b67308 */ /* 0x000ff00000000800 */
[----:B------:R-:W3:Y:S01]  /*51c0*/  MUFU.EX2 R183, R39 ;  /* 0x0000002700b77308 */ /* 0x000ee20000000800 */
[----:B-1----:R-:W-:Y:S01]  /*51d0*/  F2FP.BF16.F32.PACK_AB R157, R181, R180 ;  /* 0x000000b4b59d723e */ /* 0x002fe200000010ff */
[----:B------:R-:W-:-:S04]  /*51e0*/  FADD.FTZ R180, R180, R179 ;  /* 0x000000b3b4b47221 */ /* 0x000fc80000010000 */
[----:B------:R-:W-:Y:S02]  /*51f0*/  FADD.FTZ R181, R181, R180 ;  /* 0x000000b4b5b57221 */ /* 0x000fe40000010000 */
[----:B------:R-:W1:Y:S01]  /*5200*/  MUFU.EX2 R169, R169 ;  /* 0x000000a900a97308 */ /* 0x000e620000000800 */
[----:B------:R4:W-:Y:S07]  /*5210*/  STSM.16.M88.4 [R23+0x36400], R152 ;  /* 0x0364009817007844 */ /* 0x0009ee0000000200 */
[----:B------:R-:W-:Y:S01]  /*5220*/  MUFU.EX2 R170, R170 ;  /* 0x000000aa00aa7308 */ /* 0x000fe20000000800 */
[----:B---3--:R-:W-:Y:S01]  /*5230*/  F2FP.BF16.F32.PACK_AB R159, R183, R182 ;  /* 0x000000b6b79f723e */ /* 0x008fe200000010ff */
[----:B------:R-:W-:-:S04]  /*5240*/  FADD.FTZ R182, R182, R181 ;  /* 0x000000b5b6b67221 */ /* 0x000fc80000010000 */
[----:B------:R4:W-:Y:S01]  /*5250*/  STSM.16.M88.4 [R22], R156 ;  /* 0x0000009c16007844 */ /* 0x0009e20000000200 */
[----:B------:R-:W-:Y:S01]  /*5260*/  FADD.FTZ R182, R183, R182 ;  /* 0x000000b6b7b67221 */ /* 0x000fe20000010000 */
[----:B------:R-:W3:Y:S01]  /*5270*/  MUFU.EX2 R171, R171 ;  /* 0x000000ab00ab7308 */ /* 0x000ee20000000800 */
[----:B-1----:R-:W-:Y:S01]  /*5280*/  F2FP.BF16.F32.PACK_AB R160, R169, R168 ;  /* 0x000000a8a9a0723e */ /* 0x002fe200000010ff */
[----:B------:R-:W-:-:S04]  /*5290*/  FADD.FTZ R168, R168, R21 ;  /* 0x00000015a8a87221 */ /* 0x000fc80000010000 */
[----:B------:R-:W-:Y:S02]  /*52a0*/  FADD.FTZ R169, R169, R168 ;  /* 0x000000a8a9a97221 */ /* 0x000fe40000010000 */
[----:B------:R-:W-:Y:S08]  /*52b0*/  MUFU.EX2 R189, R42 ;  /* 0x0000002a00bd7308 */ /* 0x000ff00000000800 */
[----:B------:R-:W1:Y:S01]  /*52c0*/  MUFU.EX2 R190, R43 ;  /* 0x0000002b00be7308 */ /* 0x000e620000000800 */
[----:B---3--:R-:W-:Y:S01]  /*52d0*/  F2FP.BF16.F32.PACK_AB R162, R171, R170 ;  /* 0x000000aaaba2723e */ /* 0x008fe200000010ff */
[----:B------:R-:W-:-:S04]  /*52e0*/  FADD.FTZ R170, R170, R169 ;  /* 0x000000a9aaaa7221 */ /* 0x000fc80000010000 */
[----:B------:R-:W-:Y:S02]  /*52f0*/  FADD.FTZ R171, R171, R170 ;  /* 0x000000aaabab7221 */ /* 0x000fe40000010000 */
[----:B------:R-:W-:Y:S08]  /*5300*/  MUFU.EX2 R191, R46 ;  /* 0x0000002e00bf7308 */ /* 0x000ff00000000800 */
        /* <DEDUP_REMOVED lines=8> */
[----:B------:R4:W-:Y:S01]  /*5390*/  STSM.16.M88.4 [R185], R160 ;  /* 0x000000a0b9007844 */ /* 0x0009e20000000200 */
[----:B------:R-:W-:Y:S01]  /*53a0*/  FADD.FTZ R192, R192, R191 ;  /* 0x000000bfc0c07221 */ /* 0x000fe20000010000 */
[----:B------:R-:W-:Y:S08]  /*53b0*/  MUFU.EX2 R174, R174 ;  /* 0x000000ae00ae7308 */ /* 0x000ff00000000800 */
[----:B------:R-:W3:Y:S01]  /*53c0*/  MUFU.EX2 R175, R175 ;  /* 0x000000af00af7308 */ /* 0x000ee20000000800 */
[----:B-1----:R-:W-:Y:S01]  /*53d0*/  F2FP.BF16.F32.PACK_AB R164, R173, R172 ;  /* 0x000000acada4723e */ /* 0x002fe200000010ff */
[----:B------:R-:W-:-:S04]  /*53e0*/  FADD.FTZ R172, R172, R171 ;  /* 0x000000abacac7221 */ /* 0x000fc80000010000 */
[----:B------:R-:W-:Y:S02]  /*53f0*/  FADD.FTZ R173, R173, R172 ;  /* 0x000000acadad7221 */ /* 0x000fe40000010000 */
[----:B------:R-:W-:Y:S08]  /*5400*/  MUFU.EX2 R193, R50 ;  /* 0x0000003200c17308 */ /* 0x000ff00000000800 */
[----:B------:R-:W1:Y:S01]  /*5410*/  MUFU.EX2 R194, R51 ;  /* 0x0000003300c27308 */ /* 0x000e620000000800 */
[----:B---3--:R-:W-:-:S07]  /*5420*/  F2FP.BF16.F32.PACK_AB R166, R175, R174 ;  /* 0x000000aeafa6723e */ /* 0x008fce00000010ff */
[----:B------:R-:W-:Y:S08]  /*5430*/  MUFU.EX2 R195, R54 ;  /* 0x0000003600c37308 */ /* 0x000ff00000000800 */
[----:B------:R-:W3:Y:S01]  /*5440*/  MUFU.EX2 R196, R25 ;  /* 0x0000001900c47308 */ /* 0x000ee20000000800 */
[----:B-1----:R-:W-:Y:S01]  /*5450*/  F2FP.BF16.F32.PACK_AB R165, R194, R193 ;  /* 0x000000c1c2a5723e */ /* 0x002fe200000010ff */
[----:B------:R-:W-:-:S04]  /*5460*/  FADD.FTZ R193, R193, R192 ;  /* 0x000000c0c1c17221 */ /* 0x000fc80000010000 */
[----:B------:R-:W-:Y:S01]  /*5470*/  FADD.FTZ R194, R194, R193 ;  /* 0x000000c1c2c27221 */ /* 0x000fe20000010000 */
[----:B---3--:R-:W-:-:S03]  /*5480*/  F2FP.BF16.F32.PACK_AB R167, R196, R195 ;  /* 0x000000c3c4a7723e */ /* 0x008fc600000010ff */
[----:B------:R-:W-:Y:S02]  /*5490*/  FADD.FTZ R195, R195, R194 ;  /* 0x000000c2c3c37221 */ /* 0x000fe40000010000 */
[----:B------:R4:W-:Y:S01]  /*54a0*/  STSM.16.M88.4 [R184], R164 ;  /* 0x000000a4b8007844 */ /* 0x0009e20000000200 */
[----:B--2---:R-:W-:Y:S01]  /*54b0*/  WARPGROUP.ARRIVE ;  /* 0x00000000000079c5 */ /* 0x004fe20000000000 */
[----:B------:R-:W-:-:S05]  /*54c0*/  FADD.FTZ R10, R196, R195 ;  /* 0x000000c3c40a7221 */ /* 0x000fca0000010000 */
[----:B------:R-:W-:Y:S01]  /*54d0*/  HGMMA.64x256x16.F32.BF16 R24, R152, gdesc[UR4].tnspB, RZ, !UPT, gsb0 ;  /* 0x43e0000498187df0 */ /* 0x000fe2000c0018ff */
[----:B------:R-:W-:Y:S01]  /*54e0*/  R2UR UR6, R198 ;  /* 0x00000000c60672ca */ /* 0x000fe200000e0000 */
[----:B------:R-:W-:Y:S01]  /*54f0*/  UMOV UR7, 0x40000040 ;  /* 0x4000004000077882 */ /* 0x000fe20000000000 */
[C---:B------:R-:W-:Y:S01]  /*5500*/  IADD3 R198, R197.reuse, 0x100, RZ ;  /* 0x00000100c5c67810 */ /* 0x040fe20007ffe0ff */
[----:B------:R-:W-:Y:S01]  /*5510*/  VIADD R197, R197, 0x180 ;  /* 0x00000180c5c57836 */ /* 0x000fe20000000000 */
[----:B------:R-:W-:Y:S02]  /*5520*/  WARPGROUP.DEPBAR.LE gsb0, 0x0 ;  /* 0x00008000000079c5 */ /* 0x000fe40000010000 */
[----:B------:R-:W-:-:S15]  /*5530*/  WARPGROUP.ARRIVE ;  /* 0x00000000000079c5 */ /* 0x000fde0000000000 */
[----:B------:R-:W-:-:S06]  /*5540*/  NOP ;  /* 0x0000000000007918 */ /* 0x000fcc0000000000 */
[----:B------:R-:W-:Y:S01]  /*5550*/  HGMMA.64x256x16.F32.BF16 R24, R156, gdesc[UR4].tnspB, R24, gsb0 ;  /* 0x43e000049c187df0 */ /* 0x000fe20008001818 */
[----:B------:R-:W-:Y:S01]  /*5560*/  R2UR UR6, R198 ;  /* 0x00000000c60672ca */ /* 0x000fe200000e0000 */
[----:B------:R-:W-:Y:S01]  /*5570*/  UMOV UR7, 0x40000040 ;  /* 0x4000004000077882 */ /* 0x000fe20000000000 */
[----:B------:R-:W-:Y:S02]  /*5580*/  WARPGROUP.DEPBAR.LE gsb0, 0x0 ;  /* 0x00008000000079c5 */ /* 0x000fe40000010000 */
[----:B------:R-:W-:-:S15]  /*5590*/  WARPGROUP.ARRIVE ;  /* 0x00000000000079c5 */ /* 0x000fde0000000000 */
[----:B------:R-:W-:-:S08]  /*55a0*/  NOP ;  /* 0x0000000000007918 */ /* 0x000fd00000000000 */
[----:B------:R-:W-:Y:S01]  /*55b0*/  HGMMA.64x256x16.F32.BF16 R24, R160, gdesc[UR4].tnspB, R24, gsb0 ;  /* 0x43e00004a0187df0 */ /* 0x000fe20008001818 */
[----:B------:R-:W-:Y:S01]  /*55c0*/  R2UR UR6, R197 ;  /* 0x00000000c50672ca */ /* 0x000fe200000e0000 */
        /* <DEDUP_REMOVED lines=11> */
[----:B-1----:R-:W1:Y:S02]  /*5680*/  FENCE.VIEW.ASYNC.S ;  /* 0x00000000000073c6 */ /* 0x002e640000000000 */
[----:B-1----:R-:W-:Y:S01]  /*5690*/  NOP ;  /* 0x0000000000007918 */ /* 0x002fe20000000000 */
[----:B------:R-:W-:Y:S06]  /*56a0*/  BAR.ARV 0xe, 0x100 ;  /* 0x0384000000007b1d */ /* 0x000fec0000002000 */
[----:B------:R1:W-:Y:S02]  /*56b0*/  @!P1 SYNCS.ARRIVE.TRANS64.RED.A1T0 RZ, [R8+URZ], RZ ;  /* 0x000000ff08ff99a7 */ /* 0x0003e4000810043f */
[----:B-1----:R-:W-:-:S04]  /*56c0*/  FADD.FTZ R8, R174, R173 ;  /* 0x000000adae087221 */ /* 0x002fc80000010000 */
[----:B------:R-:W-:Y:S01]  /*56d0*/  FADD.FTZ R8, R175, R8 ;  /* 0x00000008af087221 */ /* 0x000fe20000010000 */
[----:B----4-:R-:W-:Y:S06]  /*56e0*/  @!P2 BRA `(.L_x_150) ;  /* 0x000000300074a947 */ /* 0x010fec0003800000 */
[----:B------:R-:W-:Y:S01]  /*56f0*/  MOV R14, R3 ;  /* 0x00000003000e7202 */ /* 0x000fe20000000f00 */
[----:B------:R-:W-:Y:S01]  /*5700*/  IMAD.MOV.U32 R13, RZ, RZ, R0 ;  /* 0x000000ffff0d7224 */ /* 0x000fe200078e0000 */
[----:B------:R-:W-:Y:S01]  /*5710*/  UIADD3 UR5, UR37, -0x2, URZ ;  /* 0xfffffffe25057890 */ /* 0x000fe2000fffe03f */
[----:B------:R-:W-:Y:S01]  /*5720*/  IMAD.MOV.U32 R12, RZ, RZ, R2 ;  /* 0x000000ffff0c7224 */ /* 0x000fe200078e0002 */
[----:B------:R-:W-:Y:S01]  /*5730*/  ULDC UR6, c[0x0][0xad0] ;  /* 0x0002b40000067ab9 */ /* 0x000fe20000000800 */
[----:B------:R-:W-:-:S09]  /*5740*/  ULDC UR4, c[0x0][0xa80] ;  /* 0x0002a00000047ab9 */ /* 0x000fd20000000800 */
.L_x_159:
[----:B------:R-:W-:Y:S01]  /*5750*/  IADD3 R2, R12, 0x1, RZ ;  /* 0x000000010c027810 */ /* 0x000fe20007ffe0ff */
[----:B------:R-:W-:Y:S01]  /*5760*/  IMAD.U32 R0, RZ, RZ, UR5 ;  /* 0x00000005ff007e24 */ /* 0x000fe2000f8e00ff */
[----:B------:R-:W-:Y:S02]  /*5770*/  UIADD3 UR5, UR5, -0x1, URZ ;  /* 0xffffffff05057890 */ /* 0x000fe4000fffe03f */
[----:B------:R-:W-:Y:S02]  /*5780*/  ISETP.NE.AND P3, PT, R2, 0x2, PT ;  /* 0x000000020200780c */ /* 0x000fe40003f65270 */
[----:B------:R-:W-:Y:S02]  /*5790*/  ISETP.GT.AND P2, PT, R0, RZ, PT ;  /* 0x000000ff0000720c */ /* 0x000fe40003f44270 */
[----:B------:R-:W-:Y:S02]  /*57a0*/  SEL R3, RZ, 0x1, P3 ;  /* 0x00000001ff037807 */ /* 0x000fe40001800000 */
[----:B------:R-:W-:-:S02]  /*57b0*/  SEL R2, R2, RZ, P3 ;  /* 0x000000ff02027207 */ /* 0x000fc40001800000 */
[----:B------:R-:W-:Y:S01]  /*57c0*/  LOP3.LUT R16, R16, R3, RZ, 0x3c, !PT ;  /* 0x0000000310107212 */ /* 0x000fe200078e3cff */
[----:B--2---:R-:W-:Y:S06]  /*57d0*/  @P0 BRA `(.L_x_151) ;  /* 0x0000000000040947 */ /* 0x004fec0003800000 */
[----:B------:R-:W-:Y:S01]  /*57e0*/  BPT.TRAP 0x1 ;  /* 0x000000040000795c */ /* 0x000fe20000300000 */
.L_x_151:
[----:B------:R-:W-:Y:S02]  /*57f0*/  LEA R11, R2, UR42, 0x3 ;  /* 0x0000002a020b7c11 */ /* 0x000fe4000f8e18ff */
[----:B------:R-:W-:-:S04]  /*5800*/  SHF.L.U32 R0, R16, 0x1f, RZ ;  /* 0x0000001f10007819 */ /* 0x000fc800000006ff */
[----:B------:R1:W2:Y:S01]  /*5810*/  SYNCS.PHASECHK.TRANS64.TRYWAIT P3, [R11+URZ+0x38830], R0 ;  /* 0x038830000b0075a7 */ /* 0x0002a2000806017f */
[----:B------:R-:W-:Y:S05]  /*5820*/  @P0 BRA `(.L_x_152) ;  /* 0x0000000000040947 */ /* 0x000fea0003800000 */
[----:B------:R-:W-:Y:S01]  /*5830*/  BPT.TRAP 0x1 ;  /* 0x000000040000795c */ /* 0x000fe20000300000 */
.L_x_152:
[----:B------:R-:W-:Y:S01]  /*5840*/  IMAD R3, R2, 0x200, R4 ;  /* 0x0000020002037824 */ /* 0x000fe200078e0204 */
[----:B--2---:R-:W-:Y:S06]  /*5850*/  @P3 BRA `(.L_x_153) ;  /* 0x0000000000083947 */ /* 0x004fec0003800000 */
[----:B------:R-:W2:Y:S02]  /*5860*/  SYNCS.PHASECHK.TRANS64.TRYWAIT P3, [R11+URZ+0x38830], R0 ;  /* 0x038830000b0075a7 */ /* 0x000ea4000806017f */
[----:B--2---:R-:W-:Y:S05]  /*5870*/  @!P3 BRA `(.L_x_154) ;  /* 0x0000008000ecb947 */ /* 0x004fea0003800000 */
.L_x_153:
[----:B------:R-:W-:Y:S01]  /*5880*/  UIADD3 UR7, UR42, 0x20400, URZ ;  /* 0x000204002a077890 */ /* 0x000fe2000fffe03f */
[----:B------:R-:W-:Y:S01]  /*5890*/  R2UR UR22, R3 ;  /* 0x00000000031672ca */ /* 0x000fe200000e0000 */
[----:B------:R-:W-:Y:S01]  /*58a0*/  WARPGROUP.ARRIVE ;  /* 0x00000000000079c5 */ /* 0x000fe20000000000 */
[----:B------:R-:W-:Y:S01]  /*58b0*/  UMOV UR23, 0x40000040 ;  /* 0x4000004000177882 */ /* 0x000fe20000000000 */
[----:B------:R-:W-:Y:S01]  /*58c0*/  USHF.R.U32.HI UR7, URZ, 0x4, UR7 ;  /* 0x000000043f077899 */ /* 0x000fe20008011607 */
[----:B------:R-:W-:Y:S01]  /*58d0*/  UMOV UR21, 0x40000040 ;  /* 0x4000004000157882 */ /* 0x000fe20000000000 */
[----:B------:R-:W-:Y:S02]  /*58e0*/  UMOV UR11, 0x40000040 ;  /* 0x40000040000b7882 */ /* 0x000fe40000000000 */
[----:B------:R-:W-:Y:S01]  /*58f0*/  ULOP3.LUT UR7, UR7, 0x3fff, URZ, 0xc0, !UPT ;  /* 0x00003fff07077892 */ /* 0x000fe2000f8ec03f */
[----:B------:R-:W-:Y:S01]  /*5900*/  UMOV UR15, 0x40000040 ;  /* 0x40000040000f7882 */ /* 0x000fe20000000000 */
[----:B------:R-:W-:-:S02]  /*5910*/  UMOV UR19, 0x40000040 ;  /* 0x4000004000137882 */ /* 0x000fc40000000000 */
        /* <DEDUP_REMOVED lines=15> */
[----:B------:R-:W-:Y:S05]  /*5a10*/  @P0 BRA `(.L_x_155) ;  /* 0x0000000000040947 */ /* 0x000fea0003800000 */
[----:B------:R-:W-:Y:S01]  /*5a20*/  BPT.TRAP 0x1 ;  /* 0x000000040000795c */ /* 0x000fe20000300000 */
.L_x_155:
[----:B------:R3:W4:Y:S01]  /*5a30*/  SYNCS.PHASECHK.TRANS64.TRYWAIT P3, [R11+URZ+0x38850], R0 ;  /* 0x038850000b0075a7 */ /* 0x000722000806017f */
[----:B------:R-:W-:Y:S05]  /*5a40*/  @P0 BRA `(.L_x_156) ;  /* 0x0000000000040947 */ /* 0x000fea0003800000 */
[----:B------:R-:W-:Y:S01]  /*5a50*/  BPT.TRAP 0x1 ;  /* 0x000000040000795c */ /* 0x000fe20000300000 */
.L_x_156:
[----:B----4-:R-:W-:Y:S05]  /*5a60*/  @P3 BRA `(.L_x_157) ;  /* 0x0000000000083947 */ /* 0x010fea0003800000 */
[----:B------:R-:W4:Y:S02]  /*5a70*/  SYNCS.PHASECHK.TRANS64.TRYWAIT P3, [R11+URZ+0x38850], R0 ;  /* 0x038850000b0075a7 */ /* 0x000f24000806017f */
[----:B----4-:R-:W-:Y:S05]  /*5a80*/  @!P3 BRA `(.L_x_158) ;  /* 0x00000080007cb947 */ /* 0x010fea0003800000 */
.L_x_157:
[----:B-1234-:R-:W-:Y:S01]  /*5a90*/  IADD3 R0, R5, 0x26400, RZ ;  /* 0x0002640005007810 */ /* 0x01efe20007ffe0ff */
[C---:B------:R-:W-:Y:S01]  /*5aa0*/  VIADD R20, R7.reuse, 0x4 ;  /* 0x0000000407147836 */ /* 0x040fe20000000000 */
[----:B------:R-:W-:Y:S01]  /*5ab0*/  WARPGROUP.ARRIVE ;  /* 0x00000000000079c5 */ /* 0x000fe20000000000 */
[----:B------:R-:W-:Y:S01]  /*5ac0*/  VIADD R3, R7, 0x6 ;  /* 0x0000000607037836 */ /* 0x000fe20000000000 */
[----:B------:R-:W-:Y:S01]  /*5ad0*/  SHF.R.U32.HI R0, RZ, 0x4, R0 ;  /* 0x00000004ff007819 */ /* 0x000fe20000011600 */
[----:B------:R-:W-:Y:S01]  /*5ae0*/  UMOV UR23, 0x40000040 ;  /* 0x4000004000177882 */ /* 0x000fe20000000000 */
[----:B------:R-:W-:Y:S02]  /*5af0*/  UMOV UR21, 0x40000040 ;  /* 0x4000004000157882 */ /* 0x000fe40000000000 */
[----:B------:R-:W1:Y:S01]  /*5b00*/  S2R R189, SR_TID.X ;  /* 0x0000000000bd7919 */ /* 0x000e620000002100 */
[----:B------:R-:W-:Y:S01]  /*5b10*/  LOP3.LUT R15, R0, 0x3fff, RZ, 0xc0, !PT ;  /* 0x00003fff000f7812 */ /* 0x000fe200078ec0ff */
[C---:B------:R-:W-:Y:S01]  /*5b20*/  IMAD R202, R2.reuse, 0x1000, R9 ;  /* 0x0000100002ca7824 */ /* 0x040fe200078e0209 */
[----:B------:R-:W-:Y:S01]  /*5b30*/  LEA R0, R2, R6, 0xc ;  /* 0x0000000602007211 */ /* 0x000fe200078e60ff */
[----:B------:R-:W-:Y:S01]  /*5b40*/  UMOV UR11, 0x40000040 ;  /* 0x40000040000b7882 */ /* 0x000fe20000000000 */
[----:B------:R-:W-:-:S02]  /*5b50*/  LOP3.LUT R7, R15, 0x10000, RZ, 0xfc, !PT ;  /* 0x000100000f077812 */ /* 0x000fc400078efcff */
[C---:B------:R-:W-:Y:S01]  /*5b60*/  R2UR UR22, R0.reuse ;  /* 0x00000000001672ca */ /* 0x040fe200000e0000 */
[C---:B------:R-:W-:Y:S01]  /*5b70*/  VIADD R15, R0.reuse, 0x2 ;  /* 0x00000002000f7836 */ /* 0x040fe20000000000 */
[C---:B------:R-:W-:Y:S01]  /*5b80*/  R2UR UR20, R7.reuse ;  /* 0x00000000071472ca */ /* 0x040fe200000e0000 */
[C---:B------:R-:W-:Y:S01]  /*5b90*/  VIADD R21, R7.reuse, 0x2 ;  /* 0x0000000207157836 */ /* 0x040fe20000000000 */
[----:B------:R-:W-:Y:S01]  /*5ba0*/  IADD3 R192, R7, 0x800, RZ ;  /* 0x0000080007c07810 */ /* 0x000fe20007ffe0ff */
[----:B------:R-:W-:Y:S01]  /*5bb0*/  VIADD R190, R0, 0x800 ;  /* 0x0000080000be7836 */ /* 0x000fe20000000000 */
[----:B------:R-:W-:-:S09]  /*5bc0*/  R2UR UR10, R202 ;  /* 0x00000000ca0a72ca */ /* 0x000fd200000e0000 */
[----:B------:R-:W-:Y:S01]  /*5bd0*/  HGMMA.64x64x16.F32.BF16 R152, gdesc[UR20], R152, gsb0 ;  /* 0x00e00000149879f0 */ /* 0x000fe20008001898 */
[----:B------:R-:W-:Y:S01]  /*5be0*/  R2UR UR22, R15 ;  /* 0x000000000f1672ca */ /* 0x000fe200000e0000 */
[----:B------:R-:W-:Y:S01]  /*5bf0*/  UMOV UR23, 0x40000040 ;  /* 0x4000004000177882 */ /* 0x000fe20000000000 */
[----:B------:R-:W-:Y:S01]  /*5c00*/  R2UR UR20, R21 ;  /* 0x00000000151472ca */ /* 0x000fe200000e0000 */
[----:B------:R-:W-:Y:S01]  /*5c10*/  UMOV UR21, 0x40000040 ;  /* 0x4000004000157882 */ /* 0x000fe20000000000 */
[----:B------:R-:W-:Y:S02]  /*5c20*/  IADD3 R15, R0, 0x4, RZ ;  /* 0x00000004000f7810 */ /* 0x000fe40007ffe0ff */
[----:B-1----:R-:W-:Y:S01]  /*5c30*/  SHF.R.U32.HI R189, RZ, 0x7, R189 ;  /* 0x00000007ffbd7819 */ /* 0x002fe200000116bd */
        /* <DEDUP_REMOVED lines=8> */
[----:B------:R-:W-:Y:S02]  /*5cc0*/  WARPGROUP.DEPBAR.LE gsb0, 0x0 ;  /* 0x00008000000079c5 */ /* 0x000fe40000010000 */
[----:B------:R-:W-:-:S08]  /*5cd0*/  WARPGROUP.ARRIVE ;  /* 0x00000000000079c5 */ /* 0x000fd00000000000 */
        /* <DEDUP_REMOVED lines=113> */
[----:B------:R-:W1:Y:S02]  /*63f0*/  SHFL.IDX PT, R3, R189, RZ, 0x1f ;  /* 0x00001fffbd037589 */ /* 0x000e6400000e0000 */
[----:B-1----:R-:W-:-:S04]  /*6400*/  ISETP.GT.AND P3, PT, R3, 0x7f, PT ;  /* 0x0000007f0300780c */ /* 0x002fc80003f64270 */
[----:B------:R-:W-:-:S05]  /*6410*/  SEL R3, RZ, 0x2, !P3 ;  /* 0x00000002ff037807 */ /* 0x000fca0005800000 */
[----:B------:R-:W-:Y:S02]  /*6420*/  IMAD.IADD R20, R3, 0x1, R190 ;  /* 0x0000000103147824 */ /* 0x000fe400078e02be */
        /* <DEDUP_REMOVED lines=8> */
[----:B------:R-:W-:-:S04]  /*64b0*/  MOV R20, 0x4 ;  /* 0x0000000400147802 */ /* 0x000fc80000000f00 */
[C---:B------:R-:W-:Y:S02]  /*64c0*/  SEL R15, R20.reuse, 0x2, P3 ;  /* 0x00000002140f7807 */ /* 0x040fe40001800000 */
[----:B------:R-:W-:-:S03]  /*64d0*/  SEL R20, R20, 0x6, !P3 ;  /* 0x0000000614147807 */ /* 0x000fc60005800000 */
[C-C-:B------:R-:W-:Y:S01]  /*64e0*/  IMAD.IADD R189, R190.reuse, 0x1, R15.reuse ;  /* 0x00000001bebd7824 */ /* 0x140fe200078e020f */
[----:B------:R-:W-:Y:S01]  /*64f0*/  IADD3 R190, R190, R20, RZ ;  /* 0x00000014bebe7210 */ /* 0x000fe20007ffe0ff */
        /* <DEDUP_REMOVED lines=9> */
[----:B------:R-:W-:Y:S01]  /*6590*/  MOV R189, 0xa00 ;  /* 0x00000a0000bd7802 */ /* 0x000fe20000000f00 */
[----:B------:R-:W-:-:S03]  /*65a0*/  VIADD R192, R7, 0xa00 ;  /* 0x00000a0007c07836 */ /* 0x000fc60000000000 */
[----:B------:R-:W-:Y:S01]  /*65b0*/  SEL R189, R189, 0x980, P3 ;  /* 0x00000980bdbd7807 */ /* 0x000fe20001800000 */
[----:B------:R-:W-:Y:S02]  /*65c0*/  WARPGROUP.DEPBAR.LE gsb0, 0x0 ;  /* 0x00008000000079c5 */ /* 0x000fe40000010000 */
[----:B------:R-:W-:-:S06]  /*65d0*/  WARPGROUP.ARRIVE ;  /* 0x00000000000079c5 */ /* 0x000fcc0000000000 */
[----:B------:R-:W-:Y:S01]  /*65e0*/  HGMMA.64x64x16.F32.BF16 R152, gdesc[UR20], R152, gsb0 ;  /* 0x00e00000149879f0 */ /* 0x000fe20008001898 */
[----:B------:R-:W-:Y:S01]  /*65f0*/  R2UR UR22, R190 ;  /* 0x00000000be1672ca */ /* 0x000fe200000e0000 */
[----:B------:R-:W-:Y:S01]  /*6600*/  UMOV UR23, 0x40000040 ;  /* 0x4000004000177882 */ /* 0x000fe20000000000 */
[----:B------:R-:W-:Y:S01]  /*6610*/  R2UR UR20, R21 ;  /* 0x00000000151472ca */ /* 0x000fe200000e0000 */
[----:B------:R-:W-:Y:S01]  /*6620*/  UMOV UR21, 0x40000040 ;  /* 0x4000004000157882 */ /* 0x000fe20000000000 */
[----:B------:R-:W-:Y:S01]  /*6630*/  IMAD.MOV.U32 R21, RZ, RZ, 0x28 ;  /* 0x00000028ff157424 */ /* 0x000fe200078e00ff */
[----:B------:R-:W-:-:S04]  /*6640*/  LOP3.LUT R190, R189, 0xa00, RZ, 0xc0, !PT ;  /* 0x00000a00bdbe7812 */ /* 0x000fc800078ec0ff */
[----:B------:R-:W-:-:S04]  /*6650*/  SEL R21, R21, 0x26, P3 ;  /* 0x0000002615157807 */ /* 0x000fc80001800000 */
[----:B------:R-:W-:-:S04]  /*6660*/  LOP3.LUT R21, R21, 0x6, RZ, 0xc0, !PT ;  /* 0x0000000615157812 */ /* 0x000fc800078ec0ff */
[CC--:B------:R-:W-:Y:S02]  /*6670*/  IADD3 R189, R21.reuse, R190.reuse, R7 ;  /* 0x000000be15bd7210 */ /* 0x0c0fe40007ffe007 */
[----:B------:R-:W-:Y:S01]  /*6680*/  IADD3 R21, R21, R190, R0 ;  /* 0x000000be15157210 */ /* 0x000fe20007ffe000 */
        /* <DEDUP_REMOVED lines=10> */
[----:B------:R-:W-:Y:S02]  /*6730*/  WARPGROUP.DEPBAR.LE gsb0, 0x0 ;  /* 0x00008000000079c5 */ /* 0x000fe40000010000 */
[----:B------:R-:W-:-:S07]  /*6740*/  WARPGROUP.ARRIVE ;  /* 0x00000000000079c5 */ /* 0x000fce0000000000 */
[----:B------:R-:W-:Y:S01]  /*6750*/  HGMMA.64x64x16.F32.BF16 R152, gdesc[UR20], R152, gsb0 ;  /* 0x00e00000149879f0 */ /* 0x000fe20008001898 */
[----:B------:R-:W-:Y:S01]  /*6760*/  R2UR UR22, R189 ;  /* 0x00000000bd1672ca */ /* 0x000fe200000e0000 */
[----:B------:R-:W-:Y:S01]  /*6770*/  UMOV UR23, 0x40000040 ;  /* 0x4000004000177882 */ /* 0x000fe20000000000 */
[----:B------:R-:W-:Y:S01]  /*6780*/  R2UR UR20, R21 ;  /* 0x00000000151472ca */ /* 0x000fe200000e0000 */
[----:B------:R-:W-:Y:S01]  /*6790*/  UMOV UR21, 0x40000040 ;  /* 0x4000004000157882 */ /* 0x000fe20000000000 */
[--C-:B------:R-:W-:Y:S01]  /*67a0*/  IMAD.IADD R189, R15, 0x1, R190.reuse ;  /* 0x000000010fbd7824 */ /* 0x100fe200078e02be */
        /* <DEDUP_REMOVED lines=10> */
[----:B------:R-:W-:Y:S01]  /*6850*/  IADD3 R192, R7, 0xc00, RZ ;  /* 0x00000c0007c07810 */ /* 0x000fe20007ffe0ff */
[----:B------:R-:W-:-:S05]  /*6860*/  IMAD.MOV.U32 R189, RZ, RZ, 0xc00 ;  /* 0x00000c00ffbd7424 */ /* 0x000fca00078e00ff */
        /* <DEDUP_REMOVED lines=8> */
[----:B------:R-:W-:Y:S02]  /*68f0*/  MOV R21, 0x30 ;  /* 0x0000003000157802 */ /* 0x000fe40000000f00 */
[----:B------:R-:W-:Y:S02]  /*6900*/  LOP3.LUT R190, R189, 0xe00, RZ, 0xc0, !PT ;  /* 0x00000e00bdbe7812 */ /* 0x000fe400078ec0ff */
        /* <DEDUP_REMOVED lines=31> */
[----:B------:R-:W-:Y:S01]  /*6b00*/  IADD3 R21, R192, R20, RZ ;  /* 0x00000014c0157210 */ /* 0x000fe20007ffe0ff */
[----:B------:R-:W-:Y:S02]  /*6b10*/  IMAD.MOV.U32 R189, RZ, RZ, 0xe00 ;  /* 0x00000e00ffbd7424 */ /* 0x000fe400078e00ff */
        /* <DEDUP_REMOVED lines=14> */
[----:B------:R-:W-:Y:S02]  /*6c00*/  IADD3 R21, R21, R190, R0 ;  /* 0x000000be15157210 */ /* 0x000fe40007ffe000 */
[----:B------:R-:W-:Y:S01]  /*6c10*/  IADD3 R190, R0, 0xe00, RZ ;  /* 0x00000e0000be7810 */ /* 0x000fe20007ffe0ff */
        /* <DEDUP_REMOVED lines=16> */
[----:B------:R-:W-:Y:S01]  /*6d20*/  IMAD.IADD R3, R15, 0x1, R190 ;  /* 0x000000010f037824 */ /* 0x000fe200078e02be */
        /* <DEDUP_REMOVED lines=67> */
[----:B--2---:R-:W-:Y:S01]  /*7160*/  FMNMX.FTZ R169, R3, R0, !PT ;  /* 0x0000000003a97209 */ /* 0x004fe20007810000 */
[----:B------:R-:W-:Y:S01]  /*7170*/  FMUL.FTZ R179, R179, UR6 ;  /* 0x00000006b3b37c20 */ /* 0x000fe20008410000 */
[----:B------:R-:W-:Y:S01]  /*7180*/  FMUL.FTZ R180, R182, UR6 ;  /* 0x00000006b6b47c20 */ /* 0x000fe20008410000 */
[----:B------:R-:W-:-:S04]  /*7190*/  FMUL.FTZ R183, R183, UR6 ;  /* 0x00000006b7b77c20 */ /* 0x000fc80008410000 */
[----:B------:R-:W2:Y:S01]  /*71a0*/  MUFU.TANH R156, R156 ;  /* 0x0000009c009c7308 */ /* 0x000ea20000002400 */
[----:B---3--:R-:W-:-:S07]  /*71b0*/  FMNMX.FTZ R0, R154, R169, !PT ;  /* 0x000000a99a007209 */ /* 0x008fce0007810000 */
[----:B------:R-:W3:Y:S01]  /*71c0*/  MUFU.TANH R157, R157 ;  /* 0x0000009d009d7308 */ /* 0x000ee20000002400 */
[----:B-1----:R-:W-:-:S07]  /*71d0*/  FMNMX.FTZ R169, R155, R0, !PT ;  /* 0x000000009ba97209 */ /* 0x002fce0007810000 */
[----:B------:R-:W1:Y:S01]  /*71e0*/  MUFU.TANH R158, R158 ;  /* 0x0000009e009e7308 */ /* 0x000e620000002400 */
[----:B--2---:R-:W-:Y:S01]  /*71f0*/  FMNMX.FTZ R0, R156, R169, !PT ;  /* 0x000000a99c007209 */ /* 0x004fe20007810000 */
[----:B------:R-:W-:-:S06]  /*7200*/  FMUL.FTZ R169, R177, UR6 ;  /* 0x00000006b1a97c20 */ /* 0x000fcc0008410000 */
[----:B------:R-:W2:Y:S01]  /*7210*/  MUFU.TANH R159, R159 ;  /* 0x0000009f009f7308 */ /* 0x000ea20000002400 */
[----:B---3--:R-:W-:-:S07]  /*7220*/  FMNMX.FTZ R173, R157, R0, !PT ;  /* 0x000000009dad7209 */ /* 0x008fce0007810000 */
[----:B------:R-:W3:Y:S01]  /*7230*/  MUFU.TANH R160, R160 ;  /* 0x000000a000a07308 */ /* 0x000ee20000002400 */
[----:B-1----:R-:W-:-:S07]  /*7240*/  FMNMX.FTZ R0, R158, R173, !PT ;  /* 0x000000ad9e007209 */ /* 0x002fce0007810000 */
[----:B------:R-:W1:Y:S01]  /*7250*/  MUFU.TANH R161, R161 ;  /* 0x000000a100a17308 */ /* 0x000e620000002400 */
[----:B--2---:R-:W-:-:S07]  /*7260*/  FMNMX.FTZ R173, R159, R0, !PT ;  /* 0x000000009fad7209 */ /* 0x004fce0007810000 */
[----:B------:R-:W2:Y:S01]  /*7270*/  MUFU.TANH R164, R164 ;  /* 0x000000a400a47308 */ /* 0x000ea20000002400 */
[----:B---3--:R-:W-:Y:S01]  /*7280*/  FMNMX.FTZ R0, R160, R173, !PT ;  /* 0x000000ada0007209 */ /* 0x008fe20007810000 */
[----:B------:R-:W-:-:S06]  /*7290*/  FMUL.FTZ R173, R181, UR6 ;  /* 0x00000006b5ad7c20 */ /* 0x000fcc0008410000 */
[----:B------:R-:W3:Y:S01]  /*72a0*/  MUFU.TANH R165, R165 ;  /* 0x000000a500a57308 */ /* 0x000ee20000002400 */
[----:B-1----:R-:W-:-:S07]  /*72b0*/  FMNMX.FTZ R177, R161, R0, !PT ;  /* 0x00000000a1b17209 */ /* 0x002fce0007810000 */
[----:B------:R-:W1:Y:S01]  /*72c0*/  MUFU.TANH R168, R168 ;  /* 0x000000a800a87308 */ /* 0x000e620000002400 */
[----:B--2---:R-:W-:-:S07]  /*72d0*/  FMNMX.FTZ R0, R164, R177, !PT ;  /* 0x000000b1a4007209 */ /* 0x004fce0007810000 */
[----:B------:R-:W2:Y:S01]  /*72e0*/  MUFU.TANH R169, R169 ;  /* 0x000000a900a97308 */ /* 0x000ea20000002400 */
[----:B---3--:R-:W-:-:S07]  /*72f0*/  FMNMX.FTZ R177, R165, R0, !PT ;  /* 0x00000000a5b17209 */ /* 0x008fce0007810000 */
[----:B------:R-:W3:Y:S01]  /*7300*/  MUFU.TANH R172, R172 ;  /* 0x000000ac00ac7308 */ /* 0x000ee20000002400 */
[----:B-1----:R-:W-:-:S07]  /*7310*/  FMNMX.FTZ R0, R168, R177, !PT ;  /* 0x000000b1a8007209 */ /* 0x002fce0007810000 */
[----:B------:R-:W1:Y:S01]  /*7320*/  MUFU.TANH R173, R173 ;  /* 0x000000ad00ad7308 */ /* 0x000e620000002400 */
[----:B--2---:R-:W-:-:S07]  /*7330*/  FMNMX.FTZ R177, R169, R0, !PT ;  /* 0x00000000a9b17209 */ /* 0x004fce0007810000 */
[----:B------:R-:W2:Y:S01]  /*7340*/  MUFU.TANH R15, R15 ;  /* 0x0000000f000f7308 */ /* 0x000ea20000002400 */
[----:B---3--:R-:W-:-:S07]  /*7350*/  FMNMX.FTZ R0, R172, R177, !PT ;  /* 0x000000b1ac007209 */ /* 0x008fce0007810000 */
[----:B------:R-:W3:Y:S01]  /*7360*/  MUFU.TANH R21, R21 ;  /* 0x0000001500157308 */ /* 0x000ee20000002400 */
[----:B-1----:R-:W-:-:S05]  /*7370*/  FMNMX.FTZ R0, R173, R0, !PT ;  /* 0x00000000ad007209 */ /* 0x002fca0007810000 */
[----:B------:R-:W1:Y:S02]  /*7380*/  SHFL.BFLY PT, R177, R0, 0x2, 0x1f ;  /* 0x0c401f0000b17f89 */ /* 0x000e6400000e0000 */
[----:B------:R-:W4:Y:S08]  /*7390*/  MUFU.TANH R152, R152 ;  /* 0x0000009800987308 */ /* 0x000f300000002400 */
[----:B------:R-:W5:Y:S08]  /*73a0*/  MUFU.TANH R153, R153 ;  /* 0x0000009900997308 */ /* 0x000f700000002400 */
[----:B------:R-:W5:Y:S01]  /*73b0*/  MUFU.TANH R162, R162 ;  /* 0x000000a200a27308 */ /* 0x000f620000002400 */
[----:B-1----:R-:W-:Y:S01]  /*73c0*/  FMNMX.FTZ R181, R0, R177, !PT ;  /* 0x000000b100b57209 */ /* 0x002fe20007810000 */
[----:B------:R-:W-:Y:S01]  /*73d0*/  FMUL.FTZ R177, R178, UR6 ;  /* 0x00000006b2b17c20 */ /* 0x000fe20008410000 */
[----:B--2---:R-:W-:-:S05]  /*73e0*/  FMNMX.FTZ R0, R15, R14, !PT ;  /* 0x0000000e0f007209 */ /* 0x004fca0007810000 */
[----:B------:R-:W1:Y:S01]  /*73f0*/  MUFU.TANH R163, R163 ;  /* 0x000000a300a37308 */ /* 0x000e620000002400 */
[----:B------:R-:W2:Y:S01]  /*7400*/  SHFL.BFLY PT, R190, R181, 0x1, 0x1f ;  /* 0x0c201f00b5be7f89 */ /* 0x000ea200000e0000 */
[----:B---3--:R-:W-:-:S04]  /*7410*/  FMNMX.FTZ R175, R21, R0, !PT ;  /* 0x0000000015af7209 */ /* 0x008fc80007810000 */
[----:B----4-:R-:W-:Y:S02]  /*7420*/  FMNMX.FTZ R0, R152, R175, !PT ;  /* 0x000000af98007209 */ /* 0x010fe40007810000 */
[----:B------:R-:W3:Y:S02]  /*7430*/  MUFU.TANH R166, R166 ;  /* 0x000000a600a67308 */ /* 0x000ee40000002400 */
[----:B-----5:R-:W-:-:S04]  /*7440*/  FMNMX.FTZ R175, R153, R0, !PT ;  /* 0x0000000099af7209 */ /* 0x020fc80007810000 */
[----:B------:R-:W-:Y:S02]  /*7450*/  FMNMX.FTZ R178, R162, R175, !PT ;  /* 0x000000afa2b27209 */ /* 0x000fe40007810000 */
[----:B------:R-:W4:Y:S02]  /*7460*/  MUFU.TANH R167, R167 ;  /* 0x000000a700a77308 */ /* 0x000f240000002400 */
[----:B-1----:R-:W-:-:S06]  /*7470*/  FMNMX.FTZ R175, R163, R178, !PT ;  /* 0x000000b2a3af7209 */ /* 0x002fcc0007810000 */
[----:B------:R-:W1:Y:S01]  /*7480*/  MUFU.TANH R170, R170 ;  /* 0x000000aa00aa7308 */ /* 0x000e620000002400 */
[----:B---3--:R-:W-:Y:S02]  /*7490*/  FMNMX.FTZ R178, R166, R175, !PT ;  /* 0x000000afa6b27209 */ /* 0x008fe40007810000 */
[----:B--2---:R-:W-:-:S05]  /*74a0*/  FMNMX.FTZ R0, R181, R190, !PT ;  /* 0x000000beb5007209 */ /* 0x004fca0007810000 */
[----:B------:R-:W2:Y:S01]  /*74b0*/  MUFU.TANH R171, R171 ;  /* 0x000000ab00ab7308 */ /* 0x000ea20000002400 */
[----:B----4-:R-:W-:Y:S01]  /*74c0*/  FMNMX.FTZ R175, R167, R178, !PT ;  /* 0x000000b2a7af7209 */ /* 0x010fe20007810000 */
[C---:B------:R-:W-:Y:S01]  /*74d0*/  FMUL.FTZ R196, R0.reuse, UR4 ;  /* 0x0000000400c47c20 */ /* 0x040fe20008410000 */
[----:B------:R-:W-:-:S03]  /*74e0*/  FADD.FTZ R13, -R0, R13 ;  /* 0x0000000d000d7221 */ /* 0x000fc60000010100 */
[--C-:B------:R-:W-:Y:S01]  /*74f0*/  FFMA.FTZ R182, R3, UR4, -R196.reuse ;  /* 0x0000000403b67c23 */ /* 0x100fe200080108c4 */
[--C-:B------:R-:W-:Y:S01]  /*7500*/  FFMA.FTZ R190, R154, UR4, -R196.reuse ;  /* 0x000000049abe7c23 */ /* 0x100fe200080108c4 */
[----:B------:R-:W3:Y:S01]  /*7510*/  MUFU.TANH R174, R174 ;  /* 0x000000ae00ae7308 */ /* 0x000ee20000002400 */
[----:B-1----:R-:W-:Y:S01]  /*7520*/  FMNMX.FTZ R178, R170, R175, !PT ;  /* 0x000000afaab27209 */ /* 0x002fe20007810000 */
[--C-:B------:R-:W-:Y:S01]  /*7530*/  FFMA.FTZ R181, R155, UR4, -R196.reuse ;  /* 0x000000049bb57c23 */ /* 0x100fe200080108c4 */
[--C-:B------:R-:W-:Y:S01]  /*7540*/  FFMA.FTZ R156, R156, UR4, -R196.reuse ;  /* 0x000000049c9c7c23 */ /* 0x100fe200080108c4 */
[--C-:B------:R-:W-:Y:S01]  /*7550*/  FFMA.FTZ R20, R20, UR4, -R196.reuse ;  /* 0x0000000414147c23 */ /* 0x100fe200080108c4 */
[--C-:B------:R-:W-:Y:S01]  /*7560*/  FFMA.FTZ R189, R157, UR4, -R196.reuse ;  /* 0x000000049dbd7c23 */ /* 0x100fe200080108c4 */
[--C-:B------:R-:W-:Y:S01]  /*7570*/  FFMA.FTZ R158, R158, UR4, -R196.reuse ;  /* 0x000000049e9e7c23 */ /* 0x100fe200080108c4 */
[--C-:B------:R-:W-:Y:S01]  /*7580*/  FFMA.FTZ R191, R159, UR4, -R196.reuse ;  /* 0x000000049fbf7c23 */ /* 0x100fe200080108c4 */
[----:B------:R-:W1:Y:S01]  /*7590*/  MUFU.TANH R176, R176 ;  /* 0x000000b000b07308 */ /* 0x000e620000002400 */
[----:B--2---:R-:W-:Y:S01]  /*75a0*/  FMNMX.FTZ R175, R171, R178, !PT ;  /* 0x000000b2abaf7209 */ /* 0x004fe20007810000 */
[--C-:B------:R-:W-:Y:S01]  /*75b0*/  FFMA.FTZ R192, R160, UR4, -R196.reuse ;  /* 0x00000004a0c07c23 */ /* 0x100fe200080108c4 */
[--C-:B------:R-:W-:Y:S01]  /*75c0*/  FFMA.FTZ R193, R161, UR4, -R196.reuse ;  /* 0x00000004a1c17c23 */ /* 0x100fe200080108c4 */
[--C-:B------:R-:W-:Y:S01]  /*75d0*/  FFMA.FTZ R194, R164, UR4, -R196.reuse ;  /* 0x00000004a4c27c23 */ /* 0x100fe200080108c4 */
[--C-:B------:R-:W-:Y:S01]  /*75e0*/  FFMA.FTZ R195, R165, UR4, -R196.reuse ;  /* 0x00000004a5c37c23 */ /* 0x100fe200080108c4 */
[--C-:B------:R-:W-:Y:S01]  /*75f0*/  FFMA.FTZ R168, R168, UR4, -R196.reuse ;  /* 0x00000004a8a87c23 */ /* 0x100fe200080108c4 */
[--C-:B------:R-:W-:Y:S01]  /*7600*/  FFMA.FTZ R169, R169, UR4, -R196.reuse ;  /* 0x00000004a9a97c23 */ /* 0x100fe200080108c4 */
[----:B------:R-:W2:Y:S01]  /*7610*/  MUFU.TANH R177, R177 ;  /* 0x000000b100b17308 */ /* 0x000ea20000002400 */
[----:B---3--:R-:W-:Y:S01]  /*7620*/  FMNMX.FTZ R175, R174, R175, !PT ;  /* 0x000000afaeaf7209 */ /* 0x008fe20007810000 */
[--C-:B------:R-:W-:Y:S01]  /*7630*/  FFMA.FTZ R172, R172, UR4, -R196.reuse ;  /* 0x00000004acac7c23 */ /* 0x100fe200080108c4 */
[----:B------:R-:W-:Y:S01]  /*7640*/  FFMA.FTZ R173, R173, UR4, -R196 ;  /* 0x00000004adad7c23 */ /* 0x000fe200080108c4 */
[----:B------:R-:W-:-:S04]  /*7650*/  FMUL.FTZ R13, R13, UR4 ;  /* 0x000000040d0d7c20 */ /* 0x000fc80008410000 */
[----:B------:R-:W3:Y:S01]  /*7660*/  MUFU.TANH R179, R179 ;  /* 0x000000b300b37308 */ /* 0x000ee20000002400 */
[----:B-1----:R-:W-:-:S07]  /*7670*/  FMNMX.FTZ R178, R176, R175, !PT ;  /* 0x000000afb0b27209 */ /* 0x002fce0007810000 */
[----:B------:R-:W1:Y:S01]  /*7680*/  MUFU.TANH R180, R180 ;  /* 0x000000b400b47308 */ /* 0x000e620000002400 */
[----:B--2---:R-:W-:-:S07]  /*7690*/  FMNMX.FTZ R178, R177, R178, !PT ;  /* 0x000000b2b1b27209 */ /* 0x004fce0007810000 */
[----:B------:R-:W2:Y:S01]  /*76a0*/  MUFU.TANH R183, R183 ;  /* 0x000000b700b77308 */ /* 0x000ea20000002400 */
[----:B---3--:R-:W-:-:S07]  /*76b0*/  FMNMX.FTZ R3, R179, R178, !PT ;  /* 0x000000b2b3037209 */ /* 0x008fce0007810000 */
[----:B------:R-:W-:Y:S01]  /*76c0*/  MUFU.EX2 R175, R182 ;  /* 0x000000b600af7308 */ /* 0x000fe20000000800 */
[----:B-1----:R-:W-:-:S07]  /*76d0*/  FMNMX.FTZ R154, R180, R3, !PT ;  /* 0x00000003b49a7209 */ /* 0x002fce0007810000 */
[----:B------:R-:W-:Y:S01]  /*76e0*/  MUFU.EX2 R182, R156 ;  /* 0x0000009c00b67308 */ /* 0x000fe20000000800 */
[----:B--2---:R-:W-:-:S05]  /*76f0*/  FMNMX.FTZ R154, R183, R154, !PT ;  /* 0x0000009ab79a7209 */ /* 0x004fca0007810000 */
[----:B------:R-:W1:Y:S02]  /*7700*/  SHFL.BFLY PT, R3, R154, 0x2, 0x1f ;  /* 0x0c401f009a037f89 */ /* 0x000e6400000e0000 */
[----:B------:R-:W2:Y:S08]  /*7710*/  MUFU.EX2 R13, R13 ;  /* 0x0000000d000d7308 */ /* 0x000eb00000000800 */
[----:B------:R-:W-:Y:S08]  /*7720*/  MUFU.EX2 R20, R20 ;  /* 0x0000001400147308 */ /* 0x000ff00000000800 */
[----:B------:R-:W-:Y:S01]  /*7730*/  MUFU.EX2 R178, R190 ;  /* 0x000000be00b27308 */ /* 0x000fe20000000800 */
[-C--:B--2---:R-:W-:Y:S01]  /*7740*/  FMUL.FTZ R24, R24, R13.reuse ;  /* 0x0000000d18187220 */ /* 0x084fe20000410000 */
[-C--:B------:R-:W-:Y:S01]  /*7750*/  FMUL.FTZ R25, R25, R13.reuse ;  /* 0x0000000d19197220 */ /* 0x080fe20000410000 */
[-C--:B------:R-:W-:Y:S01]  /*7760*/  FMUL.FTZ R28, R28, R13.reuse ;  /* 0x0000000d1c1c7220 */ /* 0x080fe20000410000 */
[-C--:B------:R-:W-:Y:S01]  /*7770*/  FMUL.FTZ R29, R29, R13.reuse ;  /* 0x0000000d1d1d7220 */ /* 0x080fe20000410000 */
[----:B------:R-:W-:Y:S01]  /*7780*/  FMUL.FTZ R32, R32, R13 ;  /* 0x0000000d20207220 */ /* 0x000fe20000410000 */
[----:B-1----:R-:W-:Y:S01]  /*7790*/  FMNMX.FTZ R155, R154, R3, !PT ;  /* 0x000000039a9b7209 */ /* 0x002fe20007810000 */
        /* <DEDUP_REMOVED lines=28> */
[----:B-1----:R-:W-:Y:S01]  /*7960*/  FMNMX.FTZ R3, R155, R154, !PT ;  /* 0x0000009a9b037209 */ /* 0x002fe20007810000 */
[-C--:B------:R-:W-:Y:S01]  /*7970*/  FMUL.FTZ R80, R80, R13.reuse ;  /* 0x0000000d50507220 */ /* 0x080fe20000410000 */
[-C--:B------:R-:W-:Y:S01]  /*7980*/  FMUL.FTZ R81, R81, R13.reuse ;  /* 0x0000000d51517220 */ /* 0x080fe20000410000 */
[-C--:B------:R-:W-:Y:S01]  /*7990*/  FMUL.FTZ R84, R84, R13.reuse ;  /* 0x0000000d54547220 */ /* 0x080fe20000410000 */
[-C--:B------:R-:W-:Y:S01]  /*79a0*/  FMUL.FTZ R85, R85, R13.reuse ;  /* 0x0000000d55557220 */ /* 0x080fe20000410000 */
[C---:B------:R-:W-:Y:S01]  /*79b0*/  FMUL.FTZ R156, R3.reuse, UR4 ;  /* 0x00000004039c7c20 */ /* 0x040fe20008410000 */
[----:B------:R-:W-:Y:S01]  /*79c0*/  FADD.FTZ R14, -R3, R14 ;  /* 0x0000000e030e7221 */ /* 0x000fe20000010100 */
[----:B------:R-:W-:Y:S01]  /*79d0*/  MUFU.EX2 R192, R192 ;  /* 0x000000c000c07308 */ /* 0x000fe20000000800 */
[----:B------:R-:W-:Y:S01]  /*79e0*/  FMUL.FTZ R88, R88, R13 ;  /* 0x0000000d58587220 */ /* 0x000fe20000410000 */
[----:B------:R-:W-:Y:S01]  /*79f0*/  FFMA.FTZ R196, R153, UR4, -R156 ;  /* 0x0000000499c47c23 */ /* 0x000fe2000801089c */
[----:B------:R-:W-:-:S02]  /*7a00*/  IMAD.MOV R153, RZ, RZ, -R19 ;  /* 0x000000ffff997224 */ /* 0x000fc400078e0a13 */
[----:B------:R-:W-:Y:S01]  /*7a10*/  FMUL.FTZ R197, R14, UR4 ;  /* 0x000000040ec57c20 */ /* 0x000fe20008410000 */
[--C-:B------:R-:W-:Y:S01]  /*7a20*/  FFMA.FTZ R14, R15, UR4, -R156.reuse ;  /* 0x000000040f0e7c23 */ /* 0x100fe2000801089c */
[--C-:B------:R-:W-:Y:S01]  /*7a30*/  FFMA.FTZ R15, R21, UR4, -R156.reuse ;  /* 0x00000004150f7c23 */ /* 0x100fe2000801089c */
[--C-:B------:R-:W-:Y:S01]  /*7a40*/  FFMA.FTZ R21, R152, UR4, -R156.reuse ;  /* 0x0000000498157c23 */ /* 0x100fe2000801089c */
[----:B------:R-:W-:Y:S01]  /*7a50*/  ISETP.NE.AND P3, PT, R18, R153, PT ;  /* 0x000000991200720c */ /* 0x000fe20003f65270 */
[--C-:B------:R-:W-:Y:S01]  /*7a60*/  FFMA.FTZ R203, R176, UR4, -R156.reuse ;  /* 0x00000004b0cb7c23 */ /* 0x100fe2000801089c */
[----:B------:R-:W1:Y:S01]  /*7a70*/  MUFU.EX2 R197, R197 ;  /* 0x000000c500c57308 */ /* 0x000e620000000800 */
[----:B------:R-:W-:Y:S01]  /*7a80*/  @!P1 IADD3 R152, R11, 0x38840, RZ ;  /* 0x000388400b989810 */ /* 0x000fe20007ffe0ff */
[--C-:B------:R-:W-:Y:S01]  /*7a90*/  FFMA.FTZ R198, R162, UR4, -R156.reuse ;  /* 0x00000004a2c67c23 */ /* 0x100fe2000801089c */
[--C-:B------:R-:W-:Y:S01]  /*7aa0*/  FFMA.FTZ R199, R163, UR4, -R156.reuse ;  /* 0x00000004a3c77c23 */ /* 0x100fe2000801089c */
[----:B------:R-:W-:Y:S01]  /*7ab0*/  FFMA.FTZ R200, R166, UR4, -R156 ;  /* 0x00000004a6c87c23 */ /* 0x000fe2000801089c */
[----:B------:R-:W-:Y:S01]  /*7ac0*/  @!P1 PRMT R152, RZ, 0x654, R152 ;  /* 0x00000654ff989816 */ /* 0x000fe20000000098 */
[--C-:B------:R-:W-:Y:S01]  /*7ad0*/  FFMA.FTZ R201, R167, UR4, -R156.reuse ;  /* 0x00000004a7c97c23 */ /* 0x100fe2000801089c */
[--C-:B------:R-:W-:Y:S01]  /*7ae0*/  FFMA.FTZ R176, R177, UR4, -R156.reuse ;  /* 0x00000004b1b07c23 */ /* 0x100fe2000801089c */
[--C-:B------:R-:W-:Y:S01]  /*7af0*/  FFMA.FTZ R170, R170, UR4, -R156.reuse ;  /* 0x00000004aaaa7c23 */ /* 0x100fe2000801089c */
[--C-:B------:R-:W-:Y:S01]  /*7b00*/  FFMA.FTZ R171, R171, UR4, -R156.reuse ;  /* 0x00000004abab7c23 */ /* 0x100fe2000801089c */
[----:B------:R-:W-:Y:S01]  /*7b10*/  FFMA.FTZ R174, R174, UR4, -R156 ;  /* 0x00000004aeae7c23 */ /* 0x000fe2000801089c */
[----:B------:R-:W-:-:S02]  /*7b20*/  @!P3 IMAD R12, R12, 0x40, R17 ;  /* 0x000000400c0cb824 */ /* 0x000fc400078e0211 */
[--C-:B------:R-:W-:Y:S01]  /*7b30*/  FFMA.FTZ R177, R179, UR4, -R156.reuse ;  /* 0x00000004b3b17c23 */ /* 0x100fe2000801089c */
[----:B------:R3:W-:Y:S01]  /*7b40*/  @!P1 SYNCS.ARRIVE.TRANS64.RED.A1T0 RZ, [R152+URZ], RZ ;  /* 0x000000ff98ff99a7 */ /* 0x0007e2000810043f */
[--C-:B------:R-:W-:Y:S01]  /*7b50*/  FFMA.FTZ R179, R183, UR4, -R156.reuse ;  /* 0x00000004b7b37c23 */ /* 0x100fe2000801089c */
[----:B------:R-:W-:Y:S01]  /*7b60*/  FFMA.FTZ R180, R180, UR4, -R156 ;  /* 0x00000004b4b47c23 */ /* 0x000fe2000801089c */
[----:B------:R-:W-:Y:S01]  /*7b70*/  @!P3 LEA R154, R12, UR42, 0x2 ;  /* 0x0000002a0c9abc11 */ /* 0x000fe2000f8e10ff */
[----:B------:R-:W-:Y:S01]  /*7b80*/  MUFU.EX2 R14, R14 ;  /* 0x0000000e000e7308 */ /* 0x000fe20000000800 */
[----:B--2---:R-:W-:Y:S01]  /*7b90*/  F2FP.BF16.F32.PACK_AB R156, R189, R182 ;  /* 0x000000b6bd9c723e */ /* 0x004fe200000010ff */
[-C--:B-1----:R-:W-:Y:S01]  /*7ba0*/  FMUL.FTZ R26, R26, R197.reuse ;  /* 0x000000c51a1a7220 */ /* 0x082fe20000410000 */
[----:B------:R-:W-:Y:S01]  /*7bb0*/  F2FP.BF16.F32.PACK_AB R158, R191, R190 ;  /* 0x000000bebf9e723e */ /* 0x000fe200000010ff */
[----:B------:R-:W-:Y:S01]  /*7bc0*/  @!P3 STS [R154+0x38400], R13 ;  /* 0x0384000d9a00b388 */ /* 0x000fe20000000800 */
[----:B---3--:R-:W-:Y:S01]  /*7bd0*/  F2FP.BF16.F32.PACK_AB R152, R175, R20 ;  /* 0x00000014af98723e */ /* 0x008fe200000010ff */
[-C--:B------:R-:W-:Y:S01]  /*7be0*/  FMUL.FTZ R27, R27, R197.reuse ;  /* 0x000000c51b1b7220 */ /* 0x080fe20000410000 */
[-C--:B------:R-:W-:Y:S01]  /*7bf0*/  FMUL.FTZ R30, R30, R197.reuse ;  /* 0x000000c51e1e7220 */ /* 0x080fe20000410000 */
[----:B------:R1:W-:Y:S01]  /*7c00*/  @!P3 STS [R154+0x38420], R197 ;  /* 0x038420c59a00b388 */ /* 0x0003e20000000800 */
        /* <DEDUP_REMOVED lines=9> */
[----:B-1----:R-:W-:Y:S01]  /*7ca0*/  F2FP.BF16.F32.PACK_AB R154, R181, R178 ;  /* 0x000000b2b59a723e */ /* 0x002fe200000010ff */
[-C--:B------:R-:W-:Y:S01]  /*7cb0*/  FMUL.FTZ R46, R46, R197.reuse ;  /* 0x000000c52e2e7220 */ /* 0x080fe20000410000 */
[-C--:B------:R-:W-:Y:S01]  /*7cc0*/  FMUL.FTZ R47, R47, R197.reuse ;  /* 0x000000c52f2f7220 */ /* 0x080fe20000410000 */
[-C--:B------:R-:W-:Y:S01]  /*7cd0*/  FMUL.FTZ R50, R50, R197.reuse ;  /* 0x000000c532327220 */ /* 0x080fe20000410000 */
[-C--:B------:R-:W-:Y:S01]  /*7ce0*/  FMUL.FTZ R51, R51, R197.reuse ;  /* 0x000000c533337220 */ /* 0x080fe20000410000 */
[-C--:B------:R-:W-:Y:S01]  /*7cf0*/  FMUL.FTZ R54, R54, R197.reuse ;  /* 0x000000c536367220 */ /* 0x080fe20000410000 */
[-C--:B------:R-:W-:Y:S01]  /*7d00*/  FMUL.FTZ R55, R55, R197.reuse ;  /* 0x000000c537377220 */ /* 0x080fe20000410000 */
[----:B------:R-:W1:Y:S01]  /*7d10*/  MUFU.EX2 R196, R196 ;  /* 0x000000c400c47308 */ /* 0x000e620000000800 */
[----:B--2---:R-:W-:Y:S01]  /*7d20*/  F2FP.BF16.F32.PACK_AB R153, R15, R14 ;  /* 0x0000000e0f99723e */ /* 0x004fe200000010ff */
        /* <DEDUP_REMOVED lines=14> */
[----:B------:R-:W2:Y:S01]  /*7e10*/  MUFU.EX2 R199, R199 ;  /* 0x000000c700c77308 */ /* 0x000ea20000000800 */
[----:B-1----:R-:W-:Y:S01]  /*7e20*/  F2FP.BF16.F32.PACK_AB R155, R196, R21 ;  /* 0x00000015c49b723e */ /* 0x002fe200000010ff */
[----:B------:R-:W-:Y:S01]  /*7e30*/  BAR.SYNC.DEFER_BLOCKING 0xf, 0x100 ;  /* 0x03c4000000007b1d */ /* 0x000fe20000010000 */
[-C--:B------:R-:W-:Y:S01]  /*7e40*/  FMUL.FTZ R83, R83, R197.reuse ;  /* 0x000000c553537220 */ /* 0x080fe20000410000 */
[-C--:B------:R-:W-:Y:S01]  /*7e50*/  FMUL.FTZ R86, R86, R197.reuse ;  /* 0x000000c556567220 */ /* 0x080fe20000410000 */
[----:B------:R-:W-:Y:S01]  /*7e60*/  FMUL.FTZ R87, R87, R197 ;  /* 0x000000c557577220 */ /* 0x000fe20000410000 */
[----:B------:R-:W-:Y:S01]  /*7e70*/  FMUL.FTZ R89, R89, R13 ;  /* 0x0000000d59597220 */ /* 0x000fe20000410000 */
[-C--:B------:R-:W-:Y:S01]  /*7e80*/  FMUL.FTZ R90, R90, R197.reuse ;  /* 0x000000c55a5a7220 */ /* 0x080fe20000410000 */
[----:B------:R-:W-:Y:S01]  /*7e90*/  MUFU.EX2 R200, R200 ;  /* 0x000000c800c87308 */ /* 0x000fe20000000800 */
[----:B------:R-:W-:Y:S01]  /*7ea0*/  FMUL.FTZ R91, R91, R197 ;  /* 0x000000c55b5b7220 */ /* 0x000fe20000410000 */
[-C--:B------:R-:W-:Y:S01]  /*7eb0*/  FMUL.FTZ R92, R92, R13.reuse ;  /* 0x0000000d5c5c7220 */ /* 0x080fe20000410000 */
[----:B------:R-:W-:Y:S01]  /*7ec0*/  FMUL.FTZ R93, R93, R13 ;  /* 0x0000000d5d5d7220 */ /* 0x000fe20000410000 */
[-C--:B------:R-:W-:Y:S01]  /*7ed0*/  FMUL.FTZ R94, R94, R197.reuse ;  /* 0x000000c55e5e7220 */ /* 0x080fe20000410000 */
[----:B------:R-:W-:Y:S01]  /*7ee0*/  FMUL.FTZ R95, R95, R197 ;  /* 0x000000c55f5f7220 */ /* 0x000fe20000410000 */
[-C--:B------:R-:W-:Y:S01]  /*7ef0*/  FMUL.FTZ R96, R96, R13.reuse ;  /* 0x0000000d60607220 */ /* 0x080fe20000410000 */
[----:B------:R-:W-:Y:S01]  /*7f00*/  FMUL.FTZ R97, R97, R13 ;  /* 0x0000000d61617220 */ /* 0x000fe20000410000 */
[----:B------:R-:W1:Y:S01]  /*7f10*/  MUFU.EX2 R201, R201 ;  /* 0x000000c900c97308 */ /* 0x000e620000000800 */
[----:B--2---:R-:W-:Y:S01]  /*7f20*/  F2FP.BF16.F32.PACK_AB R157, R199, R198 ;  /* 0x000000c6c79d723e */ /* 0x004fe200000010ff */
[-C--:B------:R-:W-:Y:S01]  /*7f30*/  FMUL.FTZ R98, R98, R197.reuse ;  /* 0x000000c562627220 */ /* 0x080fe20000410000 */
[----:B------:R-:W-:Y:S01]  /*7f40*/  FMUL.FTZ R99, R99, R197 ;  /* 0x000000c563637220 */ /* 0x000fe20000410000 */
[-C--:B------:R-:W-:Y:S01]  /*7f50*/  FMUL.FTZ R100, R100, R13.reuse ;  /* 0x0000000d64647220 */ /* 0x080fe20000410000 */
[----:B------:R-:W-:Y:S01]  /*7f60*/  FMUL.FTZ R101, R101, R13 ;  /* 0x0000000d65657220 */ /* 0x000fe20000410000 */
[-C--:B------:R-:W-:Y:S01]  /*7f70*/  FMUL.FTZ R102, R102, R197.reuse ;  /* 0x000000c566667220 */ /* 0x080fe20000410000 */
[----:B------:R-:W-:Y:S01]  /*7f80*/  FMUL.FTZ R103, R103, R197 ;  /* 0x000000c567677220 */ /* 0x000fe20000410000 */
[----:B------:R-:W2:Y:S01]  /*7f90*/  MUFU.EX2 R193, R193 ;  /* 0x000000c100c17308 */ /* 0x000ea20000000800 */
[-C--:B------:R-:W-:Y:S01]  /*7fa0*/  FMUL.FTZ R104, R104, R13.reuse ;  /* 0x0000000d68687220 */ /* 0x080fe20000410000 */
[----:B------:R-:W-:Y:S01]  /*7fb0*/  FMUL.FTZ R105, R105, R13 ;  /* 0x0000000d69697220 */ /* 0x000fe20000410000 */
[-C--:B------:R-:W-:Y:S01]  /*7fc0*/  FMUL.FTZ R106, R106, R197.reuse ;  /* 0x000000c56a6a7220 */ /* 0x080fe20000410000 */
[----:B------:R-:W-:Y:S01]  /*7fd0*/  FMUL.FTZ R107, R107, R197 ;  /* 0x000000c56b6b7220 */ /* 0x000fe20000410000 */
[-C--:B------:R-:W-:Y:S01]  /*7fe0*/  FMUL.FTZ R108, R108, R13.reuse ;  /* 0x0000000d6c6c7220 */ /* 0x080fe20000410000 */
[----:B------:R-:W-:Y:S01]  /*7ff0*/  FMUL.FTZ R109, R109, R13 ;  /* 0x0000000d6d6d7220 */ /* 0x000fe20000410000 */
[-C--:B------:R-:W-:Y:S01]  /*8000*/  FMUL.FTZ R110, R110, R197.reuse ;  /* 0x000000c56e6e7220 */ /* 0x080fe20000410000 */
[----:B------:R-:W-:Y:S01]  /*8010*/  MUFU.EX2 R194, R194 ;  /* 0x000000c200c27308 */ /* 0x000fe20000000800 */
[----:B-1----:R-:W-:Y:S01]  /*8020*/  F2FP.BF16.F32.PACK_AB R159, R201, R200 ;  /* 0x000000c8c99f723e */ /* 0x002fe200000010ff */
[----:B------:R-:W-:Y:S01]  /*8030*/  FMUL.FTZ R111, R111, R197 ;  /* 0x000000c56f6f7220 */ /* 0x000fe20000410000 */
[-C--:B------:R-:W-:Y:S01]  /*8040*/  FMUL.FTZ R112, R112, R13.reuse ;  /* 0x0000000d70707220 */ /* 0x080fe20000410000 */
[----:B------:R-:W-:Y:S01]  /*8050*/  FMUL.FTZ R113, R113, R13 ;  /* 0x0000000d71717220 */ /* 0x000fe20000410000 */
[-C--:B------:R-:W-:Y:S01]  /*8060*/  FMUL.FTZ R114, R114, R197.reuse ;  /* 0x000000c572727220 */ /* 0x080fe20000410000 */
[----:B------:R-:W-:Y:S01]  /*8070*/  FMUL.FTZ R115, R115, R197 ;  /* 0x000000c573737220 */ /* 0x000fe20000410000 */
[-C--:B------:R-:W-:Y:S01]  /*8080*/  FMUL.FTZ R116, R116, R13.reuse ;  /* 0x0000000d74747220 */ /* 0x080fe20000410000 */
[----:B------:R-:W1:Y:S01]  /*8090*/  MUFU.EX2 R195, R195 ;  /* 0x000000c300c37308 */ /* 0x000e620000000800 */
[----:B--2---:R-:W-:Y:S01]  /*80a0*/  F2FP.BF16.F32.PACK_AB R160, R193, R192 ;  /* 0x000000c0c1a0723e */ /* 0x004fe200000010ff */
[----:B------:R-:W-:Y:S01]  /*80b0*/  FMUL.FTZ R117, R117, R13 ;  /* 0x0000000d75757220 */ /* 0x000fe20000410000 */
[-C--:B------:R-:W-:Y:S01]  /*80c0*/  FMUL.FTZ R118, R118, R197.reuse ;  /* 0x000000c576767220 */ /* 0x080fe20000410000 */
[----:B------:R-:W-:Y:S01]  /*80d0*/  FMUL.FTZ R119, R119, R197 ;  /* 0x000000c577777220 */ /* 0x000fe20000410000 */
[-C--:B------:R-:W-:Y:S01]  /*80e0*/  FMUL.FTZ R120, R120, R13.reuse ;  /* 0x0000000d78787220 */ /* 0x080fe20000410000 */
        /* <DEDUP_REMOVED lines=10> */
[----:B------:R-:W2:Y:S01]  /*8190*/  MUFU.EX2 R171, R171 ;  /* 0x000000ab00ab7308 */ /* 0x000ea20000000800 */
[----:B-1----:R-:W-:Y:S01]  /*81a0*/  F2FP.BF16.F32.PACK_AB R162, R195, R194 ;  /* 0x000000c2c3a2723e */ /* 0x002fe200000010ff */
[-C--:B------:R-:W-:Y:S01]  /*81b0*/  FMUL.FTZ R130, R130, R197.reuse ;  /* 0x000000c582827220 */ /* 0x080fe20000410000 */
[----:B------:R-:W-:Y:S01]  /*81c0*/  FMUL.FTZ R131, R131, R197 ;  /* 0x000000c583837220 */ /* 0x000fe20000410000 */
[-C--:B------:R-:W-:Y:S01]  /*81d0*/  FMUL.FTZ R132, R132, R13.reuse ;  /* 0x0000000d84847220 */ /* 0x080fe20000410000 */
[----:B------:R-:W-:Y:S01]  /*81e0*/  FMUL.FTZ R133, R133, R13 ;  /* 0x0000000d85857220 */ /* 0x000fe20000410000 */
[-C--:B------:R-:W-:Y:S01]  /*81f0*/  FMUL.FTZ R134, R134, R197.reuse ;  /* 0x000000c586867220 */ /* 0x080fe20000410000 */
[----:B------:R-:W-:Y:S01]  /*8200*/  FMUL.FTZ R135, R135, R197 ;  /* 0x000000c587877220 */ /* 0x000fe20000410000 */
[----:B------:R-:W-:Y:S01]  /*8210*/  MUFU.EX2 R174, R174 ;  /* 0x000000ae00ae7308 */ /* 0x000fe20000000800 */
[-C--:B------:R-:W-:Y:S01]  /*8220*/  FMUL.FTZ R136, R136, R13.reuse ;  /* 0x0000000d88887220 */ /* 0x080fe20000410000 */
        /* <DEDUP_REMOVED lines=18> */
[----:B------:R2:W-:Y:S01]  /*8350*/  STSM.16.M88.4 [R23+0x36400], R152 ;  /* 0x0364009817007844 */ /* 0x0005e20000000200 */
[----:B------:R-:W-:Y:S01]  /*8360*/  FFMA.FTZ R8, R13, R8, R20 ;  /* 0x000000080d087223 */ /* 0x000fe20000010014 */
[----:B------:R-:W-:Y:S01]  /*8370*/  FFMA.FTZ R10, R197, R10, R14 ;  /* 0x0000000ac50a7223 */ /* 0x000fe2000001000e */
[----:B------:R-:W-:Y:S01]  /*8380*/  @!P1 VIADD R11, R11, 0x38860 ;  /* 0x000388600b0b9836 */ /* 0x000fe20000000000 */
[----:B------:R-:W3:Y:S01]  /*8390*/  MUFU.EX2 R169, R169 ;  /* 0x000000a900a97308 */ /* 0x000ee20000000800 */
[----:B-1----:R-:W-:Y:S01]  /*83a0*/  F2FP.BF16.F32.PACK_AB R163, R203, R174 ;  /* 0x000000aecba3723e */ /* 0x002fe200000010ff */
[----:B------:R2:W-:Y:S01]  /*83b0*/  STSM.16.M88.4 [R22], R156 ;  /* 0x0000009c16007844 */ /* 0x0005e20000000200 */
[----:B------:R-:W-:Y:S01]  /*83c0*/  FADD.FTZ R175, R175, R8 ;  /* 0x00000008afaf7221 */ /* 0x000fe20000010000 */
[----:B------:R-:W-:Y:S01]  /*83d0*/  FADD.FTZ R10, R15, R10 ;  /* 0x0000000a0f0a7221 */ /* 0x000fe20000010000 */
[----:B------:R-:W-:Y:S01]  /*83e0*/  @!P1 PRMT R11, RZ, 0x654, R11 ;  /* 0x00000654ff0b9816 */ /* 0x000fe2000000000b */
[----:B------:R2:W-:Y:S01]  /*83f0*/  STSM.16.M88.4 [R185], R160 ;  /* 0x000000a0b9007844 */ /* 0x0005e20000000200 */
[----:B------:R-:W-:Y:S01]  /*8400*/  FADD.FTZ R178, R178, R175 ;  /* 0x000000afb2b27221 */ /* 0x000fe20000010000 */
[----:B------:R-:W-:Y:S01]  /*8410*/  MUFU.EX2 R172, R172 ;  /* 0x000000ac00ac7308 */ /* 0x000fe20000000800 */
[----:B------:R-:W-:Y:S01]  /*8420*/  FADD.FTZ R21, R21, R10 ;  /* 0x0000000a15157221 */ /* 0x000fe20000010000 */
[----:B------:R-:W-:-:S02]  /*8430*/  IMAD.MOV.U32 R14, RZ, RZ, R3 ;  /* 0x000000ffff0e7224 */ /* 0x000fc400078e0003 */
[----:B------:R-:W-:Y:S01]  /*8440*/  FADD.FTZ R181, R181, R178 ;  /* 0x000000b2b5b57221 */ /* 0x000fe20000010000 */
[----:B------:R-:W-:Y:S02]  /*8450*/  IMAD.MOV.U32 R13, RZ, RZ, R0 ;  /* 0x000000ffff0d7224 */ /* 0x000fe400078e0000 */
[----:B------:R-:W-:Y:S01]  /*8460*/  FADD.FTZ R21, R196, R21 ;  /* 0x00000015c4157221 */ /* 0x000fe20000010000 */
[----:B------:R-:W-:Y:S01]  /*8470*/  FADD.FTZ R182, R182, R181 ;  /* 0x000000b5b6b67221 */ /* 0x000fe20000010000 */
[----:B------:R-:W1:Y:S01]  /*8480*/  MUFU.EX2 R173, R173 ;  /* 0x000000ad00ad7308 */ /* 0x000e620000000800 */
[----:B---3--:R-:W-:Y:S01]  /*8490*/  F2FP.BF16.F32.PACK_AB R164, R169, R168 ;  /* 0x000000a8a9a4723e */ /* 0x008fe200000010ff */
[----:B------:R-:W-:Y:S01]  /*84a0*/  FADD.FTZ R198, R198, R21 ;  /* 0x00000015c6c67221 */ /* 0x000fe20000010000 */
[----:B------:R-:W-:-:S03]  /*84b0*/  FADD.FTZ R189, R189, R182 ;  /* 0x000000b6bdbd7221 */ /* 0x000fc60000010000 */
[----:B------:R-:W-:Y:S01]  /*84c0*/  FADD.FTZ R199, R199, R198 ;  /* 0x000000c6c7c77221 */ /* 0x000fe20000010000 */
[----:B------:R-:W-:Y:S01]  /*84d0*/  FADD.FTZ R190, R190, R189 ;  /* 0x000000bdbebe7221 */ /* 0x000fe20000010000 */
[----:B------:R-:W-:Y:S02]  /*84e0*/  MUFU.EX2 R176, R176 ;  /* 0x000000b000b07308 */ /* 0x000fe40000000800 */
[----:B------:R-:W-:Y:S01]  /*84f0*/  FADD.FTZ R200, R200, R199 ;  /* 0x000000c7c8c87221 */ /* 0x000fe20000010000 */
[----:B------:R-:W-:-:S03]  /*8500*/  FADD.FTZ R191, R191, R190 ;  /* 0x000000bebfbf7221 */ /* 0x000fc60000010000 */
[----:B------:R-:W-:Y:S01]  /*8510*/  FADD.FTZ R201, R201, R200 ;  /* 0x000000c8c9c97221 */ /* 0x000fe20000010000 */
[----:B------:R-:W-:Y:S01]  /*8520*/  FADD.FTZ R192, R192, R191 ;  /* 0x000000bfc0c07221 */ /* 0x000fe20000010000 */
[----:B------:R-:W3:Y:S01]  /*8530*/  MUFU.EX2 R177, R177 ;  /* 0x000000b100b17308 */ /* 0x000ee20000000800 */
[----:B-1----:R-:W-:Y:S01]  /*8540*/  F2FP.BF16.F32.PACK_AB R166, R173, R172 ;  /* 0x000000acada6723e */ /* 0x002fe200000010ff */
[----:B------:R-:W-:Y:S01]  /*8550*/  FADD.FTZ R170, R170, R201 ;  /* 0x000000c9aaaa7221 */ /* 0x000fe20000010000 */
[----:B------:R-:W-:-:S03]  /*8560*/  FADD.FTZ R193, R193, R192 ;  /* 0x000000c0c1c17221 */ /* 0x000fc60000010000 */
[----:B------:R-:W-:Y:S01]  /*8570*/  FADD.FTZ R171, R171, R170 ;  /* 0x000000aaabab7221 */ /* 0x000fe20000010000 */
[----:B------:R-:W-:Y:S01]  /*8580*/  FADD.FTZ R194, R194, R193 ;  /* 0x000000c1c2c27221 */ /* 0x000fe20000010000 */
[----:B------:R1:W4:Y:S02]  /*8590*/  MUFU.EX2 R12, R180 ;  /* 0x000000b4000c7308 */ /* 0x0003240000000800 */
[----:B------:R-:W-:Y:S01]  /*85a0*/  FADD.FTZ R174, R174, R171 ;  /* 0x000000abaeae7221 */ /* 0x000fe20000010000 */
[----:B------:R-:W-:-:S03]  /*85b0*/  FADD.FTZ R195, R195, R194 ;  /* 0x000000c2c3c37221 */ /* 0x000fc60000010000 */
[----:B------:R-:W-:Y:S01]  /*85c0*/  FADD.FTZ R203, R203, R174 ;  /* 0x000000aecbcb7221 */ /* 0x000fe20000010000 */
[----:B------:R-:W-:Y:S01]  /*85d0*/  FADD.FTZ R168, R168, R195 ;  /* 0x000000c3a8a87221 */ /* 0x000fe20000010000 */
[----:B------:R-:W5:Y:S01]  /*85e0*/  MUFU.EX2 R179, R179 ;  /* 0x000000b300b37308 */ /* 0x000f620000000800 */
[----:B---3--:R-:W-:Y:S01]  /*85f0*/  F2FP.BF16.F32.PACK_AB R165, R177, R176 ;  /* 0x000000b0b1a5723e */ /* 0x008fe200000010ff */
[----:B-1----:R-:W-:Y:S02]  /*8600*/  VIADD R180, R202, 0x80 ;  /* 0x00000080cab47836 */ /* 0x002fe40000000000 */
[----:B------:R-:W-:Y:S01]  /*8610*/  FADD.FTZ R176, R176, R203 ;  /* 0x000000cbb0b07221 */ /* 0x000fe20000010000 */
[----:B------:R-:W-:-:S03]  /*8620*/  FADD.FTZ R169, R169, R168 ;  /* 0x000000a8a9a97221 */ /* 0x000fc60000010000 */
[----:B------:R-:W-:Y:S01]  /*8630*/  FADD.FTZ R177, R177, R176 ;  /* 0x000000b0b1b17221 */ /* 0x000fe20000010000 */
[----:B------:R-:W-:-:S03]  /*8640*/  FADD.FTZ R8, R172, R169 ;  /* 0x000000a9ac087221 */ /* 0x000fc60000010000 */
[----:B----4-:R-:W-:Y:S01]  /*8650*/  FADD.FTZ R10, R12, R177 ;  /* 0x000000b10c0a7221 */ /* 0x010fe20000010000 */
[----:B------:R-:W-:Y:S01]  /*8660*/  FADD.FTZ R8, R173, R8 ;  /* 0x00000008ad087221 */ /* 0x000fe20000010000 */
[C---:B-----5:R-:W-:Y:S02]  /*8670*/  F2FP.BF16.F32.PACK_AB R167, R179.reuse, R12 ;  /* 0x0000000cb3a7723e */ /* 0x060fe400000010ff */
[----:B------:R-:W-:Y:S01]  /*8680*/  FADD.FTZ R10, R179, R10 ;  /* 0x0000000ab30a7221 */ /* 0x000fe20000010000 */
[----:B------:R-:W-:Y:S02]  /*8690*/  MOV R12, R2 ;  /* 0x00000002000c7202 */ /* 0x000fe40000000f00 */
[----:B------:R2:W-:Y:S01]  /*86a0*/  STSM.16.M88.4 [R184], R164 ;  /* 0x000000a4b8007844 */ /* 0x0005e20000000200 */
[----:B------:R-:W-:-:S06]  /*86b0*/  WARPGROUP.ARRIVE ;  /* 0x00000000000079c5 */ /* 0x000fcc0000000000 */
[----:B------:R-:W-:Y:S01]  /*86c0*/  HGMMA.64x256x16.F32.BF16 R24, R152, gdesc[UR8].tnspB, R24, gsb0 ;  /* 0x43e0000898187df0 */ /* 0x000fe20008001818 */
        /* <DEDUP_REMOVED lines=29> */
[----:B------:R2:W-:Y:S01]  /*88a0*/  @!P1 SYNCS.ARRIVE.TRANS64.RED.A1T0 RZ, [R11+URZ], RZ ;  /* 0x000000ff0bff99a7 */ /* 0x0005e2000810043f */
[----:B------:R-:W-:Y:S05]  /*88b0*/  @P2 BRA `(.L_x_159) ;  /* 0xffffffcc00a42947 */ /* 0x000fea000383ffff */
.L_x_150:
[----:B------:R-:W1:Y:S01]  /*88c0*/  SHFL.BFLY PT, R5, R8, 0x2, 0x1f ;  /* 0x0c401f0008057f89 */ /* 0x000e6200000e0000 */
[----:B------:R-:W-:Y:S01]  /*88d0*/  IADD3 R9, -R19, RZ, RZ ;  /* 0x000000ff13097210 */ /* 0x000fe20007ffe1ff */
[----:B--2---:R-:W-:Y:S01]  /*88e0*/  IMAD.MOV.U32 R157, RZ, RZ, -0x800000 ;  /* 0xff800000ff9d7424 */ /* 0x004fe200078e00ff */
[----:B------:R-:W-:Y:S01]  /*88f0*/  MOV R13, UR4 ;  /* 0x00000004000d7c02 */ /* 0x000fe20008000f00 */
[----:B------:R-:W2:Y:S01]  /*8900*/  SHFL.BFLY PT, R7, R10, 0x2, 0x1f ;  /* 0x0c401f000a077f89 */ /* 0x000ea200000e0000 */
[----:B------:R-:W-:Y:S08]  /*8910*/  BAR.ARV 0x8, 0xa0 ;  /* 0x0202800000007b1d */ /* 0x000ff00000002000 */
[----:B------:R-:W-:Y:S01]  /*8920*/  BAR.SYNC.DEFER_BLOCKING 0xf, 0x100 ;  /* 0x03c4000000007b1d */ /* 0x000fe20000010000 */
[----:B------:R-:W-:Y:S01]  /*8930*/  ISETP.NE.AND P3, PT, R18, R9, PT ;  /* 0x000000091200720c */ /* 0x000fe20003f65270 */
[----:B------:R-:W-:Y:S01]  /*8940*/  IMAD.MOV.U32 R156, RZ, RZ, -0x800000 ;  /* 0xff800000ff9c7424 */ /* 0x000fe200078e00ff */
[----:B------:R-:W-:Y:S01]  /*8950*/  UIADD3 UR38, UR38, 0x1, URZ ;  /* 0x0000000126267890 */ /* 0x000fe2000fffe03f */
[----:B-1----:R-:W-:Y:S01]  /*8960*/  FADD.FTZ R5, R5, R8 ;  /* 0x0000000805057221 */ /* 0x002fe20000010000 */
[----:B------:R-:W-:-:S02]  /*8970*/  IMAD.MOV.U32 R8, RZ, RZ, RZ ;  /* 0x000000ffff087224 */ /* 0x000fc400078e00ff */
[----:B--2---:R-:W-:Y:S02]  /*8980*/  FADD.FTZ R7, R7, R10 ;  /* 0x0000000a07077221 */ /* 0x004fe40000010000 */
[----:B------:R-:W1:Y:S04]  /*8990*/  SHFL.BFLY PT, R4, R5, 0x1, 0x1f ;  /* 0x0c201f0005047f89 */ /* 0x000e6800000e0000 */
[----:B------:R-:W2:Y:S01]  /*89a0*/  SHFL.BFLY PT, R6, R7, 0x1, 0x1f ;  /* 0x0c201f0007067f89 */ /* 0x000ea200000e0000 */
[----:B-1----:R-:W-:Y:S01]  /*89b0*/  FADD.FTZ R11, R5, R4 ;  /* 0x00000004050b7221 */ /* 0x002fe20000010000 */
[C---:B------:R-:W-:Y:S02]  /*89c0*/  VIADD R4, R2.reuse, 0x1 ;  /* 0x0000000102047836 */ /* 0x040fe40000000000 */
[----:B------:R-:W-:-:S02]  /*89d0*/  @!P3 IMAD R2, R2, 0x40, R17 ;  /* 0x000000400202b824 */ /* 0x000fc400078e0211 */
[----:B--2---:R-:W-:Y:S01]  /*89e0*/  FADD.FTZ R6, R7, R6 ;  /* 0x0000000607067221 */ /* 0x004fe20000010000 */
[----:B------:R-:W-:Y:S01]  /*89f0*/  FSETP.NE.FTZ.AND P1, PT, R11, RZ, PT ;  /* 0x000000ff0b00720b */ /* 0x000fe20003f35000 */
[----:B------:R-:W-:Y:S01]  /*8a00*/  IMAD.U32 R7, RZ, RZ, UR4 ;  /* 0x00000004ff077e24 */ /* 0x000fe2000f8e00ff */
[----:B------:R-:W-:Y:S02]  /*8a10*/  ISETP.NE.AND P0, PT, R4, 0x2, PT ;  /* 0x000000020400780c */ /* 0x000fe40003f05270 */
[----:B------:R-:W-:Y:S02]  /*8a20*/  FSETP.NE.FTZ.AND P2, PT, R6, RZ, PT ;  /* 0x000000ff0600720b */ /* 0x000fe40003f55000 */
[----:B------:R-:W-:Y:S02]  /*8a30*/  SEL R5, RZ, 0x1, P0 ;  /* 0x00000001ff057807 */ /* 0x000fe40000000000 */
[----:B------:R-:W-:Y:S02]  /*8a40*/  @!P3 LEA R9, R2, UR42, 0x2 ;  /* 0x0000002a0209bc11 */ /* 0x000fe4000f8e10ff */
[----:B------:R-:W-:-:S02]  /*8a50*/  LOP3.LUT R16, R16, R5, RZ, 0x3c, !PT ;  /* 0x0000000510107212 */ /* 0x000fc400078e3cff */
[----:B------:R-:W-:Y:S01]  /*8a60*/  MOV R5, RZ ;  /* 0x000000ff00057202 */ /* 0x000fe20000000f00 */
[----:B------:R-:W1:Y:S01]  /*8a70*/  @P1 MUFU.RCP R8, R11 ;  /* 0x0000000b00081308 */ /* 0x000e620000001000 */
[----:B------:R-:W-:-:S03]  /*8a80*/  @P1 FMUL.FTZ R7, R7, 0.69314718246459960938 ;  /* 0x3f31721807071820 */ /* 0x000fc60000410000 */
[----:B------:R-:W-:-:S04]  /*8a90*/  @P2 FMUL.FTZ R13, R13, 0.69314718246459960938 ;  /* 0x3f3172180d0d2820 */ /* 0x000fc80000410000 */
[----:B------:R-:W2:Y:S08]  /*8aa0*/  @P2 MUFU.RCP R5, R6 ;  /* 0x0000000600052308 */ /* 0x000eb00000001000 */
[----:B------:R-:W3:Y:S01]  /*8ab0*/  @P1 MUFU.LG2 R2, R11 ;  /* 0x0000000b00021308 */ /* 0x000ee20000000c00 */
[----:B-1----:R1:W-:Y:S01]  /*8ac0*/  @!P3 STS [R9+0x38400], R8 ;  /* 0x038400080900b388 */ /* 0x0023e20000000800 */
[-C--:B------:R-:W-:Y:S01]  /*8ad0*/  FMUL.FTZ R24, R24, R8.reuse ;  /* 0x0000000818187220 */ /* 0x080fe20000410000 */
[-C--:B------:R-:W-:Y:S01]  /*8ae0*/  FMUL.FTZ R25, R25, R8.reuse ;  /* 0x0000000819197220 */ /* 0x080fe20000410000 */
[-C--:B------:R-:W-:Y:S01]  /*8af0*/  FMUL.FTZ R28, R28, R8.reuse ;  /* 0x000000081c1c7220 */ /* 0x080fe20000410000 */
[-C--:B------:R-:W-:Y:S01]  /*8b00*/  FMUL.FTZ R29, R29, R8.reuse ;  /* 0x000000081d1d7220 */ /* 0x080fe20000410000 */
[-C--:B------:R-:W-:Y:S01]  /*8b10*/  FMUL.FTZ R32, R32, R8.reuse ;  /* 0x0000000820207220 */ /* 0x080fe20000410000 */
[-C--:B------:R-:W-:Y:S01]  /*8b20*/  FMUL.FTZ R33, R33, R8.reuse ;  /* 0x0000000821217220 */ /* 0x080fe20000410000 */
[----:B------:R-:W4:Y:S01]  /*8b30*/  @P2 MUFU.LG2 R6, R6 ;  /* 0x0000000600062308 */ /* 0x000f220000000c00 */
        /* <DEDUP_REMOVED lines=8> */
[----:B---3--:R-:W-:Y:S01]  /*8bc0*/  @P1 FMUL.FTZ R2, R2, 0.69314718246459960938 ;  /* 0x3f31721802021820 */ /* 0x008fe20000410000 */
[-C--:B------:R-:W-:Y:S01]  /*8bd0*/  FMUL.FTZ R49, R49, R8.reuse ;  /* 0x0000000831317220 */ /* 0x080fe20000410000 */
[-C--:B------:R-:W-:Y:S01]  /*8be0*/  FMUL.FTZ R52, R52, R8.reuse ;  /* 0x0000000834347220 */ /* 0x080fe20000410000 */
[----:B------:R-:W-:Y:S01]  /*8bf0*/  FMUL.FTZ R53, R53, R8 ;  /* 0x0000000835357220 */ /* 0x000fe20000410000 */
[----:B------:R-:W-:Y:S01]  /*8c00*/  @P1 FFMA.FTZ R157, R7, R0, R2 ;  /* 0x00000000079d1223 */ /* 0x000fe20000010002 */
[-C--:B------:R-:W-:Y:S01]  /*8c10*/  FMUL.FTZ R56, R56, R8.reuse ;  /* 0x0000000838387220 */ /* 0x080fe20000410000 */
[-C--:B------:R-:W-:Y:S01]  /*8c20*/  FMUL.FTZ R57, R57, R8.reuse ;  /* 0x0000000839397220 */ /* 0x080fe20000410000 */
[-C--:B------:R-:W-:Y:S01]  /*8c30*/  FMUL.FTZ R60, R60, R8.reuse ;  /* 0x000000083c3c7220 */ /* 0x080fe20000410000 */
[----:B----4-:R-:W-:Y:S01]  /*8c40*/  @P2 FMUL.FTZ R6, R6, 0.69314718246459960938 ;  /* 0x3f31721806062820 */ /* 0x010fe20000410000 */
        /* <DEDUP_REMOVED lines=110> */
[----:B------:R-:W-:Y:S01]  /*9330*/  SEL R2, R4, RZ, P0 ;  /* 0x000000ff04027207 */ /* 0x000fe20000000000 */
[----:B-1----:R-:W-:Y:S06]  /*9340*/  BAR.ARV 0xe, 0x100 ;  /* 0x0384000000007b1d */ /* 0x002fec0000002000 */
.L_x_138:
        /* <DEDUP_REMOVED lines=16> */
[----:B--2---:R-:W-:Y:S01]  /*9450*/  ISETP.NE.AND P0, PT, R0, RZ, PT ;  /* 0x000000ff0000720c */ /* 0x004fe20003f05270 */
[----:B------:R-:W-:Y:S01]  /*9460*/  IMAD.U32 R115, RZ, RZ, UR5 ;  /* 0x00000005ff737e24 */ /* 0x000fe2000f8e00ff */
[----:B------:R-:W-:Y:S02]  /*9470*/  MOV R114, UR4 ;  /* 0x0000000400727c02 */ /* 0x000fe40008000f00 */
[----:B------:R-:W-:-:S02]  /*9480*/  F2FP.BF16.F32.PACK_AB R43, R47, R46 ;  /* 0x0000002e2f2b723e */ /* 0x000fc400000010ff */
[----:B------:R-:W-:Y:S01]  /*9490*/  F2FP.BF16.F32.PACK_AB R49, R51, R50 ;  /* 0x000000323331723e */ /* 0x000fe200000010ff */
[----:B------:R-:W-:Y:S01]  /*94a0*/  IMAD.WIDE R114, R188, 0x2, R114 ;  /* 0x00000002bc727825 */ /* 0x000fe200078e0272 */
[----:B------:R-:W-:Y:S02]  /*94b0*/  F2FP.BF16.F32.PACK_AB R56, R57, R56 ;  /* 0x000000383938723e */ /* 0x000fe400000010ff */
[----:B------:R-:W-:Y:S02]  /*94c0*/  F2FP.BF16.F32.PACK_AB R50, R53, R52 ;  /* 0x000000343532723e */ /* 0x000fe400000010ff */
[C---:B------:R-:W-:Y:S02]  /*94d0*/  IADD3 R173, P2, R114.reuse, 0x20, RZ ;  /* 0x0000002072ad7810 */ /* 0x040fe40007f5e0ff */
[C---:B------:R-:W-:Y:S02]  /*94e0*/  IADD3 R175, P4, R114.reuse, 0x60, RZ ;  /* 0x0000006072af7810 */ /* 0x040fe40007f9e0ff */
[C---:B------:R-:W-:Y:S01]  /*94f0*/  IADD3 R6, P3, R114.reuse, 0x40, RZ ;  /* 0x0000004072067810 */ /* 0x040fe20007f7e0ff */
[--C-:B------:R-:W-:Y:S01]  /*9500*/  IMAD.X R5, RZ, RZ, R115.reuse, P2 ;  /* 0x000000ffff057224 */ /* 0x100fe200010e0673 */
[C---:B------:R-:W-:Y:S01]  /*9510*/  LOP3.LUT R3, R114.reuse, 0x380, RZ, 0xc0, !PT ;  /* 0x0000038072037812 */ /* 0x040fe200078ec0ff */
[----:B------:R-:W-:Y:S01]  /*9520*/  IMAD.X R9, RZ, RZ, R115, P4 ;  /* 0x000000ffff097224 */ /* 0x000fe200020e0673 */
[----:B------:R-:W-:-:S02]  /*9530*/  IADD3 R177, P5, R114, 0x2000, RZ ;  /* 0x0000200072b17810 */ /* 0x000fc40007fbe0ff */
[C---:B------:R-:W-:Y:S02]  /*9540*/  IADD3 R14, P1, R114.reuse, 0x2040, RZ ;  /* 0x00002040720e7810 */ /* 0x040fe40007f3e0ff */
[C---:B------:R-:W-:Y:S01]  /*9550*/  IADD3 R181, P2, R114.reuse, 0x2060, RZ ;  /* 0x0000206072b57810 */ /* 0x040fe20007f5e0ff */
[--C-:B------:R-:W-:Y:S01]  /*9560*/  IMAD.X R11, RZ, RZ, R115.reuse, P5 ;  /* 0x000000ffff0b7224 */ /* 0x100fe200028e0673 */
[----:B------:R-:W-:Y:S01]  /*9570*/  IADD3.X R7, RZ, R115, RZ, P3, !PT ;  /* 0x00000073ff077210 */ /* 0x000fe20001ffe4ff */
[--C-:B------:R-:W-:Y:S01]  /*9580*/  IMAD.X R15, RZ, RZ, R115.reuse, P1 ;  /* 0x000000ffff0f7224 */ /* 0x100fe200008e0673 */
[C---:B------:R-:W-:Y:S01]  /*9590*/  IADD3 R189, P4, R114.reuse, 0x4020, RZ ;  /* 0x0000402072bd7810 */ /* 0x040fe20007f9e0ff */
[--C-:B------:R-:W-:Y:S01]  /*95a0*/  IMAD.X R21, RZ, RZ, R115.reuse, P2 ;  /* 0x000000ffff157224 */ /* 0x100fe200010e0673 */
[C---:B------:R-:W-:Y:S02]  /*95b0*/  IADD3 R179, P6, R114.reuse, 0x2020, RZ ;  /* 0x0000202072b37810 */ /* 0x040fe40007fde0ff */
[----:B------:R-:W-:Y:S01]  /*95c0*/  IADD3 R183, P3, R114, 0x4000, RZ ;  /* 0x0000400072b77810 */ /* 0x000fe20007f7e0ff */
[----:B------:R-:W-:Y:S01]  /*95d0*/  IMAD.X R87, RZ, RZ, R115, P4 ;  /* 0x000000ffff577224 */ /* 0x000fe200020e0673 */
[----:B------:R-:W-:-:S02]  /*95e0*/  SHF.R.U64 R3, R3, 0x3, RZ ;  /* 0x0000000303037819 */ /* 0x000fc400000012ff */
[-C--:B------:R-:W-:Y:S02]  /*95f0*/  IADD3.X R13, RZ, R115.reuse, RZ, P6, !PT ;  /* 0x00000073ff0d7210 */ /* 0x080fe400037fe4ff */
[----:B------:R-:W-:Y:S02]  /*9600*/  IADD3.X R83, RZ, R115, RZ, P3, !PT ;  /* 0x00000073ff537210 */ /* 0x000fe40001ffe4ff */
[C---:B------:R-:W-:Y:S02]  /*9610*/  IADD3 R90, P5, R114.reuse, 0x4040, RZ ;  /* 0x00004040725a7810 */ /* 0x040fe40007fbe0ff */
[C---:B------:R-:W-:Y:S02]  /*9620*/  IADD3 R191, P6, R114.reuse, 0x4060, RZ ;  /* 0x0000406072bf7810 */ /* 0x040fe40007fde0ff */
[C---:B------:R-:W-:Y:S01]  /*9630*/  IADD3 R193, P1, R114.reuse, 0x6000, RZ ;  /* 0x0000600072c17810 */ /* 0x040fe20007f3e0ff */
[----:B------:R-:W-:Y:S01]  /*9640*/  IMAD.X R91, RZ, RZ, R115, P5 ;  /* 0x000000ffff5b7224 */ /* 0x000fe200028e0673 */
[----:B------:R-:W-:-:S02]  /*9650*/  IADD3 R195, P2, R114, 0x6020, RZ ;  /* 0x0000602072c37810 */ /* 0x000fc40007f5e0ff */
[C---:B------:R-:W-:Y:S01]  /*9660*/  IADD3 R106, P3, R114.reuse, 0x6040, RZ ;  /* 0x00006040726a7810 */ /* 0x040fe20007f7e0ff */
[--C-:B------:R-:W-:Y:S01]  /*9670*/  IMAD.X R99, RZ, RZ, R115.reuse, P1 ;  /* 0x000000ffff637224 */ /* 0x100fe200008e0673 */
[----:B------:R-:W-:Y:S01]  /*9680*/  IADD3 R197, P4, R114, 0x6060, RZ ;  /* 0x0000606072c57810 */ /* 0x000fe20007f9e0ff */
[--C-:B------:R-:W-:Y:S01]  /*9690*/  IMAD.X R103, RZ, RZ, R115.reuse, P2 ;  /* 0x000000ffff677224 */ /* 0x100fe200010e0673 */
[----:B------:R-:W-:Y:S02]  /*96a0*/  LOP3.LUT R114, R3, R114, RZ, 0x3c, !PT ;  /* 0x0000007203727212 */ /* 0x000fe400078e3cff */
[----:B------:R-:W-:Y:S01]  /*96b0*/  LOP3.LUT R3, R6, 0x380, RZ, 0xc0, !PT ;  /* 0x0000038006037812 */ /* 0x000fe200078ec0ff */
[----:B------:R-:W-:Y:S01]  /*96c0*/  IMAD.X R111, RZ, RZ, R115, P4 ;  /* 0x000000ffff6f7224 */ /* 0x000fe200020e0673 */
[----:B------:R-:W-:Y:S02]  /*96d0*/  LOP3.LUT R0, R173, 0x380, RZ, 0xc0, !PT ;  /* 0x00000380ad007812 */ /* 0x000fe400078ec0ff */
[----:B------:R-:W-:-:S02]  /*96e0*/  SHF.R.U64 R3, R3, 0x3, RZ ;  /* 0x0000000303037819 */ /* 0x000fc400000012ff */
[----:B------:R-:W-:Y:S02]  /*96f0*/  SHF.R.U64 R0, R0, 0x3, RZ ;  /* 0x0000000300007819 */ /* 0x000fe400000012ff */
[----:B------:R-:W-:Y:S02]  /*9700*/  LOP3.LUT R6, R3, R6, RZ, 0x3c, !PT ;  /* 0x0000000603067212 */ /* 0x000fe400078e3cff */
[----:B------:R-:W-:Y:S02]  /*9710*/  LOP3.LUT R3, R14, 0x380, RZ, 0xc0, !PT ;  /* 0x000003800e037812 */ /* 0x000fe400078ec0ff */
[----:B------:R-:W-:Y:S02]  /*9720*/  LOP3.LUT R4, R0, R173, RZ, 0x3c, !PT ;  /* 0x000000ad00047212 */ /* 0x000fe400078e3cff */
[----:B------:R-:W-:Y:S02]  /*9730*/  LOP3.LUT R0, R179, 0x380, RZ, 0xc0, !PT ;  /* 0x00000380b3007812 */ /* 0x000fe400078ec0ff */
[----:B------:R-:W-:-:S02]  /*9740*/  SHF.R.U64 R3, R3, 0x3, RZ ;  /* 0x0000000303037819 */ /* 0x000fc400000012ff */
[----:B------:R-:W-:Y:S02]  /*9750*/  SHF.R.U64 R0, R0, 0x3, RZ ;  /* 0x0000000300007819 */ /* 0x000fe400000012ff */
[----:B------:R-:W-:Y:S02]  /*9760*/  LOP3.LUT R14, R3, R14, RZ, 0x3c, !PT ;  /* 0x0000000e030e7212 */ /* 0x000fe400078e3cff */
[----:B------:R-:W-:Y:S02]  /*9770*/  LOP3.LUT R3, R90, 0x380, RZ, 0xc0, !PT ;  /* 0x000003805a037812 */ /* 0x000fe400078ec0ff */
[----:B------:R-:W-:Y:S02]  /*9780*/  LOP3.LUT R12, R0, R179, RZ, 0x3c, !PT ;  /* 0x000000b3000c7212 */ /* 0x000fe400078e3cff */
[----:B------:R-:W-:Y:S02]  /*9790*/  LOP3.LUT R8, R175, 0x380, RZ, 0xc0, !PT ;  /* 0x00000380af087812 */ /* 0x000fe400078ec0ff */
[----:B------:R-:W-:-:S02]  /*97a0*/  LOP3.LUT R0, R189, 0x380, RZ, 0xc0, !PT ;  /* 0x00000380bd007812 */ /* 0x000fc400078ec0ff */
[----:B------:R-:W-:Y:S02]  /*97b0*/  LOP3.LUT R10, R177, 0x380, RZ, 0xc0, !PT ;  /* 0x00000380b10a7812 */ /* 0x000fe400078ec0ff */
[----:B------:R-:W-:Y:S02]  /*97c0*/  SHF.R.U64 R3, R3, 0x3, RZ ;  /* 0x0000000303037819 */ /* 0x000fe400000012ff */
[----:B------:R-:W-:Y:S02]  /*97d0*/  LOP3.LUT R27, R197, 0x380, RZ, 0xc0, !PT ;  /* 0x00000380c51b7812 */ /* 0x000fe400078ec0ff */
[----:B------:R-:W-:Y:S02]  /*97e0*/  LOP3.LUT R82, R183, 0x380, RZ, 0xc0, !PT ;  /* 0x00000380b7527812 */ /* 0x000fe400078ec0ff */
[----:B------:R-:W-:Y:S02]  /*97f0*/  SHF.R.U64 R8, R8, 0x3, RZ ;  /* 0x0000000308087819 */ /* 0x000fe400000012ff */
[----:B------:R-:W-:-:S02]  /*9800*/  LOP3.LUT R20, R181, 0x380, RZ, 0xc0, !PT ;  /* 0x00000380b5147812 */ /* 0x000fc400078ec0ff */
[----:B------:R-:W-:Y:S02]  /*9810*/  SHF.R.U64 R0, R0, 0x3, RZ ;  /* 0x0000000300007819 */ /* 0x000fe400000012ff */
[----:B------:R-:W-:Y:S02]  /*9820*/  SHF.R.U64 R10, R10, 0x3, RZ ;  /* 0x000000030a0a7819 */ /* 0x000fe400000012ff */
[----:B------:R-:W-:Y:S02]  /*9830*/  LOP3.LUT R98, R193, 0x380, RZ, 0xc0, !PT ;  /* 0x00000380c1627812 */ /* 0x000fe400078ec0ff */
[----:B------:R-:W-:Y:S02]  /*9840*/  LOP3.LUT R90, R3, R90, RZ, 0x3c, !PT ;  /* 0x0000005a035a7212 */ /* 0x000fe400078e3cff */
[----:B------:R-:W-:Y:S02]  /*9850*/  SHF.R.U64 R28, R27, 0x3, RZ ;  /* 0x000000031b1c7819 */ /* 0x000fe400000012ff */
[----:B------:R-:W-:-:S02]  /*9860*/  LOP3.LUT R3, R106, 0x380, RZ, 0xc0, !PT ;  /* 0x000003806a037812 */ /* 0x000fc400078ec0ff */
[----:B------:R-:W-:Y:S02]  /*9870*/  SHF.R.U64 R82, R82, 0x3, RZ ;  /* 0x0000000352527819 */ /* 0x000fe400000012ff */
[----:B------:R-:W-:Y:S02]  /*9880*/  LOP3.LUT R8, R8, R175, RZ, 0x3c, !PT ;  /* 0x000000af08087212 */ /* 0x000fe400078e3cff */
[----:B------:R-:W-:Y:S02]  /*9890*/  SHF.R.U64 R20, R20, 0x3, RZ ;  /* 0x0000000314147819 */ /* 0x000fe400000012ff */
[----:B------:R-:W-:Y:S02]  /*98a0*/  LOP3.LUT R94, R191, 0x380, RZ, 0xc0, !PT ;  /* 0x00000380bf5e7812 */ /* 0x000fe400078ec0ff */
[----:B------:R-:W-:Y:S02]  /*98b0*/  LOP3.LUT R86, R0, R189, RZ, 0x3c, !PT ;  /* 0x000000bd00567212 */ /* 0x000fe400078e3cff */
[----:B------:R-:W-:-:S02]  /*98c0*/  LOP3.LUT R10, R10, R177, RZ, 0x3c, !PT ;  /* 0x000000b10a0a7212 */ /* 0x000fc400078e3cff */
[----:B------:R-:W-:Y:S02]  /*98d0*/  SHF.R.U64 R98, R98, 0x3, RZ ;  /* 0x0000000362627819 */ /* 0x000fe400000012ff */
[----:B------:R-:W-:Y:S02]  /*98e0*/  MOV R114, R114 ;  /* 0x0000007200727202 */ /* 0x000fe40000000f00 */
[----:B------:R-:W-:Y:S02]  /*98f0*/  LOP3.LUT R0, R195, 0x380, RZ, 0xc0, !PT ;  /* 0x00000380c3007812 */ /* 0x000fe400078ec0ff */
[----:B------:R-:W-:Y:S02]  /*9900*/  F2FP.BF16.F32.PACK_AB R27, R31, R30 ;  /* 0x0000001e1f1b723e */ /* 0x000fe400000010ff */
[----:B------:R-:W-:Y:S02]  /*9910*/  LOP3.LUT R110, R28, R197, RZ, 0x3c, !PT ;  /* 0x000000c51c6e7212 */ /* 0x000fe400078e3cff */
[----:B------:R-:W-:Y:S01]  /*9920*/  SHF.R.U64 R3, R3, 0x3, RZ ;  /* 0x0000000303037819 */ /* 0x000fe200000012ff */
[----:B------:R1:W-:Y:S01]  /*9930*/  STSM.16.M88.4 [R114], R24 ;  /* 0x0000001872007844 */ /* 0x0003e20000000200 */
[----:B------:R-:W-:-:S02]  /*9940*/  MOV R28, R4 ;  /* 0x00000004001c7202 */ /* 0x000fc40000000f00 */
[----:B------:R-:W-:Y:S02]  /*9950*/  LOP3.LUT R82, R82, R183, RZ, 0x3c, !PT ;  /* 0x000000b752527212 */ /* 0x000fe400078e3cff */
[----:B------:R-:W-:Y:S01]  /*9960*/  MOV R6, R6 ;  /* 0x0000000600067202 */ /* 0x000fe20000000f00 */
[----:B------:R2:W-:Y:S01]  /*9970*/  STSM.16.M88.4 [R28], R32 ;  /* 0x000000201c007844 */ /* 0x0005e20000000200 */
[----:B------:R-:W-:Y:S02]  /*9980*/  LOP3.LUT R20, R20, R181, RZ, 0x3c, !PT ;  /* 0x000000b514147212 */ /* 0x000fe400078e3cff */
[----:B------:R-:W-:Y:S01]  /*9990*/  SHF.R.U64 R94, R94, 0x3, RZ ;  /* 0x000000035e5e7819 */ /* 0x000fe200000012ff */
[----:B------:R2:W-:Y:S01]  /*99a0*/  STSM.16.M88.4 [R6], R40 ;  /* 0x0000002806007844 */ /* 0x0005e20000000200 */
[----:B------:R-:W-:Y:S02]  /*99b0*/  MOV R8, R8 ;  /* 0x0000000800087202 */ /* 0x000fe40000000f00 */
[----:B------:R-:W-:-:S02]  /*99c0*/  F2FP.BF16.F32.PACK_AB R51, R55, R54 ;  /* 0x000000363733723e */ /* 0x000fc400000010ff */
[----:B------:R-:W-:Y:S02]  /*99d0*/  F2FP.BF16.F32.PACK_AB R57, R59, R58 ;  /* 0x0000003a3b39723e */ /* 0x000fe400000010ff */
[----:B------:R-:W-:Y:S01]  /*99e0*/  F2FP.BF16.F32.PACK_AB R64, R65, R64 ;  /* 0x000000404140723e */ /* 0x000fe200000010ff */
[----:B------:R2:W-:Y:S01]  /*99f0*/  STSM.16.M88.4 [R8], R48 ;  /* 0x0000003008007844 */ /* 0x0005e20000000200 */
[----:B------:R-:W-:Y:S02]  /*9a00*/  LOP3.LUT R98, R98, R193, RZ, 0x3c, !PT ;  /* 0x000000c162627212 */ /* 0x000fe400078e3cff */
[----:B------:R-:W-:Y:S02]  /*9a10*/  SHF.R.U64 R0, R0, 0x3, RZ ;  /* 0x0000000300007819 */ /* 0x000fe400000012ff */
[----:B------:R-:W-:Y:S02]  /*9a20*/  MOV R10, R10 ;  /* 0x0000000a000a7202 */ /* 0x000fe40000000f00 */
[----:B------:R-:W-:-:S02]  /*9a30*/  F2FP.BF16.F32.PACK_AB R58, R61, R60 ;  /* 0x0000003c3d3a723e */ /* 0x000fc400000010ff */
[----:B------:R-:W-:Y:S02]  /*9a40*/  F2FP.BF16.F32.PACK_AB R59, R63, R62 ;  /* 0x0000003e3f3b723e */ /* 0x000fe400000010ff */
[----:B------:R-:W-:Y:S02]  /*9a50*/  F2FP.BF16.F32.PACK_AB R65, R67, R66 ;  /* 0x000000424341723e */ /* 0x000fe400000010ff */
[----:B------:R-:W-:Y:S01]  /*9a60*/  F2FP.BF16.F32.PACK_AB R72, R73, R72 ;  /* 0x000000484948723e */ /* 0x000fe200000010ff */
[----:B------:R2:W-:Y:S01]  /*9a70*/  STSM.16.M88.4 [R10], R56 ;  /* 0x000000380a007844 */ /* 0x0005e20000000200 */
[----:B------:R-:W-:Y:S02]  /*9a80*/  IADD3.X R107, RZ, R115, RZ, P3, !PT ;  /* 0x00000073ff6b7210 */ /* 0x000fe40001ffe4ff */
[----:B------:R-:W-:Y:S02]  /*9a90*/  LOP3.LUT R106, R3, R106, RZ, 0x3c, !PT ;  /* 0x0000006a036a7212 */ /* 0x000fe400078e3cff */
[----:B------:R-:W-:-:S02]  /*9aa0*/  MOV R12, R12 ;  /* 0x0000000c000c7202 */ /* 0x000fc40000000f00 */
[----:B------:R-:W-:Y:S02]  /*9ab0*/  F2FP.BF16.F32.PACK_AB R66, R69, R68 ;  /* 0x000000444542723e */ /* 0x000fe400000010ff */
[----:B------:R-:W-:Y:S02]  /*9ac0*/  F2FP.BF16.F32.PACK_AB R67, R71, R70 ;  /* 0x000000464743723e */ /* 0x000fe400000010ff */
[----:B------:R-:W-:Y:S02]  /*9ad0*/  F2FP.BF16.F32.PACK_AB R73, R75, R74 ;  /* 0x0000004a4b49723e */ /* 0x000fe400000010ff */
[----:B------:R-:W-:Y:S01]  /*9ae0*/  MOV R14, R14 ;  /* 0x0000000e000e7202 */ /* 0x000fe20000000f00 */
[----:B------:R2:W-:Y:S01]  /*9af0*/  STSM.16.M88.4 [R12], R64 ;  /* 0x000000400c007844 */ /* 0x0005e20000000200 */
[----:B------:R-:W-:Y:S02]  /*9b00*/  MOV R5, R82 ;  /* 0x0000005200057202 */ /* 0x000fe40000000f00 */
[----:B------:R-:W-:-:S02]  /*9b10*/  F2FP.BF16.F32.PACK_AB R74, R77, R76 ;  /* 0x0000004c4d4a723e */ /* 0x000fc400000010ff */
[----:B------:R-:W-:Y:S02]  /*9b20*/  F2FP.BF16.F32.PACK_AB R75, R79, R78 ;  /* 0x0000004e4f4b723e */ /* 0x000fe400000010ff */
[----:B------:R-:W-:Y:S02]  /*9b30*/  F2FP.BF16.F32.PACK_AB R80, R81, R80 ;  /* 0x000000505150723e */ /* 0x000fe400000010ff */
[----:B------:R-:W-:Y:S01]  /*9b40*/  IADD3.X R95, RZ, R115, RZ, P6, !PT ;  /* 0x00000073ff5f7210 */ /* 0x000fe200037fe4ff */
[----:B------:R2:W-:Y:S01]  /*9b50*/  STSM.16.M88.4 [R14], R72 ;  /* 0x000000480e007844 */ /* 0x0005e20000000200 */
[----:B------:R-:W-:Y:S02]  /*9b60*/  LOP3.LUT R94, R94, R191, RZ, 0x3c, !PT ;  /* 0x000000bf5e5e7212 */ /* 0x000fe400078e3cff */
[----:B------:R-:W-:Y:S02]  /*9b70*/  MOV R20, R20 ;  /* 0x0000001400147202 */ /* 0x000fe40000000f00 */
[----:B------:R-:W-:-:S02]  /*9b80*/  MOV R4, R90 ;  /* 0x0000005a00047202 */ /* 0x000fc40000000f00 */
[----:B------:R-:W-:Y:S02]  /*9b90*/  F2FP.BF16.F32.PACK_AB R81, R153, R152 ;  /* 0x000000989951723e */ /* 0x000fe400000010ff */
[----:B------:R-:W-:Y:S02]  /*9ba0*/  F2FP.BF16.F32.PACK_AB R82, R85, R84 ;  /* 0x000000545552723e */ /* 0x000fe400000010ff */
[----:B------:R-:W-:Y:S02]  /*9bb0*/  F2FP.BF16.F32.PACK_AB R83, R155, R154 ;  /* 0x0000009a9b53723e */ /* 0x000fe400000010ff */
[----:B------:R-:W-:Y:S02]  /*9bc0*/  F2FP.BF16.F32.PACK_AB R88, R89, R88 ;  /* 0x000000585958723e */ /* 0x000fe400000010ff */
[----:B------:R-:W-:Y:S01]  /*9bd0*/  LOP3.LUT R102, R0, R195, RZ, 0x3c, !PT ;  /* 0x000000c300667212 */ /* 0x000fe200078e3cff */
[----:B------:R2:W-:Y:S01]  /*9be0*/  STSM.16.M88.4 [R20], R80 ;  /* 0x0000005014007844 */ /* 0x0005e20000000200 */
[----:B------:R-:W-:-:S02]  /*9bf0*/  MOV R3, R98 ;  /* 0x0000006200037202 */ /* 0x000fc40000000f00 */
[----:B------:R-:W-:Y:S02]  /*9c00*/  F2FP.BF16.F32.PACK_AB R89, R159, R158 ;  /* 0x0000009e9f59723e */ /* 0x000fe400000010ff */
[----:B------:R-:W-:Y:S02]  /*9c10*/  F2FP.BF16.F32.PACK_AB R90, R93, R92 ;  /* 0x0000005c5d5a723e */ /* 0x000fe400000010ff */
[----:B------:R-:W-:Y:S02]  /*9c20*/  F2FP.BF16.F32.PACK_AB R91, R161, R160 ;  /* 0x000000a0a15b723e */ /* 0x000fe400000010ff */
[----:B------:R-:W-:Y:S02]  /*9c30*/  F2FP.BF16.F32.PACK_AB R96, R97, R96 ;  /* 0x000000606160723e */ /* 0x000fe400000010ff */
[----:B------:R-:W-:Y:S01]  /*9c40*/  MOV R86, R86 ;  /* 0x0000005600567202 */ /* 0x000fe20000000f00 */
[----:B------:R2:W-:Y:S01]  /*9c50*/  STSM.16.M88.4 [R5], R88 ;  /* 0x0000005805007844 */ /* 0x0005e20000000200 */
[----:B------:R-:W-:-:S02]  /*9c60*/  MOV R0, R106 ;  /* 0x0000006a00007202 */ /* 0x000fc40000000f00 */
[----:B------:R-:W-:Y:S02]  /*9c70*/  F2FP.BF16.F32.PACK_AB R97, R163, R162 ;  /* 0x000000a2a361723e */ /* 0x000fe400000010ff */
[----:B------:R-:W-:Y:S02]  /*9c80*/  F2FP.BF16.F32.PACK_AB R98, R101, R100 ;  /* 0x000000646562723e */ /* 0x000fe400000010ff */
[----:B------:R-:W-:Y:S02]  /*9c90*/  F2FP.BF16.F32.PACK_AB R99, R165, R164 ;  /* 0x000000a4a563723e */ /* 0x000fe400000010ff */
[----:B------:R-:W-:Y:S02]  /*9ca0*/  F2FP.BF16.F32.PACK_AB R104, R105, R104 ;  /* 0x000000686968723e */ /* 0x000fe400000010ff */
[----:B------:R-:W-:Y:S01]  /*9cb0*/  F2FP.BF16.F32.PACK_AB R105, R167, R166 ;  /* 0x000000a6a769723e */ /* 0x000fe200000010ff */
[----:B------:R2:W-:Y:S01]  /*9cc0*/  STSM.16.M88.4 [R86], R96 ;  /* 0x0000006056007844 */ /* 0x0005e20000000200 */
[----:B------:R-:W-:-:S02]  /*9cd0*/  F2FP.BF16.F32.PACK_AB R106, R109, R108 ;  /* 0x0000006c6d6a723e */ /* 0x000fc400000010ff */
[----:B------:R-:W-:Y:S02]  /*9ce0*/  F2FP.BF16.F32.PACK_AB R107, R169, R168 ;  /* 0x000000a8a96b723e */ /* 0x000fe400000010ff */
[----:B------:R-:W-:Y:S02]  /*9cf0*/  F2FP.BF16.F32.PACK_AB R112, R113, R112 ;  /* 0x000000707170723e */ /* 0x000fe400000010ff */
[----:B------:R-:W-:Y:S01]  /*9d00*/  F2FP.BF16.F32.PACK_AB R120, R121, R120 ;  /* 0x000000787978723e */ /* 0x000fe200000010ff */
[----:B------:R2:W-:Y:S01]  /*9d10*/  STSM.16.M88.4 [R4], R104 ;  /* 0x0000006804007844 */ /* 0x0005e20000000200 */
[----:B------:R-:W-:Y:S02]  /*9d20*/  MOV R94, R94 ;  /* 0x0000005e005e7202 */ /* 0x000fe40000000f00 */
[----:B------:R-:W-:Y:S02]  /*9d30*/  F2FP.BF16.F32.PACK_AB R113, R171, R170 ;  /* 0x000000aaab71723e */ /* 0x000fe400000010ff */
[----:B-1----:R-:W-:-:S02]  /*9d40*/  F2FP.BF16.F32.PACK_AB R114, R117, R116 ;  /* 0x000000747572723e */ /* 0x002fc400000010ff */
[----:B------:R-:W-:Y:S02]  /*9d50*/  F2FP.BF16.F32.PACK_AB R115, R119, R118 ;  /* 0x000000767773723e */ /* 0x000fe400000010ff */
[----:B------:R-:W-:Y:S02]  /*9d60*/  F2FP.BF16.F32.PACK_AB R121, R123, R122 ;  /* 0x0000007a7b79723e */ /* 0x000fe400000010ff */
[----:B------:R-:W-:Y:S01]  /*9d70*/  F2FP.BF16.F32.PACK_AB R128, R129, R128 ;  /* 0x000000808180723e */ /* 0x000fe200000010ff */
[----:B------:R2:W-:Y:S01]  /*9d80*/  STSM.16.M88.4 [R94], R112 ;  /* 0x000000705e007844 */ /* 0x0005e20000000200 */
[----:B------:R-:W-:Y:S02]  /*9d90*/  F2FP.BF16.F32.PACK_AB R122, R125, R124 ;  /* 0x0000007c7d7a723e */ /* 0x000fe400000010ff */
[----:B------:R-:W-:Y:S02]  /*9da0*/  F2FP.BF16.F32.PACK_AB R123, R127, R126 ;  /* 0x0000007e7f7b723e */ /* 0x000fe400000010ff */
[----:B------:R-:W-:-:S02]  /*9db0*/  F2FP.BF16.F32.PACK_AB R129, R131, R130 ;  /* 0x000000828381723e */ /* 0x000fc400000010ff */
[----:B------:R-:W-:Y:S01]  /*9dc0*/  F2FP.BF16.F32.PACK_AB R136, R137, R136 ;  /* 0x000000888988723e */ /* 0x000fe200000010ff */
[----:B------:R2:W-:Y:S01]  /*9dd0*/  STSM.16.M88.4 [R3], R120 ;  /* 0x0000007803007844 */ /* 0x0005e20000000200 */
[----:B------:R-:W-:Y:S02]  /*9de0*/  MOV R102, R102 ;  /* 0x0000006600667202 */ /* 0x000fe40000000f00 */
        /* <DEDUP_REMOVED lines=36> */
[----:B------:R-:W-:Y:S02]  /*a030*/  IMAD.U32 R5, RZ, RZ, UR5 ;  /* 0x00000005ff057e24 */ /* 0x000fe4000f8e00ff */
[----:B------:R-:W-:Y:S01]  /*a040*/  IMAD.U32 R4, RZ, RZ, UR4 ;  /* 0x00000004ff047e24 */ /* 0x000fe2000f8e00ff */
        /* <DEDUP_REMOVED lines=8> */
[C---:B------:R-:W-:Y:S01]  /*a0d0*/  VIADD R8, R7.reuse, 0x8 ;  /* 0x0000000807087836 */ /* 0x040fe20000000000 */
[----:B------:R-:W-:Y:S01]  /*a0e0*/  IADD3 R0, P2, R7, R4, RZ ;  /* 0x0000000407007210 */ /* 0x000fe20007f5e0ff */
[----:B------:R-:W-:-:S03]  /*a0f0*/  IMAD R6, R9, UR36, R6 ;  /* 0x0000002409067c24 */ /* 0x000fc6000f8e0206 */
[----:B------:R-:W-:Y:S01]  /*a100*/  ISETP.GE.OR P0, PT, R8, UR4, P0 ;  /* 0x0000000408007c0c */ /* 0x000fe20008706670 */
[----:B------:R-:W-:Y:S01]  /*a110*/  ULDC.64 UR4, c[0x0][0xc40] ;  /* 0x0003100000047ab9 */ /* 0x000fe20000000a00 */
[----:B------:R-:W-:Y:S02]  /*a120*/  IADD3.X R3, R3, R5, R6, P2, !PT ;  /* 0x0000000503037210 */ /* 0x000fe400017fe406 */
[----:B------:R-:W-:-:S04]  /*a130*/  LEA R4, P2, R0, UR4, 0x2 ;  /* 0x0000000400047c11 */ /* 0x000fc8000f8410ff */
[----:B------:R-:W-:-:S05]  /*a140*/  LEA.HI.X R5, R0, UR5, R3, 0x2, P2 ;  /* 0x0000000500057c11 */ /* 0x000fca00090f1403 */
[----:B------:R1:W-:Y:S04]  /*a150*/  @!P1 STG.E desc[UR54][R4.64], R157 ;  /* 0x0000009d04009986 */ /* 0x0003e8000c101936 */
[----:B------:R1:W-:Y:S02]  /*a160*/  @!P0 STG.E desc[UR54][R4.64+0x20], R156 ;  /* 0x0000209c04008986 */ /* 0x0003e4000c101936 */
.L_x_160:
[----:B--2---:R-:W2:Y:S01]  /*a170*/  SHFL.IDX PT, R0, R187, RZ, 0x1f ;  /* 0x00001fffbb007589 */ /* 0x004ea200000e0000 */
[----:B------:R-:W-:Y:S02]  /*a180*/  ULDC UR4, c[0x0][0xc] ;  /* 0x0000030000047ab9 */ /* 0x000fe40000000800 */
[----:B------:R-:W-:Y:S01]  /*a190*/  UIADD3 UR41, UR4, UR41, URZ ;  /* 0x0000002904297290 */ /* 0x000fe2000fffe03f */
[----:B--2---:R-:W-:-:S13]  /*a1a0*/  ISETP.NE.AND P0, PT, R0, 0x7, PT ;  /* 0x000000070000780c */ /* 0x004fda0003f05270 */
        /* <DEDUP_REMOVED lines=26> */
[----:B--2---:R-:W-:Y:S01]  /*a350*/  UMOV UR32, UR6 ;  /* 0x0000000600207c82 */ /* 0x004fe20008000000 */
[----:B------:R-:W-:Y:S01]  /*a360*/  UMOV UR33, UR7 ;  /* 0x0000000700217c82 */ /* 0x000fe20008000000 */
[----:B------:R-:W-:Y:S01]  /*a370*/  UIADD3 UR6, UR42, 0xa000, URZ ;  /* 0x0000a0002a067890 */ /* 0x000fe2000fffe03f */
[----:B------:R2:W-:Y:S01]  /*a380*/  UTMASTG.5D [UR32], [UR4] ;  /* 0x00000020040073b5 */ /* 0x0005e20008020000 */
[----:B------:R-:W-:Y:S01]  /*a390*/  UMOV UR7, 0x140 ;  /* 0x0000014000077882 */ /* 0x000fe20000000000 */
[----:B--2---:R-:W-:Y:S01]  /*a3a0*/  UMOV UR32, UR8 ;  /* 0x0000000800207c82 */ /* 0x004fe20008000000 */
[----:B------:R-:W-:Y:S01]  /*a3b0*/  UMOV UR33, UR9 ;  /* 0x0000000900217c82 */ /* 0x000fe20008000000 */
[----:B------:R-:W-:Y:S01]  /*a3c0*/  UIADD3 UR8, UR42, 0xc000, URZ ;  /* 0x0000c0002a087890 */ /* 0x000fe2000fffe03f */
[----:B------:R2:W-:Y:S01]  /*a3d0*/  UTMASTG.5D [UR32], [UR4] ;  /* 0x00000020040073b5 */ /* 0x0005e20008020000 */
[----:B------:R-:W-:Y:S01]  /*a3e0*/  UIADD3 UR9, UR42, 0xe000, URZ ;  /* 0x0000e0002a097890 */ /* 0x000fe2000fffe03f */
[----:B--2---:R-:W-:Y:S01]  /*a3f0*/  UMOV UR32, UR10 ;  /* 0x0000000a00207c82 */ /* 0x004fe20008000000 */
[----:B------:R-:W-:-:S02]  /*a400*/  UMOV UR33, UR11 ;  /* 0x0000000b00217c82 */ /* 0x000fc40008000000 */
[----:B------:R2:W-:Y:S02]  /*a410*/  UTMASTG.5D [UR32], [UR4] ;  /* 0x00000020040073b5 */ /* 0x0005e40008020000 */
[----:B--2---:R-:W-:Y:S01]  /*a420*/  UMOV UR32, UR12 ;  /* 0x0000000c00207c82 */ /* 0x004fe20008000000 */
[----:B------:R-:W-:Y:S02]  /*a430*/  UMOV UR33, UR13 ;  /* 0x0000000d00217c82 */ /* 0x000fe40008000000 */
[----:B------:R2:W-:Y:S02]  /*a440*/  UTMASTG.5D [UR32], [UR4] ;  /* 0x00000020040073b5 */ /* 0x0005e40008020000 */
[----:B--2---:R-:W-:Y:S01]  /*a450*/  UMOV UR32, UR6 ;  /* 0x0000000600207c82 */ /* 0x004fe20008000000 */
[----:B------:R-:W-:Y:S01]  /*a460*/  UMOV UR33, UR7 ;  /* 0x0000000700217c82 */ /* 0x000fe20008000000 */
[----:B------:R-:W-:Y:S01]  /*a470*/  UMOV UR6, 0x180 ;  /* 0x0000018000067882 */ /* 0x000fe20000000000 */
[----:B------:R2:W-:Y:S02]  /*a480*/  UTMASTG.5D [UR32], [UR4] ;  /* 0x00000020040073b5 */ /* 0x0005e40008020000 */
[----:B--2---:R-:W-:Y:S01]  /*a490*/  UMOV UR32, UR8 ;  /* 0x0000000800207c82 */ /* 0x004fe20008000000 */
[----:B------:R-:W-:Y:S01]  /*a4a0*/  UMOV UR33, UR6 ;  /* 0x0000000600217c82 */ /* 0x000fe20008000000 */
[----:B------:R-:W-:Y:S01]  /*a4b0*/  UMOV UR6, 0x1c0 ;  /* 0x000001c000067882 */ /* 0x000fe20000000000 */
[----:B------:R2:W-:Y:S02]  /*a4c0*/  UTMASTG.5D [UR32], [UR4] ;  /* 0x00000020040073b5 */ /* 0x0005e40008020000 */
[----:B--2---:R-:W-:Y:S01]  /*a4d0*/  UMOV UR32, UR9 ;  /* 0x0000000900207c82 */ /* 0x004fe20008000000 */
[----:B------:R-:W-:Y:S01]  /*a4e0*/  UMOV UR33, UR6 ;  /* 0x0000000600217c82 */ /* 0x000fe20008000000 */
[----:B------:R-:W-:Y:S01]  /*a4f0*/  UIADD3 UR6, UR42, 0x38820, URZ ;  /* 0x000388202a067890 */ /* 0x000fe2000fffe03f */
[----:B------:R2:W-:Y:S03]  /*a500*/  UTMASTG.5D [UR32], [UR4] ;  /* 0x00000020040073b5 */ /* 0x0005e60008020000 */
[----:B------:R-:W-:Y:S01]  /*a510*/  UPRMT UR6, URZ, 0x654, UR6 ;  /* 0x000006543f067896 */ /* 0x000fe20008000006 */
[----:B------:R0:W-:Y:S01]  /*a520*/  UTMACMDFLUSH ;  /* 0x00000000000079b7 */ /* 0x0001e20000000000 */
[----:B------:R-:W-:-:S07]  /*a530*/  DEPBAR.LE SB0, 0x0 ;  /* 0x000080000000791a */ /* 0x000fce0000000000 */
[----:B--2---:R-:W-:Y:S03]  /*a540*/  SYNCS.ARRIVE.TRANS64.RED.A1T0 RZ, [UR6], RZ ;  /* 0x000000ffffff79a7 */ /* 0x004fe60008100406 */
.L_x_162:
[----:B------:R-:W-:Y:S05]  /*a550*/  BSYNC B0 ;  /* 0x0000000000007941 */ /* 0x000fea0003800000 */
.L_x_161:
[----:B------:R-:W2:Y:S02]  /*a560*/  LDC R0, c[0x0][0xea4] ;  /* 0x0003a900ff007b82 */ /* 0x000ea40000000800 */
[----:B--2---:R-:W-:-:S13]  /*a570*/  ISETP.LE.AND P0, PT, R0, UR41, PT ;  /* 0x0000002900007c0c */ /* 0x004fda000bf03270 */
[----:B------:R-:W-:Y:S05]  /*a580*/  @!P0 BRA `(.L_x_163) ;  /* 0xffffff6800408947 */ /* 0x000fea000383ffff */
[----:B------:R-:W-:Y:S05]  /*a590*/  EXIT ;  /* 0x000000000000794d */ /* 0x000fea0003800000 */
.L_x_133:
[----:B------:R-:W-:-:S08]  /*a5a0*/  NOP ;  /* 0x0000000000007918 */ /* 0x000fd00000000000 */
[----:B------:R-:W1:-:S00]  /*a5b0*/  USETMAXREG.DEALLOC.CTAPOOL 0x18 ;  /* 0x00000018000079c8 */ /* 0x000e4000080e0500 */
[----:B-1----:R-:W-:-:S06]  /*a5c0*/  LOP3.LUT R0, R0, 0x3, RZ, 0xc0, !PT ;  /* 0x0000000300007812 */ /* 0x002fcc00078ec0ff */
[----:B------:R-:W1:Y:S02]  /*a5d0*/  SHFL.IDX PT, R0, R0, RZ, 0x1f ;  /* 0x00001fff00007589 */ /* 0x000e6400000e0000 */
[----:B-1----:R-:W-:-:S13]  /*a5e0*/  ISETP.NE.AND P0, PT, R0, RZ, PT ;  /* 0x000000ff0000720c */ /* 0x002fda0003f05270 */
[----:B------:R-:W-:Y:S05]  /*a5f0*/  @P0 EXIT ;  /* 0x000000000000094d */ /* 0x000fea0003800000 */
[----:B------:R-:W1:Y:S01]  /*a600*/  S2UR UR4, SR_CTAID.X ;  /* 0x00000000000479c3 */ /* 0x000e620000002500 */
[----:B------:R-:W-:Y:S01]  /*a610*/  MOV R16, RZ ;  /* 0x000000ff00107202 */ /* 0x000fe20000000f00 */
[----:B------:R-:W-:Y:S02]  /*a620*/  IMAD.MOV.U32 R2, RZ, RZ, 0x1 ;  /* 0x00000001ff027424 */ /* 0x000fe400078e00ff */
[----:B------:R-:W-:-:S04]  /*a630*/  IMAD.MOV.U32 R17, RZ, RZ, 0x1 ;  /* 0x00000001ff117424 */ /* 0x000fc800078e00ff */
[----:B------:R-:W1:Y:S02]  /*a640*/  LDC R0, c[0x0][0xea4] ;  /* 0x0003a900ff007b82 */ /* 0x000e640000000800 */
[----:B-1----:R-:W-:-:S13]  /*a650*/  ISETP.LE.AND P0, PT, R0, UR4, PT ;  /* 0x0000000400007c0c */ /* 0x002fda000bf03270 */
[----:B------:R-:W-:Y:S05]  /*a660*/  @P0 BRA `(.L_x_164) ;  /* 0x0000003000600947 */ /* 0x000fea0003800000 */
[----:B------:R-:W-:Y:S01]  /*a670*/  MOV R0, UR4 ;  /* 0x0000000400007c02 */ /* 0x000fe20008000f00 */
[----:B------:R-:W-:Y:S01]  /*a680*/  ULDC UR4, c[0x0][0xc] ;  /* 0x0000030000047ab9 */ /* 0x000fe20000000800 */
[----:B------:R-:W-:Y:S01]  /*a690*/  IMAD.MOV.U32 R16, RZ, RZ, RZ ;  /* 0x000000ffff107224 */ /* 0x000fe200078e00ff */
[----:B------:R-:W-:Y:S01]  /*a6a0*/  ULDC.64 UR46, c[0x0][0x198] ;  /* 0x00006600002e7ab9 */ /* 0x000fe20000000a00 */
[----:B------:R-:W-:Y:S01]  /*a6b0*/  IMAD.MOV.U32 R17, RZ, RZ, 0x1 ;  /* 0x00000001ff117424 */ /* 0x000fe200078e00ff */
[----:B------:R1:W-:Y:S04]  /*a6c0*/  STL [R1+0xc], R0 ;  /* 0x00000c0001007387 */ /* 0x0003e80000100800 */
[----:B------:R2:W-:Y:S01]  /*a6d0*/  STL [R1+0x18], RZ ;  /* 0x000018ff01007387 */ /* 0x0005e20000100800 */
[----:B-1----:R-:W-:-:S05]  /*a6e0*/  MOV R0, UR4 ;  /* 0x0000000400007c02 */ /* 0x002fca0008000f00 */
[----:B------:R2:W-:Y:S02]  /*a6f0*/  STL [R1+0x1c], R0 ;  /* 0x00001c0001007387 */ /* 0x0005e40000100800 */
.L_x_208:
[----:B---3--:R-:W3:Y:S01]  /*a700*/  LDL R4, [R1+0xc] ;  /* 0x00000c0001047983 */ /* 0x008ee20000100800 */
[----:B-12---:R-:W1:Y:S01]  /*a710*/  LDC R0, c[0x0][0xea8] ;  /* 0x0003aa00ff007b82 */ /* 0x006e620000000800 */
[----:B------:R-:W-:Y:S05]  /*a720*/  YIELD ;  /* 0x0000000000007946 */ /* 0x000fea0003800000 */
[----:B------:R-:W-:Y:S02]  /*a730*/  ULDC.64 UR4, c[0x0][0x3f8] ;  /* 0x0000fe0000047ab9 */ /* 0x000fe40000000a00 */
[----:B------:R-:W2:Y:S01]  /*a740*/  LDC R19, c[0x0][0xeb4] ;  /* 0x0003ad00ff137b82 */ /* 0x000ea20000000800 */
[----:B------:R-:W-:-:S03]  /*a750*/  UISETP.NE.U32.AND UP0, UPT, UR4, URZ, UPT ;  /* 0x0000003f0400728c */ /* 0x000fc6000bf05070 */
[----:B------:R-:W-:Y:S01]  /*a760*/  ULDC UR4, c[0x0][0x404] ;  /* 0x0001010000047ab9 */ /* 0x000fe20000000800 */
[----:B------:R-:W-:-:S04]  /*a770*/  UISETP.NE.AND.EX UP0, UPT, UR5, URZ, UPT, UP0 ;  /* 0x0000003f0500728c */ /* 0x000fc8000bf05300 */
[----:B------:R-:W-:Y:S01]  /*a780*/  USEL UR4, UR4, 0x1, UP0 ;  /* 0x0000000104047887 */ /* 0x000fe20008000000 */
[----:B-1----:R-:W-:Y:S02]  /*a790*/  ISETP.NE.AND P0, PT, R0, 0x1, PT ;  /* 0x000000010000780c */ /* 0x002fe40003f05270 */
[----:B--2---:R-:W-:-:S11]  /*a7a0*/  ISETP.NE.AND P1, PT, R19, 0x1, PT ;  /* 0x000000011300780c */ /* 0x004fd60003f25270 */
[----:B------:R-:W3:Y:S08]  /*a7b0*/  @P0 LDC R0, c[0x0][0xeac] ;  /* 0x0003ab00ff000b82 */ /* 0x000ef00000000800 */
[----:B------:R-:W1:Y:S08]  /*a7c0*/  @P0 LDC R5, c[0x0][0xeb0] ;  /* 0x0003ac00ff050b82 */ /* 0x000e700000000800 */
[----:B------:R-:W2:Y:S01]  /*a7d0*/  @P1 LDC.64 R2, c[0x0][0xeb8] ;  /* 0x0003ae00ff021b82 */ /* 0x000ea20000000a00 */
[----:B---3--:R-:W-:-:S05]  /*a7e0*/  @P0 IMAD.HI.U32 R0, R4, R0, RZ ;  /* 0x0000000004000227 */ /* 0x008fca00078e00ff */
[----:B-1----:R-:W-:Y:S02]  /*a7f0*/  @P0 SHF.R.U32.HI R4, RZ, R5, R0 ;  /* 0x00000005ff040219 */ /* 0x002fe40000011600 */
[----:B------:R-:W1:Y:S01]  /*a800*/  S2R R5, SR_CgaCtaId ;  /* 0x0000000000057919 */ /* 0x000e620000008800 */
[----:B------:R-:W3:Y:S02]  /*a810*/  LDC R0, c[0x0][0x2e0] ;  /* 0x0000b800ff007b82 */ /* 0x000ee40000000800 */
[----:B--2---:R-:W-:Y:S01]  /*a820*/  @P1 IMAD.HI.U32 R2, R4, R2, RZ ;  /* 0x0000000204021227 */ /* 0x004fe200078e00ff */
[----:B------:R2:W-:Y:S03]  /*a830*/  STL [R1+0x4], R4 ;  /* 0x0000040401007387 */ /* 0x0005e60000100800 */
[----:B------:R-:W-:Y:S01]  /*a840*/  IMAD.MOV.U32 R18, RZ, RZ, R4 ;  /* 0x000000ffff127224 */ /* 0x000fe200078e0004 */
[----:B------:R-:W-:-:S02]  /*a850*/  @P1 SHF.R.U32.HI R18, RZ, R3, R2 ;  /* 0x00000003ff121219 */ /* 0x000fc40000011602 */
[----:B------:R-:W-:Y:S01]  /*a860*/  MOV R2, 0x400 ;  /* 0x0000040000027802 */ /* 0x000fe20000000f00 */
[----:B---3--:R-:W-:-:S03]  /*a870*/  IMAD R6, R0, UR4, RZ ;  /* 0x0000000400067c24 */ /* 0x008fc6000f8e02ff */
[----:B-1----:R-:W-:-:S05]  /*a880*/  LEA R7, R5, R2, 0x18 ;  /* 0x0000000205077211 */ /* 0x002fca00078ec0ff */
[----:B------:R-:W-:Y:S01]  /*a890*/  VIADD R0, R7, 0x22400 ;  /* 0x0002240007007836 */ /* 0x000fe20000000000 */
[----:B------:R2:W-:Y:S04]  /*a8a0*/  STL [R1], R7 ;  /* 0x0000000701007387 */ /* 0x0005e80000100800 */
[----:B------:R-:W-:Y:S01]  /*a8b0*/  LOP3.LUT P0, RZ, R0, 0x3ff, RZ, 0xc0, !PT ;  /* 0x000003ff00ff7812 */ /* 0x000fe2000780c0ff */
[----:B------:R2:W-:Y:S01]  /*a8c0*/  STL [R1+0x14], R6 ;  /* 0x0000140601007387 */ /* 0x0005e20000100800 */
[----:B------:R-:W-:-:S04]  /*a8d0*/  IADD3 R0, R6, 0x3f, RZ ;  /* 0x0000003f06007810 */ /* 0x000fc80007ffe0ff */
[----:B------:R-:W-:-:S04]  /*a8e0*/  SHF.R.S32.HI R3, RZ, 0x1f, R0 ;  /* 0x0000001fff037819 */ /* 0x000fc80000011400 */
[----:B------:R-:W-:Y:S01]  /*a8f0*/  LEA.HI R3, R3, R0, RZ, 0x6 ;  /* 0x0000000003037211 */ /* 0x000fe200078f30ff */
[----:B------:R-:W-:-:S04]  /*a900*/  IMAD.MOV R0, RZ, RZ, -R18 ;  /* 0x000000ffff007224 */ /* 0x000fc800078e0a12 */
        /* <DEDUP_REMOVED lines=8> */
[----:B--2---:R-:W-:Y:S01]  /*a990*/  IMAD.U32 R4, RZ, RZ, UR6 ;  /* 0x00000006ff047e24 */ /* 0x004fe2000f8e00ff */
[----:B------:R-:W-:Y:S01]  /*a9a0*/  MOV R5, UR7 ;  /* 0x0000000700057c02 */ /* 0x000fe20008000f00 */
[----:B------:R-:W1:Y:S01]  /*a9b0*/  LDC.64 R2, c[0x4][R2] ;  /* 0x0100000002027b82 */ /* 0x000e620000000a00 */
[----:B------:R-:W-:Y:S01]  /*a9c0*/  IMAD.U32 R6, RZ, RZ, UR8 ;  /* 0x00000008ff067e24 */ /* 0x000fe2000f8e00ff */
[----:B------:R-:W-:Y:S01]  /*a9d0*/  MOV R10, UR4 ;  /* 0x00000004000a7c02 */ /* 0x000fe20008000f00 */
[----:B------:R-:W-:Y:S01]  /*a9e0*/  IMAD.U32 R7, RZ, RZ, UR9 ;  /* 0x00000009ff077e24 */ /* 0x000fe2000f8e00ff */
[----:B------:R-:W-:Y:S01]  /*a9f0*/  MOV R12, 0x1 ;  /* 0x00000001000c7802 */ /* 0x000fe20000000f00 */
[----:B------:R-:W-:-:S02]  /*aa00*/  IMAD.U32 R11, RZ, RZ, UR5 ;  /* 0x00000005ff0b7e24 */ /* 0x000fc4000f8e00ff */
[----:B------:R-:W-:Y:S02]  /*aa10*/  IMAD.MOV.U32 R8, RZ, RZ, 0x70 ;  /* 0x00000070ff087424 */ /* 0x000fe400078e00ff */
[----:B------:R-:W-:-:S07]  /*aa20*/  IMAD.MOV.U32 R13, RZ, RZ, RZ ;  /* 0x000000ffff0d7224 */ /* 0x000fce00078e00ff */
[----:B------:R-:W-:-:S07]  /*aa30*/  LEPC R20, `(.L_x_165) ;  /* 0x000000001014794e */ /* 0x000fce0000000000 */
[----:B-1----:R-:W-:Y:S05]  /*aa40*/  CALL.ABS.NOINC R2 ;  /* 0x0000000002007343 */ /* 0x002fea0003c00000 */
.L_x_165:
[----:B------:R-:W2:Y:S02]  /*aa50*/  LDL R2, [R1] ;  /* 0x0000000001027983 */ /* 0x000ea40000100800 */
[----:B--2---:R-:W-:-:S05]  /*aa60*/  VIADD R0, R2, 0x400 ;  /* 0x0000040002007836 */ /* 0x004fca0000000000 */
        /* <DEDUP_REMOVED lines=18> */
.L_x_167:
[----:B------:R-:W-:Y:S01]  /*ab90*/  MOV R2, 0x0 ;  /* 0x0000000000027802 */ /* 0x000fe20000000f00 */
[----:B------:R-:W-:Y:S01]  /*aba0*/  ULDC.64 UR6, c[0x4][0x88] ;  /* 0x0100220000067ab9 */ /* 0x000fe20000000a00 */
[----:B------:R-:W-:Y:S01]  /*abb0*/  ULDC.64 UR8, c[0x4][0x90] ;  /* 0x0100240000087ab9 */ /* 0x000fe20000000a00 */
[----:B------:R-:W-:Y:S01]  /*abc0*/  ULDC.64 UR4, c[0x4][0x18] ;  /* 0x0100060000047ab9 */ /* 0x000fe20000000a00 */
[----:B------:R-:W-:Y:S01]  /*abd0*/  MOV R4, UR6 ;  /* 0x0000000600047c02 */ /* 0x000fe20008000f00 */
[----:B------:R-:W-:Y:S01]  /*abe0*/  IMAD.U32 R5, RZ, RZ, UR7 ;  /* 0x00000007ff057e24 */ /* 0x000fe2000f8e00ff */
        /* <DEDUP_REMOVED lines=10> */
.L_x_166:
[----:B------:R-:W2:Y:S01]  /*ac90*/  LDL.LU R5, [R1+0x4] ;  /* 0x0000040001057983 */ /* 0x000ea20000300800 */
[----:B------:R-:W1:Y:S01]  /*aca0*/  LDC R0, c[0x0][0x428] ;  /* 0x00010a00ff007b82 */ /* 0x000e620000000800 */
[----:B------:R-:W-:Y:S02]  /*acb0*/  ULDC.64 UR4, c[0x0][0xaf0] ;  /* 0x0002bc0000047ab9 */ /* 0x000fe40000000a00 */
[----:B------:R-:W3:Y:S01]  /*acc0*/  LDL R4, [R1+0xc] ;  /* 0x00000c0001047983 */ /* 0x000ee20000100800 */
[----:B------:R-:W-:Y:S01]  /*acd0*/  ISETP.NE.U32.AND P0, PT, RZ, UR4, PT ;  /* 0x00000004ff007c0c */ /* 0x000fe2000bf05070 */
[----:B------:R-:W-:Y:S01]  /*ace0*/  IMAD.MOV.U32 R6, RZ, RZ, R18 ;  /* 0x000000ffff067224 */ /* 0x000fe200078e0012 */
[----:B------:R-:W-:Y:S01]  /*acf0*/  ULDC UR4, c[0x0][0xea8] ;  /* 0x0003aa0000047ab9 */ /* 0x000fe20000000800 */
[----:B------:R-:W4:Y:S01]  /*ad00*/  S2R R7, SR_TID.X ;  /* 0x0000000000077919 */ /* 0x000f220000002100 */
[----:B------:R-:W-:Y:S02]  /*ad10*/  ISETP.NE.AND.EX P0, PT, RZ, UR5, PT, P0 ;  /* 0x00000005ff007c0c */ /* 0x000fe4000bf05300 */
[----:B-1----:R-:W-:-:S02]  /*ad20*/  ISETP.NE.AND P1, PT, R0, 0x1, PT ;  /* 0x000000010000780c */ /* 0x002fc40003f25270 */
[----:B------:R-:W-:-:S11]  /*ad30*/  MOV R0, R19 ;  /* 0x0000001300007202 */ /* 0x000fd60000000f00 */
        /* <DEDUP_REMOVED lines=15> */
[----:B--2---:R-:W-:-:S04]  /*ae30*/  IMAD.MOV R8, RZ, RZ, -R5 ;  /* 0x000000ffff087224 */ /* 0x004fc800078e0a05 */
[----:B---3--:R-:W-:-:S05]  /*ae40*/  IMAD R8, R8, UR4, R4 ;  /* 0x0000000408087c24 */ /* 0x008fca000f8e0204 */
[----:B-1----:R-:W-:-:S07]  /*ae50*/  SHF.L.U32 R8, R8, 0x6, RZ ;  /* 0x0000000608087819 */ /* 0x002fce00000006ff */
.L_x_168:
        /* <DEDUP_REMOVED lines=17> */
.L_x_223:
[----:B------:R-:W2:Y:S01]  /*af70*/  LDL R5, [R1+0x8] ;  /* 0x0000080001057983 */ /* 0x000ea20000100800 */
[----:B------:R-:W-:Y:S01]  /*af80*/  UMOV UR4, 0xffffffff ;  /* 0xffffffff00047882 */ /* 0x000fe20000000000 */
[----:B------:R-:W-:Y:S01]  /*af90*/  SHF.R.S32.HI R7, RZ, 0x1f, R6 ;  /* 0x0000001fff077819 */ /* 0x000fe20000011406 */
[----:B--2---:R-:W-:Y:S01]  /*afa0*/  VIADD R9, R5, 0xffffffff ;  /* 0xffffffff05097836 */ /* 0x004fe20000000000 */
[----:B------:R-:W-:Y:S06]  /*afb0*/  BRA.DIV UR4, `(.L_x_170) ;  /* 0x0000002e04787947 */ /* 0x000fec000b800000 */
[----:B------:R-:W-:-:S13]  /*afc0*/  ELECT P6, URZ, PT ;  /* 0x00000000003f782f */ /* 0x000fda00038c0000 */
.L_x_226:
        /* <DEDUP_REMOVED lines=11> */
[----:B------:R-:W-:-:S04]  /*b080*/  IMAD R10, R7, UR4, RZ ;  /* 0x00000004070a7c24 */ /* 0x000fc8000f8e02ff */
[----:B------:R-:W-:Y:S02]  /*b090*/  IMAD.MOV R5, RZ, RZ, -R4 ;  /* 0x000000ffff057224 */ /* 0x000fe400078e0a04 */
[----:B------:R-:W-:Y:S02]  /*b0a0*/  IMAD R10, R6, UR5, R10 ;  /* 0x00000005060a7c24 */ /* 0x000fe4000f8e020a */
[----:B------:R-:W-:-:S05]  /*b0b0*/  IMAD R5, R11, R5, R9 ;  /* 0x000000050b057224 */ /* 0x000fca00078e0209 */
[----:B------:R2:W-:Y:S02]  /*b0c0*/  STL [R1+0x10], R5 ;  /* 0x0000100501007387 */ /* 0x0005e40000100800 */
[----:B--2---:R-:W-:-:S03]  /*b0d0*/  SHF.R.S32.HI R5, RZ, 0x1f, R4 ;  /* 0x0000001fff057819 */ /* 0x004fc60000011404 */
[----:B------:R-:W-:-:S04]  /*b0e0*/  IMAD.WIDE.U32 R4, R6, UR4, R4 ;  /* 0x0000000406047c25 */ /* 0x000fc8000f8e0004 */
[----:B------:R-:W-:Y:S01]  /*b0f0*/  IMAD.IADD R5, R5, 0x1, R10 ;  /* 0x0000000105057824 */ /* 0x000fe200078e020a */
[----:B------:R-:W-:-:S04]  /*b100*/  LEA R10, P1, R4, R2, 0x2 ;  /* 0x00000002040a7211 */ /* 0x000fc800078210ff */
[----:B------:R-:W-:-:S05]  /*b110*/  LEA.HI.X R11, R4, R3, R5, 0x2, P1 ;  /* 0x00000003040b7211 */ /* 0x000fca00008f1405 */
[----:B------:R2:W5:Y:S04]  /*b120*/  LDG.E R4, desc[UR54][R10.64] ;  /* 0x000000360a047981 */ /* 0x000568000c1e1900 */
.L_x_172:
[----:B--2---:R-:W2:Y:S01]  /*b130*/  S2R R10, SR_CgaCtaId ;  /* 0x00000000000a7919 */ /* 0x004ea20000008800 */
[----:B------:R-:W-:-:S04]  /*b140*/  MOV R5, 0x400 ;  /* 0x0000040000057802 */ /* 0x000fc80000000f00 */
[----:B--2---:R-:W-:-:S04]  /*b150*/  LEA R5, R10, R5, 0x18 ;  /* 0x000000050a057211 */ /* 0x004fc800078ec0ff */
[----:B------:R-:W-:Y:S02]  /*b160*/  LEA R10, R16, R5, 0x3 ;  /* 0x00000005100a7211 */ /* 0x000fe400078e18ff */
[----:B------:R-:W-:-:S04]  /*b170*/  SHF.L.U32 R5, R17, 0x1f, RZ ;  /* 0x0000001f11057819 */ /* 0x000fc800000006ff */
[----:B------:R-:W2:Y:S02]  /*b180*/  SYNCS.PHASECHK.TRANS64.TRYWAIT P1, [R10+URZ+0x38840], R5 ;  /* 0x038840050a0075a7 */ /* 0x000ea4000802017f */
[----:B--2---:R-:W-:Y:S05]  /*b190*/  @!P1 BRA `(.L_x_173) ;  /* 0x0000002c00209947 */ /* 0x004fea0003800000 */
.L_x_227:
        /* <DEDUP_REMOVED lines=11> */
.L_x_174:
[----:B------:R-:W3:Y:S01]  /*b250*/  LDL R11, [R1+0x10] ;  /* 0x00001000010b7983 */ /* 0x000ee20000100800 */
[----:B--2---:R-:W-:Y:S01]  /*b260*/  MOV R5, 0x400 ;  /* 0x0000040000057802 */ /* 0x004fe20000000f00 */
[----:B------:R-:W2:Y:S01]  /*b270*/  S2R R12, SR_CgaCtaId ;  /* 0x00000000000c7919 */ /* 0x000ea20000008800 */
[----:B------:R-:W-:Y:S01]  /*b280*/  R2UR UR9, R10 ;  /* 0x000000000a0972ca */ /* 0x000fe200000e0000 */
[----:B------:R-:W-:Y:S01]  /*b290*/  UIADD3 UR4, UP0, UR46, 0x370, URZ ;  /* 0x000003702e047890 */ /* 0x000fe2000ff1e03f */
[----:B------:R-:W-:Y:S02]  /*b2a0*/  R2UR UR12, R0 ;  /* 0x00000000000c72ca */ /* 0x000fe400000e0000 */
[----:B-----5:R-:W-:Y:S01]  /*b2b0*/  R2UR UR13, R4 ;  /* 0x00000000040d72ca */ /* 0x020fe200000e0000 */
[----:B------:R-:W-:Y:S01]  /*b2c0*/  UIADD3.X UR5, URZ, UR47, URZ, UP0, !UPT ;  /* 0x0000002f3f057290 */ /* 0x000fe200087fe43f */
[----:B--2---:R-:W-:-:S04]  /*b2d0*/  LEA R5, R12, R5, 0x18 ;  /* 0x000000050c057211 */ /* 0x004fc800078ec0ff */
[----:B------:R-:W-:-:S04]  /*b2e0*/  LEA R5, R16, R5, 0xd ;  /* 0x0000000510057211 */ /* 0x000fc800078e68ff */
[----:B------:R-:W-:Y:S01]  /*b2f0*/  R2UR UR8, R5 ;  /* 0x00000000050872ca */ /* 0x000fe200000e0000 */
[----:B------:R-:W-:Y:S01]  /*b300*/  UIADD3 UR9, UR9, 0x38830, URZ ;  /* 0x0003883009097890 */ /* 0x000fe2000fffe03f */
[----:B------:R-:W-:Y:S01]  /*b310*/  UMOV UR6, 0x0 ;  /* 0x0000000000067882 */ /* 0x000fe20000000000 */
[----:B------:R-:W-:Y:S01]  /*b320*/  UMOV UR7, 0x14f00000 ;  /* 0x14f0000000077882 */ /* 0x000fe20000000000 */
[----:B------:R-:W-:-:S09]  /*b330*/  UMOV UR10, URZ ;  /* 0x0000003f000a7c82 */ /* 0x000fd20008000000 */
[----:B------:R-:W-:Y:S01]  /*b340*/  UIADD3 UR8, UR8, 0x22400, URZ ;  /* 0x0002240008087890 */ /* 0x000fe2000fffe03f */
[----:B---3--:R-:W-:-:S13]  /*b350*/  R2UR UR11, R11 ;  /* 0x000000000b0b72ca */ /* 0x008fda00000e0000 */
[----:B------:R-:W-:-:S09]  /*b360*/  USHF.L.U32 UR11, UR11, 0x6, URZ ;  /* 0x000000060b0b7899 */ /* 0x000fd2000800063f */
[----:B------:R2:W-:Y:S02]  /*b370*/  UTMALDG.4D [UR8], [UR4], desc[UR6] ;  /* 0x00000608040075b4 */ /* 0x0005e40008019000 */
[----:B--2---:R-:W-:Y:S01]  /*b380*/  NOP ;  /* 0x0000000000007918 */ /* 0x004fe20000000000 */
.L_x_171:
[----:B------:R-:W2:Y:S01]  /*b390*/  S2R R12, SR_CgaCtaId ;  /* 0x00000000000c7919 */ /* 0x000ea20000008800 */
[----:B------:R-:W-:Y:S05]  /*b3a0*/  WARPSYNC.ALL ;  /* 0x0000000000007948 */ /* 0x000fea0003800000 */
[----:B------:R-:W-:Y:S01]  /*b3b0*/  BAR.SYNC.DEFER_BLOCKING 0x8, 0xa0 ;  /* 0x0202800000007b1d */ /* 0x000fe20000010000 */
[----:B------:R-:W-:Y:S02]  /*b3c0*/  ELECT P1, URZ, PT ;  /* 0x00000000003f782f */ /* 0x000fe40003820000 */
[----:B------:R-:W-:-:S03]  /*b3d0*/  MOV R11, 0x400 ;  /* 0x00000400000b7802 */ /* 0x000fc60000000f00 */
[----:B------:R-:W-:Y:S01]  /*b3e0*/  BSSY B0, `(.L_x_175) ;  /* 0x000004c000007945 */ /* 0x000fe20003800000 */
[----:B--2---:R-:W-:-:S07]  /*b3f0*/  LEA R11, R12, R11, 0x18 ;  /* 0x0000000b0c0b7211 */ /* 0x004fce00078ec0ff */
[----:B------:R-:W-:Y:S05]  /*b400*/  @!P1 BRA `(.L_x_176) ;  /* 0x0000000400249947 */ /* 0x000fea0003800000 */
[----:B------:R-:W-:Y:S01]  /*b410*/  R2UR UR16, R11 ;  /* 0x000000000b1072ca */ /* 0x000fe200000e0000 */
[----:B------:R-:W-:Y:S01]  /*b420*/  UIADD3 UR14, UP0, UR46, 0x270, URZ ;  /* 0x000002702e0e7890 */ /* 0x000fe2000ff1e03f */
[----:B------:R-:W-:Y:S01]  /*b430*/  R2UR UR11, R8 ;  /* 0x00000000080b72ca */ /* 0x000fe200000e0000 */
[----:B------:R-:W-:Y:S01]  /*b440*/  IMAD.MOV.U32 R5, RZ, RZ, 0x2000 ;  /* 0x00002000ff057424 */ /* 0x000fe200078e00ff */
[----:B------:R-:W-:Y:S01]  /*b450*/  R2UR UR12, R19 ;  /* 0x00000000130c72ca */ /* 0x000fe200000e0000 */
[----:B------:R-:W-:Y:S01]  /*b460*/  UIADD3.X UR15, URZ, UR47, URZ, UP0, !UPT ;  /* 0x0000002f3f0f7290 */ /* 0x000fe200087fe43f */
[----:B------:R-:W-:Y:S01]  /*b470*/  R2UR UR13, R18 ;  /* 0x00000000120d72ca */ /* 0x000fe200000e0000 */
[----:B------:R-:W-:Y:S01]  /*b480*/  UIADD3 UR4, UP0, UR46, 0x770, URZ ;  /* 0x000007702e047890 */ /* 0x000fe2000ff1e03f */
[----:B------:R2:W-:Y:S01]  /*b490*/  SYNCS.ARRIVE.TRANS64 RZ, [R11+URZ+0x38800], R5 ;  /* 0x038800050bff79a7 */ /* 0x0005e2000800003f */
[----:B------:R-:W-:Y:S01]  /*b4a0*/  UMOV UR6, 0x0 ;  /* 0x0000000000067882 */ /* 0x000fe20000000000 */
[----:B------:R-:W-:Y:S01]  /*b4b0*/  UMOV UR7, 0x12f00000 ;  /* 0x12f0000000077882 */ /* 0x000fe20000000000 */
[----:B------:R-:W-:Y:S01]  /*b4c0*/  UMOV UR10, URZ ;  /* 0x0000003f000a7c82 */ /* 0x000fe20008000000 */
[----:B------:R-:W-:Y:S01]  /*b4d0*/  UIADD3.X UR5, URZ, UR47, URZ, UP0, !UPT ;  /* 0x0000002f3f057290 */ /* 0x000fe200087fe43f */
[----:B------:R-:W-:Y:S01]  /*b4e0*/  MOV R8, UR54 ;  /* 0x0000003600087c02 */ /* 0x000fe20008000f00 */
[----:B------:R-:W-:-:S02]  /*b4f0*/  UIADD3 UR8, UR16, 0x20400, URZ ;  /* 0x0002040010087890 */ /* 0x000fc4000fffe03f */
[----:B------:R-:W-:Y:S01]  /*b500*/  UIADD3 UR9, UR16, 0x38800, URZ ;  /* 0x0003880010097890 */ /* 0x000fe2000fffe03f */
[----:B------:R-:W-:Y:S01]  /*b510*/  R2UR UR54, R8 ;  /* 0x00000000083672ca */ /* 0x000fe200000e0000 */
[----:B------:R-:W-:Y:S01]  /*b520*/  UIADD3 UR48, UR16, 0x28400, URZ ;  /* 0x0002840010307890 */ /* 0x000fe2000fffe03f */
[----:B--2---:R-:W-:Y:S01]  /*b530*/  MOV R5, 0x10000 ;  /* 0x0001000000057802 */ /* 0x004fe20000000f00 */
[----:B------:R-:W-:Y:S01]  /*b540*/  UMOV UR50, 0xc0 ;  /* 0x000000c000327882 */ /* 0x000fe20000000000 */
[----:B------:R-:W-:Y:S01]  /*b550*/  UMOV UR51, UR11 ;  /* 0x0000000b00337c82 */ /* 0x000fe20008000000 */
[----:B------:R-:W-:Y:S01]  /*b560*/  MOV R10, UR50 ;  /* 0x00000032000a7c02 */ /* 0x000fe20008000f00 */
[----:B------:R-:W-:Y:S01]  /*b570*/  UMOV UR50, 0x40 ;  /* 0x0000004000327882 */ /* 0x000fe20000000000 */
[----:B------:R-:W-:Y:S01]  /*b580*/  UMOV UR52, UR12 ;  /* 0x0000000c00347c82 */ /* 0x000fe20008000000 */
[----:B------:R2:W-:Y:S01]  /*b590*/  UTMALDG.4D [UR8], [UR14], desc[UR6] ;  /* 0x000006080e0075b4 */ /* 0x0005e20008019000 */
[----:B------:R3:W-:Y:S01]  /*b5a0*/  SYNCS.ARRIVE.TRANS64 RZ, [R11+URZ+0x38810], R5 ;  /* 0x038810050bff79a7 */ /* 0x0007e2000800003f */
[----:B------:R-:W-:Y:S01]  /*b5b0*/  UMOV UR53, UR13 ;  /* 0x0000000d00357c82 */ /* 0x000fe20008000000 */
[----:B------:R-:W-:-:S02]  /*b5c0*/  UIADD3 UR56, UR16, 0x2a400, URZ ;  /* 0x0002a40010387890 */ /* 0x000fc4000fffe03f */
[----:B------:R-:W-:Y:S02]  /*b5d0*/  UIADD3 UR40, UR16, 0x2e400, URZ ;  /* 0x0002e40010287890 */ /* 0x000fe4000fffe03f */
[----:B------:R-:W-:Y:S02]  /*b5e0*/  UIADD3 UR32, UR16, 0x30400, URZ ;  /* 0x0003040010207890 */ /* 0x000fe4000fffe03f */
[----:B------:R-:W-:Y:S01]  /*b5f0*/  UIADD3 UR24, UR16, 0x32400, URZ ;  /* 0x0003240010187890 */ /* 0x000fe2000fffe03f */
[----:B------:R-:W-:Y:S01]  /*b600*/  UMOV UR58, 0x80 ;  /* 0x00000080003a7882 */ /* 0x000fe20000000000 */
[----:B------:R-:W-:Y:S01]  /*b610*/  UMOV UR59, UR11 ;  /* 0x0000000b003b7c82 */ /* 0x000fe20008000000 */
[----:B------:R-:W-:Y:S01]  /*b620*/  UMOV UR60, UR12 ;  /* 0x0000000c003c7c82 */ /* 0x000fe20008000000 */
[----:B------:R-:W-:Y:S01]  /*b630*/  UMOV UR61, UR13 ;  /* 0x0000000d003d7c82 */ /* 0x000fe20008000000 */
        /* <DEDUP_REMOVED lines=11> */
[----:B--2---:R-:W-:Y:S01]  /*b6f0*/  UIADD3 UR8, UR16, 0x26400, URZ ;  /* 0x0002640010087890 */ /* 0x004fe2000fffe03f */
[----:B---3--:R-:W-:Y:S01]  /*b700*/  MOV R5, UR55 ;  /* 0x0000003700057c02 */ /* 0x008fe20008000f00 */
[----:B------:R-:W-:Y:S01]  /*b710*/  UIADD3 UR9, UR16, 0x38810, URZ ;  /* 0x0003881010097890 */ /* 0x000fe2000fffe03f */
[----:B------:R-:W-:Y:S01]  /*b720*/  UMOV UR29, UR13 ;  /* 0x0000000d001d7c82 */ /* 0x000fe20008000000 */
[----:B------:R-:W-:Y:S01]  /*b730*/  UMOV UR18, 0x1c0 ;  /* 0x000001c000127882 */ /* 0x000fe20000000000 */
[----:B------:R-:W-:Y:S01]  /*b740*/  UMOV UR19, UR11 ;  /* 0x0000000b00137c82 */ /* 0x000fe20008000000 */
[----:B------:R-:W-:Y:S01]  /*b750*/  UMOV UR20, UR12 ;  /* 0x0000000c00147c82 */ /* 0x000fe20008000000 */
[----:B------:R-:W-:-:S02]  /*b760*/  UMOV UR21, UR13 ;  /* 0x0000000d00157c82 */ /* 0x000fc40008000000 */
[----:B------:R-:W-:Y:S01]  /*b770*/  UMOV UR49, UR9 ;  /* 0x0000000900317c82 */ /* 0x000fe20008000000 */
[----:B------:R-:W-:Y:S01]  /*b780*/  UMOV UR57, UR9 ;  /* 0x0000000900397c82 */ /* 0x000fe20008000000 */
[----:B------:R-:W-:Y:S01]  /*b790*/  UTMALDG.4D [UR8], [UR4], desc[UR6] ;  /* 0x00000608040075b4 */ /* 0x000fe20008019000 */
[----:B------:R-:W-:Y:S01]  /*b7a0*/  UMOV UR41, UR9 ;  /* 0x0000000900297c82 */ /* 0x000fe20008000000 */
[----:B------:R-:W-:Y:S01]  /*b7b0*/  UMOV UR33, UR9 ;  /* 0x0000000900217c82 */ /* 0x000fe20008000000 */
[----:B------:R-:W-:Y:S01]  /*b7c0*/  UMOV UR25, UR9 ;  /* 0x0000000900197c82 */ /* 0x000fe20008000000 */
[----:B------:R-:W-:Y:S01]  /*b7d0*/  UMOV UR17, UR9 ;  /* 0x0000000900117c82 */ /* 0x000fe20008000000 */
[----:B------:R-:W-:Y:S01]  /*b7e0*/  R2UR UR55, R5 ;  /* 0x00000000053772ca */ /* 0x000fe200000e0000 */
[----:B------:R2:W-:Y:S01]  /*b7f0*/  UTMALDG.4D [UR48], [UR4], desc[UR6] ;  /* 0x00000630040075b4 */ /* 0x0005e20008019000 */
[----:B------:R3:W-:Y:S01]  /*b800*/  UTMALDG.4D [UR56], [UR4], desc[UR6] ;  /* 0x00000638040075b4 */ /* 0x0007e20008019000 */
[----:B--2---:R-:W-:Y:S01]  /*b810*/  R2UR UR50, R10 ;  /* 0x000000000a3272ca */ /* 0x004fe200000e0000 */
[----:B------:R-:W-:-:S02]  /*b820*/  UIADD3 UR48, UR16, 0x2c400, URZ ;  /* 0x0002c40010307890 */ /* 0x000fc4000fffe03f */
[----:B------:R-:W-:-:S10]  /*b830*/  UIADD3 UR16, UR16, 0x34400, URZ ;  /* 0x0003440010107890 */ /* 0x000fd4000fffe03f */
[----:B------:R3:W-:Y:S01]  /*b840*/  UTMALDG.4D [UR48], [UR4], desc[UR6] ;  /* 0x00000630040075b4 */ /* 0x0007e20008019000 */
[----:B------:R3:W-:Y:S01]  /*b850*/  UTMALDG.4D [UR40], [UR4], desc[UR6] ;  /* 0x00000628040075b4 */ /* 0x0007e20008019000 */
[----:B------:R3:W-:Y:S01]  /*b860*/  UTMALDG.4D [UR32], [UR4], desc[UR6] ;  /* 0x00000620040075b4 */ /* 0x0007e20008019000 */
[----:B------:R3:W-:Y:S01]  /*b870*/  UTMALDG.4D [UR24], [UR4], desc[UR6] ;  /* 0x00000618040075b4 */ /* 0x0007e20008019000 */
[----:B------:R3:W-:Y:S02]  /*b880*/  UTMALDG.4D [UR16], [UR4], desc[UR6] ;  /* 0x00000610040075b4 */ /* 0x0007e40008019000 */
[----:B---3--:R-:W-:Y:S01]  /*b890*/  NOP ;  /* 0x0000000000007918 */ /* 0x008fe20000000000 */
.L_x_176:
[----:B------:R-:W-:Y:S05]  /*b8a0*/  BSYNC B0 ;  /* 0x0000000000007941 */ /* 0x000fea0003800000 */
.L_x_175:
[----:B------:R-:W2:Y:S01]  /*b8b0*/  LDL R5, [R1+0x18] ;  /* 0x0000180001057983 */ /* 0x000ea20000100800 */
[----:B------:R-:W-:Y:S01]  /*b8c0*/  ULDC.64 UR38, c[0x0][0x408] ;  /* 0x0001020000267ab9 */ /* 0x000fe20000000a00 */
[----:B------:R-:W-:Y:S01]  /*b8d0*/  BSSY B0, `(.L_x_177) ;  /* 0x0000005000007945 */ /* 0x000fe20003800000 */
[----:B--2---:R-:W-:-:S04]  /*b8e0*/  LOP3.LUT R5, R5, 0x1, RZ, 0xc, !PT ;  /* 0x0000000105057812 */ /* 0x004fc800078e0cff */
[----:B------:R-:W-:-:S04]  /*b8f0*/  SHF.L.U32 R5, R5, 0x1f, RZ ;  /* 0x0000001f05057819 */ /* 0x000fc800000006ff */
[----:B------:R-:W2:Y:S02]  /*b900*/  SYNCS.PHASECHK.TRANS64.TRYWAIT P1, [R11+URZ+0x38820], R5 ;  /* 0x038820050b0075a7 */ /* 0x000ea4000802017f */
[----:B--2---:R-:W-:Y:S05]  /*b910*/  @!P1 BRA `(.L_x_178) ;  /* 0x0000002400549947 */ /* 0x004fea0003800000 */
.L_x_228:
[----:B------:R-:W-:Y:S05]  /*b920*/  BSYNC B0 ;  /* 0x0000000000007941 */ /* 0x000fea0003800000 */
.L_x_177:
[----:B------:R-:W-:Y:S04]  /*b930*/  BSSY B0, `(.L_x_179) ;  /* 0x000004b000007945 */ /* 0x000fe80003800000 */
[----:B------:R-:W-:Y:S05]  /*b940*/  @!P6 BRA `(.L_x_180) ;  /* 0x000000040024e947 */ /* 0x000fea0003800000 */
[----:B------:R-:W3:Y:S01]  /*b950*/  S2R R11, SR_CgaCtaId ;  /* 0x00000000000b7919 */ /* 0x000ee20000008800 */
[----:B--2---:R-:W-:Y:S01]  /*b960*/  MOV R8, 0x400 ;  /* 0x0000040000087802 */ /* 0x004fe20000000f00 */
[----:B------:R-:W2:Y:S03]  /*b970*/  S2R R10, SR_TID.X ;  /* 0x00000000000a7919 */ /* 0x000ea60000002100 */
[----:B---3--:R-:W-:Y:S02]  /*b980*/  LEA R8, R11, R8, 0x18 ;  /* 0x000000080b087211 */ /* 0x008fe400078ec0ff */
[----:B--2---:R-:W-:-:S03]  /*b990*/  LOP3.LUT R10, R10, 0x7f, RZ, 0xc0, !PT ;  /* 0x0000007f0a0a7812 */ /* 0x004fc600078ec0ff */
[----:B------:R-:W-:Y:S01]  /*b9a0*/  IMAD R5, R16, 0x8, R8 ;  /* 0x0000000810057824 */ /* 0x000fe200078e0208 */
[----:B------:R-:W-:Y:S02]  /*b9b0*/  SHF.L.U32 R8, R17, 0x1f, RZ ;  /* 0x0000001f11087819 */ /* 0x000fe400000006ff */
[----:B------:R-:W-:Y:S02]  /*b9c0*/  ISETP.NE.AND P2, PT, R10, RZ, PT ;  /* 0x000000ff0a00720c */ /* 0x000fe40003f45270 */
[----:B------:R-:W2:Y:S02]  /*b9d0*/  SYNCS.PHASECHK.TRANS64.TRYWAIT P1, [R5+URZ+0x38860], R8 ;  /* 0x03886008050075a7 */ /* 0x000ea4000802017f */
[----:B--2---:R-:W-:Y:S09]  /*b9e0*/  @!P1 BRA `(.L_x_181) ;  /* 0x0000002400409947 */ /* 0x004ff20003800000 */
.L_x_229:
        /* <DEDUP_REMOVED lines=8> */
.L_x_182:
[----:B--2---:R-:W2:Y:S01]  /*ba70*/  LDL R8, [R1+0x10] ;  /* 0x0000100001087983 */ /* 0x004ea20000100800 */
[----:B------:R-:W-:Y:S01]  /*ba80*/  MOV R10, 0x400 ;  /* 0x00000400000a7802 */ /* 0x000fe20000000f00 */
[----:B------:R-:W3:Y:S01]  /*ba90*/  S2R R11, SR_CgaCtaId ;  /* 0x00000000000b7919 */ /* 0x000ee20000008800 */
[----:B------:R-:W-:Y:S01]  /*baa0*/  R2UR UR9, R5 ;  /* 0x00000000050972ca */ /* 0x000fe200000e0000 */
[----:B------:R-:W-:Y:S01]  /*bab0*/  UIADD3 UR4, UP0, UR46, 0x470, URZ ;  /* 0x000004702e047890 */ /* 0x000fe2000ff1e03f */
[----:B------:R-:W-:Y:S02]  /*bac0*/  R2UR UR12, R0 ;  /* 0x00000000000c72ca */ /* 0x000fe400000e0000 */
[----:B------:R-:W-:Y:S01]  /*bad0*/  R2UR UR13, R4 ;  /* 0x00000000040d72ca */ /* 0x000fe200000e0000 */
[----:B------:R-:W-:Y:S01]  /*bae0*/  UIADD3.X UR5, URZ, UR47, URZ, UP0, !UPT ;  /* 0x0000002f3f057290 */ /* 0x000fe200087fe43f */
[----:B---3--:R-:W-:-:S05]  /*baf0*/  LEA R10, R11, R10, 0x18 ;  /* 0x0000000a0b0a7211 */ /* 0x008fca00078ec0ff */
        /* <DEDUP_REMOVED lines=15> */
[----:B--2---:R-:W-:-:S13]  /*bbf0*/  R2UR UR11, R8 ;  /* 0x00000000080b72ca */ /* 0x004fda00000e0000 */
[----:B------:R-:W-:-:S09]  /*bc00*/  USHF.L.U32 UR11, UR11, 0x6, URZ ;  /* 0x000000060b0b7899 */ /* 0x000fd2000800063f */
        /* <DEDUP_REMOVED lines=15> */
[----:B------:R-:W-:-:S02]  /*bd00*/  UMOV UR10, UR21 ;  /* 0x00000015000a7c82 */ /* 0x000fc40008000000 */
[----:B------:R2:W-:Y:S01]  /*bd10*/  UTMALDG.4D [UR8], [UR4], desc[UR6] ;  /* 0x00000608040075b4 */ /* 0x0005e20008019000 */
        /* <DEDUP_REMOVED lines=12> */
.L_x_180:
[----:B------:R-:W-:Y:S05]  /*bde0*/  BSYNC B0 ;  /* 0x0000000000007941 */ /* 0x000fea0003800000 */
.L_x_179:
        /* <DEDUP_REMOVED lines=9> */
[----:B------:R-:W-:Y:S01]  /*be80*/  MOV R5, 0x1 ;  /* 0x0000000100057802 */ /* 0x000fe20000000f00 */
[----:B--2---:R-:W-:Y:S01]  /*be90*/  IMAD.MOV R10, RZ, RZ, -R11 ;  /* 0x000000ffff0a7224 */ /* 0x004fe200078e0a0b */
[----:B------:R-:W-:-:S04]  /*bea0*/  IADD3 R8, R11, -0x2, RZ ;  /* 0xfffffffe0b087810 */ /* 0x000fc80007ffe0ff */
[----:B------:R-:W-:-:S05]  /*beb0*/  VIADDMNMX R10, R10, R5, 0xffffffff, !PT ;  /* 0xffffffff0a0a7446 */ /* 0x000fca0007800105 */
[----:B------:R-:W-:-:S05]  /*bec0*/  IMAD.IADD R5, R11, 0x1, R10 ;  /* 0x000000010b057824 */ /* 0x000fca00078e020a */
        /* <DEDUP_REMOVED lines=10> */
[----:B--2---:R-:W-:-:S04]  /*bf70*/  @P1 IMAD.HI.U32 R11, R8, R4, RZ ;  /* 0x00000004080b1227 */ /* 0x004fc800078e00ff */
[----:B------:R-:W-:Y:S01]  /*bf80*/  IMAD.MOV.U32 R4, RZ, RZ, R8 ;  /* 0x000000ffff047224 */ /* 0x000fe200078e0008 */
[----:B------:R-:W-:Y:S01]  /*bf90*/  @P1 SHF.R.U32.HI R4, RZ, R5, R11 ;  /* 0x00000005ff041219 */ /* 0x000fe2000001160b */
[----:B------:R-:W-:-:S03]  /*bfa0*/  IMAD R11, R7, UR4, RZ ;  /* 0x00000004070b7c24 */ /* 0x000fc6000f8e02ff */
[----:B------:R-:W-:Y:S01]  /*bfb0*/  IADD3 R5, -R4, RZ, RZ ;  /* 0x000000ff04057210 */ /* 0x000fe20007ffe1ff */
[----:B------:R-:W-:-:S04]  /*bfc0*/  IMAD R11, R6, UR5, R11 ;  /* 0x00000005060b7c24 */ /* 0x000fc8000f8e020b */
[----:B------:R-:W-:Y:S01]  /*bfd0*/  IMAD R8, R12, R5, R8 ;  /* 0x000000050c087224 */ /* 0x000fe200078e0208 */
[----:B------:R-:W-:-:S03]  /*bfe0*/  SHF.R.S32.HI R5, RZ, 0x1f, R4 ;  /* 0x0000001fff057819 */ /* 0x000fc60000011404 */
[----:B------:R-:W-:-:S04]  /*bff0*/  IMAD.WIDE.U32 R4, R6, UR4, R4 ;  /* 0x0000000406047c25 */ /* 0x000fc8000f8e0004 */
[----:B------:R-:W-:Y:S01]  /*c000*/  IMAD.IADD R11, R11, 0x1, R5 ;  /* 0x000000010b0b7824 */ /* 0x000fe200078e0205 */
[----:B------:R-:W-:-:S04]  /*c010*/  LEA R2, P1, R4, R2, 0x2 ;  /* 0x0000000204027211 */ /* 0x000fc800078210ff */
[----:B------:R-:W-:-:S05]  /*c020*/  LEA.HI.X R3, R4, R3, R11, 0x2, P1 ;  /* 0x0000000304037211 */ /* 0x000fca00008f140b */
[----:B------:R2:W5:Y:S04]  /*c030*/  LDG.E R4, desc[UR54][R2.64] ;  /* 0x0000003602047981 */ /* 0x000568000c1e1900 */
.L_x_187:
        /* <DEDUP_REMOVED lines=10> */
.L_x_230:
        /* <DEDUP_REMOVED lines=8> */
.L_x_189:
[----:B------:R-:W3:Y:S01]  /*c160*/  S2R R11, SR_CgaCtaId ;  /* 0x00000000000b7919 */ /* 0x000ee20000008800 */
[----:B------:R-:W-:Y:S01]  /*c170*/  MOV R5, 0x400 ;  /* 0x0000040000057802 */ /* 0x000fe20000000f00 */
[----:B------:R-:W-:Y:S01]  /*c180*/  IMAD.SHL.U32 R8, R8, 0x40, RZ ;  /* 0x0000004008087824 */ /* 0x000fe200078e00ff */
[----:B------:R-:W-:Y:S01]  /*c190*/  R2UR UR9, R2 ;  /* 0x00000000020972ca */ /* 0x000fe200000e0000 */
[----:B------:R-:W-:Y:S01]  /*c1a0*/  UIADD3 UR4, UP0, UR46, 0x370, URZ ;  /* 0x000003702e047890 */ /* 0x000fe2000ff1e03f */
[----:B------:R-:W-:Y:S01]  /*c1b0*/  R2UR UR12, R0 ;  /* 0x00000000000c72ca */ /* 0x000fe200000e0000 */
[----:B------:R-:W-:Y:S01]  /*c1c0*/  UMOV UR6, 0x0 ;  /* 0x0000000000067882 */ /* 0x000fe20000000000 */
[----:B-----5:R-:W-:Y:S01]  /*c1d0*/  R2UR UR13, R4 ;  /* 0x00000000040d72ca */ /* 0x020fe200000e0000 */
[----:B------:R-:W-:Y:S01]  /*c1e0*/  UIADD3.X UR5, URZ, UR47, URZ, UP0, !UPT ;  /* 0x0000002f3f057290 */ /* 0x000fe200087fe43f */
[----:B------:R-:W-:Y:S01]  /*c1f0*/  R2UR UR11, R8 ;  /* 0x00000000080b72ca */ /* 0x000fe200000e0000 */
[----:B------:R-:W-:Y:S01]  /*c200*/  UMOV UR7, 0x14f00000 ;  /* 0x14f0000000077882 */ /* 0x000fe20000000000 */
[----:B------:R-:W-:-:S05]  /*c210*/  UMOV UR10, URZ ;  /* 0x0000003f000a7c82 */ /* 0x000fca0008000000 */
        /* <DEDUP_REMOVED lines=8> */
.L_x_231:
        /* <DEDUP_REMOVED lines=8> */
.L_x_191:
        /* <DEDUP_REMOVED lines=17> */
[----:B----4-:R-:W-:-:S05]  /*c430*/  LEA R3, R5, R3, 0x18 ;  /* 0x0000000305037211 */ /* 0x010fca00078ec0ff */
[----:B------:R-:W-:-:S05]  /*c440*/  IMAD R2, R16, 0x10000, R3 ;  /* 0x0001000010027824 */ /* 0x000fca00078e0203 */
        /* <DEDUP_REMOVED lines=34> */
.L_x_186:
[----:B------:R-:W-:Y:S05]  /*c670*/  BSYNC B0 ;  /* 0x0000000000007941 */ /* 0x000fea0003800000 */
.L_x_185:
[----:B------:R-:W2:Y:S01]  /*c680*/  LDL.LU R3, [R1+0x8] ;  /* 0x0000080001037983 */ /* 0x000ea20000300800 */
[----:B------:R-:W-:-:S04]  /*c690*/  IADD3 R16, R16, 0x1, RZ ;  /* 0x0000000110107810 */ /* 0x000fc80007ffe0ff */
[----:B------:R-:W-:-:S04]  /*c6a0*/  ISETP.NE.AND P1, PT, R16, 0x2, PT ;  /* 0x000000021000780c */ /* 0x000fc80003f25270 */
[----:B------:R-:W-:Y:S02]  /*c6b0*/  SEL R2, RZ, 0x1, P1 ;  /* 0x00000001ff027807 */ /* 0x000fe40000800000 */
[----:B------:R-:W-:Y:S02]  /*c6c0*/  SEL R16, R16, RZ, P1 ;  /* 0x000000ff10107207 */ /* 0x000fe40000800000 */
[----:B------:R-:W-:Y:S01]  /*c6d0*/  LOP3.LUT R17, R17, R2, RZ, 0x3c, !PT ;  /* 0x0000000211117212 */ /* 0x000fe200078e3cff */
[----:B--2---:R-:W-:-:S07]  /*c6e0*/  VIADD R8, R3, 0xfffffffd ;  /* 0xfffffffd03087836 */ /* 0x004fce0000000000 */
.L_x_184:
[----:B------:R-:W-:Y:S01]  /*c6f0*/  IADD3 R10, -R10, RZ, RZ ;  /* 0x000000ff0a0a7210 */ /* 0x000fe20007ffe1ff */
[----:B------:R-:W-:Y:S03]  /*c700*/  BSSY B0, `(.L_x_183) ;  /* 0x0000102000007945 */ /* 0x000fe60003800000 */
[----:B------:R-:W-:-:S13]  /*c710*/  ISETP.NE.AND P1, PT, R9, R10, PT ;  /* 0x0000000a0900720c */ /* 0x000fda0003f25270 */
[----:B------:R-:W-:Y:S05]  /*c720*/  @!P1 BRA `(.L_x_192) ;  /* 0x0000000c00fc9947 */ /* 0x000fea0003800000 */
.L_x_207:
[----:B------:R-:W-:Y:S04]  /*c730*/  BSSY B1, `(.L_x_193) ;  /* 0x0000078000017945 */ /* 0x000fe80003800000 */
[----:B------:R-:W-:Y:S05]  /*c740*/  @!P6 BRA `(.L_x_194) ;  /* 0x0000000400d8e947 */ /* 0x000fea0003800000 */
[----:B-1----:R-:W-:Y:S01]  /*c750*/  IMAD.MOV.U32 R9, RZ, RZ, R8 ;  /* 0x000000ffff097224 */ /* 0x002fe200078e0008 */
[----:B------:R-:W-:Y:S06]  /*c760*/  @!P0 BRA `(.L_x_195) ;  /* 0x0000000000448947 */ /* 0x000fec0003800000 */
[----:B------:R-:W1:Y:S01]  /*c770*/  LDC R9, c[0x0][0x41c] ;  /* 0x00010700ff097b82 */ /* 0x000e620000000800 */
[----:B------:R-:W-:-:S04]  /*c780*/  IMAD R11, R7, UR38, RZ ;  /* 0x00000026070b7c24 */ /* 0x000fc8000f8e02ff */
[----:B------:R-:W-:Y:S01]  /*c790*/  IMAD R10, R6, UR39, R11 ;  /* 0x00000027060a7c24 */ /* 0x000fe2000f8e020b */
[----:B-1----:R-:W-:-:S13]  /*c7a0*/  ISETP.NE.AND P1, PT, R9, 0x1, PT ;  /* 0x000000010900780c */ /* 0x002fda0003f25270 */
[----:B------:R-:W1:Y:S02]  /*c7b0*/  @P1 LDC.64 R2, c[0x0][0x420] ;  /* 0x00010800ff021b82 */ /* 0x000e640000000a00 */
[----:B-1----:R-:W-:Y:S01]  /*c7c0*/  @P1 IMAD.HI.U32 R4, R8, R2, RZ ;  /* 0x0000000208041227 */ /* 0x002fe200078e00ff */
[----:B------:R-:W-:-:S04]  /*c7d0*/  MOV R2, R8 ;  /* 0x0000000800027202 */ /* 0x000fc80000000f00 */
[----:B------:R-:W-:Y:S02]  /*c7e0*/  @P1 SHF.R.U32.HI R2, RZ, R3, R4 ;  /* 0x00000003ff021219 */ /* 0x000fe40000011604 */
[----:B------:R-:W1:Y:S03]  /*c7f0*/  LDC.64 R4, c[0x0][0x3f8] ;  /* 0x0000fe00ff047b82 */ /* 0x000e660000000a00 */
[----:B------:R-:W-:-:S04]  /*c800*/  IMAD.MOV R3, RZ, RZ, -R2 ;  /* 0x000000ffff037224 */ /* 0x000fc800078e0a02 */
[----:B------:R-:W-:Y:S01]  /*c810*/  IMAD R9, R9, R3, R8 ;  /* 0x0000000309097224 */ /* 0x000fe200078e0208 */
[----:B------:R-:W-:-:S03]  /*c820*/  SHF.R.S32.HI R3, RZ, 0x1f, R2 ;  /* 0x0000001fff037819 */ /* 0x000fc60000011402 */
[----:B------:R-:W-:-:S05]  /*c830*/  IMAD.WIDE.U32 R2, R6, UR38, R2 ;  /* 0x0000002606027c25 */ /* 0x000fca000f8e0002 */
[----:B------:R-:W-:Y:S02]  /*c840*/  IADD3 R10, R10, R3, RZ ;  /* 0x000000030a0a7210 */ /* 0x000fe40007ffe0ff */
[----:B-1----:R-:W-:-:S04]  /*c850*/  LEA R4, P1, R2, R4, 0x2 ;  /* 0x0000000402047211 */ /* 0x002fc800078210ff */
[----:B------:R-:W-:-:S05]  /*c860*/  LEA.HI.X R5, R2, R5, R10, 0x2, P1 ;  /* 0x0000000502057211 */ /* 0x000fca00008f140a */
[----:B------:R1:W5:Y:S04]  /*c870*/  LDG.E R4, desc[UR54][R4.64] ;  /* 0x0000003604047981 */ /* 0x000368000c1e1900 */
.L_x_195:
[----:B------:R-:W2:Y:S01]  /*c880*/  S2R R3, SR_CgaCtaId ;  /* 0x0000000000037919 */ /* 0x000ea20000008800 */
[----:B------:R-:W-:Y:S01]  /*c890*/  MOV R2, 0x400 ;  /* 0x0000040000027802 */ /* 0x000fe20000000f00 */
[----:B-1----:R-:W1:Y:S03]  /*c8a0*/  S2R R5, SR_TID.X ;  /* 0x0000000000057919 */ /* 0x002e660000002100 */
[----:B--2---:R-:W-:Y:S02]  /*c8b0*/  LEA R2, R3, R2, 0x18 ;  /* 0x0000000203027211 */ /* 0x004fe400078ec0ff */
[----:B------:R-:W-:Y:S02]  /*c8c0*/  SHF.L.U32 R3, R17, 0x1f, RZ ;  /* 0x0000001f11037819 */ /* 0x000fe400000006ff */
[----:B-1----:R-:W-:Y:S01]  /*c8d0*/  LOP3.LUT R5, R5, 0x7f, RZ, 0xc0, !PT ;  /* 0x0000007f05057812 */ /* 0x002fe200078ec0ff */
[----:B------:R-:W-:-:S03]  /*c8e0*/  IMAD R2, R16, 0x8, R2 ;  /* 0x0000000810027824 */ /* 0x000fc600078e0202 */
[----:B------:R-:W-:Y:S01]  /*c8f0*/  ISETP.NE.AND P1, PT, R5, RZ, PT ;  /* 0x000000ff0500720c */ /* 0x000fe20003f25270 */
[----:B------:R-:W1:Y:S02]  /*c900*/  SYNCS.PHASECHK.TRANS64.TRYWAIT P2, [R2+URZ+0x38840], R3 ;  /* 0x03884003020075a7 */ /* 0x000e64000804017f */
[----:B-1----:R-:W-:Y:S10]  /*c910*/  @!P2 BRA `(.L_x_196) ;  /* 0x0000001400b0a947 */ /* 0x002ff40003800000 */
.L_x_232:
        /* <DEDUP_REMOVED lines=8> */
.L_x_197:
        /* <DEDUP_REMOVED lines=11> */
[----:B--2---:R-:W-:-:S05]  /*ca50*/  LEA R5, R10, R5, 0x18 ;  /* 0x000000050a057211 */ /* 0x004fca00078ec0ff */
[----:B------:R-:W-:-:S05]  /*ca60*/  IMAD R5, R16, 0x2000, R5 ;  /* 0x0000200010057824 */ /* 0x000fca00078e0205 */
[----:B------:R-:W-:Y:S02]  /*ca70*/  R2UR UR8, R5 ;  /* 0x00000000050872ca */ /* 0x000fe400000e0000 */
[----:B------:R-:W-:-:S04]  /*ca80*/  SHF.L.U32 R5, R9, 0x6, RZ ;  /* 0x0000000609057819 */ /* 0x000fc800000006ff */
[----:B------:R-:W-:-:S07]  /*ca90*/  R2UR UR11, R5 ;  /* 0x00000000050b72ca */ /* 0x000fce00000e0000 */
[----:B------:R-:W-:-:S09]  /*caa0*/  UIADD3 UR8, UR8, 0x22400, URZ ;  /* 0x0002240008087890 */ /* 0x000fd2000fffe03f */
[----:B------:R2:W-:Y:S01]  /*cab0*/  UTMALDG.4D [UR8], [UR4], desc[UR6] ;  /* 0x00000608040075b4 */ /* 0x0005e20008019000 */
[----:B------:R-:W3:Y:S02]  /*cac0*/  SYNCS.PHASECHK.TRANS64.TRYWAIT P2, [R2+URZ+0x38860], R3 ;  /* 0x03886003020075a7 */ /* 0x000ee4000804017f */
[----:B--23--:R-:W-:Y:S05]  /*cad0*/  @!P2 BRA `(.L_x_198) ;  /* 0x000000140054a947 */ /* 0x00cfea0003800000 */
.L_x_233:
[----:B------:R-:W-:Y:S05]  /*cae0*/  @P1 BRA `(.L_x_199) ;  /* 0x00000000001c1947 */ /* 0x000fea0003800000 */
[----:B------:R-:W3:Y:S01]  /*caf0*/  S2R R9, SR_TID.X ;  /* 0x0000000000097919 */ /* 0x000ee20000002100 */
[----:B-12---:R-:W-:-:S04]  /*cb00*/  IMAD.MOV.U32 R3, RZ, RZ, 0x10000 ;  /* 0x00010000ff037424 */ /* 0x006fc800078e00ff */
[----:B------:R4:W-:Y:S01]  /*cb10*/  SYNCS.ARRIVE.TRANS64 RZ, [R2+URZ+0x38850], R3 ;  /* 0x0388500302ff79a7 */ /* 0x0009e2000800003f */
[----:B---3--:R-:W-:-:S04]  /*cb20*/  LOP3.LUT R9, R9, 0x1f, RZ, 0xc0, !PT ;  /* 0x0000001f09097812 */ /* 0x008fc800078ec0ff */
[----:B------:R-:W-:-:S13]  /*cb30*/  ISETP.NE.AND P1, PT, R9, RZ, PT ;  /* 0x000000ff0900720c */ /* 0x000fda0003f25270 */
[----:B----4-:R-:W-:Y:S05]  /*cb40*/  @!P1 BRA `(.L_x_199) ;  /* 0x0000000000049947 */ /* 0x010fea0003800000 */
[----:B------:R-:W-:Y:S01]  /*cb50*/  BPT.TRAP 0x1 ;  /* 0x000000040000795c */ /* 0x000fe20000300000 */
.L_x_199:
        /* <DEDUP_REMOVED lines=53> */
.L_x_194:
[----:B------:R-:W-:Y:S05]  /*ceb0*/  BSYNC B1 ;  /* 0x0000000000017941 */ /* 0x000fea0003800000 */
.L_x_193:
[----:B-1----:R-:W-:Y:S01]  /*cec0*/  VIADD R9, R16, 0x1 ;  /* 0x0000000110097836 */ /* 0x002fe20000000000 */
[----:B------:R-:W-:Y:S04]  /*ced0*/  BSSY B1, `(.L_x_200) ;  /* 0x000007c000017945 */ /* 0x000fe80003800000 */
        /* <DEDUP_REMOVED lines=19> */
[----:B------:R-:W-:-:S04]  /*d010*/  IMAD.WIDE.U32 R2, R6, UR38, R2 ;  /* 0x0000002606027c25 */ /* 0x000fc8000f8e0002 */
[----:B------:R-:W-:Y:S01]  /*d020*/  IMAD.IADD R11, R11, 0x1, R3 ;  /* 0x000000010b0b7824 */ /* 0x000fe200078e0203 */
[----:B-1----:R-:W-:-:S04]  /*d030*/  LEA R4, P1, R2, R4, 0x2 ;  /* 0x0000000402047211 */ /* 0x002fc800078210ff */
[----:B------:R-:W-:-:S05]  /*d040*/  LEA.HI.X R5, R2, R5, R11, 0x2, P1 ;  /* 0x0000000502057211 */ /* 0x000fca00008f140b */
[----:B------:R1:W5:Y:S04]  /*d050*/  LDG.E R4, desc[UR54][R4.64] ;  /* 0x0000003604047981 */ /* 0x000368000c1e1900 */
.L_x_202:
[----:B------:R-:W2:Y:S01]  /*d060*/  S2R R3, SR_CgaCtaId ;  /* 0x0000000000037919 */ /* 0x000ea20000008800 */
[----:B------:R-:W-:Y:S01]  /*d070*/  MOV R2, 0x400 ;  /* 0x0000040000027802 */ /* 0x000fe20000000f00 */
[----:B-1----:R-:W1:Y:S03]  /*d080*/  S2R R5, SR_TID.X ;  /* 0x0000000000057919 */ /* 0x002e660000002100 */
[----:B--2---:R-:W-:Y:S02]  /*d090*/  LEA R2, R3, R2, 0x18 ;  /* 0x0000000203027211 */ /* 0x004fe400078ec0ff */
[----:B------:R-:W-:Y:S02]  /*d0a0*/  SHF.L.U32 R3, R17, 0x1f, RZ ;  /* 0x0000001f11037819 */ /* 0x000fe400000006ff */
[----:B------:R-:W-:Y:S02]  /*d0b0*/  LEA R2, R9, R2, 0x3 ;  /* 0x0000000209027211 */ /* 0x000fe400078e18ff */
[----:B-1----:R-:W-:-:S02]  /*d0c0*/  LOP3.LUT R5, R5, 0x7f, RZ, 0xc0, !PT ;  /* 0x0000007f05057812 */ /* 0x002fc400078ec0ff */
[----:B------:R-:W1:Y:S02]  /*d0d0*/  SYNCS.PHASECHK.TRANS64.TRYWAIT P2, [R2+URZ+0x38840], R3 ;  /* 0x03884003020075a7 */ /* 0x000e64000804017f */
[----:B------:R-:W-:Y:S01]  /*d0e0*/  ISETP.NE.AND P1, PT, R5, RZ, PT ;  /* 0x000000ff0500720c */ /* 0x000fe20003f25270 */
[----:B-1----:R-:W-:-:S12]  /*d0f0*/  @!P2 BRA `(.L_x_203) ;  /* 0x0000000c00e0a947 */ /* 0x002fd80003800000 */
.L_x_234:
[----:B------:R-:W-:Y:S05]  /*d100*/  @P1 BRA `(.L_x_204) ;  /* 0x00000000001c1947 */ /* 0x000fea0003800000 */
[----:B------:R-:W2:Y:S01]  /*d110*/  S2R R11, SR_TID.X ;  /* 0x00000000000b7919 */ /* 0x000ea20000002100 */
[----:B------:R-:W-:-:S04]  /*d120*/  IMAD.MOV.U32 R5, RZ, RZ, 0x2000 ;  /* 0x00002000ff057424 */ /* 0x000fc800078e00ff */
[----:B------:R3:W-:Y:S01]  /*d130*/  SYNCS.ARRIVE.TRANS64 RZ, [R2+URZ+0x38830], R5 ;  /* 0x0388300502ff79a7 */ /* 0x0007e2000800003f */
[----:B--2---:R-:W-:-:S04]  /*d140*/  LOP3.LUT R11, R11, 0x1f, RZ, 0xc0, !PT ;  /* 0x0000001f0b0b7812 */ /* 0x004fc800078ec0ff */
[----:B------:R-:W-:-:S13]  /*d150*/  ISETP.NE.AND P2, PT, R11, RZ, PT ;  /* 0x000000ff0b00720c */ /* 0x000fda0003f45270 */
[----:B---3--:R-:W-:Y:S05]  /*d160*/  @!P2 BRA `(.L_x_204) ;  /* 0x000000000004a947 */ /* 0x008fea0003800000 */
[----:B------:R-:W-:Y:S01]  /*d170*/  BPT.TRAP 0x1 ;  /* 0x000000040000795c */ /* 0x000fe20000300000 */
.L_x_204:
[----:B------:R-:W2:Y:S01]  /*d180*/  S2R R11, SR_CgaCtaId ;  /* 0x00000000000b7919 */ /* 0x000ea20000008800 */
        /* <DEDUP_REMOVED lines=12> */
[----:B--2---:R-:W-:-:S04]  /*d250*/  LEA R5, R11, R5, 0x18 ;  /* 0x000000050b057211 */ /* 0x004fc800078ec0ff */
[----:B------:R-:W-:-:S04]  /*d260*/  LEA R5, R9, R5, 0xd ;  /* 0x0000000509057211 */ /* 0x000fc800078e68ff */
[----:B------:R-:W-:-:S13]  /*d270*/  R2UR UR8, R5 ;  /* 0x00000000050872ca */ /* 0x000fda00000e0000 */
[----:B------:R-:W-:-:S09]  /*d280*/  UIADD3 UR8, UR8, 0x22400, URZ ;  /* 0x0002240008087890 */ /* 0x000fd2000fffe03f */
[----:B------:R2:W-:Y:S01]  /*d290*/  UTMALDG.4D [UR8], [UR4], desc[UR6] ;  /* 0x00000608040075b4 */ /* 0x0005e20008019000 */
[----:B------:R-:W3:Y:S02]  /*d2a0*/  SYNCS.PHASECHK.TRANS64.TRYWAIT P2, [R2+URZ+0x38860], R3 ;  /* 0x03886003020075a7 */ /* 0x000ee4000804017f */
[----:B--23--:R-:W-:Y:S05]  /*d2b0*/  @!P2 BRA `(.L_x_205) ;  /* 0x0000000c0084a947 */ /* 0x00cfea0003800000 */
.L_x_235:
        /* <DEDUP_REMOVED lines=8> */
.L_x_206:
        /* <DEDUP_REMOVED lines=17> */
[----:B---3--:R-:W-:-:S05]  /*d450*/  LEA R3, R5, R3, 0x18 ;  /* 0x0000000305037211 */ /* 0x008fca00078ec0ff */
[----:B------:R-:W-:-:S05]  /*d460*/  IMAD R2, R9, 0x10000, R3 ;  /* 0x0001000009027824 */ /* 0x000fca00078e0203 */
        /* <DEDUP_REMOVED lines=34> */
.L_x_201:
[----:B------:R-:W-:Y:S05]  /*d690*/  BSYNC B1 ;  /* 0x0000000000017941 */ /* 0x000fea0003800000 */
.L_x_200:
        /* <DEDUP_REMOVED lines=8> */
.L_x_192:
[----:B------:R-:W-:Y:S05]  /*d720*/  BSYNC B0 ;  /* 0x0000000000007941 */ /* 0x000fea0003800000 */
.L_x_183:
[----:B------:R-:W2:Y:S04]  /*d730*/  LDL R3, [R1+0x1c] ;  /* 0x00001c0001037983 */ /* 0x000ea80000100800 */
[----:B------:R-:W3:Y:S04]  /*d740*/  LDL.LU R2, [R1+0xc] ;  /* 0x00000c0001027983 */ /* 0x000ee80000300800 */
[----:B------:R-:W4:Y:S01]  /*d750*/  LDL.LU R0, [R1+0x18] ;  /* 0x0000180001007983 */ /* 0x000f220000300800 */
[----:B--2---:R-:W-:Y:S01]  /*d760*/  R2UR UR4, R3 ;  /* 0x00000000030472ca */ /* 0x004fe200000e0000 */
[----:B----4-:R-:W-:-:S12]  /*d770*/  VIADD R0, R0, 0x1 ;  /* 0x0000000100007836 */ /* 0x010fd80000000000 */
[----:B---3--:R-:W-:Y:S01]  /*d780*/  IADD3 R2, R2, UR4, RZ ;  /* 0x0000000402027c10 */ /* 0x008fe2000fffe0ff */
[----:B------:R-:W-:-:S03]  /*d790*/  ULDC UR4, c[0x0][0xea4] ;  /* 0x0003a90000047ab9 */ /* 0x000fc60000000800 */
[----:B------:R-:W-:Y:S01]  /*d7a0*/  ISETP.GE.AND P0, PT, R2, UR4, PT ;  /* 0x0000000402007c0c */ /* 0x000fe2000bf06270 */
[----:B------:R3:W-:Y:S04]  /*d7b0*/  STL [R1+0xc], R2 ;  /* 0x00000c0201007387 */ /* 0x0007e80000100800 */
[----:B------:R3:W-:Y:S08]  /*d7c0*/  STL [R1+0x18], R0 ;  /* 0x0000180001007387 */ /* 0x0007f00000100800 */
[----:B------:R-:W-:Y:S05]  /*d7d0*/  @!P0 BRA `(.L_x_208) ;  /* 0xffffffcc00c88947 */ /* 0x000fea000383ffff */
[----:B---3--:R-:W-:-:S07]  /*d7e0*/  LOP3.LUT R2, R0, 0x1, RZ, 0xc, !PT ;  /* 0x0000000100027812 */ /* 0x008fce00078e0cff */
.L_x_164:
[----:B------:R-:W2:Y:S01]  /*d7f0*/  S2R R3, SR_CgaCtaId ;  /* 0x0000000000037919 */ /* 0x000ea20000008800 */
[----:B------:R-:W-:Y:S01]  /*d800*/  MOV R0, 0x400 ;  /* 0x0000040000007802 */ /* 0x000fe20000000f00 */
[----:B------:R-:W-:Y:S03]  /*d810*/  BSSY B0, `(.L_x_209) ;  /* 0x0000005000007945 */ /* 0x000fe60003800000 */
[----:B--2---:R-:W-:Y:S02]  /*d820*/  LEA R0, R3, R0, 0x18 ;  /* 0x0000000003007211 */ /* 0x004fe400078ec0ff */
[----:B------:R-:W-:-:S04]  /*d830*/  SHF.L.U32 R3, R2, 0x1f, RZ ;  /* 0x0000001f02037819 */ /* 0x000fc800000006ff */
[----:B------:R-:W2:Y:S02]  /*d840*/  SYNCS.PHASECHK.TRANS64.TRYWAIT P0, [R0+URZ+0x38820], R3 ;  /* 0x03882003000075a7 */ /* 0x000ea4000800017f */
[----:B--2---:R-:W-:Y:S05]  /*d850*/  @!P0 BRA `(.L_x_210) ;  /* 0x0000000800308947 */ /* 0x004fea0003800000 */
.L_x_236:
[----:B------:R-:W-:Y:S05]  /*d860*/  BSYNC B0 ;  /* 0x0000000000007941 */ /* 0x000fea0003800000 */
.L_x_209:
[----:B------:R-:W-:-:S03]  /*d870*/  UMOV UR4, 0xffffffff ;  /* 0xffffffff00047882 */ /* 0x000fc60000000000 */
[----:B------:R-:W-:Y:S05]  /*d880*/  BRA.DIV UR4, `(.L_x_211) ;  /* 0x0000000a04387947 */ /* 0x000fea000b800000 */
[----:B------:R-:W3:Y:S02]  /*d890*/  S2R R2, SR_TID.X ;  /* 0x0000000000027919 */ /* 0x000ee40000002100 */
[----:B---3--:R-:W-:-:S04]  /*d8a0*/  SHF.R.U32.HI R2, RZ, 0x5, R2 ;  /* 0x00000005ff027819 */ /* 0x008fc80000011602 */
[----:B------:R-:W-:-:S05]  /*d8b0*/  LOP3.LUT R2, R2, 0x3, RZ, 0xc0, !PT ;  /* 0x0000000302027812 */ /* 0x000fca00078ec0ff */
[----:B------:R3:W4:Y:S02]  /*d8c0*/  SHFL.IDX PT, R14, R2, RZ, 0x1f ;  /* 0x00001fff020e7589 */ /* 0x00072400000e0000 */
.L_x_239:
[----:B----4-:R-:W-:Y:S01]  /*d8d0*/  ISETP.NE.AND P0, PT, R14, RZ, PT ;  /* 0x000000ff0e00720c */ /* 0x010fe20003f05270 */
[----:B------:R-:W-:-:S12]  /*d8e0*/  BSSY B0, `(.L_x_212) ;  /* 0x000001d000007945 */ /* 0x000fd80003800000 */
[----:B------:R-:W-:Y:S05]  /*d8f0*/  @P0 BRA `(.L_x_213) ;  /* 0x00000000006c0947 */ /* 0x000fea0003800000 */
[----:B------:R-:W-:-:S03]  /*d900*/  UMOV UR4, 0xffffffff ;  /* 0xffffffff00047882 */ /* 0x000fc60000000000 */
[----:B------:R-:W-:Y:S05]  /*d910*/  BRA.DIV UR4, `(.L_x_214) ;  /* 0x0000000a04487947 */ /* 0x000fea000b800000 */
[----:B------:R-:W-:-:S13]  /*d920*/  ELECT P6, URZ, PT ;  /* 0x00000000003f782f */ /* 0x000fda00038c0000 */
.L_x_242:
[----:B------:R-:W-:Y:S05]  /*d930*/  @!P6 BRA `(.L_x_213) ;  /* 0x00000000005ce947 */ /* 0x000fea0003800000 */
[----:B--2---:R-:W-:Y:S02]  /*d940*/  IADD3 R3, R0, 0x38840, RZ ;  /* 0x0003884000037810 */ /* 0x004fe40007ffe0ff */
[----:B------:R-:W-:Y:S02]  /*d950*/  SHF.L.U32 R5, R17, 0x1f, RZ ;  /* 0x0000001f11057819 */ /* 0x000fe400000006ff */
[C---:B---3--:R-:W-:Y:S01]  /*d960*/  IADD3 R2, R16.reuse, 0x1, RZ ;  /* 0x0000000110027810 */ /* 0x048fe20007ffe0ff */
[----:B------:R-:W-:-:S03]  /*d970*/  IMAD R6, R16, 0x8, R3 ;  /* 0x0000000810067824 */ /* 0x000fc600078e0203 */
[----:B------:R-:W-:Y:S01]  /*d980*/  ISETP.NE.AND P1, PT, R2, 0x2, PT ;  /* 0x000000020200780c */ /* 0x000fe20003f25270 */
[----:B------:R-:W2:Y:S03]  /*d990*/  SYNCS.PHASECHK.TRANS64.TRYWAIT P0, [R6+URZ], R5 ;  /* 0x00000005060075a7 */ /* 0x000ea6000800017f */
[----:B------:R-:W-:-:S04]  /*d9a0*/  SEL R4, RZ, 0x1, P1 ;  /* 0x00000001ff047807 */ /* 0x000fc80000800000 */
[----:B------:R-:W-:Y:S02]  /*d9b0*/  LOP3.LUT R17, R17, R4, RZ, 0x3c, !PT ;  /* 0x0000000411117212 */ /* 0x000fe400078e3cff */
[----:B------:R-:W-:Y:S02]  /*d9c0*/  SEL R4, R2, RZ, P1 ;  /* 0x000000ff02047207 */ /* 0x000fe40000800000 */
[----:B------:R-:W-:-:S03]  /*d9d0*/  SHF.L.U32 R2, R17, 0x1f, RZ ;  /* 0x0000001f11027819 */ /* 0x000fc600000006ff */
[----:B------:R-:W-:Y:S01]  /*d9e0*/  IMAD R7, R4, 0x8, R3 ;  /* 0x0000000804077824 */ /* 0x000fe200078e0203 */
[----:B--2---:R-:W-:Y:S06]  /*d9f0*/  @!P0 BRA `(.L_x_215) ;  /* 0x0000000800308947 */ /* 0x004fec0003800000 */
.L_x_243:
[----:B------:R-:W3:Y:S01]  /*da00*/  SYNCS.PHASECHK.TRANS64.TRYWAIT P0, [R7+URZ], R2 ;  /* 0x00000002070075a7 */ /* 0x000ee2000800017f */
[----:B------:R-:W-:-:S05]  /*da10*/  IADD3 R3, R0, 0x38860, RZ ;  /* 0x0003886000037810 */ /* 0x000fca0007ffe0ff */
[----:B------:R-:W-:Y:S01]  /*da20*/  IMAD R16, R16, 0x8, R3 ;  /* 0x0000000810107824 */ /* 0x000fe200078e0203 */
[----:B---3--:R-:W-:Y:S06]  /*da30*/  @!P0 BRA `(.L_x_216) ;  /* 0x0000000800348947 */ /* 0x008fec0003800000 */
.L_x_244:
[----:B------:R-:W4:Y:S02]  /*da40*/  SYNCS.PHASECHK.TRANS64.TRYWAIT P0, [R16+URZ], R5 ;  /* 0x00000005100075a7 */ /* 0x000f24000800017f */
[----:B----4-:R-:W-:Y:S05]  /*da50*/  @!P0 BRA `(.L_x_217) ;  /* 0x0000000800408947 */ /* 0x010fea0003800000 */
.L_x_245:
[----:B------:R-:W-:-:S07]  /*da60*/  LEA R3, R4, R3, 0x3 ;  /* 0x0000000304037211 */ /* 0x000fce00078e18ff */
.L_x_218:
[----:B------:R1:W1:Y:S02]  /*da70*/  SYNCS.PHASECHK.TRANS64.TRYWAIT P0, [R3+URZ], R2 ;  /* 0x00000002030075a7 */ /* 0x000264000800017f */
[----:B-1----:R-:W-:Y:S05]  /*da80*/  @!P0 NANOSLEEP.SYNCS 0x989680 ;  /* 0x009896800000895d */ /* 0x002fea0003900000 */
[----:B------:R-:W1:Y:S02]  /*da90*/  @!P0 SYNCS.PHASECHK.TRANS64 P0, [R3+URZ], R2 ;  /* 0x00000002030085a7 */ /* 0x000e64000800007f */
[----:B-1----:R-:W-:Y:S05]  /*daa0*/  @!P0 BRA `(.L_x_218) ;  /* 0xfffffffc00f08947 */ /* 0x002fea000383ffff */
.L_x_213:
[----:B------:R-:W-:Y:S05]  /*dab0*/  BSYNC B0 ;  /* 0x0000000000007941 */ /* 0x000fea0003800000 */
.L_x_212:
[----:B------:R-:W-:Y:S05]  /*dac0*/  EXIT ;  /* 0x000000000000794d */ /* 0x000fea0003800000 */
.L_x_140:
[----:B-1----:R-:W-:-:S04]  /*dad0*/  IMAD.U32 R3, RZ, RZ, UR42 ;  /* 0x0000002aff037e24 */ /* 0x002fc8000f8e00ff */
[----:B------:R1:W2:Y:S03]  /*dae0*/  SYNCS.PHASECHK.TRANS64.TRYWAIT P1, [R3+URZ+0x38800], R0 ;  /* 0x03880000030075a7 */ /* 0x0002a6000802017f */
[----:B--2---:R-:W-:Y:S05]  /*daf0*/  @!P1 NANOSLEEP.SYNCS 0x989680 ;  /* 0x009896800000995d */ /* 0x004fea0003900000 */
[----:B------:R-:W2:Y:S02]  /*db00*/  @!P1 SYNCS.PHASECHK.TRANS64 P1, [R3+URZ+0x38800], R0 ;  /* 0x03880000030095a7 */ /* 0x000ea4000802007f */
[----:B--2---:R-:W-:Y:S05]  /*db10*/  @!P1 BRA `(.L_x_140) ;  /* 0xfffffffc00ec9947 */ /* 0x004fea000383ffff */
[----:B------:R-:W-:Y:S05]  /*db20*/  BRA `(.L_x_219) ;  /* 0xffffff4c00b87947 */ /* 0x000fea000383ffff */
.L_x_144:
[----:B---3--:R3:W4:Y:S02]  /*db30*/  SYNCS.PHASECHK.TRANS64.TRYWAIT P1, [R8+URZ+0x38830], R9 ;  /* 0x03883009080075a7 */ /* 0x008724000802017f */
[----:B----4-:R-:W-:Y:S05]  /*db40*/  @!P1 NANOSLEEP.SYNCS 0x989680 ;  /* 0x009896800000995d */ /* 0x010fea0003900000 */
[----:B------:R-:W4:Y:S02]  /*db50*/  @!P1 SYNCS.PHASECHK.TRANS64 P1, [R8+URZ+0x38830], R9 ;  /* 0x03883009080095a7 */ /* 0x000f24000802007f */
[----:B----4-:R-:W-:Y:S05]  /*db60*/  @!P1 BRA `(.L_x_144) ;  /* 0xfffffffc00f09947 */ /* 0x010fea000383ffff */
[----:B------:R-:W-:Y:S05]  /*db70*/  BRA `(.L_x_143) ;  /* 0xffffff4c00cc7947 */ /* 0x000fea000383ffff */
.L_x_145:
[----:B-1----:R-:W-:-:S04]  /*db80*/  MOV R3, UR42 ;  /* 0x0000002a00037c02 */ /* 0x002fc80008000f00 */
[----:B------:R1:W4:Y:S03]  /*db90*/  SYNCS.PHASECHK.TRANS64.TRYWAIT P1, [R3+URZ+0x38810], R0 ;  /* 0x03881000030075a7 */ /* 0x000326000802017f */
[----:B----4-:R-:W-:Y:S05]  /*dba0*/  @!P1 NANOSLEEP.SYNCS 0x989680 ;  /* 0x009896800000995d */ /* 0x010fea0003900000 */
[----:B------:R-:W4:Y:S02]  /*dbb0*/  @!P1 SYNCS.PHASECHK.TRANS64 P1, [R3+URZ+0x38810], R0 ;  /* 0x03881000030095a7 */ /* 0x000f24000802007f */
[----:B----4-:R-:W-:Y:S05]  /*dbc0*/  @!P1 BRA `(.L_x_145) ;  /* 0xfffffffc00ec9947 */ /* 0x010fea000383ffff */
[----:B------:R-:W-:Y:S05]  /*dbd0*/  BRA `(.L_x_220) ;  /* 0xffffff5000547947 */ /* 0x000fea000383ffff */
.L_x_149:
[----:B------:R1:W1:Y:S02]  /*dbe0*/  SYNCS.PHASECHK.TRANS64.TRYWAIT P1, [R8+URZ+0x38850], R9 ;  /* 0x03885009080075a7 */ /* 0x000264000802017f */
[----:B-1----:R-:W-:Y:S05]  /*dbf0*/  @!P1 NANOSLEEP.SYNCS 0x989680 ;  /* 0x009896800000995d */ /* 0x002fea0003900000 */
[----:B------:R-:W1:Y:S02]  /*dc00*/  @!P1 SYNCS.PHASECHK.TRANS64 P1, [R8+URZ+0x38850], R9 ;  /* 0x03885009080095a7 */ /* 0x000e64000802007f */
[----:B-1----:R-:W-:Y:S05]  /*dc10*/  @!P1 BRA `(.L_x_149) ;  /* 0xfffffffc00f09947 */ /* 0x002fea000383ffff */
[----:B------:R-:W-:Y:S05]  /*dc20*/  BRA `(.L_x_148) ;  /* 0xffffff5000887947 */ /* 0x000fea000383ffff */
.L_x_154:
[----:B--2---:R2:W3:Y:S02]  /*dc30*/  SYNCS.PHASECHK.TRANS64.TRYWAIT P3, [R11+URZ+0x38830], R0 ;  /* 0x038830000b0075a7 */ /* 0x0044e4000806017f */
[----:B---3--:R-:W-:Y:S05]  /*dc40*/  @!P3 NANOSLEEP.SYNCS 0x989680 ;  /* 0x009896800000b95d */ /* 0x008fea0003900000 */
[----:B------:R-:W3:Y:S02]  /*dc50*/  @!P3 SYNCS.PHASECHK.TRANS64 P3, [R11+URZ+0x38830], R0 ;  /* 0x038830000b00b5a7 */ /* 0x000ee4000806007f */
[----:B---3--:R-:W-:Y:S05]  /*dc60*/  @!P3 BRA `(.L_x_154) ;  /* 0xfffffffc00f0b947 */ /* 0x008fea000383ffff */
[----:B------:R-:W-:Y:S05]  /*dc70*/  BRA `(.L_x_153) ;  /* 0xffffff7c00007947 */ /* 0x000fea000383ffff */
.L_x_158:
[----:B----4-:R4:W1:Y:S02]  /*dc80*/  SYNCS.PHASECHK.TRANS64.TRYWAIT P3, [R11+URZ+0x38850], R0 ;  /* 0x038850000b0075a7 */ /* 0x010864000806017f */
[----:B-1----:R-:W-:Y:S05]  /*dc90*/  @!P3 NANOSLEEP.SYNCS 0x989680 ;  /* 0x009896800000b95d */ /* 0x002fea0003900000 */
[----:B------:R-:W1:Y:S02]  /*dca0*/  @!P3 SYNCS.PHASECHK.TRANS64 P3, [R11+URZ+0x38850], R0 ;  /* 0x038850000b00b5a7 */ /* 0x000e64000806007f */
[----:B-1----:R-:W-:Y:S05]  /*dcb0*/  @!P3 BRA `(.L_x_158) ;  /* 0xfffffffc00f0b947 */ /* 0x002fea000383ffff */
[----:B------:R-:W-:Y:S05]  /*dcc0*/  BRA `(.L_x_157) ;  /* 0xffffff7c00707947 */ /* 0x000fea000383ffff */
.L_x_169:
[----:B------:R-:W1:Y:S01]  /*dcd0*/  S2R R5, SR_TID.X ;  /* 0x0000000000057919 */ /* 0x000e620000002100 */
[----:B------:R-:W-:Y:S01]  /*dce0*/  BSSY B0, `(.L_x_221) ;  /* 0x000000a000007945 */ /* 0x000fe20003800000 */
[----:B------:R-:W-:Y:S01]  /*dcf0*/  MOV R12, RZ ;  /* 0x000000ff000c7202 */ /* 0x000fe20000000f00 */
[----:B------:R-:W-:Y:S01]  /*dd00*/  IMAD.MOV.U32 R11, RZ, RZ, 0x1f ;  /* 0x0000001fff0b7424 */ /* 0x000fe200078e00ff */
[----:B------:R-:W-:Y:S02]  /*dd10*/  MOV R15, 0xffffffff ;  /* 0xffffffff000f7802 */ /* 0x000fe40000000f00 */
[----:B-1----:R-:W-:-:S04]  /*dd20*/  SHF.R.U32.HI R5, RZ, 0x5, R5 ;  /* 0x00000005ff057819 */ /* 0x002fc80000011605 */
[----:B------:R-:W-:-:S05]  /*dd30*/  LOP3.LUT R5, R5, 0x3, RZ, 0xc0, !PT ;  /* 0x0000000305057812 */ /* 0x000fca00078ec0ff */
[----:B------:R-:W-:-:S07]  /*dd40*/  IMAD.MOV.U32 R13, RZ, RZ, R5 ;  /* 0x000000ffff0d7224 */ /* 0x000fce00078e0005 */
[----:B------:R-:W-:Y:S05]  /*dd50*/  WARPSYNC.COLLECTIVE R15, `(.L_x_222) ;  /* 0x000000000f087348 */ /* 0x000fea0003c00000 */
[----:B------:R1:W2:Y:S02]  /*dd60*/  SHFL.IDX P6, R14, R13, R12, R11 ;  /* 0x0000000c0d0e7389 */ /* 0x0002a400000c000b */
[----:B-12---:R-:W-:Y:S01]  /*dd70*/  ENDCOLLECTIVE ;  /* 0x000000000000791b */ /* 0x006fe20003800000 */
.L_x_222:
[----:B------:R-:W-:Y:S05]  /*dd80*/  BSYNC B0 ;  /* 0x0000000000007941 */ /* 0x000fea0003800000 */
.L_x_221:
[----:B------:R-:W-:Y:S05]  /*dd90*/  BRA `(.L_x_223) ;  /* 0xffffffd000747947 */ /* 0x000fea000383ffff */
.L_x_170:
[----:B------:R-:W-:Y:S01]  /*dda0*/  BSSY B0, `(.L_x_224) ;  /* 0x0000006000007945 */ /* 0x000fe20003800000 */
[----:B------:R-:W-:-:S07]  /*ddb0*/  IMAD.MOV.U32 R15, RZ, RZ, -0x1 ;  /* 0xffffffffff0f7424 */ /* 0x000fce00078e00ff */
[----:B------:R-:W-:Y:S05]  /*ddc0*/  WARPSYNC.COLLECTIVE R15, `(.L_x_225) ;  /* 0x000000000f0c7348 */ /* 0x000fea0003c00000 */
[----:B------:R-:W-:Y:S02]  /*ddd0*/  ELECT P6, UR62, PT ;  /* 0x00000000003e782f */ /* 0x000fe400038c0000 */
[----:B------:R-:W-:Y:S01]  /*dde0*/  MOV R14, UR62 ;  /* 0x0000003e000e7c02 */ /* 0x000fe20008000f00 */
[----:B------:R-:W-:Y:S10]  /*ddf0*/  ENDCOLLECTIVE ;  /* 0x000000000000791b */ /* 0x000ff40003800000 */
.L_x_225:
[----:B------:R-:W-:Y:S05]  /*de00*/  BSYNC B0 ;  /* 0x0000000000007941 */ /* 0x000fea0003800000 */
.L_x_224:
[----:B------:R-:W-:Y:S05]  /*de10*/  BRA `(.L_x_226) ;  /* 0xffffffd0006c7947 */ /* 0x000fea000383ffff */
.L_x_173:
[----:B--2---:R2:W3:Y:S02]  /*de20*/  SYNCS.PHASECHK.TRANS64.TRYWAIT P1, [R10+URZ+0x38840], R5 ;  /* 0x038840050a0075a7 */ /* 0x0044e4000802017f */
[----:B---3--:R-:W-:Y:S05]  /*de30*/  @!P1 NANOSLEEP.SYNCS 0x989680 ;  /* 0x009896800000995d */ /* 0x008fea0003900000 */
[----:B------:R-:W3:Y:S02]  /*de40*/  @!P1 SYNCS.PHASECHK.TRANS64 P1, [R10+URZ+0x38840], R5 ;  /* 0x038840050a0095a7 */ /* 0x000ee4000802007f */
[----:B---3--:R-:W-:Y:S05]  /*de50*/  @!P1 BRA `(.L_x_173) ;  /* 0xfffffffc00f09947 */ /* 0x008fea000383ffff */
[----:B------:R-:W-:Y:S05]  /*de60*/  BRA `(.L_x_227) ;  /* 0xffffffd000cc7947 */ /* 0x000fea000383ffff */
.L_x_178:
        /* <DEDUP_REMOVED lines=8> */
.L_x_181:
[----:B--2---:R2:W3:Y:S02]  /*def0*/  SYNCS.PHASECHK.TRANS64.TRYWAIT P1, [R5+URZ+0x38860], R8 ;  /* 0x03886008050075a7 */ /* 0x0044e4000802017f */
[----:B---3--:R-:W-:Y:S05]  /*df00*/  @!P1 NANOSLEEP.SYNCS 0x989680 ;  /* 0x009896800000995d */ /* 0x008fea0003900000 */
[----:B------:R-:W3:Y:S02]  /*df10*/  @!P1 SYNCS.PHASECHK.TRANS64 P1, [R5+URZ+0x38860], R8 ;  /* 0x03886008050095a7 */ /* 0x000ee4000802007f */
[----:B---3--:R-:W-:Y:S05]  /*df20*/  @!P1 BRA `(.L_x_181) ;  /* 0xfffffffc00f09947 */ /* 0x008fea000383ffff */
[----:B------:R-:W-:Y:S05]  /*df30*/  BRA `(.L_x_229) ;  /* 0xffffffd800ac7947 */ /* 0x000fea000383ffff */
.L_x_188:
[----:B--2---:R2:W3:Y:S02]  /*df40*/  SYNCS.PHASECHK.TRANS64.TRYWAIT P2, [R2+URZ+0x38840], R3 ;  /* 0x03884003020075a7 */ /* 0x0044e4000804017f */
[----:B---3--:R-:W-:Y:S05]  /*df50*/  @!P2 NANOSLEEP.SYNCS 0x989680 ;  /* 0x009896800000a95d */ /* 0x008fea0003900000 */
[----:B------:R-:W3:Y:S02]  /*df60*/  @!P2 SYNCS.PHASECHK.TRANS64 P2, [R2+URZ+0x38840], R3 ;  /* 0x038840030200a5a7 */ /* 0x000ee4000804007f */
[----:B---3--:R-:W-:Y:S05]  /*df70*/  @!P2 BRA `(.L_x_188) ;  /* 0xfffffffc00f0a947 */ /* 0x008fea000383ffff */
[----:B------:R-:W-:Y:S05]  /*df80*/  BRA `(.L_x_230) ;  /* 0xffffffe000547947 */ /* 0x000fea000383ffff */
.L_x_190:
[----:B---3--:R3:W4:Y:S02]  /*df90*/  SYNCS.PHASECHK.TRANS64.TRYWAIT P2, [R2+URZ+0x38860], R3 ;  /* 0x03886003020075a7 */ /* 0x008724000804017f */
[----:B----4-:R-:W-:Y:S05]  /*dfa0*/  @!P2 NANOSLEEP.SYNCS 0x989680 ;  /* 0x009896800000a95d */ /* 0x010fea0003900000 */
[----:B------:R-:W4:Y:S02]  /*dfb0*/  @!P2 SYNCS.PHASECHK.TRANS64 P2, [R2+URZ+0x38860], R3 ;  /* 0x038860030200a5a7 */ /* 0x000f24000804007f */
[----:B----4-:R-:W-:Y:S05]  /*dfc0*/  @!P2 BRA `(.L_x_190) ;  /* 0xfffffffc00f0a947 */ /* 0x010fea000383ffff */
[----:B------:R-:W-:Y:S05]  /*dfd0*/  BRA `(.L_x_231) ;  /* 0xffffffe000b07947 */ /* 0x000fea000383ffff */
.L_x_196:
[----:B-1----:R1:W2:Y:S02]  /*dfe0*/  SYNCS.PHASECHK.TRANS64.TRYWAIT P2, [R2+URZ+0x38840], R3 ;  /* 0x03884003020075a7 */ /* 0x0022a4000804017f */
[----:B--2---:R-:W-:Y:S05]  /*dff0*/  @!P2 NANOSLEEP.SYNCS 0x989680 ;  /* 0x009896800000a95d */ /* 0x004fea0003900000 */
[----:B------:R-:W2:Y:S02]  /*e000*/  @!P2 SYNCS.PHASECHK.TRANS64 P2, [R2+URZ+0x38840], R3 ;  /* 0x038840030200a5a7 */ /* 0x000ea4000804007f */
[----:B--2---:R-:W-:Y:S05]  /*e010*/  @!P2 BRA `(.L_x_196) ;  /* 0xfffffffc00f0a947 */ /* 0x004fea000383ffff */
[----:B------:R-:W-:Y:S05]  /*e020*/  BRA `(.L_x_232) ;  /* 0xffffffe8003c7947 */ /* 0x000fea000383ffff */
.L_x_198:
[----:B--2---:R2:W3:Y:S02]  /*e030*/  SYNCS.PHASECHK.TRANS64.TRYWAIT P2, [R2+URZ+0x38860], R3 ;  /* 0x03886003020075a7 */ /* 0x0044e4000804017f */
[----:B---3--:R-:W-:Y:S05]  /*e040*/  @!P2 NANOSLEEP.SYNCS 0x989680 ;  /* 0x009896800000a95d */ /* 0x008fea0003900000 */
[----:B------:R-:W3:Y:S02]  /*e050*/  @!P2 SYNCS.PHASECHK.TRANS64 P2, [R2+URZ+0x38860], R3 ;  /* 0x038860030200a5a7 */ /* 0x000ee4000804007f */
[----:B---3--:R-:W-:Y:S05]  /*e060*/  @!P2 BRA `(.L_x_198) ;  /* 0xfffffffc00f0a947 */ /* 0x008fea000383ffff */
[----:B------:R-:W-:Y:S05]  /*e070*/  BRA `(.L_x_233) ;  /* 0xffffffe800987947 */ /* 0x000fea000383ffff */
.L_x_203:
[----:B-1----:R1:W2:Y:S02]  /*e080*/  SYNCS.PHASECHK.TRANS64.TRYWAIT P2, [R2+URZ+0x38840], R3 ;  /* 0x03884003020075a7 */ /* 0x0022a4000804017f */
[----:B--2---:R-:W-:Y:S05]  /*e090*/  @!P2 NANOSLEEP.SYNCS 0x989680 ;  /* 0x009896800000a95d */ /* 0x004fea0003900000 */
[----:B------:R-:W2:Y:S02]  /*e0a0*/  @!P2 SYNCS.PHASECHK.TRANS64 P2, [R2+URZ+0x38840], R3 ;  /* 0x038840030200a5a7 */ /* 0x000ea4000804007f */
[----:B--2---:R-:W-:Y:S05]  /*e0b0*/  @!P2 BRA `(.L_x_203) ;  /* 0xfffffffc00f0a947 */ /* 0x004fea000383ffff */
[----:B------:R-:W-:Y:S05]  /*e0c0*/  BRA `(.L_x_234) ;  /* 0xfffffff0000c7947 */ /* 0x000fea000383ffff */
.L_x_205:
[----:B--2---:R2:W3:Y:S02]  /*e0d0*/  SYNCS.PHASECHK.TRANS64.TRYWAIT P2, [R2+URZ+0x38860], R3 ;  /* 0x03886003020075a7 */ /* 0x0044e4000804017f */
[----:B---3--:R-:W-:Y:S05]  /*e0e0*/  @!P2 NANOSLEEP.SYNCS 0x989680 ;  /* 0x009896800000a95d */ /* 0x008fea0003900000 */
[----:B------:R-:W3:Y:S02]  /*e0f0*/  @!P2 SYNCS.PHASECHK.TRANS64 P2, [R2+URZ+0x38860], R3 ;  /* 0x038860030200a5a7 */ /* 0x000ee4000804007f */
[----:B---3--:R-:W-:Y:S05]  /*e100*/  @!P2 BRA `(.L_x_205) ;  /* 0xfffffffc00f0a947 */ /* 0x008fea000383ffff */
[----:B------:R-:W-:Y:S05]  /*e110*/  BRA `(.L_x_235) ;  /* 0xfffffff000687947 */ /* 0x000fea000383ffff */
.L_x_210:
[----:B--2---:R2:W3:Y:S02]  /*e120*/  SYNCS.PHASECHK.TRANS64.TRYWAIT P0, [R0+URZ+0x38820], R3 ;  /* 0x03882003000075a7 */ /* 0x0044e4000800017f */
[----:B---3--:R-:W-:Y:S05]  /*e130*/  @!P0 NANOSLEEP.SYNCS 0x989680 ;  /* 0x009896800000895d */ /* 0x008fea0003900000 */
[----:B------:R-:W3:Y:S02]  /*e140*/  @!P0 SYNCS.PHASECHK.TRANS64 P0, [R0+URZ+0x38820], R3 ;  /* 0x03882003000085a7 */ /* 0x000ee4000800007f */
[----:B---3--:R-:W-:Y:S05]  /*e150*/  @!P0 BRA `(.L_x_210) ;  /* 0xfffffffc00f08947 */ /* 0x008fea000383ffff */
[----:B------:R-:W-:Y:S05]  /*e160*/  BRA `(.L_x_236) ;  /* 0xfffffff400bc7947 */ /* 0x000fea000383ffff */
.L_x_211:
[----:B------:R-:W3:Y:S01]  /*e170*/  S2R R2, SR_TID.X ;  /* 0x0000000000027919 */ /* 0x000ee20000002100 */
[----:B------:R-:W-:Y:S01]  /*e180*/  BSSY B0, `(.L_x_237) ;  /* 0x000000a000007945 */ /* 0x000fe20003800000 */
[----:B------:R-:W-:Y:S01]  /*e190*/  IMAD.MOV.U32 R12, RZ, RZ, RZ ;  /* 0x000000ffff0c7224 */ /* 0x000fe200078e00ff */
[----:B------:R-:W-:Y:S01]  /*e1a0*/  MOV R11, 0x1f ;  /* 0x0000001f000b7802 */ /* 0x000fe20000000f00 */
[----:B------:R-:W-:Y:S01]  /*e1b0*/  IMAD.MOV.U32 R15, RZ, RZ, -0x1 ;  /* 0xffffffffff0f7424 */ /* 0x000fe200078e00ff */
[----:B---3--:R-:W-:-:S04]  /*e1c0*/  SHF.R.U32.HI R2, RZ, 0x5, R2 ;  /* 0x00000005ff027819 */ /* 0x008fc80000011602 */
[----:B------:R-:W-:-:S04]  /*e1d0*/  LOP3.LUT R2, R2, 0x3, RZ, 0xc0, !PT ;  /* 0x0000000302027812 */ /* 0x000fc800078ec0ff */
[----:B------:R-:W-:-:S07]  /*e1e0*/  MOV R13, R2 ;  /* 0x00000002000d7202 */ /* 0x000fce0000000f00 */
[----:B-12---:R-:W-:Y:S05]  /*e1f0*/  WARPSYNC.COLLECTIVE R15, `(.L_x_238) ;  /* 0x000000000f087348 */ /* 0x006fea0003c00000 */
[----:B------:R3:W4:Y:S02]  /*e200*/  SHFL.IDX P6, R14, R13, R12, R11 ;  /* 0x0000000c0d0e7389 */ /* 0x00072400000c000b */
[----:B-1234-:R-:W-:Y:S01]  /*e210*/  ENDCOLLECTIVE ;  /* 0x000000000000791b */ /* 0x01efe20003800000 */
.L_x_238:
[----:B------:R-:W-:Y:S05]  /*e220*/  BSYNC B0 ;  /* 0x0000000000007941 */ /* 0x000fea0003800000 */
.L_x_237:
[----:B------:R-:W-:Y:S05]  /*e230*/  BRA `(.L_x_239) ;  /* 0xfffffff400a47947 */ /* 0x000fea000383ffff */
.L_x_214:
[----:B------:R-:W-:Y:S01]  /*e240*/  BSSY B1, `(.L_x_240) ;  /* 0x0000006000017945 */ /* 0x000fe20003800000 */
[----:B------:R-:W-:-:S07]  /*e250*/  MOV R15, 0xffffffff ;  /* 0xffffffff000f7802 */ /* 0x000fce0000000f00 */
[----:B-123--:R-:W-:Y:S05]  /*e260*/  WARPSYNC.COLLECTIVE R15, `(.L_x_241) ;  /* 0x000000000f0c7348 */ /* 0x00efea0003c00000 */
[----:B------:R-:W-:Y:S02]  /*e270*/  ELECT P6, UR62, PT ;  /* 0x00000000003e782f */ /* 0x000fe400038c0000 */
[----:B------:R-:W-:Y:S01]  /*e280*/  MOV R14, UR62 ;  /* 0x0000003e000e7c02 */ /* 0x000fe20008000f00 */
[----:B-123--:R-:W-:Y:S10]  /*e290*/  ENDCOLLECTIVE ;  /* 0x000000000000791b */ /* 0x00eff40003800000 */
.L_x_241:
[----:B------:R-:W-:Y:S05]  /*e2a0*/  BSYNC B1 ;  /* 0x0000000000017941 */ /* 0x000fea0003800000 */
.L_x_240:
[----:B------:R-:W-:Y:S05]  /*e2b0*/  BRA `(.L_x_242) ;  /* 0xfffffff4009c7947 */ /* 0x000fea000383ffff */
.L_x_215:
[----:B--2---:R2:W3:Y:S02]  /*e2c0*/  SYNCS.PHASECHK.TRANS64.TRYWAIT P0, [R6+URZ], R5 ;  /* 0x00000005060075a7 */ /* 0x0044e4000800017f */
[----:B---3--:R-:W-:Y:S05]  /*e2d0*/  @!P0 NANOSLEEP.SYNCS 0x989680 ;  /* 0x009896800000895d */ /* 0x008fea0003900000 */
[----:B------:R-:W3:Y:S02]  /*e2e0*/  @!P0 SYNCS.PHASECHK.TRANS64 P0, [R6+URZ], R5 ;  /* 0x00000005060085a7 */ /* 0x000ee4000800007f */
[----:B---3--:R-:W-:Y:S05]  /*e2f0*/  @!P0 BRA `(.L_x_215) ;  /* 0xfffffffc00f08947 */ /* 0x008fea000383ffff */
[----:B------:R-:W-:Y:S05]  /*e300*/  BRA `(.L_x_243) ;  /* 0xfffffff400bc7947 */ /* 0x000fea000383ffff */
.L_x_216:
[----:B---3--:R3:W4:Y:S02]  /*e310*/  SYNCS.PHASECHK.TRANS64.TRYWAIT P0, [R7+URZ], R2 ;  /* 0x00000002070075a7 */ /* 0x008724000800017f */
[----:B----4-:R-:W-:Y:S05]  /*e320*/  @!P0 NANOSLEEP.SYNCS 0x989680 ;  /* 0x009896800000895d */ /* 0x010fea0003900000 */
[----:B------:R-:W4:Y:S02]  /*e330*/  @!P0 SYNCS.PHASECHK.TRANS64 P0, [R7+URZ], R2 ;  /* 0x00000002070085a7 */ /* 0x000f24000800007f */
[----:B----4-:R-:W-:Y:S05]  /*e340*/  @!P0 BRA `(.L_x_216) ;  /* 0xfffffffc00f08947 */ /* 0x010fea000383ffff */
[----:B------:R-:W-:Y:S05]  /*e350*/  BRA `(.L_x_244) ;  /* 0xfffffff400b87947 */ /* 0x000fea000383ffff */
.L_x_217:
[----:B----4-:R4:W1:Y:S02]  /*e360*/  SYNCS.PHASECHK.TRANS64.TRYWAIT P0, [R16+URZ], R5 ;  /* 0x00000005100075a7 */ /* 0x010864000800017f */
[----:B-1----:R-:W-:Y:S05]  /*e370*/  @!P0 NANOSLEEP.SYNCS 0x989680 ;  /* 0x009896800000895d */ /* 0x002fea0003900000 */
[----:B------:R-:W1:Y:S02]  /*e380*/  @!P0 SYNCS.PHASECHK.TRANS64 P0, [R16+URZ], R5 ;  /* 0x00000005100085a7 */ /* 0x000e64000800007f */
[----:B-1----:R-:W-:Y:S05]  /*e390*/  @!P0 BRA `(.L_x_217) ;  /* 0xfffffffc00f08947 */ /* 0x002fea000383ffff */
[----:B------:R-:W-:Y:S05]  /*e3a0*/  BRA `(.L_x_245) ;  /* 0xfffffff400ac7947 */ /* 0x000fea000383ffff */
.L_x_246:
        /* <DEDUP_REMOVED lines=13> */
.L_x_4550:


//--------------------- .text._ZN7cutlass13device_kernelIN5flash11enable_sm90INS1_16FlashAttnFwdSm90INS1_25CollectiveMainloopFwdSm90ILi2EN4cute5tupleIJNS5_1CILi1EEES8_S8_EEENS6_IJNS7_ILi64EEESA_SA_EEELi512ENS_10bfloat16_tEfNS_4arch4Sm90ELb0ELb0ELb1ELb1ELb0ELb0ELb0ELb0ELb0ELb0ELb0ELb0EEENS1_21CollectiveEpilogueFwdINS6_IJSA_NS7_ILi512EEESA_EEES9_SC_SE_Li256ELb1ELb0ELb0ELb0EEENS1_36VarlenDynamicPersistentTileSchedulerILi64ELi64ELi256ELi32ELb0ELb0ELb1ELb0ELb1ELb1EEEEEEEEEvNT_6ParamsE --------------------------
	.section	.text._ZN7cutlass13device_kernelIN5flash11enable_sm90INS1_16FlashAttnFwdSm90INS1_25CollectiveMainloopFwdSm90ILi2EN4cute5tupleIJNS5_1CILi1EEES8_S8_EEENS6_IJNS7_ILi64EEESA_SA_EEELi512ENS_10bfloat16_tEfNS_4arch4Sm90ELb0ELb0ELb1ELb1ELb0ELb0ELb0ELb0ELb0ELb0ELb0ELb0EEENS1_21CollectiveEpilogueFwdINS6_IJSA_NS7_ILi512EEESA_EEES9_SC_SE_Li256ELb1ELb0ELb0ELb0EEENS1_36VarlenDynamicPersistentTileSchedulerILi64ELi64ELi256ELi32ELb0ELb0ELb1ELb0ELb1ELb1EEEEEEEEEvNT_6ParamsE,"ax",@progbits
	.align	128
.text._ZN7cutlass13device_kernelIN5flash11enable_sm90INS1_16FlashAttnFwdSm90INS1_25CollectiveMainloopFwdSm90ILi2EN4cute5tupleIJNS5_1CILi1EEES8_S8_EEENS6_IJNS7_ILi64EEESA_SA_EEELi512ENS_10bfloat16_tEfNS_4arch4Sm90ELb0ELb0ELb1ELb1ELb0ELb0ELb0ELb0ELb0ELb0ELb0ELb0EEENS1_21CollectiveEpilogueFwdINS6_IJSA_NS7_ILi512EEESA_EEES9_SC_SE_Li256ELb1ELb0ELb0ELb0EEENS1_36VarlenDynamicPersistentTileSchedulerILi64ELi64ELi256ELi32ELb0ELb0ELb1ELb0ELb1ELb1EEEEEEEEEvNT_6ParamsE:
        .type           _ZN7cutlass13device_kernelIN5flash11enable_sm90INS1_16FlashAttnFwdSm90INS1_25CollectiveMainloopFwdSm90ILi2EN4cute5tupleIJNS5_1CILi1EEES8_S8_EEENS6_IJNS7_ILi64EEESA_SA_EEELi512ENS_10bfloat16_tEfNS_4arch4Sm90ELb0ELb0ELb1ELb1ELb0ELb0ELb0ELb0ELb0ELb0ELb0ELb0EEENS1_21CollectiveEpilogueFwdINS6_IJSA_NS7_ILi512EEESA_EEES9_SC_SE_Li256ELb1ELb0ELb0ELb0EEENS1_36VarlenDynamicPersistentTileSchedulerILi64ELi64ELi256ELi32ELb0ELb0ELb1ELb0ELb1ELb1EEEEEEEEEvNT_6ParamsE,@function
        .size           _ZN7cutlass13device_kernelIN5flash11enable_sm90INS1_16FlashAttnFwdSm90INS1_25CollectiveMainloopFwdSm90ILi2EN4cute5tupleIJNS5_1CILi1EEES8_S8_EEENS6_IJNS7_ILi64EEESA_SA_EEELi512ENS_10bfloat16_tEfNS_4arch4Sm90ELb0ELb0ELb1ELb1ELb0ELb0ELb0ELb0ELb0ELb0ELb0ELb0EEENS1_21CollectiveEpilogueFwdINS6_IJSA_NS7_ILi512EEESA_EEES9_SC_SE_Li256ELb1ELb0ELb0ELb0EEENS1_36VarlenDynamicPersistentTileSchedulerILi64ELi64ELi256ELi32ELb0ELb0ELb1ELb0ELb1ELb1EEEEEEEEEvNT_6ParamsE,(.L_x_4551 - _ZN7cutlass13device_kernelIN5flash11enable_sm90INS1_16FlashAttnFwdSm90INS1_25CollectiveMainloopFwdSm90ILi2EN4cute5tupleIJNS5_1CILi1EEES8_S8_EEENS6_IJNS7_ILi64EEESA_SA_EEELi512ENS_10bfloat16_tEfNS_4arch4Sm90ELb0ELb0ELb1ELb1ELb0ELb0ELb0ELb0ELb0ELb0ELb0ELb0EEENS1_21CollectiveEpilogueFwdINS6_IJSA_NS7_ILi512EEESA_EEES9_SC_SE_Li256ELb1ELb0ELb0ELb0EEENS1_36VarlenDynamicPersistentTileSchedulerILi64ELi64ELi256ELi32ELb0ELb0ELb1ELb0ELb1ELb1EEEEEEEEEvNT_6ParamsE)
        .other          _ZN7cutlass13device_kernelIN5flash11enable_sm90INS1_16FlashAttnFwdSm90INS1_25CollectiveMainloopFwdSm90ILi2EN4cute5tupleIJNS5_1CILi1EEES8_S8_EEENS6_IJNS7_ILi64EEESA_SA_EEELi512ENS_10bfloat16_tEfNS_4arch4Sm90ELb0ELb0ELb1ELb1ELb0ELb0ELb0ELb0ELb0ELb0ELb0ELb0EEENS1_21CollectiveEpilogueFwdINS6_IJSA_NS7_ILi512EEESA_EEES9_SC_SE_Li256ELb1ELb0ELb0ELb0EEENS1_36VarlenDynamicPersistentTileSchedulerILi64ELi64ELi256ELi32ELb0ELb0ELb1ELb0ELb1ELb1EEEEEEEEEvNT_6ParamsE,@"STO_CUDA_ENTRY STV_DEFAULT"
_ZN7cutlass13device_kernelIN5flash11enable_sm90INS1_16FlashAttnFwdSm90INS1_25CollectiveMainloopFwdSm90ILi2EN4cute5tupleIJNS5_1CILi1EEES8_S8_EEENS6_IJNS7_ILi64EEESA_SA_EEELi512ENS_10bfloat16_tEfNS_4arch4Sm90ELb0ELb0ELb1ELb1ELb0ELb0ELb0ELb0ELb0ELb0ELb0ELb0EEENS1_21CollectiveEpilogueFwdINS6_IJSA_NS7_ILi512EEESA_EEES9_SC_SE_Li256ELb1ELb0ELb0ELb0EEENS1_36VarlenDynamicPersistentTileSchedulerILi64ELi64ELi256ELi32ELb0ELb0ELb1ELb0ELb1ELb1EEEEEEEEEvNT_6ParamsE:
[----:B------:R-:W0:Y:S02]  /*0000*/  LDC R1, c[0x0][0x28] ;  /* 0x00000a00ff017b82 */ /* 0x000e240000000800 */
[----:B0-----:R-:W-:Y:S01]  /*0010*/  VIADD R1, R1, 0xffffffd0 ;  /* 0xffffffd001017836 */ /* 0x001fe20000000000 */
[----:B------:R-:W0:Y:S01]  /*0020*/  S2R R3, SR_TID.X ;  /* 0x0000000000037919 */ /* 0x000e220000002100 */
[----:B------:R-:W-:Y:S01]  /*0030*/  ELECT P0, URZ, PT ;  /* 0x00000000003f782f */ /* 0x000fe20003800000 */
[----:B------:R-:W-:Y:S01]  /*0040*/  BSSY B0, `(.L_x_247) ;  /* 0x0000011000007945 */ /* 0x000fe20003800000 */
[----:B0-----:R-:W-:-:S05]  /*0050*/  SHF.R.U32.HI R0, RZ, 0x5, R3 ;  /* 0x00000005ff007819 */ /* 0x001fca0000011603 */
[----:B------:R-:W0:Y:S02]  /*0060*/  SHFL.IDX PT, R2, R0, RZ, 0x1f ;  /* 0x00001fff00027589 */ /* 0x000e2400000e0000 */
[----:B0-----:R-:W-:Y:S02]  /*0070*/  ISETP.EQ.AND P0, PT, R2, RZ, P0 ;  /* 0x000000ff0200720c */ /* 0x001fe40000702270 */
[----:B------:R-:W-:-:S11]  /*0080*/  SHF.R.U32.HI R2, RZ, 0x7, R3 ;  /* 0x00000007ff027819 */ /* 0x000fd60000011603 */
[----:B------:R-:W-:Y:S05]  /*0090*/  @!P0 BRA `(.L_x_248) ;  /* 0x00000000002c8947 */ /* 0x000fea0003800000 */
[----:B------:R-:W-:Y:S02]  /*00a0*/  ULDC.64 UR4, c[0x0][0x198] ;  /* 0x0000660000047ab9 */ /* 0x000fe40000000a00 */
[----:B------:R-:W-:Y:S02]  /*00b0*/  UIADD3 UR6, UP0, UR4, 0x270, URZ ;  /* 0x0000027004067890 */ /* 0x000fe4000ff1e03f */
[----:B------:R-:W-:Y:S02]  /*00c0*/  UIADD3 UR8, UP1, UR4, 0x370, URZ ;  /* 0x0000037004087890 */ /* 0x000fe4000ff3e03f */
[----:B------:R-:W-:Y:S02]  /*00d0*/  UIADD3 UR4, UP2, UR4, 0x470, URZ ;  /* 0x0000047004047890 */ /* 0x000fe4000ff5e03f */
[----:B------:R-:W-:Y:S02]  /*00e0*/  UIADD3.X UR7, URZ, UR5, URZ, UP0, !UPT ;  /* 0x000000053f077290 */ /* 0x000fe400087fe43f */
[----:B------:R-:W-:-:S02]  /*00f0*/  UIADD3.X UR9, URZ, UR5, URZ, UP1, !UPT ;  /* 0x000000053f097290 */ /* 0x000fc40008ffe43f */
[----:B------:R-:W-:-:S05]  /*0100*/  UIADD3.X UR5, URZ, UR5, URZ, UP2, !UPT ;  /* 0x000000053f057290 */ /* 0x000fca00097fe43f */
[----:B------:R0:W-:Y:S02]  /*0110*/  UTMACCTL.PF [UR6] ;  /* 0x00000000060079b9 */ /* 0x0001e40008040000 */
[----:B------:R0:W-:Y:S02]  /*0120*/  UTMACCTL.PF [UR8] ;  /* 0x00000000080079b9 */ /* 0x0001e40008040000 */
[----:B------:R0:W-:Y:S02]  /*0130*/  UTMACCTL.PF [UR4] ;  /* 0x00000000040079b9 */ /* 0x0001e40008040000 */
[----:B0-----:R-:W-:Y:S01]  /*0140*/  NOP ;  /* 0x0000000000007918 */ /* 0x001fe20000000000 */
.L_x_248:
[----:B------:R-:W-:Y:S05]  /*0150*/  BSYNC B0 ;  /* 0x0000000000007941 */ /* 0x000fea0003800000 */
.L_x_247:
[----:B------:R-:W-:Y:S01]  /*0160*/  VOTEU.ANY UP0, P0 ;  /* 0x00000000003f7886 */ /* 0x000fe20000000100 */
[----:B------:R-:W0:Y:S01]  /*0170*/  SHFL.IDX PT, R2, R2, RZ, 0x1f ;  /* 0x00001fff02027589 */ /* 0x000e2200000e0000 */
[----:B------:R-:W-:Y:S01]  /*0180*/  UMOV UR4, 0x1 ;  /* 0x0000000100047882 */ /* 0x000fe20000000000 */
[----:B------:R-:W-:Y:S01]  /*0190*/  UMOV UR7, 0x100 ;  /* 0x0000010000077882 */ /* 0x000fe20000000000 */
[----:B------:R-:W-:Y:S01]  /*01a0*/  VOTEU.ANY UP1, P0 ;  /* 0x00000000003f7886 */ /* 0x000fe20000020100 */
[----:B------:R-:W1:Y:S01]  /*01b0*/  @UP0 S2UR UR8, SR_CgaCtaId ;  /* 0x00000000000809c3 */ /* 0x000e620000008800 */
[----:B------:R-:W2:Y:S01]  /*01c0*/  SHFL.IDX PT, R3, R0, RZ, 0x1f ;  /* 0x00001fff00037589 */ /* 0x000ea200000e0000 */
[----:B------:R-:W-:Y:S01]  /*01d0*/  @UP0 UMOV UR6, 0x400 ;  /* 0x0000040000060882 */ /* 0x000fe20000000000 */
[----:B------:R-:W-:-:S04]  /*01e0*/  @UP0 UIADD3 UR4, -UR4, 0x100000, URZ ;  /* 0x0010000004040890 */ /* 0x000fc8000fffe13f */
[----:B------:R-:W-:Y:S02]  /*01f0*/  @UP0 USHF.L.U32 UR5, UR4, 0xb, URZ ;  /* 0x0000000b04050899 */ /* 0x000fe4000800063f */
[----:B------:R-:W-:Y:S01]  /*0200*/  @UP0 USHF.L.U32 UR4, UR4, 0x1, URZ ;  /* 0x0000000104040899 */ /* 0x000fe2000800063f */
[----:B------:R-:W-:Y:S01]  /*0210*/  VOTEU.ANY UP2, P0 ;  /* 0x00000000003f7886 */ /* 0x000fe20000040100 */
[----:B0-----:R-:W-:Y:S01]  /*0220*/  R2UR UR47, R2 ;  /* 0x00000000022f72ca */ /* 0x001fe200000e0000 */
[----:B-1----:R-:W-:Y:S01]  /*0230*/  @UP0 ULEA UR8, UR8, UR6, 0x18 ;  /* 0x0000000608080291 */ /* 0x002fe2000f8ec03f */
[----:B--2---:R-:W-:Y:S01]  /*0240*/  ISETP.NE.AND P1, PT, R3, RZ, PT ;  /* 0x000000ff0300720c */ /* 0x004fe20003f25270 */
[----:B------:R-:W-:-:S04]  /*0250*/  @UP0 UIADD3 UR6, -UR7, 0x100000, URZ ;  /* 0x0010000007060890 */ /* 0x000fc8000fffe13f */
[----:B------:R-:W-:Y:S02]  /*0260*/  @UP0 USHF.L.U32 UR7, UR6, 0xb, URZ ;  /* 0x0000000b06070899 */ /* 0x000fe4000800063f */
[----:B------:R-:W-:-:S04]  /*0270*/  @UP0 USHF.L.U32 UR6, UR6, 0x1, URZ ;  /* 0x0000000106060899 */ /* 0x000fc8000800063f */
[----:B------:R-:W-:Y:S01]  /*0280*/  UISETP.NE.AND UP0, UPT, UR47, URZ, UPT ;  /* 0x0000003f2f00728c */ /* 0x000fe2000bf05270 */
[----:B------:R-:W0:Y:S02]  /*0290*/  FENCE.VIEW.ASYNC.S ;  /* 0x00000000000073c6 */ /* 0x000e240000000000 */
[----:B0-----:R0:W1:Y:S05]  /*02a0*/  @UP1 SYNCS.EXCH.64 URZ, [UR8+0x28c00], UR4 ;  /* 0x028c0004083f15b2 */ /* 0x00106a0008000100 */
[----:B------:R0:W2:Y:S01]  /*02b0*/  @UP2 SYNCS.EXCH.64 URZ, [UR8+0x28c20], UR6 ;  /* 0x028c2006083f25b2 */ /* 0x0000a20008000100 */
[----:B------:R-:W-:Y:S05]  /*02c0*/  @P1 BRA `(.L_x_249) ;  /* 0x0000000000381947 */ /* 0x000fea0003800000 */
[----:B0-----:R-:W0:Y:S01]  /*02d0*/  S2UR UR5, SR_CgaCtaId ;  /* 0x00000000000579c3 */ /* 0x001e220000008800 */
[----:B------:R-:W-:Y:S01]  /*02e0*/  UMOV UR4, 0x400 ;  /* 0x0000040000047882 */ /* 0x000fe20000000000 */
[----:B------:R-:W-:Y:S01]  /*02f0*/  UMOV UR7, 0x1 ;  /* 0x0000000100077882 */ /* 0x000fe20000000000 */
[----:B------:R-:W-:Y:S01]  /*0300*/  ELECT P0, URZ, PT ;  /* 0x00000000003f782f */ /* 0x000fe20003800000 */
[----:B0-----:R-:W-:Y:S02]  /*0310*/  ULEA UR6, UR5, UR4, 0x18 ;  /* 0x0000000405067291 */ /* 0x001fe4000f8ec03f */
[----:B------:R-:W-:-:S04]  /*0320*/  UIADD3 UR4, -UR7, 0x100000, URZ ;  /* 0x0010000007047890 */ /* 0x000fc8000fffe13f */
[----:B------:R-:W-:Y:S02]  /*0330*/  USHF.L.U32 UR5, UR4, 0xb, URZ ;  /* 0x0000000b04057899 */ /* 0x000fe4000800063f */
[----:B------:R-:W-:Y:S01]  /*0340*/  USHF.L.U32 UR4, UR4, 0x1, URZ ;  /* 0x0000000104047899 */ /* 0x000fe2000800063f */
[----:B------:R-:W0:Y:S11]  /*0350*/  FENCE.VIEW.ASYNC.S ;  /* 0x00000000000073c6 */ /* 0x000e360000000000 */
[----:B0-----:R3:W4:Y:S01]  /*0360*/  SYNCS.EXCH.64 URZ, [UR6+0x28c30], UR4 ;  /* 0x028c3004063f75b2 */ /* 0x0017220008000100 */
[----:B------:R3:W0:Y:S01]  /*0370*/  SYNCS.EXCH.64 URZ, [UR6+0x28c40], UR4 ;  /* 0x028c4004063f75b2 */ /* 0x0006220008000100 */
[----:B------:R3:W0:Y:S01]  /*0380*/  SYNCS.EXCH.64 URZ, [UR6+0x28c38], UR4 ;  /* 0x028c3804063f75b2 */ /* 0x0006220008000100 */
[----:B------:R3:W0:Y:S02]  /*0390*/  SYNCS.EXCH.64 URZ, [UR6+0x28c48], UR4 ;  /* 0x028c4804063f75b2 */ /* 0x0006240008000100 */
[----:B---3--:R-:W-:Y:S01]  /*03a0*/  NOP ;  /* 0x0000000000007918 */ /* 0x008fe20000000000 */
.L_x_249:
[----:B------:R-:W3:Y:S01]  /*03b0*/  SHFL.IDX PT, R2, R0, RZ, 0x1f ;  /* 0x00001fff00027589 */ /* 0x000ee200000e0000 */
[----:B------:R-:W-:Y:S01]  /*03c0*/  NOP ;  /* 0x0000000000007918 */ /* 0x000fe20000000000 */
[----:B---3--:R-:W-:-:S13]  /*03d0*/  ISETP.NE.AND P0, PT, R2, RZ, PT ;  /* 0x000000ff0200720c */ /* 0x008fda0003f05270 */
[----:B------:R-:W-:Y:S05]  /*03e0*/  @P0 BRA `(.L_x_250) ;  /* 0x0000000000480947 */ /* 0x000fea0003800000 */
[----:B0-----:R-:W0:Y:S01]  /*03f0*/  S2UR UR5, SR_CgaCtaId ;  /* 0x00000000000579c3 */ /* 0x001e220000008800 */
[----:B------:R-:W-:Y:S01]  /*0400*/  UMOV UR4, 0x400 ;  /* 0x0000040000047882 */ /* 0x000fe20000000000 */
[----:B------:R-:W-:Y:S01]  /*0410*/  UMOV UR6, 0x1 ;  /* 0x0000000100067882 */ /* 0x000fe20000000000 */
[----:B------:R-:W-:Y:S01]  /*0420*/  UMOV UR9, 0x2 ;  /* 0x0000000200097882 */ /* 0x000fe20000000000 */
[----:B------:R-:W-:-:S04]  /*0430*/  UIADD3 UR6, -UR6, 0x100000, URZ ;  /* 0x0010000006067890 */ /* 0x000fc8000fffe13f */
[----:B------:R-:W-:Y:S02]  /*0440*/  USHF.L.U32 UR7, UR6, 0xb, URZ ;  /* 0x0000000b06077899 */ /* 0x000fe4000800063f */
[----:B------:R-:W-:Y:S01]  /*0450*/  USHF.L.U32 UR6, UR6, 0x1, URZ ;  /* 0x0000000106067899 */ /* 0x000fe2000800063f */
[----:B------:R-:W-:Y:S01]  /*0460*/  ELECT P0, URZ, PT ;  /* 0x00000000003f782f */ /* 0x000fe20003800000 */
[----:B0-----:R-:W-:Y:S02]  /*0470*/  ULEA UR8, UR5, UR4, 0x18 ;  /* 0x0000000405087291 */ /* 0x001fe4000f8ec03f */
[----:B------:R-:W-:-:S04]  /*0480*/  UIADD3 UR4, -UR9, 0x100000, URZ ;  /* 0x0010000009047890 */ /* 0x000fc8000fffe13f */
[----:B------:R-:W-:Y:S02]  /*0490*/  USHF.L.U32 UR5, UR4, 0xb, URZ ;  /* 0x0000000b04057899 */ /* 0x000fe4000800063f */
[----:B------:R-:W-:Y:S01]  /*04a0*/  USHF.L.U32 UR4, UR4, 0x1, URZ ;  /* 0x0000000104047899 */ /* 0x000fe2000800063f */
[----:B------:R-:W0:Y:S03]  /*04b0*/  FENCE.VIEW.ASYNC.S ;  /* 0x00000000000073c6 */ /* 0x000e260000000000 */
[----:B0-----:R3:W0:Y:S08]  /*04c0*/  SYNCS.EXCH.64 URZ, [UR8+0x28c50], UR6 ;  /* 0x028c5006083f75b2 */ /* 0x0016300008000100 */
[----:B------:R3:W0:Y:S01]  /*04d0*/  SYNCS.EXCH.64 URZ, [UR8+0x28c60], UR4 ;  /* 0x028c6004083f75b2 */ /* 0x0006220008000100 */
[----:B------:R3:W0:Y:S01]  /*04e0*/  SYNCS.EXCH.64 URZ, [UR8+0x28c58], UR6 ;  /* 0x028c5806083f75b2 */ /* 0x0006220008000100 */
[----:B------:R3:W0:Y:S02]  /*04f0*/  SYNCS.EXCH.64 URZ, [UR8+0x28c68], UR4 ;  /* 0x028c6804083f75b2 */ /* 0x0006240008000100 */
[----:B---3--:R-:W-:Y:S01]  /*0500*/  NOP ;  /* 0x0000000000007918 */ /* 0x008fe20000000000 */
.L_x_250:
[----:B------:R-:W3:Y:S01]  /*0510*/  SHFL.IDX PT, R2, R0, RZ, 0x1f ;  /* 0x00001fff00027589 */ /* 0x000ee200000e0000 */
[----:B------:R-:W-:Y:S01]  /*0520*/  NOP ;  /* 0x0000000000007918 */ /* 0x000fe20000000000 */
[----:B---3--:R-:W-:-:S13]  /*0530*/  ISETP.NE.AND P0, PT, R2, RZ, PT ;  /* 0x000000ff0200720c */ /* 0x008fda0003f05270 */
        /* <DEDUP_REMOVED lines=10> */
[----:B0-----:R3:W0:Y:S01]  /*05e0*/  SYNCS.EXCH.64 URZ, [UR6+0x28c70], UR4 ;  /* 0x028c7004063f75b2 */ /* 0x0016220008000100 */
[----:B------:R3:W0:Y:S01]  /*05f0*/  SYNCS.EXCH.64 URZ, [UR6+0x28c80], UR4 ;  /* 0x028c8004063f75b2 */ /* 0x0006220008000100 */
[----:B------:R3:W0:Y:S01]  /*0600*/  SYNCS.EXCH.64 URZ, [UR6+0x28c78], UR4 ;  /* 0x028c7804063f75b2 */ /* 0x0006220008000100 */
[----:B------:R3:W0:Y:S02]  /*0610*/  SYNCS.EXCH.64 URZ, [UR6+0x28c88], UR4 ;  /* 0x028c8804063f75b2 */ /* 0x0006240008000100 */
[----:B---3--:R-:W-:Y:S01]  /*0620*/  NOP ;  /* 0x0000000000007918 */ /* 0x008fe20000000000 */
.L_x_251:
        /* <DEDUP_REMOVED lines=8> */
[----:B------:R-:W-:Y:S01]  /*06b0*/  ELECT P0, URZ, PT ;  /* 0x00000000003f782f */ /* 0x000fe20003800000 */
[----:B0-----:R-:W-:Y:S02]  /*06c0*/  ULEA UR8, UR5, UR4, 0x18 ;  /* 0x0000000405087291 */ /* 0x001fe4000f8ec03f */
[----:B------:R-:W-:-:S04]  /*06d0*/  UIADD3 UR4, -UR6, 0x100000, URZ ;  /* 0x0010000006047890 */ /* 0x000fc8000fffe13f */
[----:B------:R-:W-:Y:S02]  /*06e0*/  USHF.L.U32 UR5, UR4, 0xb, URZ ;  /* 0x0000000b04057899 */ /* 0x000fe4000800063f */
[----:B------:R-:W-:Y:S02]  /*06f0*/  USHF.L.U32 UR4, UR4, 0x1, URZ ;  /* 0x0000000104047899 */ /* 0x000fe4000800063f */
        /* <DEDUP_REMOVED lines=9> */
.L_x_252:
        /* <DEDUP_REMOVED lines=22> */
.L_x_253:
[----:B------:R-:W-:Y:S01]  /*08f0*/  PLOP3.LUT P0, PT, PT, PT, UP0, 0x80, 0x0 ;  /* 0x000000000000781c */ /* 0x000fe20003f0f008 */
[----:B------:R-:W-:Y:S01]  /*0900*/  UMOV UR36, 0x1 ;  /* 0x0000000100247882 */ /* 0x000fe20000000000 */
[----:B------:R-:W-:Y:S01]  /*0910*/  NOP ;  /* 0x0000000000007918 */ /* 0x000fe20000000000 */
[----:B------:R-:W-:Y:S01]  /*0920*/  USEL UR36, UR36, 0x2, !UP0 ;  /* 0x0000000224247887 */ /* 0x000fe2000c000000 */
[----:B------:R-:W-:Y:S01]  /*0930*/  ULDC.64 UR38, c[0x0][0x208] ;  /* 0x0000820000267ab9 */ /* 0x000fe20000000a00 */
[----:B012-4-:R-:W-:Y:S08]  /*0940*/  BAR.SYNC.DEFER_BLOCKING 0x0 ;  /* 0x0000000000007b1d */ /* 0x017ff00000010000 */
[----:B------:R-:W-:Y:S05]  /*0950*/  @!P0 BRA `(.L_x_254) ;  /* 0x0000009000588947 */ /* 0x000fea0003800000 */
.L_x_255:
[----:B------:R-:W-:-:S08]  /*0960*/  NOP ;  /* 0x0000000000007918 */ /* 0x000fd00000000000 */
[----:B------:R-:W0:Y:S02]  /*0970*/  USETMAXREG.TRY_ALLOC.CTAPOOL UP0, 0xf0 ;  /* 0x000000f0000079c8 */ /* 0x000e240008000600 */
[----:B0-----:R-:W-:-:S13]  /*0980*/  PLOP3.LUT P0, PT, PT, PT, UP0, 0x80, 0x0 ;  /* 0x000000000000781c */ /* 0x001fda0003f0f008 */
[----:B------:R-:W-:Y:S05]  /*0990*/  @!P0 BRA `(.L_x_255) ;  /* 0xfffffffc00f08947 */ /* 0x000fea000383ffff */
[----:B------:R-:W0:Y:S01]  /*09a0*/  S2R R2, SR_TID.X ;  /* 0x0000000000027919 */ /* 0x000e220000002100 */
[----:B------:R-:W1:Y:S01]  /*09b0*/  S2UR UR4, SR_CgaCtaId ;  /* 0x00000000000479c3 */ /* 0x000e620000008800 */
[----:B------:R-:W-:Y:S02]  /*09c0*/  UMOV UR42, 0x400 ;  /* 0x00000400002a7882 */ /* 0x000fe40000000000 */
[----:B-1----:R-:W-:-:S03]  /*09d0*/  ULEA UR42, UR4, UR42, 0x18 ;  /* 0x0000002a042a7291 */ /* 0x002fc6000f8ec03f */
[----:B------:R-:W-:Y:S01]  /*09e0*/  ULDC UR4, c[0x0][0xc14] ;  /* 0x0003050000047ab9 */ /* 0x000fe20000000800 */
[----:B0-----:R-:W-:-:S04]  /*09f0*/  LOP3.LUT R0, R2, 0xffffff80, RZ, 0xc0, !PT ;  /* 0xffffff8002007812 */ /* 0x001fc800078ec0ff */
[----:B------:R-:W-:-:S13]  /*0a00*/  ISETP.NE.AND P0, PT, R0, 0x80, PT ;  /* 0x000000800000780c */ /* 0x000fda0003f05270 */
[----:B------:R-:W-:Y:S06]  /*0a10*/  @!P0 BAR.ARV 0x8, 0xa0 ;  /* 0x0202800000008b1d */ /* 0x000fec0000002000 */
[----:B------:R-:W-:-:S13]  /*0a20*/  ISETP.GE.U32.AND P0, PT, R2, 0x100, PT ;  /* 0x000001000200780c */ /* 0x000fda0003f06070 */
[----:B------:R-:W-:Y:S08]  /*0a30*/  @P0 BAR.ARV 0xf, 0x100 ;  /* 0x03c4000000000b1d */ /* 0x000ff00000002000 */
[----:B------:R-:W-:Y:S06]  /*0a40*/  BAR.SYNC.DEFER_BLOCKING 0x5, 0x120 ;  /* 0x0144800000007b1d */ /* 0x000fec0000010000 */
[----:B------:R-:W0:Y:S02]  /*0a50*/  LDS.128 R20, [UR42+0x28cd0] ;  /* 0x028cd02aff147984 */ /* 0x000e240008000c00 */
[----:B------:R-:W-:Y:S06]  /*0a60*/  BAR.ARV 0x4, 0x120 ;  /* 0x0104800000007b1d */ /* 0x000fec0000002000 */
[----:B0-----:R-:W-:-:S13]  /*0a70*/  ISETP.GE.AND P0, PT, R23, UR4, PT ;  /* 0x0000000417007c0c */ /* 0x001fda000bf06270 */
[----:B------:R-:W-:Y:S05]  /*0a80*/  @P0 EXIT ;  /* 0x000000000000094d */ /* 0x000fea0003800000 */
[----:B------:R-:W-:Y:S01]  /*0a90*/  VIADD R190, R2, 0xffffff80 ;  /* 0xffffff8002be7836 */ /* 0x000fe20000000000 */
[----:B------:R-:W-:Y:S01]  /*0aa0*/  R2UR UR5, R22 ;  /* 0x00000000160572ca */ /* 0x000fe200000e0000 */
[----:B------:R-:W-:Y:S01]  /*0ab0*/  IMAD.MOV.U32 R185, RZ, RZ, 0x40 ;  /* 0x00000040ffb97424 */ /* 0x000fe200078e00ff */
[----:B------:R-:W-:Y:S02]  /*0ac0*/  ULOP3.LUT UR43, UR36, 0x1, URZ, 0xfc, !UPT ;  /* 0x00000001242b7892 */ /* 0x000fe4000f8efc3f */
[----:B------:R-:W-:Y:S01]  /*0ad0*/  SHF.R.S32.HI R3, RZ, 0x1f, R190 ;  /* 0x0000001fff037819 */ /* 0x000fe200000114be */
[----:B------:R-:W-:Y:S01]  /*0ae0*/  UMOV UR37, URZ ;  /* 0x0000003f00257c82 */ /* 0x000fe20008000000 */
[----:B------:R-:W-:Y:S01]  /*0af0*/  UMOV UR40, URZ ;  /* 0x0000003f00287c82 */ /* 0x000fe20008000000 */
[----:B------:R-:W-:Y:S01]  /*0b00*/  UMOV UR41, URZ ;  /* 0x0000003f00297c82 */ /* 0x000fe20008000000 */
[CC--:B------:R-:W-:Y:S02]  /*0b10*/  LEA.HI R0, R3.reuse, R190.reuse, RZ, 0x4 ;  /* 0x000000be03007211 */ /* 0x0c0fe400078f20ff */
[----:B------:R-:W-:-:S02]  /*0b20*/  LEA.HI R4, R3, R190, RZ, 0x5 ;  /* 0x000000be03047211 */ /* 0x000fc400078f28ff */
[----:B------:R-:W-:Y:S02]  /*0b30*/  SHF.R.S32.HI R11, RZ, 0x4, R0 ;  /* 0x00000004ff0b7819 */ /* 0x000fe40000011400 */
[C---:B------:R-:W-:Y:S02]  /*0b40*/  LOP3.LUT R5, R0.reuse, 0xfffffff0, RZ, 0xc0, !PT ;  /* 0xfffffff000057812 */ /* 0x040fe400078ec0ff */
[--C-:B------:R-:W-:Y:S02]  /*0b50*/  SHF.R.S32.HI R13, RZ, 0x5, R4.reuse ;  /* 0x00000005ff0d7819 */ /* 0x100fe40000011404 */
[----:B------:R-:W-:Y:S01]  /*0b60*/  LEA.HI R2, R0, R11, RZ, 0x1 ;  /* 0x0000000b00027211 */ /* 0x000fe200078f08ff */
[----:B------:R-:W-:Y:S01]  /*0b70*/  IMAD.IADD R7, R190, 0x1, -R5 ;  /* 0x00000001be077824 */ /* 0x000fe200078e0a05 */
[----:B------:R-:W-:Y:S02]  /*0b80*/  SHF.R.S32.HI R4, RZ, 0x1f, R4 ;  /* 0x0000001fff047819 */ /* 0x000fe40000011404 */
[----:B------:R-:W-:-:S02]  /*0b90*/  LEA.HI R9, R3, R190, RZ, 0x7 ;  /* 0x000000be03097211 */ /* 0x000fc400078f38ff */
[----:B------:R-:W-:Y:S02]  /*0ba0*/  LOP3.LUT R2, R2, 0x1ffffffe, RZ, 0xc0, !PT ;  /* 0x1ffffffe02027812 */ /* 0x000fe400078ec0ff */
[----:B------:R-:W-:Y:S02]  /*0bb0*/  LEA.HI R4, R4, R13, RZ, 0x2 ;  /* 0x0000000d04047211 */ /* 0x000fe400078f10ff */
[----:B------:R-:W-:Y:S01]  /*0bc0*/  SHF.R.S32.HI R0, RZ, 0x1f, R7 ;  /* 0x0000001fff007819 */ /* 0x000fe20000011407 */
[----:B------:R-:W-:Y:S01]  /*0bd0*/  IMAD.IADD R11, R11, 0x1, -R2 ;  /* 0x000000010b0b7824 */ /* 0x000fe200078e0a02 */
[----:B------:R-:W-:Y:S02]  /*0be0*/  SHF.R.S32.HI R188, RZ, 0x7, R9 ;  /* 0x00000007ffbc7819 */ /* 0x000fe40000011409 */
[----:B------:R-:W-:Y:S01]  /*0bf0*/  LOP3.LUT R4, R4, 0x3ffffc, RZ, 0xc0, !PT ;  /* 0x003ffffc04047812 */ /* 0x000fe200078ec0ff */
[----:B------:R-:W-:Y:S01]  /*0c00*/  IMAD.SHL.U32 R11, R11, 0x8, RZ ;  /* 0x000000080b0b7824 */ /* 0x000fe200078e00ff */
[----:B------:R-:W-:Y:S01]  /*0c10*/  LEA.HI R2, R0, R7, RZ, 0x3 ;  /* 0x0000000700027211 */ /* 0x000fe200078f18ff */
[----:B------:R-:W-:Y:S01]  /*0c20*/  IMAD R15, R188, 0x100, R7 ;  /* 0x00000100bc0f7824 */ /* 0x000fe200078e0207 */
[----:B------:R-:W-:Y:S01]  /*0c30*/  LOP3.LUT R5, R9, 0xffffff80, RZ, 0xc0, !PT ;  /* 0xffffff8009057812 */ /* 0x000fe200078ec0ff */
[----:B------:R-:W-:Y:S01]  /*0c40*/  IMAD.IADD R6, R13, 0x1, -R4 ;  /* 0x000000010d067824 */ /* 0x000fe200078e0a04 */
[C---:B------:R-:W-:Y:S01]  /*0c50*/  LOP3.LUT R4, R2.reuse, 0xfffffff8, RZ, 0xc0, !PT ;  /* 0xfffffff802047812 */ /* 0x040fe200078ec0ff */
[----:B------:R-:W-:Y:S01]  /*0c60*/  IMAD.SHL.U32 R8, R2, 0x40, RZ ;  /* 0x0000004002087824 */ /* 0x000fe200078e00ff */
[----:B------:R-:W-:Y:S01]  /*0c70*/  IADD3 R5, R190, -R5, RZ ;  /* 0x80000005be057210 */ /* 0x000fe20007ffe0ff */
[----:B------:R-:W-:Y:S01]  /*0c80*/  IMAD R12, R6, 0x10, R15 ;  /* 0x00000010060c7824 */ /* 0x000fe200078e020f */
[----:B------:R-:W-:-:S02]  /*0c90*/  IADD3 R6, R7, -R4, RZ ;  /* 0x8000000407067210 */ /* 0x000fc40007ffe0ff */
[----:B------:R-:W-:Y:S01]  /*0ca0*/  SHF.R.S32.HI R0, RZ, 0x1f, R5 ;  /* 0x0000001fff007819 */ /* 0x000fe20000011405 */
[----:B------:R-:W-:Y:S01]  /*0cb0*/  IMAD.U32 R189, R12, 0x40, R11 ;  /* 0x000000400cbd7824 */ /* 0x000fe200078e000b */
[----:B------:R-:W-:Y:S01]  /*0cc0*/  LOP3.LUT R10, R8, 0x7ffffe00, RZ, 0xc0, !PT ;  /* 0x7ffffe00080a7812 */ /* 0x000fe200078ec0ff */
[----:B------:R-:W-:Y:S01]  /*0cd0*/  IMAD.SHL.U32 R8, R6, 0x40, RZ ;  /* 0x0000004006087824 */ /* 0x000fe200078e00ff */
[CC--:B------:R-:W-:Y:S02]  /*0ce0*/  LEA.HI R2, R0.reuse, R5.reuse, RZ, 0x2 ;  /* 0x0000000500027211 */ /* 0x0c0fe400078f10ff */
[----:B------:R-:W-:Y:S01]  /*0cf0*/  LEA.HI R0, R0, R5, RZ, 0x5 ;  /* 0x0000000500007211 */ /* 0x000fe200078f28ff */
[----:B------:R-:W-:Y:S01]  /*0d00*/  IMAD R10, R13, 0x400, R10 ;  /* 0x000004000d0a7824 */ /* 0x000fe200078e020a */
[--C-:B------:R-:W-:Y:S02]  /*0d10*/  SHF.R.S32.HI R4, RZ, 0x2, R2.reuse ;  /* 0x00000002ff047819 */ /* 0x100fe40000011402 */
[----:B------:R-:W-:-:S02]  /*0d20*/  SHF.R.S32.HI R7, RZ, 0x1f, R2 ;  /* 0x0000001fff077819 */ /* 0x000fc40000011402 */
[----:B------:R-:W-:Y:S02]  /*0d30*/  LOP3.LUT R8, R8, 0x1c0, RZ, 0xc0, !PT ;  /* 0x000001c008087812 */ /* 0x000fe400078ec0ff */
[----:B------:R-:W-:Y:S02]  /*0d40*/  LEA.HI R7, R7, R4, RZ, 0x3 ;  /* 0x0000000407077211 */ /* 0x000fe400078f18ff */
[----:B------:R-:W-:Y:S02]  /*0d50*/  LOP3.LUT R11, R8, 0x8, R11, 0xf8, !PT ;  /* 0x00000008080b7812 */ /* 0x000fe400078ef80b */
[----:B------:R-:W-:Y:S02]  /*0d60*/  SHF.R.U32.HI R8, RZ, 0x3, R8 ;  /* 0x00000003ff087819 */ /* 0x000fe40000011608 */
[----:B------:R-:W-:Y:S02]  /*0d70*/  LOP3.LUT R7, R7, 0xfffffff8, RZ, 0xc0, !PT ;  /* 0xfffffff807077812 */ /* 0x000fe400078ec0ff */
[----:B------:R-:W-:-:S02]  /*0d80*/  LOP3.LUT R11, R11, R8, RZ, 0x3c, !PT ;  /* 0x000000080b0b7212 */ /* 0x000fc400078e3cff */
[----:B------:R-:W-:Y:S02]  /*0d90*/  IADD3 R7, R4, -R7, RZ ;  /* 0x8000000704077210 */ /* 0x000fe40007ffe0ff */
[----:B------:R-:W-:Y:S01]  /*0da0*/  SHF.R.S32.HI R0, RZ, 0x5, R0 ;  /* 0x00000005ff007819 */ /* 0x000fe20000011400 */
[----:B------:R-:W-:Y:S01]  /*0db0*/  IMAD.IADD R10, R10, 0x1, R11 ;  /* 0x000000010a0a7824 */ /* 0x000fe200078e020b */
[----:B------:R-:W-:Y:S02]  /*0dc0*/  R2P PR, R6, 0x6 ;  /* 0x0000000606007804 */ /* 0x000fe40000000000 */
[----:B------:R-:W-:Y:S01]  /*0dd0*/  LEA.HI R3, R3, R190, RZ, 0x3 ;  /* 0x000000be03037211 */ /* 0x000fe200078f18ff */
[----:B------:R-:W-:Y:S01]  /*0de0*/  IMAD R16, R0, 0x10, R7 ;  /* 0x0000001000107824 */ /* 0x000fe200078e0207 */
[----:B------:R-:W-:Y:S02]  /*0df0*/  MOV R7, R23 ;  /* 0x0000001700077202 */ /* 0x000fe40000000f00 */
[----:B------:R-:W-:-:S02]  /*0e00*/  LEA.HI R9, R9, R188, RZ, 0x1 ;  /* 0x000000bc09097211 */ /* 0x000fc400078f08ff */
[----:B------:R-:W-:Y:S02]  /*0e10*/  LEA R23, R10, UR42, 0x1 ;  /* 0x0000002a0a177c11 */ /* 0x000fe4000f8e08ff */
[----:B------:R-:W-:Y:S02]  /*0e20*/  LOP3.LUT R2, R2, 0x7ffffffc, RZ, 0xc0, !PT ;  /* 0x7ffffffc02027812 */ /* 0x000fe400078ec0ff */
[----:B------:R-:W-:Y:S01]  /*0e30*/  LOP3.LUT R11, R3, 0x1ffffff8, RZ, 0xc0, !PT ;  /* 0x1ffffff8030b7812 */ /* 0x000fe200078ec0ff */
[----:B------:R-:W-:Y:S01]  /*0e40*/  VIADD R186, R23, 0x26800 ;  /* 0x0002680017ba7836 */ /* 0x000fe20000000000 */
[----:B------:R-:W-:Y:S01]  /*0e50*/  LOP3.LUT R9, R9, 0xfffffe, RZ, 0xc0, !PT ;  /* 0x00fffffe09097812 */ /* 0x000fe200078ec0ff */
[----:B------:R-:W-:Y:S01]  /*0e60*/  IMAD.IADD R17, R5, 0x1, -R2 ;  /* 0x0000000105117824 */ /* 0x000fe200078e0a02 */
[----:B------:R-:W-:Y:S01]  /*0e70*/  SEL R185, R185, 0xffffffc0, !P2 ;  /* 0xffffffc0b9b97807 */ /* 0x000fe20005000000 */
[----:B------:R-:W-:Y:S01]  /*0e80*/  VIADD R184, R23, 0x26820 ;  /* 0x0002682017b87836 */ /* 0x000fe20000000000 */
[----:B------:R-:W-:Y:S01]  /*0e90*/  IADD3 R9, R188, -R9, RZ ;  /* 0x80000009bc097210 */ /* 0x000fe20007ffe0ff */
[----:B------:R-:W-:Y:S01]  /*0ea0*/  IMAD.IADD R2, R190, 0x1, -R11 ;  /* 0x00000001be027824 */ /* 0x000fe200078e0a0b */
[----:B------:R-:W-:Y:S01]  /*0eb0*/  SHF.R.S32.HI R18, RZ, 0x3, R3 ;  /* 0x00000003ff127819 */ /* 0x000fe20000011403 */
[C---:B------:R-:W-:Y:S01]  /*0ec0*/  @P1 VIADD R184, R186.reuse, 0xffffffe0 ;  /* 0xffffffe0bab81836 */ /* 0x040fe20000000000 */
[----:B------:R-:W-:Y:S01]  /*0ed0*/  IADD3 R186, R186, R185, RZ ;  /* 0x000000b9baba7210 */ /* 0x000fe20007ffe0ff */
[----:B------:R-:W-:-:S02]  /*0ee0*/  IMAD.MOV.U32 R5, RZ, RZ, R21 ;  /* 0x000000ffff057224 */ /* 0x000fc400078e0015 */
[----:B------:R-:W-:Y:S02]  /*0ef0*/  IMAD.SHL.U32 R2, R2, 0x8, RZ ;  /* 0x0000000802027824 */ /* 0x000fe400078e00ff */
[----:B------:R-:W-:Y:S02]  /*0f00*/  IMAD.SHL.U32 R22, R9, 0x100, RZ ;  /* 0x0000010009167824 */ /* 0x000fe400078e00ff */
[----:B------:R-:W-:Y:S02]  /*0f10*/  IMAD.SHL.U32 R17, R17, 0x2, RZ ;  /* 0x0000000211117824 */ /* 0x000fe400078e00ff */
[----:B------:R-:W-:-:S07]  /*0f20*/  IMAD.IADD R185, R185, 0x1, R184 ;  /* 0x00000001b9b97824 */ /* 0x000fce00078e02b8 */
.L_x_299:
[----:B0-2---:R-:W0:Y:S01]  /*0f30*/  LDC.64 R8, c[0x0][0xc60] ;  /* 0x00031800ff087b82 */ /* 0x005e220000000a00 */
[----:B------:R-:W-:Y:S01]  /*0f40*/  ULDC.64 UR6, c[0x0][0xa28] ;  /* 0x00028a0000067ab9 */ /* 0x000fe20000000a00 */
[----:B------:R-:W-:Y:S01]  /*0f50*/  ULDC.64 UR8, c[0x0][0xa20] ;  /* 0x0002880000087ab9 */ /* 0x000fe20000000a00 */
[----:B------:R-:W-:Y:S01]  /*0f60*/  IMAD.MOV.U32 R3, RZ, RZ, RZ ;  /* 0x000000ffff037224 */ /* 0x000fe200078e00ff */
[----:B------:R-:W-:Y:S01]  /*0f70*/  ULDC UR4, c[0x0][0x404] ;  /* 0x0001010000047ab9 */ /* 0x000fe20000000800 */
[----:B0-----:R-:W-:-:S06]  /*0f80*/  IMAD.WIDE R6, R7, 0x4, R8 ;  /* 0x0000000407067825 */ /* 0x001fcc00078e0208 */
[----:B------:R-:W2:Y:S01]  /*0f90*/  LDG.E R6, desc[UR38][R6.64] ;  /* 0x0000002606067981 */ /* 0x000ea2000c1e1900 */
[----:B------:R-:W-:-:S04]  /*0fa0*/  UISETP.NE.U32.AND UP0, UPT, UR6, URZ, UPT ;  /* 0x0000003f0600728c */ /* 0x000fc8000bf05070 */
[----:B------:R-:W-:-:S06]  /*0fb0*/  UISETP.NE.AND.EX UP0, UPT, UR7, URZ, UPT, UP0 ;  /* 0x0000003f0700728c */ /* 0x000fcc000bf05300 */
[----:B------:R-:W-:Y:S02]  /*0fc0*/  PLOP3.LUT P0, PT, PT, PT, UP0, 0x80, 0x0 ;  /* 0x000000000000781c */ /* 0x000fe40003f0f008 */
[----:B--2---:R-:W-:-:S13]  /*0fd0*/  R2UR UR44, R6 ;  /* 0x00000000062c72ca */ /* 0x004fda00000e0000 */
[----:B------:R-:W-:Y:S02]  /*0fe0*/  USHF.R.S32.HI UR45, URZ, 0x1f, UR44 ;  /* 0x0000001f3f2d7899 */ /* 0x000fe4000801142c */
[----:B------:R-:W-:-:S04]  /*0ff0*/  @UP0 ULEA UR6, UP1, UR44, UR6, 0x2 ;  /* 0x000000062c060291 */ /* 0x000fc8000f82103f */
[----:B------:R-:W-:Y:S02]  /*1000*/  @UP0 ULEA.HI.X UR7, UR44, UR7, UR45, 0x2, UP1 ;  /* 0x000000072c070291 */ /* 0x000fe400088f142d */
[----:B------:R-:W-:Y:S01]  /*1010*/  UISETP.NE.U32.AND UP0, UPT, UR8, URZ, UPT ;  /* 0x0000003f0800728c */ /* 0x000fe2000bf05070 */
[----:B------:R-:W-:-:S03]  /*1020*/  IMAD.U32 R8, RZ, RZ, UR6 ;  /* 0x00000006ff087e24 */ /* 0x000fc6000f8e00ff */
[----:B------:R-:W-:Y:S01]  /*1030*/  MOV R9, UR7 ;  /* 0x0000000700097c02 */ /* 0x000fe20008000f00 */
[----:B------:R-:W-:Y:S01]  /*1040*/  ULDC.64 UR6, c[0x0][0x3f8] ;  /* 0x0000fe0000067ab9 */ /* 0x000fe20000000a00 */
[----:B------:R-:W-:Y:S02]  /*1050*/  UISETP.NE.AND.EX UP0, UPT, UR9, URZ, UPT, UP0 ;  /* 0x0000003f0900728c */ /* 0x000fe4000bf05300 */
[----:B------:R-:W-:Y:S01]  /*1060*/  UISETP.NE.U32.AND UP1, UPT, UR6, URZ, UPT ;  /* 0x0000003f0600728c */ /* 0x000fe2000bf25070 */
[----:B------:R0:W5:Y:S03]  /*1070*/  @P0 LDG.E R3, desc[UR38][R8.64] ;  /* 0x0000002608030981 */ /* 0x000166000c1e1900 */
[----:B------:R-:W-:Y:S01]  /*1080*/  UISETP.NE.AND.EX UP1, UPT, UR7, URZ, UPT, UP1 ;  /* 0x0000003f0700728c */ /* 0x000fe2000bf25310 */
[----:B------:R-:W-:Y:S02]  /*1090*/  PLOP3.LUT P0, PT, PT, PT, UP0, 0x80, 0x0 ;  /* 0x000000000000781c */ /* 0x000fe40003f0f008 */
[----:B------:R-:W-:Y:S01]  /*10a0*/  ULDC UR7, c[0x0][0x2e0] ;  /* 0x0000b80000077ab9 */ /* 0x000fe20000000800 */
[----:B------:R-:W-:-:S02]  /*10b0*/  USEL UR4, UR4, 0x1, UP1 ;  /* 0x0000000104047887 */ /* 0x000fc40008800000 */
[----:B------:R-:W-:Y:S02]  /*10c0*/  @UP0 ULEA UR6, UP1, UR44, UR8, 0x2 ;  /* 0x000000082c060291 */ /* 0x000fe4000f82103f */
[----:B------:R-:W-:Y:S02]  /*10d0*/  UIMAD UR4, UR4, UR7, URZ ;  /* 0x00000007040472a4 */ /* 0x000fe4000f8e023f */
[----:B------:R-:W-:Y:S02]  /*10e0*/  @UP0 ULEA.HI.X UR7, UR44, UR9, UR45, 0x2, UP1 ;  /* 0x000000092c070291 */ /* 0x000fe400088f142d */
[----:B------:R-:W-:Y:S02]  /*10f0*/  IMAD.U32 R6, RZ, RZ, UR6 ;  /* 0x00000006ff067e24 */ /* 0x000fe4000f8e00ff */
[----:B------:R-:W-:Y:S02]  /*1100*/  IMAD.U32 R152, RZ, RZ, UR4 ;  /* 0x00000004ff987e24 */ /* 0x000fe4000f8e00ff */
[----:B------:R-:W-:-:S05]  /*1110*/  IMAD.U32 R7, RZ, RZ, UR7 ;  /* 0x00000007ff077e24 */ /* 0x000fca000f8e00ff */
[----:B------:R0:W5:Y:S01]  /*1120*/  @P0 LDG.E R152, desc[UR38][R6.64] ;  /* 0x0000002606980981 */ /* 0x000162000c1e1900 */
[----:B------:R-:W-:Y:S01]  /*1130*/  UMOV UR46, UR5 ;  /* 0x00000005002e7c82 */ /* 0x000fe20008000000 */
[----:B-1-3--:R-:W-:Y:S05]  /*1140*/  @P0 BRA `(.L_x_256) ;  /* 0x00000000002c0947 */ /* 0x00afea0003800000 */
[----:B------:R-:W-:Y:S02]  /*1150*/  ULDC.64 UR4, c[0x0][0xa08] ;  /* 0x0002820000047ab9 */ /* 0x000fe40000000a00 */
[----:B------:R-:W-:-:S04]  /*1160*/  ISETP.NE.U32.AND P0, PT, RZ, UR4, PT ;  /* 0x00000004ff007c0c */ /* 0x000fc8000bf05070 */
[----:B------:R-:W-:-:S13]  /*1170*/  ISETP.NE.AND.EX P0, PT, RZ, UR5, PT, P0 ;  /* 0x00000005ff007c0c */ /* 0x000fda000bf05300 */
[----:B------:R-:W-:Y:S05]  /*1180*/  @!P0 BRA `(.L_x_256) ;  /* 0x00000000001c8947 */ /* 0x000fea0003800000 */
[----:B------:R-:W-:Y:S02]  /*1190*/  ULDC.64 UR4, c[0x0][0xa08] ;  /* 0x0002820000047ab9 */ /* 0x000fe40000000a00 */
[----:B------:R-:W-:-:S06]  /*11a0*/  UIMAD.WIDE UR4, UR44, 0x4, UR4 ;  /* 0x000000042c0478a5 */ /* 0x000fcc000f8e0204 */
[----:B0-----:R-:W-:Y:S01]  /*11b0*/  MOV R6, UR4 ;  /* 0x0000000400067c02 */ /* 0x001fe20008000f00 */
[----:B------:R-:W-:-:S05]  /*11c0*/  IMAD.U32 R7, RZ, RZ, UR5 ;  /* 0x00000005ff077e24 */ /* 0x000fca000f8e00ff */
[----:B-----5:R-:W2:Y:S04]  /*11d0*/  LDG.E R152, desc[UR38][R6.64] ;  /* 0x0000002606987981 */ /* 0x020ea8000c1e1900 */
[----:B------:R-:W2:Y:S02]  /*11e0*/  LDG.E R9, desc[UR38][R6.64+0x4] ;  /* 0x0000042606097981 */ /* 0x000ea4000c1e1900 */
[----:B--2---:R-:W-:-:S07]  /*11f0*/  IMAD.IADD R152, R9, 0x1, -R152 ;  /* 0x0000000109987824 */ /* 0x004fce00078e0a98 */
.L_x_256:
[----:B------:R-:W-:Y:S01]  /*1200*/  UISETP.NE.AND UP0, UPT, UR47, 0x1, UPT ;  /* 0x000000012f00788c */ /* 0x000fe2000bf05270 */
[----:B-----5:R-:W-:Y:S01]  /*1210*/  IMAD.IADD R152, R152, 0x1, -R3 ;  /* 0x0000000198987824 */ /* 0x020fe200078e0a03 */
[----:B------:R-:W-:Y:S01]  /*1220*/  CS2R R150, SRZ ;  /* 0x0000000000967805 */ /* 0x000fe2000001ff00 */
[----:B------:R-:W-:Y:S01]  /*1230*/  IMAD.MOV.U32 R187, RZ, RZ, R5 ;  /* 0x000000ffffbb7224 */ /* 0x000fe200078e0005 */
[----:B------:R-:W-:Y:S02]  /*1240*/  CS2R R148, SRZ ;  /* 0x0000000000947805 */ /* 0x000fe4000001ff00 */
[----:B------:R-:W-:Y:S02]  /*1250*/  CS2R R146, SRZ ;  /* 0x0000000000927805 */ /* 0x000fe4000001ff00 */
[----:B------:R-:W-:Y:S02]  /*1260*/  PLOP3.LUT P0, PT, PT, PT, UP0, 0x80, 0x0 ;  /* 0x000000000000781c */ /* 0x000fe40003f0f008 */
[----:B------:R-:W-:-:S02]  /*1270*/  CS2R R144, SRZ ;  /* 0x0000000000907805 */ /* 0x000fc4000001ff00 */
[----:B------:R-:W-:Y:S02]  /*1280*/  IADD3 R0, R152, 0x3f, RZ ;  /* 0x0000003f98007810 */ /* 0x000fe40007ffe0ff */
[----:B------:R-:W-:Y:S02]  /*1290*/  CS2R R142, SRZ ;  /* 0x00000000008e7805 */ /* 0x000fe4000001ff00 */
[----:B------:R-:W-:Y:S02]  /*12a0*/  CS2R R140, SRZ ;  /* 0x00000000008c7805 */ /* 0x000fe4000001ff00 */
[----:B------:R-:W-:Y:S02]  /*12b0*/  CS2R R138, SRZ ;  /* 0x00000000008a7805 */ /* 0x000fe4000001ff00 */
[----:B------:R-:W-:Y:S02]  /*12c0*/  SHF.R.S32.HI R3, RZ, 0x1f, R0 ;  /* 0x0000001fff037819 */ /* 0x000fe40000011400 */
[----:B------:R-:W-:-:S02]  /*12d0*/  CS2R R136, SRZ ;  /* 0x0000000000887805 */ /* 0x000fc4000001ff00 */
[----:B------:R-:W-:Y:S02]  /*12e0*/  MOV R176, RZ ;  /* 0x000000ff00b07202 */ /* 0x000fe40000000f00 */
[----:B------:R-:W-:Y:S02]  /*12f0*/  CS2R R174, SRZ ;  /* 0x0000000000ae7805 */ /* 0x000fe4000001ff00 */
[----:B------:R-:W-:Y:S01]  /*1300*/  LEA.HI R167, R3, R0, RZ, 0x6 ;  /* 0x0000000003a77211 */ /* 0x000fe200078f30ff */
[----:B------:R-:W-:Y:S01]  /*1310*/  IMAD.MOV.U32 R0, RZ, RZ, RZ ;  /* 0x000000ffff007224 */ /* 0x000fe200078e00ff */
[----:B------:R-:W-:Y:S01]  /*1320*/  CS2R R132, SRZ ;  /* 0x0000000000847805 */ /* 0x000fe2000001ff00 */
[----:B------:R-:W-:Y:S01]  /*1330*/  IMAD.MOV.U32 R3, RZ, RZ, RZ ;  /* 0x000000ffff037224 */ /* 0x000fe200078e00ff */
[----:B------:R-:W-:Y:S02]  /*1340*/  CS2R R172, SRZ ;  /* 0x0000000000ac7805 */ /* 0x000fe4000001ff00 */
[----:B------:R-:W-:-:S02]  /*1350*/  CS2R R128, SRZ ;  /* 0x0000000000807805 */ /* 0x000fc4000001ff00 */
[----:B------:R-:W-:Y:S02]  /*1360*/  CS2R R170, SRZ ;  /* 0x0000000000aa7805 */ /* 0x000fe4000001ff00 */
[----:B------:R-:W-:Y:S02]  /*1370*/  CS2R R124, SRZ ;  /* 0x00000000007c7805 */ /* 0x000fe4000001ff00 */
[----:B------:R-:W-:Y:S02]  /*1380*/  CS2R R168, SRZ ;  /* 0x0000000000a87805 */ /* 0x000fe4000001ff00 */
[----:B------:R-:W-:Y:S01]  /*1390*/  CS2R R120, SRZ ;  /* 0x0000000000787805 */ /* 0x000fe2000001ff00 */
[----:B------:R-:W-:Y:S01]  /*13a0*/  IMAD.MOV.U32 R166, RZ, RZ, RZ ;  /* 0x000000ffffa67224 */ /* 0x000fe200078e00ff */
[----:B------:R-:W-:Y:S02]  /*13b0*/  CS2R R116, SRZ ;  /* 0x0000000000747805 */ /* 0x000fe4000001ff00 */
[----:B------:R-:W-:-:S02]  /*13c0*/  CS2R R164, SRZ ;  /* 0x0000000000a47805 */ /* 0x000fc4000001ff00 */
[----:B------:R-:W-:Y:S02]  /*13d0*/  CS2R R162, SRZ ;  /* 0x0000000000a27805 */ /* 0x000fe4000001ff00 */
[----:B------:R-:W-:Y:S02]  /*13e0*/  CS2R R112, SRZ ;  /* 0x0000000000707805 */ /* 0x000fe4000001ff00 */
[----:B------:R-:W-:Y:S02]  /*13f0*/  CS2R R160, SRZ ;  /* 0x0000000000a07805 */ /* 0x000fe4000001ff00 */
[----:B------:R-:W-:Y:S02]  /*1400*/  CS2R R108, SRZ ;  /* 0x00000000006c7805 */ /* 0x000fe4000001ff00 */
        /* <DEDUP_REMOVED lines=36> */
[----:B------:R-:W-:Y:S01]  /*1650*/  CS2R R38, SRZ ;  /* 0x0000000000267805 */ /* 0x000fe2000001ff00 */
[----:B------:R-:W-:Y:S01]  /*1660*/  IMAD.MOV.U32 R153, RZ, RZ, RZ ;  /* 0x000000ffff997224 */ /* 0x000fe200078e00ff */
[----:B------:R-:W-:-:S02]  /*1670*/  CS2R R34, SRZ ;  /* 0x0000000000227805 */ /* 0x000fc4000001ff00 */
[----:B------:R-:W-:Y:S01]  /*1680*/  CS2R R10, SRZ ;  /* 0x00000000000a7805 */ /* 0x000fe2000001ff00 */
[----:B------:R-:W-:Y:S01]  /*1690*/  IMAD.MOV.U32 R12, RZ, RZ, RZ ;  /* 0x000000ffff0c7224 */ /* 0x000fe200078e00ff */
[----:B0-----:R-:W-:Y:S02]  /*16a0*/  CS2R R8, SRZ ;  /* 0x0000000000087805 */ /* 0x001fe4000001ff00 */
[----:B------:R-:W-:Y:S01]  /*16b0*/  SHF.R.S32.HI R167, RZ, 0x6, R167 ;  /* 0x00000006ffa77819 */ /* 0x000fe200000114a7 */
[----:B------:R-:W-:Y:S06]  /*16c0*/  @!P0 BRA `(.L_x_257) ;  /* 0x0000001800508947 */ /* 0x000fec0003800000 */
[----:B------:R-:W-:Y:S02]  /*16d0*/  ISETP.GE.AND P1, PT, R152, 0x1, PT ;  /* 0x000000019800780c */ /* 0x000fe40003f26270 */
[----:B------:R-:W-:-:S11]  /*16e0*/  PLOP3.LUT P0, PT, PT, PT, PT, 0x80, 0x0 ;  /* 0x000000000000781c */ /* 0x000fd60003f0f070 */
[----:B------:R-:W-:Y:S05]  /*16f0*/  @!P1 BRA `(.L_x_258) ;  /* 0x0000005800c09947 */ /* 0x000fea0003800000 */
[----:B------:R-:W0:Y:S01]  /*1700*/  SHFL.IDX PT, R0, R188, RZ, 0x1f ;  /* 0x00001fffbc007589 */ /* 0x000e2200000e0000 */
[----:B------:R-:W-:-:S06]  /*1710*/  UISETP.NE.AND UP0, UPT, UR43, 0x3, UPT ;  /* 0x000000032b00788c */ /* 0x000fcc000bf05270 */
[----:B------:R-:W-:Y:S02]  /*1720*/  PLOP3.LUT P0, PT, PT, PT, UP0, 0x80, 0x0 ;  /* 0x000000000000781c */ /* 0x000fe40003f0f008 */
[----:B0-----:R-:W-:-:S13]  /*1730*/  R2UR UR4, R0 ;  /* 0x00000000000472ca */ /* 0x001fda00000e0000 */
        /* <DEDUP_REMOVED lines=10> */
.L_x_259:
[----:B------:R-:W-:Y:S01]  /*17e0*/  ULEA UR16, UR41, UR42, 0x3 ;  /* 0x0000002a29107291 */ /* 0x000fe2000f8e183f */
[----:B------:R-:W-:-:S04]  /*17f0*/  MOV R0, UR40 ;  /* 0x0000002800007c02 */ /* 0x000fc80008000f00 */
[----:B------:R-:W-:-:S04]  /*1800*/  SHF.L.U32 R0, R0, 0x1f, RZ ;  /* 0x0000001f00007819 */ /* 0x000fc800000006ff */
[----:B------:R-:W0:Y:S02]  /*1810*/  SYNCS.PHASECHK.TRANS64.TRYWAIT P0, [UR16+0x28c50], R0 ;  /* 0x028c5000ff0075a7 */ /* 0x000e240008000150 */
[----:B0-----:R-:W-:Y:S05]  /*1820*/  @!P0 BRA `(.L_x_260) ;  /* 0x000000cc00988947 */ /* 0x001fea0003800000 */
.L_x_383:
[----:B------:R-:W-:Y:S01]  /*1830*/  BAR.SYNC.DEFER_BLOCKING 0xe, 0x100 ;  /* 0x0384000000007b1d */ /* 0x000fe20000010000 */
[----:B------:R-:W-:Y:S01]  /*1840*/  UIADD3 UR4, UR42, 0x26800, URZ ;  /* 0x000268002a047890 */ /* 0x000fe2000fffe03f */
[----:B0-----:R-:W-:Y:S01]  /*1850*/  IMAD.U32 R0, RZ, RZ, UR16 ;  /* 0x00000010ff007e24 */ /* 0x001fe2000f8e00ff */
[----:B------:R-:W-:Y:S02]  /*1860*/  ULEA UR12, UR41, UR20, 0xc ;  /* 0x00000014290c7291 */ /* 0x000fe4000f8e603f */
[----:B------:R-:W-:Y:S01]  /*1870*/  USHF.R.U32.HI UR4, URZ, 0x4, UR4 ;  /* 0x000000043f047899 */ /* 0x000fe20008011604 */
[----:B------:R-:W-:Y:S01]  /*1880*/  UMOV UR7, 0x40000040 ;  /* 0x4000004000077882 */ /* 0x000fe20000000000 */
[----:B------:R-:W-:Y:S02]  /*1890*/  UMOV UR5, 0x40000040 ;  /* 0x4000004000057882 */ /* 0x000fe40000000000 */
[----:B------:R-:W-:Y:S01]  /*18a0*/  ULOP3.LUT UR4, UR4, 0x3fff, URZ, 0xc0, !UPT ;  /* 0x00003fff04047892 */ /* 0x000fe2000f8ec03f */
[----:B------:R-:W0:Y:S01]  /*18b0*/  S2R R3, SR_TID.X ;  /* 0x0000000000037919 */ /* 0x000e220000002100 */
        /* <DEDUP_REMOVED lines=9> */
[----:B------:R-:W-:-:S06]  /*1950*/  WARPGROUP.ARRIVE ;  /* 0x00000000000079c5 */ /* 0x000fcc0000000000 */
[----:B------:R-:W-:Y:S01]  /*1960*/  HGMMA.64x256x16.F32.BF16 R24, gdesc[UR4].tnspB, RZ, !UPT, gsb0 ;  /* 0x43e00000041879f0 */ /* 0x000fe2000c0018ff */
[----:B------:R-:W-:Y:S02]  /*1970*/  UIADD3 UR6, UR12, 0x80, URZ ;  /* 0x000000800c067890 */ /* 0x000fe4000fffe03f */
[----:B------:R-:W-:Y:S01]  /*1980*/  UIADD3 UR4, UR13, 0x2, URZ ;  /* 0x000000020d047890 */ /* 0x000fe2000fffe03f */
[----:B------:R-:W-:Y:S01]  /*1990*/  UMOV UR7, 0x40000040 ;  /* 0x4000004000077882 */ /* 0x000fe20000000000 */
[----:B------:R-:W-:Y:S01]  /*19a0*/  UMOV UR5, 0x40000040 ;  /* 0x4000004000057882 */ /* 0x000fe20000000000 */
[----:B------:R-:W-:-:S03]  /*19b0*/  UIADD3 UR12, UR13, 0x6, URZ ;  /* 0x000000060d0c7890 */ /* 0x000fc6000fffe03f */
[----:B------:R-:W-:Y:S01]  /*19c0*/  UMOV UR13, 0x40000040 ;  /* 0x40000040000d7882 */ /* 0x000fe20000000000 */
[----:B0-----:R-:W-:-:S04]  /*19d0*/  LOP3.LUT R3, R3, 0x7f, RZ, 0xc0, !PT ;  /* 0x0000007f03037812 */ /* 0x001fc800078ec0ff */
[----:B------:R-:W-:-:S13]  /*19e0*/  ISETP.NE.AND P0, PT, R3, RZ, PT ;  /* 0x000000ff0300720c */ /* 0x000fda0003f05270 */
        /* <DEDUP_REMOVED lines=16> */
[----:B------:R-:W-:-:S13]  /*1af0*/  ISETP.GE.AND P0, PT, R152, 0x41, PT ;  /* 0x000000419800780c */ /* 0x000fda0003f06270 */
[----:B0-----:R-:W-:Y:S05]  /*1b00*/  @!P0 BRA `(.L_x_261) ;  /* 0x0000000c00008947 */ /* 0x001fea0003800000 */
[----:B------:R-:W-:-:S07]  /*1b10*/  VIADD R167, R167, 0xfffffffe ;  /* 0xfffffffea7a77836 */ /* 0x000fce0000000000 */
.L_x_266:
[----:B------:R-:W-:Y:S01]  /*1b20*/  BAR.SYNC.DEFER_BLOCKING 0xe, 0x100 ;  /* 0x0384000000007b1d */ /* 0x000fe20000010000 */
[----:B------:R-:W-:Y:S01]  /*1b30*/  MOV R3, UR41 ;  /* 0x0000002900037c02 */ /* 0x000fe20008000f00 */
[----:B------:R-:W-:Y:S01]  /*1b40*/  UISETP.NE.AND UP1, UPT, UR43, 0x3, UPT ;  /* 0x000000032b00788c */ /* 0x000fe2000bf25270 */
[C---:B------:R-:W-:Y:S01]  /*1b50*/  ISETP.GT.AND P1, PT, R167.reuse, RZ, PT ;  /* 0x000000ffa700720c */ /* 0x040fe20003f24270 */
[----:B------:R-:W-:Y:S01]  /*1b60*/  UIADD3 UR41, UR41, 0x1, URZ ;  /* 0x0000000129297890 */ /* 0x000fe2000fffe03f */
[----:B------:R-:W-:Y:S02]  /*1b70*/  VIADD R167, R167, 0xffffffff ;  /* 0xffffffffa7a77836 */ /* 0x000fe40000000000 */
[----:B0-----:R-:W-:Y:S01]  /*1b80*/  IMAD R0, R3, 0x40, R16 ;  /* 0x0000004003007824 */ /* 0x001fe200078e0210 */
[----:B------:R-:W-:Y:S01]  /*1b90*/  PLOP3.LUT P2, PT, PT, PT, UP1, 0x80, 0x0 ;  /* 0x000000000000781c */ /* 0x000fe20003f4f018 */
[----:B------:R-:W-:-:S03]  /*1ba0*/  UISETP.NE.AND UP0, UPT, UR41, 0x2, UPT ;  /* 0x000000022900788c */ /* 0x000fc6000bf05270 */
[----:B------:R-:W-:Y:S01]  /*1bb0*/  LEA R0, R0, UR42, 0x2 ;  /* 0x0000002a00007c11 */ /* 0x000fe2000f8e10ff */
[----:B------:R-:W-:Y:S02]  /*1bc0*/  USEL UR6, URZ, 0x1, UP0 ;  /* 0x000000013f067887 */ /* 0x000fe40008000000 */
[----:B------:R-:W-:Y:S02]  /*1bd0*/  USEL UR41, UR41, URZ, UP0 ;  /* 0x0000003f29297287 */ /* 0x000fe40008000000 */
[----:B------:R-:W-:Y:S01]  /*1be0*/  ULOP3.LUT UR40, UR40, UR6, URZ, 0x3c, !UPT ;  /* 0x0000000628287292 */ /* 0x000fe2000f8e3c3f */
[----:B------:R-:W0:Y:S04]  /*1bf0*/  LDS R3, [R0+0x28800] ;  /* 0x0288000000037984 */ /* 0x000e280000000800 */
[----:B------:R-:W1:Y:S01]  /*1c00*/  LDS R4, [R0+0x28820] ;  /* 0x0288200000047984 */ /* 0x000e620000000800 */
[-C--:B0-----:R-:W-:Y:S01]  /*1c10*/  FMUL.FTZ R24, R24, R3.reuse ;  /* 0x0000000318187220 */ /* 0x081fe20000410000 */
        /* <DEDUP_REMOVED lines=129> */
.L_x_262:
[----:B------:R-:W-:Y:S01]  /*2430*/  ULEA UR6, UR41, UR42, 0x3 ;  /* 0x0000002a29067291 */ /* 0x000fe2000f8e183f */
[----:B------:R-:W-:-:S05]  /*2440*/  IMAD.U32 R0, RZ, RZ, UR40 ;  /* 0x00000028ff007e24 */ /* 0x000fca000f8e00ff */
[----:B------:R-:W-:-:S04]  /*2450*/  SHF.L.U32 R0, R0, 0x1f, RZ ;  /* 0x0000001f00007819 */ /* 0x000fc800000006ff */
[----:B------:R0:W1:Y:S01]  /*2460*/  SYNCS.PHASECHK.TRANS64.TRYWAIT P0, [UR6+0x28c50], R0 ;  /* 0x028c5000ff0075a7 */ /* 0x0000620008000146 */
[----:B------:R-:W-:Y:S05]  /*2470*/  @!P2 BRA `(.L_x_263) ;  /* 0x000000000004a947 */ /* 0x000fea0003800000 */
[----:B------:R-:W-:Y:S01]  /*2480*/  BPT.TRAP 0x1 ;  /* 0x000000040000795c */ /* 0x000fe20000300000 */
.L_x_263:
[----:B-1----:R-:W-:Y:S05]  /*2490*/  @P0 BRA `(.L_x_264) ;  /* 0x0000000000080947 */ /* 0x002fea0003800000 */
[----:B------:R-:W1:Y:S02]  /*24a0*/  SYNCS.PHASECHK.TRANS64.TRYWAIT P0, [UR6+0x28c50], R0 ;  /* 0x028c5000ff0075a7 */ /* 0x000e640008000146 */
[----:B-1----:R-:W-:Y:S05]  /*24b0*/  @!P0 BRA `(.L_x_265) ;  /* 0x000000c0008c8947 */ /* 0x002fea0003800000 */
.L_x_264:
[----:B------:R-:W-:Y:S01]  /*24c0*/  UIADD3 UR6, UR42, 0x26800, URZ ;  /* 0x000268002a067890 */ /* 0x000fe2000fffe03f */
[----:B------:R-:W-:Y:S01]  /*24d0*/  WARPGROUP.ARRIVE ;  /* 0x00000000000079c5 */ /* 0x000fe20000000000 */
[----:B------:R-:W-:-:S05]  /*24e0*/  ULEA UR18, UR41, UR20, 0xc ;  /* 0x0000001429127291 */ /* 0x000fca000f8e603f */
[----:B-1----:R-:W1:Y:S01]  /*24f0*/  S2R R3, SR_TID.X ;  /* 0x0000000000037919 */ /* 0x002e620000002100 */
[----:B------:R-:W-:Y:S01]  /*2500*/  USHF.R.U32.HI UR6, URZ, 0x4, UR6 ;  /* 0x000000043f067899 */ /* 0x000fe20008011606 */
[----:B0-----:R-:W-:Y:S01]  /*2510*/  MOV R0, UR41 ;  /* 0x0000002900007c02 */ /* 0x001fe20008000f00 */
        /* <DEDUP_REMOVED lines=11> */
[----:B-1----:R-:W-:-:S04]  /*25d0*/  LOP3.LUT R3, R3, 0x7f, RZ, 0xc0, !PT ;  /* 0x0000007f03037812 */ /* 0x002fc800078ec0ff */
        /* <DEDUP_REMOVED lines=19> */
.L_x_261:
[----:B------:R-:W-:Y:S01]  /*2710*/  BAR.SYNC.DEFER_BLOCKING 0xe, 0x100 ;  /* 0x0384000000007b1d */ /* 0x000fe20000010000 */
[----:B------:R-:W-:Y:S01]  /*2720*/  IMAD.U32 R3, RZ, RZ, UR41 ;  /* 0x00000029ff037e24 */ /* 0x000fe2000f8e00ff */
[----:B------:R-:W-:Y:S01]  /*2730*/  UIADD3 UR41, UR41, 0x1, URZ ;  /* 0x0000000129297890 */ /* 0x000fe2000fffe03f */
[----:B------:R-:W-:Y:S02]  /*2740*/  PLOP3.LUT P0, PT, PT, PT, PT, 0x8, 0x0 ;  /* 0x000000000000781c */ /* 0x000fe40003f0e170 */
[----:B0-----:R-:W-:Y:S01]  /*2750*/  IMAD R0, R3, 0x40, R16 ;  /* 0x0000004003007824 */ /* 0x001fe200078e0210 */
[----:B------:R-:W-:-:S04]  /*2760*/  UISETP.NE.AND UP0, UPT, UR41, 0x2, UPT ;  /* 0x000000022900788c */ /* 0x000fc8000bf05270 */
[----:B------:R-:W-:Y:S01]  /*2770*/  LEA R3, R0, UR42, 0x2 ;  /* 0x0000002a00037c11 */ /* 0x000fe2000f8e10ff */
[----:B------:R-:W-:Y:S02]  /*2780*/  USEL UR4, URZ, 0x1, UP0 ;  /* 0x000000013f047887 */ /* 0x000fe40008000000 */
[----:B------:R-:W-:Y:S02]  /*2790*/  USEL UR41, UR41, URZ, UP0 ;  /* 0x0000003f29297287 */ /* 0x000fe40008000000 */
[----:B------:R-:W-:Y:S01]  /*27a0*/  ULOP3.LUT UR40, UR40, UR4, URZ, 0x3c, !UPT ;  /* 0x0000000428287292 */ /* 0x000fe2000f8e3c3f */
[----:B------:R-:W0:Y:S04]  /*27b0*/  LDS R4, [R3+0x28800] ;  /* 0x0288000003047984 */ /* 0x000e280000000800 */
[----:B------:R1:W2:Y:S02]  /*27c0*/  LDS R0, [R3+0x28820] ;  /* 0x0288200003007984 */ /* 0x0002a40000000800 */
[----:B-1----:R-:W-:Y:S01]  /*27d0*/  MOV R3, RZ ;  /* 0x000000ff00037202 */ /* 0x002fe20000000f00 */
[-C--:B0-----:R-:W-:Y:S01]  /*27e0*/  FMUL.FTZ R161, R32, R4.reuse ;  /* 0x0000000420a17220 */ /* 0x081fe20000410000 */
        /* <DEDUP_REMOVED lines=127> */
[----:B------:R-:W-:Y:S01]  /*2fe0*/  IMAD.MOV.U32 R0, RZ, RZ, RZ ;  /* 0x000000ffff007224 */ /* 0x000fe200078e00ff */
[----:B------:R-:W-:Y:S06]  /*2ff0*/  BAR.ARV 0xf, 0x100 ;  /* 0x03c4000000007b1d */ /* 0x000fec0000002000 */
[----:B------:R-:W-:Y:S05]  /*3000*/  BRA `(.L_x_258) ;  /* 0x00000040007c7947 */ /* 0x000fea0003800000 */
.L_x_257:
[----:B------:R-:W-:Y:S02]  /*3010*/  ISETP.GE.AND P1, PT, R152, 0x1, PT ;  /* 0x000000019800780c */ /* 0x000fe40003f26270 */
[----:B------:R-:W-:-:S11]  /*3020*/  PLOP3.LUT P0, PT, PT, PT, PT, 0x80, 0x0 ;  /* 0x000000000000781c */ /* 0x000fd60003f0f070 */
[----:B------:R-:W-:Y:S05]  /*3030*/  @!P1 BRA `(.L_x_258) ;  /* 0x0000004000709947 */ /* 0x000fea0003800000 */
[----:B------:R-:W0:Y:S02]  /*3040*/  SHFL.IDX PT, R0, R188, RZ, 0x1f ;  /* 0x00001fffbc007589 */ /* 0x000e2400000e0000 */
[----:B0-----:R-:W-:-:S13]  /*3050*/  R2UR UR4, R0 ;  /* 0x00000000000472ca */ /* 0x001fda00000e0000 */
        /* <DEDUP_REMOVED lines=15> */
[----:B------:R0:W1:Y:S01]  /*3150*/  LDC.64 R14, c[0x4][R0] ;  /* 0x01000000000e7b82 */ /* 0x0000620000000a00 */
[----:B------:R-:W-:Y:S01]  /*3160*/  IMAD.U32 R5, RZ, RZ, UR5 ;  /* 0x00000005ff057e24 */ /* 0x000fe2000f8e00ff */
[----:B------:R-:W-:Y:S01]  /*3170*/  ULDC.64 UR4, c[0x4][0x90] ;  /* 0x0100240000047ab9 */ /* 0x000fe20000000a00 */
[----:B------:R-:W-:Y:S01]  /*3180*/  IMAD.U32 R10, RZ, RZ, UR6 ;  /* 0x00000006ff0a7e24 */ /* 0x000fe2000f8e00ff */
[----:B------:R-:W-:Y:S01]  /*3190*/  MOV R6, UR4 ;  /* 0x0000000400067c02 */ /* 0x000fe20008000f00 */
[----:B------:R-:W-:Y:S01]  /*31a0*/  IMAD.U32 R7, RZ, RZ, UR5 ;  /* 0x00000005ff077e24 */ /* 0x000fe2000f8e00ff */
[----:B------:R-:W-:Y:S01]  /*31b0*/  MOV R8, 0x70 ;  /* 0x0000007000087802 */ /* 0x000fe20000000f00 */
[----:B------:R-:W-:-:S02]  /*31c0*/  IMAD.U32 R11, RZ, RZ, UR7 ;  /* 0x00000007ff0b7e24 */ /* 0x000fc4000f8e00ff */
[----:B------:R-:W-:Y:S02]  /*31d0*/  IMAD.MOV.U32 R12, RZ, RZ, 0x1 ;  /* 0x00000001ff0c7424 */ /* 0x000fe400078e00ff */
[----:B0-----:R-:W-:-:S07]  /*31e0*/  IMAD.MOV.U32 R13, RZ, RZ, RZ ;  /* 0x000000ffff0d7224 */ /* 0x001fce00078e00ff */
[----:B------:R-:W-:-:S07]  /*31f0*/  LEPC R20, `(.L_x_267) ;  /* 0x000000001014794e */ /* 0x000fce0000000000 */
[----:B-1----:R-:W-:Y:S05]  /*3200*/  CALL.ABS.NOINC R14 ;  /* 0x000000000e007343 */ /* 0x002fea0003c00000 */
.L_x_267:
[----:B------:R-:W-:Y:S01]  /*3210*/  ULEA.HI UR4, UR37, UR37, URZ, 0x1 ;  /* 0x0000002525047291 */ /* 0x000fe2000f8f083f */
[----:B------:R-:W-:-:S03]  /*3220*/  MOV R3, UR43 ;  /* 0x0000002b00037c02 */ /* 0x000fc60008000f00 */
[----:B------:R-:W-:Y:S01]  /*3230*/  ULOP3.LUT UR4, UR4, 0xfffffffe, URZ, 0xc0, !UPT ;  /* 0xfffffffe04047892 */ /* 0x000fe2000f8ec03f */
[----:B------:R-:W-:-:S03]  /*3240*/  ISETP.NE.AND P0, PT, R3, 0x3, PT ;  /* 0x000000030300780c */ /* 0x000fc60003f05270 */
[----:B------:R-:W-:-:S06]  /*3250*/  UIADD3 UR4, UR37, -UR4, URZ ;  /* 0x8000000425047290 */ /* 0x000fcc000fffe03f */
[----:B------:R-:W-:-:S05]  /*3260*/  IMAD.U32 R0, RZ, RZ, UR4 ;  /* 0x00000004ff007e24 */ /* 0x000fca000f8e00ff */
[----:B------:R-:W-:-:S04]  /*3270*/  SHF.L.U32 R0, R0, 0x1f, RZ ;  /* 0x0000001f00007819 */ /* 0x000fc800000006ff */
[----:B------:R-:W0:Y:S02]  /*3280*/  SYNCS.PHASECHK.TRANS64.TRYWAIT P1, [UR42+0x28c00], R0 ;  /* 0x028c0000ff0075a7 */ /* 0x000e24000802016a */
[----:B0-----:R-:W-:Y:S05]  /*3290*/  @!P1 BRA `(.L_x_268) ;  /* 0x000000b4002c9947 */ /* 0x001fea0003800000 */
.L_x_384:
[----:B------:R-:W-:Y:S05]  /*32a0*/  @!P0 BRA `(.L_x_269) ;  /* 0x0000000000048947 */ /* 0x000fea0003800000 */
[----:B------:R-:W-:Y:S01]  /*32b0*/  BPT.TRAP 0x1 ;  /* 0x000000040000795c */ /* 0x000fe20000300000 */
.L_x_269:
[----:B------:R-:W-:Y:S02]  /*32c0*/  IMAD.U32 R7, RZ, RZ, UR41 ;  /* 0x00000029ff077e24 */ /* 0x000fe4000f8e00ff */
[----:B------:R-:W-:-:S03]  /*32d0*/  IMAD.U32 R8, RZ, RZ, UR40 ;  /* 0x00000028ff087e24 */ /* 0x000fc6000f8e00ff */
[----:B------:R-:W-:Y:S02]  /*32e0*/  LEA R7, R7, UR42, 0x3 ;  /* 0x0000002a07077c11 */ /* 0x000fe4000f8e18ff */
[----:B------:R-:W-:-:S04]  /*32f0*/  SHF.L.U32 R8, R8, 0x1f, RZ ;  /* 0x0000001f08087819 */ /* 0x000fc800000006ff */
[----:B------:R1:W2:Y:S01]  /*3300*/  SYNCS.PHASECHK.TRANS64.TRYWAIT P1, [R7+URZ+0x28c30], R8 ;  /* 0x028c3008070075a7 */ /* 0x0002a2000802017f */
[----:B------:R-:W-:Y:S05]  /*3310*/  @!P0 BRA `(.L_x_270) ;  /* 0x0000000000048947 */ /* 0x000fea0003800000 */
[----:B------:R-:W-:Y:S01]  /*3320*/  BPT.TRAP 0x1 ;  /* 0x000000040000795c */ /* 0x000fe20000300000 */
.L_x_270:
[----:B--2---:R-:W-:Y:S05]  /*3330*/  @P1 BRA `(.L_x_271) ;  /* 0x0000000000081947 */ /* 0x004fea0003800000 */
[----:B------:R-:W2:Y:S02]  /*3340*/  SYNCS.PHASECHK.TRANS64.TRYWAIT P1, [R7+URZ+0x28c30], R8 ;  /* 0x028c3008070075a7 */ /* 0x000ea4000802017f */
[----:B--2---:R-:W-:Y:S05]  /*3350*/  @!P1 BRA `(.L_x_272) ;  /* 0x000000b400149947 */ /* 0x004fea0003800000 */
.L_x_271:
[----:B0-----:R-:W0:Y:S01]  /*3360*/  S2R R0, SR_TID.X ;  /* 0x0000000000007919 */ /* 0x001e220000002100 */
[----:B------:R-:W-:-:S04]  /*3370*/  UIADD3 UR4, UR42, 0x22400, URZ ;  /* 0x000224002a047890 */ /* 0x000fc8000fffe03f */
[----:B------:R-:W-:-:S04]  /*3380*/  USHF.R.U32.HI UR4, URZ, 0x4, UR4 ;  /* 0x000000043f047899 */ /* 0x000fc80008011604 */
[----:B------:R-:W-:Y:S01]  /*3390*/  ULOP3.LUT UR4, UR4, 0x3fff, URZ, 0xc0, !UPT ;  /* 0x00003fff04047892 */ /* 0x000fe2000f8ec03f */
[----:B0-----:R-:W-:-:S05]  /*33a0*/  LOP3.LUT R3, R0, 0x7f, RZ, 0xc0, !PT ;  /* 0x0000007f00037812 */ /* 0x001fca00078ec0ff */
[----:B------:R-:W-:Y:S01]  /*33b0*/  IMAD.U32 R0, RZ, RZ, UR4 ;  /* 0x00000004ff007e24 */ /* 0x000fe2000f8e00ff */
[----:B------:R-:W-:Y:S05]  /*33c0*/  WARPSYNC.ALL ;  /* 0x0000000000007948 */ /* 0x000fea0003800000 */
[----:B------:R-:W-:Y:S02]  /*33d0*/  ISETP.NE.AND P1, PT, R3, RZ, PT ;  /* 0x000000ff0300720c */ /* 0x000fe40003f25270 */
[----:B------:R-:W-:-:S04]  /*33e0*/  LOP3.LUT R0, R0, 0x10000, RZ, 0xfc, !PT ;  /* 0x0001000000007812 */ /* 0x000fc800078efcff */
[----:B------:R-:W-:Y:S01]  /*33f0*/  R2UR UR12, R0 ;  /* 0x00000000000c72ca */ /* 0x000fe200000e0000 */
[----:B------:R-:W-:Y:S01]  /*3400*/  UIADD3 UR4, UR42, 0x20400, URZ ;  /* 0x000204002a047890 */ /* 0x000fe2000fffe03f */
[----:B------:R-:W-:Y:S01]  /*3410*/  WARPGROUP.ARRIVE ;  /* 0x00000000000079c5 */ /* 0x000fe20000000000 */
[----:B------:R-:W-:Y:S01]  /*3420*/  UMOV UR7, 0x40000040 ;  /* 0x4000004000077882 */ /* 0x000fe20000000000 */
[----:B------:R-:W-:Y:S01]  /*3430*/  UMOV UR5, 0x40000040 ;  /* 0x4000004000057882 */ /* 0x000fe20000000000 */
[----:B------:R-:W-:Y:S01]  /*3440*/  USHF.R.U32.HI UR4, URZ, 0x4, UR4 ;  /* 0x000000043f047899 */ /* 0x000fe20008011604 */
[----:B------:R-:W-:Y:S01]  /*3450*/  IMAD R4, R167, -0x40, R152 ;  /* 0xffffffc0a7047824 */ /* 0x000fe200078e0298 */
[----:B------:R-:W-:Y:S01]  /*3460*/  UMOV UR11, 0x40000040 ;  /* 0x40000040000b7882 */ /* 0x000fe20000000000 */
[----:B------:R-:W-:Y:S01]  /*3470*/  UMOV UR9, 0x40000040 ;  /* 0x4000004000097882 */ /* 0x000fe20000000000 */
[----:B------:R-:W-:Y:S01]  /*3480*/  ULOP3.LUT UR4, UR4, 0x3fff, URZ, 0xc0, !UPT ;  /* 0x00003fff04047892 */ /* 0x000fe2000f8ec03f */
[----:B------:R-:W-:Y:S01]  /*3490*/  UMOV UR15, 0x40000040 ;  /* 0x40000040000f7882 */ /* 0x000fe20000000000 */
[----:B------:R-:W-:-:S02]  /*34a0*/  IADD3 R4, -R17, 0x40, R4 ;  /* 0x0000004011047810 */ /* 0x000fc40007ffe104 */
[----:B------:R-:W-:Y:S02]  /*34b0*/  ULEA UR12, UR41, UR12, 0x9 ;  /* 0x0000000c290c7291 */ /* 0x000fe4000f8e483f */
[----:B------:R-:W-:Y:S01]  /*34c0*/  ULOP3.LUT UR13, UR4, 0x10000, URZ, 0xfc, !UPT ;  /* 0x00010000040d7892 */ /* 0x000fe2000f8efc3f */
[C---:B------:R-:W-:Y:S01]  /*34d0*/  ISETP.GT.AND P3, PT, R4.reuse, RZ, PT ;  /* 0x000000ff0400720c */ /* 0x040fe20003f64270 */
[----:B------:R-:W-:Y:S01]  /*34e0*/  UIADD3 UR10, UR12, 0x4, URZ ;  /* 0x000000040c0a7890 */ /* 0x000fe2000fffe03f */
[C---:B------:R-:W-:Y:S01]  /*34f0*/  ISETP.GT.AND P6, PT, R4.reuse, 0x1, PT ;  /* 0x000000010400780c */ /* 0x040fe20003fc4270 */
[----:B------:R-:W-:Y:S01]  /*3500*/  UIADD3 UR8, UR13, 0x4, URZ ;  /* 0x000000040d087890 */ /* 0x000fe2000fffe03f */
[C---:B------:R-:W-:Y:S01]  /*3510*/  ISETP.GT.AND P5, PT, R4.reuse, 0x8, PT ;  /* 0x000000080400780c */ /* 0x040fe20003fa4270 */
[----:B------:R-:W-:Y:S01]  /*3520*/  UMOV UR6, UR12 ;  /* 0x0000000c00067c82 */ /* 0x000fe20008000000 */
[----:B------:R-:W-:Y:S01]  /*3530*/  UMOV UR4, UR13 ;  /* 0x0000000d00047c82 */ /* 0x000fe20008000000 */
[----:B------:R-:W-:Y:S01]  /*3540*/  UIADD3 UR14, UR12, 0x6, URZ ;  /* 0x000000060c0e7890 */ /* 0x000fe2000fffe03f */
[----:B------:R-:W-:Y:S01]  /*3550*/  HGMMA.64x64x16.F32.BF16 R24, gdesc[UR4], RZ, !UPT, gsb0 ;  /* 0x00e00000041879f0 */ /* 0x000fe2000c0018ff */
[----:B------:R-:W-:Y:S01]  /*3560*/  UIADD3 UR6, UR12, 0x2, URZ ;  /* 0x000000020c067890 */ /* 0x000fe2000fffe03f */
[C---:B------:R-:W-:Y:S01]  /*3570*/  ISETP.GT.AND P4, PT, R4.reuse, 0x9, PT ;  /* 0x000000090400780c */ /* 0x040fe20003f84270 */
[----:B------:R-:W-:Y:S01]  /*3580*/  UIADD3 UR4, UR13, 0x2, URZ ;  /* 0x000000020d047890 */ /* 0x000fe2000fffe03f */
[----:B------:R-:W-:Y:S01]  /*3590*/  ISETP.GT.AND P2, PT, R4, 0x10, PT ;  /* 0x000000100400780c */ /* 0x000fe20003f44270 */
[----:B------:R-:W-:Y:S01]  /*35a0*/  UMOV UR7, 0x40000040 ;  /* 0x4000004000077882 */ /* 0x000fe20000000000 */
[----:B------:R-:W-:Y:S01]  /*35b0*/  UMOV UR5, 0x40000040 ;  /* 0x4000004000057882 */ /* 0x000fe20000000000 */
[----:B------:R-:W-:Y:S01]  /*35c0*/  UIADD3 UR12, UR13, 0x6, URZ ;  /* 0x000000060d0c7890 */ /* 0x000fe2000fffe03f */
[----:B------:R-:W-:-:S02]  /*35d0*/  ULDC UR20, c[0x0][0x988] ;  /* 0x0002620000147ab9 */ /* 0x000fc40000000800 */
[----:B------:R-:W-:Y:S01]  /*35e0*/  UMOV UR13, 0x40000040 ;  /* 0x40000040000d7882 */ /* 0x000fe20000000000 */
[----:B------:R-:W-:Y:S02]  /*35f0*/  WARPGROUP.DEPBAR.LE gsb0, 0x0 ;  /* 0x00008000000079c5 */ /* 0x000fe40000010000 */
[----:B------:R-:W-:-:S06]  /*3600*/  WARPGROUP.ARRIVE ;  /* 0x00000000000079c5 */ /* 0x000fcc0000000000 */
[----:B------:R-:W-:Y:S01]  /*3610*/  HGMMA.64x64x16.F32.BF16 R24, gdesc[UR4], R24, gsb0 ;  /* 0x00e00000041879f0 */ /* 0x000fe20008001818 */
[----:B------:R-:W-:Y:S02]  /*3620*/  ULDC UR6, c[0x0][0x9d8] ;  /* 0x0002760000067ab9 */ /* 0x000fe40000000800 */
        /* <DEDUP_REMOVED lines=13> */
[----:B------:R-:W0:Y:S01]  /*3700*/  MUFU.TANH R24, R24 ;  /* 0x0000001800187308 */ /* 0x000e220000002400 */
        /* <DEDUP_REMOVED lines=16> */
[----:B0-----:R-:W-:Y:S01]  /*3810*/  FSEL R24, R24, -INF , P3 ;  /* 0xff80000018187808 */ /* 0x001fe20001800000 */
[----:B------:R-:W-:Y:S01]  /*3820*/  FMUL.FTZ R42, R42, UR6 ;  /* 0x000000062a2a7c20 */ /* 0x000fe20008410000 */
[----:B------:R-:W-:Y:S01]  /*3830*/  FMUL.FTZ R48, R48, UR6 ;  /* 0x0000000630307c20 */ /* 0x000fe20008410000 */
[----:B------:R-:W-:Y:S01]  /*3840*/  FMUL.FTZ R43, R43, UR6 ;  /* 0x000000062b2b7c20 */ /* 0x000fe20008410000 */
[----:B------:R-:W-:Y:S01]  /*3850*/  FMUL.FTZ R49, R49, UR6 ;  /* 0x0000000631317c20 */ /* 0x000fe20008410000 */
[----:B------:R-:W-:Y:S01]  /*3860*/  FMUL.FTZ R46, R46, UR6 ;  /* 0x000000062e2e7c20 */ /* 0x000fe20008410000 */
[----:B------:R-:W-:Y:S01]  /*3870*/  FMUL.FTZ R52, R52, UR6 ;  /* 0x0000000634347c20 */ /* 0x000fe20008410000 */
[----:B------:R-:W0:Y:S01]  /*3880*/  MUFU.TANH R29, R29 ;  /* 0x0000001d001d7308 */ /* 0x000e220000002400 */
[----:B---3--:R-:W-:Y:S01]  /*3890*/  FSEL R25, R25, -INF , P6 ;  /* 0xff80000019197808 */ /* 0x008fe20003000000 */
[----:B------:R-:W-:Y:S01]  /*38a0*/  FMUL.FTZ R53, R53, UR6 ;  /* 0x0000000635357c20 */ /* 0x000fe20008410000 */
[----:B------:R-:W-:Y:S01]  /*38b0*/  FMUL.FTZ R47, R47, UR6 ;  /* 0x000000062f2f7c20 */ /* 0x000fe20008410000 */
[----:B------:R-:W-:Y:S01]  /*38c0*/  FMUL.FTZ R50, R50, UR6 ;  /* 0x0000000632327c20 */ /* 0x000fe20008410000 */
[----:B------:R-:W-:Y:S01]  /*38d0*/  FMNMX.FTZ R3, R24, R25, !PT ;  /* 0x0000001918037209 */ /* 0x000fe20007810000 */
[----:B------:R-:W-:Y:S01]  /*38e0*/  FMUL.FTZ R51, R51, UR6 ;  /* 0x0000000633337c20 */ /* 0x000fe20008410000 */
[----:B------:R-:W-:Y:S01]  /*38f0*/  FMUL.FTZ R54, R54, UR6 ;  /* 0x0000000636367c20 */ /* 0x000fe20008410000 */
[----:B------:R-:W3:Y:S01]  /*3900*/  MUFU.TANH R26, R26 ;  /* 0x0000001a001a7308 */ /* 0x000ee20000002400 */
[----:B----4-:R-:W-:Y:S01]  /*3910*/  FSEL R28, R28, -INF , P5 ;  /* 0xff8000001c1c7808 */ /* 0x010fe20002800000 */
[----:B------:R-:W-:-:S03]  /*3920*/  FMUL.FTZ R55, R55, UR6 ;  /* 0x0000000637377c20 */ /* 0x000fc60008410000 */
[----:B------:R-:W-:-:S03]  /*3930*/  FMNMX.FTZ R6, R28, R3, !PT ;  /* 0x000000031c067209 */ /* 0x000fc60007810000 */
[----:B------:R-:W4:Y:S01]  /*3940*/  MUFU.TANH R32, R32 ;  /* 0x0000002000207308 */ /* 0x000f220000002400 */
[----:B0-----:R-:W-:-:S04]  /*3950*/  FSEL R29, R29, -INF , P4 ;  /* 0xff8000001d1d7808 */ /* 0x001fc80002000000 */
[----:B------:R-:W-:-:S03]  /*3960*/  FMNMX.FTZ R3, R29, R6, !PT ;  /* 0x000000061d037209 */ /* 0x000fc60007810000 */
[----:B------:R-:W0:Y:S01]  /*3970*/  MUFU.TANH R27, R27 ;  /* 0x0000001b001b7308 */ /* 0x000e220000002400 */
[----:B---3--:R-:W-:Y:S02]  /*3980*/  FSEL R26, R26, -INF , P3 ;  /* 0xff8000001a1a7808 */ /* 0x008fe40001800000 */
[----:B------:R-:W-:-:S05]  /*3990*/  ISETP.GT.AND P3, PT, R4, 0x11, PT ;  /* 0x000000110400780c */ /* 0x000fca0003f64270 */
[----:B------:R-:W3:Y:S01]  /*39a0*/  MUFU.TANH R33, R33 ;  /* 0x0000002100217308 */ /* 0x000ee20000002400 */
[----:B----4-:R-:W-:-:S04]  /*39b0*/  FSEL R32, R32, -INF , P2 ;  /* 0xff80000020207808 */ /* 0x010fc80001000000 */
[----:B------:R-:W-:-:S03]  /*39c0*/  FMNMX.FTZ R6, R32, R3, !PT ;  /* 0x0000000320067209 */ /* 0x000fc60007810000 */
[----:B------:R-:W4:Y:S01]  /*39d0*/  MUFU.TANH R30, R30 ;  /* 0x0000001e001e7308 */ /* 0x000f220000002400 */
[----:B0-----:R-:W-:Y:S02]  /*39e0*/  FSEL R27, R27, -INF , P6 ;  /* 0xff8000001b1b7808 */ /* 0x001fe40003000000 */
[----:B------:R-:W-:-:S05]  /*39f0*/  ISETP.GT.AND P6, PT, R4, 0x18, PT ;  /* 0x000000180400780c */ /* 0x000fca0003fc4270 */
[----:B------:R-:W0:Y:S01]  /*3a00*/  MUFU.TANH R36, R36 ;  /* 0x0000002400247308 */ /* 0x000e220000002400 */
[----:B---3--:R-:W-:-:S04]  /*3a10*/  FSEL R33, R33, -INF , P3 ;  /* 0xff80000021217808 */ /* 0x008fc80001800000 */
[----:B------:R-:W-:-:S03]  /*3a20*/  FMNMX.FTZ R3, R33, R6, !PT ;  /* 0x0000000621037209 */ /* 0x000fc60007810000 */
[----:B------:R-:W3:Y:S01]  /*3a30*/  MUFU.TANH R31, R31 ;  /* 0x0000001f001f7308 */ /* 0x000ee20000002400 */
[----:B----4-:R-:W-:Y:S02]  /*3a40*/  FSEL R30, R30, -INF , P5 ;  /* 0xff8000001e1e7808 */ /* 0x010fe40002800000 */
[----:B------:R-:W-:-:S05]  /*3a50*/  ISETP.GT.AND P5, PT, R4, 0x19, PT ;  /* 0x000000190400780c */ /* 0x000fca0003fa4270 */
        /* <DEDUP_REMOVED lines=50> */
[----:B------:R-:W-:Y:S02]  /*3d80*/  FMNMX.FTZ R4, R52, R3, !PT ;  /* 0x0000000334047209 */ /* 0x000fe40007810000 */
[----:B------:R-:W-:Y:S01]  /*3d90*/  FMNMX.FTZ R3, R26, R27, !PT ;  /* 0x0000001b1a037209 */ /* 0x000fe20007810000 */
[----:B------:R-:W3:Y:S01]  /*3da0*/  MUFU.TANH R50, R50 ;  /* 0x0000003200327308 */ /* 0x000ee20000002400 */
[----:B----4-:R-:W-:-:S04]  /*3db0*/  FSEL R53, R53, -INF , P2 ;  /* 0xff80000035357808 */ /* 0x010fc80001000000 */
[----:B------:R-:W-:-:S03]  /*3dc0*/  FMNMX.FTZ R5, R53, R4, !PT ;  /* 0x0000000435057209 */ /* 0x000fc60007810000 */
[----:B------:R-:W4:Y:S01]  /*3dd0*/  MUFU.TANH R51, R51 ;  /* 0x0000003300337308 */ /* 0x000f220000002400 */
[----:B0-----:R-:W-:Y:S01]  /*3de0*/  FSEL R47, R47, -INF , P6 ;  /* 0xff8000002f2f7808 */ /* 0x001fe20003000000 */
[----:B------:R-:W0:Y:S06]  /*3df0*/  SHFL.BFLY PT, R4, R5, 0x2, 0x1f ;  /* 0x0c401f0005047f89 */ /* 0x000e2c00000e0000 */
[----:B------:R-:W5:Y:S01]  /*3e00*/  MUFU.TANH R54, R54 ;  /* 0x0000003600367308 */ /* 0x000f620000002400 */
[----:B---3--:R-:W-:-:S07]  /*3e10*/  FSEL R50, R50, -INF , P5 ;  /* 0xff80000032327808 */ /* 0x008fce0002800000 */
[----:B------:R-:W3:Y:S01]  /*3e20*/  MUFU.TANH R55, R55 ;  /* 0x0000003700377308 */ /* 0x000ee20000002400 */
[----:B----4-:R-:W-:Y:S02]  /*3e30*/  FSEL R51, R51, -INF , P4 ;  /* 0xff80000033337808 */ /* 0x010fe40002000000 */
[----:B-----5:R-:W-:Y:S02]  /*3e40*/  FSEL R54, R54, -INF , P3 ;  /* 0xff80000036367808 */ /* 0x020fe40001800000 */
[----:B0-----:R-:W-:Y:S02]  /*3e50*/  FMNMX.FTZ R9, R5, R4, !PT ;  /* 0x0000000405097209 */ /* 0x001fe40007810000 */
[----:B------:R-:W-:-:S03]  /*3e60*/  FMNMX.FTZ R4, R30, R3, !PT ;  /* 0x000000031e047209 */ /* 0x000fc60007810000 */
[----:B------:R-:W0:Y:S01]  /*3e70*/  SHFL.BFLY PT, R10, R9, 0x1, 0x1f ;  /* 0x0c201f00090a7f89 */ /* 0x000e2200000e0000 */
[----:B------:R-:W-:Y:S02]  /*3e80*/  FMNMX.FTZ R3, R31, R4, !PT ;  /* 0x000000041f037209 */ /* 0x000fe40007810000 */
[----:B---3--:R-:W-:Y:S02]  /*3e90*/  FSEL R55, R55, -INF , P2 ;  /* 0xff80000037377808 */ /* 0x008fe40001000000 */
[----:B------:R-:W-:-:S04]  /*3ea0*/  FMNMX.FTZ R4, R34, R3, !PT ;  /* 0x0000000322047209 */ /* 0x000fc80007810000 */
[----:B------:R-:W-:-:S04]  /*3eb0*/  FMNMX.FTZ R3, R35, R4, !PT ;  /* 0x0000000423037209 */ /* 0x000fc80007810000 */
[----:B------:R-:W-:-:S04]  /*3ec0*/  FMNMX.FTZ R6, R38, R3, !PT ;  /* 0x0000000326067209 */ /* 0x000fc80007810000 */
[----:B------:R-:W-:-:S04]  /*3ed0*/  FMNMX.FTZ R3, R39, R6, !PT ;  /* 0x0000000627037209 */ /* 0x000fc80007810000 */
[----:B------:R-:W-:Y:S02]  /*3ee0*/  FMNMX.FTZ R6, R42, R3, !PT ;  /* 0x000000032a067209 */ /* 0x000fe40007810000 */
[----:B0-----:R-:W-:Y:S02]  /*3ef0*/  FMNMX.FTZ R4, R9, R10, !PT ;  /* 0x0000000a09047209 */ /* 0x001fe40007810000 */
        /* <DEDUP_REMOVED lines=21> */
[----:B------:R-:W0:Y:S01]  /*4050*/  SHFL.BFLY PT, R3, R6, 0x2, 0x1f ;  /* 0x0c401f0006037f89 */ /* 0x000e2200000e0000 */
[----:B------:R-:W3:Y:S01]  /*4060*/  MUFU.EX2 R25, R25 ;  /* 0x0000001900197308 */ /* 0x000ee20000000800 */
        /* <DEDUP_REMOVED lines=8> */
[----:B---3--:R-:W-:Y:S02]  /*40f0*/  F2FP.BF16.F32.PACK_AB R156, R25, R24 ;  /* 0x00000018199c723e */ /* 0x008fe400000010ff */
[----:B0-----:R-:W-:-:S05]  /*4100*/  FMNMX.FTZ R3, R6, R3, !PT ;  /* 0x0000000306037209 */ /* 0x001fca0007810000 */
[----:B------:R-:W-:Y:S01]  /*4110*/  MUFU.EX2 R32, R32 ;  /* 0x0000002000207308 */ /* 0x000fe20000000800 */
[----:B------:R-:W0:Y:S07]  /*4120*/  SHFL.BFLY PT, R6, R3, 0x1, 0x1f ;  /* 0x0c201f0003067f89 */ /* 0x000e2e00000e0000 */
[----:B------:R-:W3:Y:S01]  /*4130*/  MUFU.EX2 R33, R33 ;  /* 0x0000002100217308 */ /* 0x000ee20000000800 */
[----:B----4-:R-:W-:-:S07]  /*4140*/  F2FP.BF16.F32.PACK_AB R158, R29, R28 ;  /* 0x0000001c1d9e723e */ /* 0x010fce00000010ff */
[----:B------:R-:W-:Y:S08]  /*4150*/  MUFU.EX2 R36, R36 ;  /* 0x0000002400247308 */ /* 0x000ff00000000800 */
[----:B------:R-:W4:Y:S01]  /*4160*/  MUFU.EX2 R37, R37 ;  /* 0x0000002500257308 */ /* 0x000f220000000800 */
[----:B---3--:R-:W-:Y:S02]  /*4170*/  F2FP.BF16.F32.PACK_AB R160, R33, R32 ;  /* 0x0000002021a0723e */ /* 0x008fe400000010ff */
[----:B0-----:R-:W-:-:S04]  /*4180*/  FMNMX.FTZ R5, R3, R6, !PT ;  /* 0x0000000603057209 */ /* 0x001fc80007810000 */
[C---:B------:R-:W-:Y:S01]  /*4190*/  FSETP.NEU.FTZ.AND P2, PT, R5.reuse, -INF , PT ;  /* 0xff8000000500780b */ /* 0x040fe20003f5d000 */
[----:B------:R-:W-:Y:S01]  /*41a0*/  FMUL.FTZ R3, R5, UR20 ;  /* 0x0000001405037c20 */ /* 0x000fe20008410000 */
[----:B------:R-:W-:Y:S04]  /*41b0*/  MUFU.EX2 R40, R40 ;  /* 0x0000002800287308 */ /* 0x000fe80000000800 */
[----:B------:R-:W-:Y:S01]  /*41c0*/  FSEL R6, R3, RZ, P2 ;  /* 0x000000ff03067208 */ /* 0x000fe20001000000 */
[----:B------:R-:W-:Y:S01]  /*41d0*/  FADD.FTZ R3, R24, R25 ;  /* 0x0000001918037221 */ /* 0x000fe20000010000 */
[----:B----4-:R-:W-:Y:S02]  /*41e0*/  F2FP.BF16.F32.PACK_AB R162, R37, R36 ;  /* 0x0000002425a2723e */ /* 0x010fe400000010ff */
[----:B------:R-:W0:Y:S01]  /*41f0*/  MUFU.EX2 R41, R41 ;  /* 0x0000002900297308 */ /* 0x000e220000000800 */
[--C-:B------:R-:W-:Y:S01]  /*4200*/  FFMA.FTZ R26, R26, UR20, -R6.reuse ;  /* 0x000000141a1a7c23 */ /* 0x100fe20008010806 */
[--C-:B------:R-:W-:Y:S01]  /*4210*/  FFMA.FTZ R27, R27, UR20, -R6.reuse ;  /* 0x000000141b1b7c23 */ /* 0x100fe20008010806 */
[--C-:B------:R-:W-:Y:S01]  /*4220*/  FFMA.FTZ R30, R30, UR20, -R6.reuse ;  /* 0x000000141e1e7c23 */ /* 0x100fe20008010806 */
[--C-:B------:R-:W-:Y:S01]  /*4230*/  FFMA.FTZ R31, R31, UR20, -R6.reuse ;  /* 0x000000141f1f7c23 */ /* 0x100fe20008010806 */
[--C-:B------:R-:W-:Y:S01]  /*4240*/  FFMA.FTZ R34, R34, UR20, -R6.reuse ;  /* 0x0000001422227c23 */ /* 0x100fe20008010806 */
[--C-:B------:R-:W-:Y:S01]  /*4250*/  FFMA.FTZ R35, R35, UR20, -R6.reuse ;  /* 0x0000001423237c23 */ /* 0x100fe20008010806 */
[--C-:B------:R-:W-:Y:S01]  /*4260*/  FFMA.FTZ R38, R38, UR20, -R6.reuse ;  /* 0x0000001426267c23 */ /* 0x100fe20008010806 */
[----:B------:R-:W-:Y:S01]  /*4270*/  MUFU.EX2 R26, R26 ;  /* 0x0000001a001a7308 */ /* 0x000fe20000000800 */
[----:B------:R-:W-:Y:S01]  /*4280*/  FADD.FTZ R10, R28, R3 ;  /* 0x000000031c0a7221 */ /* 0x000fe20000010000 */
[----:B------:R-:W-:Y:S01]  /*4290*/  @!P1 IADD3 R3, R7, 0x28c40, RZ ;  /* 0x00028c4007039810 */ /* 0x000fe20007ffe0ff */
[--C-:B------:R-:W-:Y:S01]  /*42a0*/  FFMA.FTZ R39, R39, UR20, -R6.reuse ;  /* 0x0000001427277c23 */ /* 0x100fe20008010806 */
[----:B------:R-:W-:Y:S01]  /*42b0*/  FFMA.FTZ R42, R42, UR20, -R6 ;  /* 0x000000142a2a7c23 */ /* 0x000fe20008010806 */
[----:B------:R-:W-:Y:S01]  /*42c0*/  FADD.FTZ R13, R29, R10 ;  /* 0x0000000a1d0d7221 */ /* 0x000fe20000010000 */
[----:B------:R-:W-:Y:S01]  /*42d0*/  @!P1 PRMT R3, RZ, 0x654, R3 ;  /* 0x00000654ff039816 */ /* 0x000fe20000000003 */
[--C-:B------:R-:W-:Y:S01]  /*42e0*/  FFMA.FTZ R43, R43, UR20, -R6.reuse ;  /* 0x000000142b2b7c23 */ /* 0x100fe20008010806 */
[----:B------:R-:W3:Y:S01]  /*42f0*/  MUFU.EX2 R27, R27 ;  /* 0x0000001b001b7308 */ /* 0x000ee20000000800 */
[----:B------:R-:W-:Y:S01]  /*4300*/  FADD.FTZ R12, R32, R13 ;  /* 0x0000000d200c7221 */ /* 0x000fe20000010000 */
[----:B------:R4:W-:Y:S01]  /*4310*/  @!P1 SYNCS.ARRIVE.TRANS64.RED.A1T0 RZ, [R3+URZ], RZ ;  /* 0x000000ff03ff99a7 */ /* 0x0009e2000810043f */
[--C-:B------:R-:W-:Y:S01]  /*4320*/  FFMA.FTZ R46, R46, UR20, -R6.reuse ;  /* 0x000000142e2e7c23 */ /* 0x100fe20008010806 */
[--C-:B------:R-:W-:Y:S01]  /*4330*/  FFMA.FTZ R47, R47, UR20, -R6.reuse ;  /* 0x000000142f2f7c23 */ /* 0x100fe20008010806 */
[--C-:B------:R-:W-:Y:S01]  /*4340*/  FFMA.FTZ R50, R50, UR20, -R6.reuse ;  /* 0x0000001432327c23 */ /* 0x100fe20008010806 */
[--C-:B------:R-:W-:Y:S01]  /*4350*/  FFMA.FTZ R51, R51, UR20, -R6.reuse ;  /* 0x0000001433337c23 */ /* 0x100fe20008010806 */
[--C-:B------:R-:W-:Y:S01]  /*4360*/  FFMA.FTZ R54, R54, UR20, -R6.reuse ;  /* 0x0000001436367c23 */ /* 0x100fe20008010806 */
[----:B------:R-:W5:Y:S01]  /*4370*/  MUFU.EX2 R30, R30 ;  /* 0x0000001e001e7308 */ /* 0x000f620000000800 */
[----:B------:R-:W-:Y:S01]  /*4380*/  FFMA.FTZ R6, R55, UR20, -R6 ;  /* 0x0000001437067c23 */ /* 0x000fe20008010806 */
[----:B0-----:R-:W-:-:S06]  /*4390*/  F2FP.BF16.F32.PACK_AB R168, R41, R40 ;  /* 0x0000002829a8723e */ /* 0x001fcc00000010ff */
[----:B------:R-:W4:Y:S01]  /*43a0*/  MUFU.EX2 R31, R31 ;  /* 0x0000001f001f7308 */ /* 0x000f220000000800 */
[----:B---3--:R-:W-:Y:S01]  /*43b0*/  FADD.FTZ R11, R26, R27 ;  /* 0x0000001b1a0b7221 */ /* 0x008fe20000010000 */
[----:B------:R-:W-:-:S06]  /*43c0*/  F2FP.BF16.F32.PACK_AB R157, R27, R26 ;  /* 0x0000001a1b9d723e */ /* 0x000fcc00000010ff */
[----:B------:R-:W0:Y:S01]  /*43d0*/  MUFU.EX2 R34, R34 ;  /* 0x0000002200227308 */ /* 0x000e220000000800 */
[----:B-----5:R-:W-:Y:S01]  /*43e0*/  FADD.FTZ R10, R30, R11 ;  /* 0x0000000b1e0a7221 */ /* 0x020fe20000010000 */
[----:B------:R-:W-:-:S04]  /*43f0*/  FADD.FTZ R11, R33, R12 ;  /* 0x0000000c210b7221 */ /* 0x000fc80000010000 */
[----:B------:R-:W-:Y:S02]  /*4400*/  FADD.FTZ R12, R36, R11 ;  /* 0x0000000b240c7221 */ /* 0x000fe40000010000 */
[----:B------:R-:W3:Y:S01]  /*4410*/  MUFU.EX2 R35, R35 ;  /* 0x0000002300237308 */ /* 0x000ee20000000800 */
[----:B----4-:R-:W-:Y:S01]  /*4420*/  FADD.FTZ R3, R31, R10 ;  /* 0x0000000a1f037221 */ /* 0x010fe20000010000 */
[----:B------:R-:W-:Y:S01]  /*4430*/  FADD.FTZ R11, R37, R12 ;  /* 0x0000000c250b7221 */ /* 0x000fe20000010000 */
[----:B------:R-:W-:Y:S01]  /*4440*/  F2FP.BF16.F32.PACK_AB R159, R31, R30 ;  /* 0x0000001e1f9f723e */ /* 0x000fe200000010ff */
[----:B------:R-:W-:Y:S02]  /*4450*/  BAR.SYNC.DEFER_BLOCKING 0xf, 0x100 ;  /* 0x03c4000000007b1d */ /* 0x000fe40000010000 */
[----:B------:R-:W-:Y:S01]  /*4460*/  FADD.FTZ R12, R40, R11 ;  /* 0x0000000b280c7221 */ /* 0x000fe20000010000 */
[----:B0-----:R-:W-:-:S03]  /*4470*/  FADD.FTZ R10, R34, R3 ;  /* 0x00000003220a7221 */ /* 0x001fc60000010000 */
[----:B------:R-:W0:Y:S01]  /*4480*/  MUFU.EX2 R38, R38 ;  /* 0x0000002600267308 */ /* 0x000e220000000800 */
[----:B------:R-:W-:Y:S01]  /*4490*/  FADD.FTZ R13, R41, R12 ;  /* 0x0000000c290d7221 */ /* 0x000fe20000010000 */
[----:B---3--:R-:W-:-:S06]  /*44a0*/  FADD.FTZ R3, R35, R10 ;  /* 0x0000000a23037221 */ /* 0x008fcc0000010000 */
[----:B------:R-:W3:Y:S01]  /*44b0*/  MUFU.EX2 R39, R39 ;  /* 0x0000002700277308 */ /* 0x000ee20000000800 */
[----:B------:R-:W-:-:S07]  /*44c0*/  F2FP.BF16.F32.PACK_AB R161, R35, R34 ;  /* 0x0000002223a1723e */ /* 0x000fce00000010ff */
[----:B------:R-:W4:Y:S01]  /*44d0*/  MUFU.EX2 R42, R42 ;  /* 0x0000002a002a7308 */ /* 0x000f220000000800 */
[----:B0-----:R-:W-:Y:S01]  /*44e0*/  FADD.FTZ R10, R38, R3 ;  /* 0x00000003260a7221 */ /* 0x001fe20000010000 */
[----:B------:R0:W-:Y:S06]  /*44f0*/  STSM.16.M88.4 [R23+0x26800], R156 ;  /* 0x0268009c17007844 */ /* 0x0001ec0000000200 */
[----:B------:R-:W5:Y:S01]  /*4500*/  MUFU.EX2 R43, R43 ;  /* 0x0000002b002b7308 */ /* 0x000f620000000800 */
[C---:B---3--:R-:W-:Y:S01]  /*4510*/  FADD.FTZ R11, R39.reuse, R10 ;  /* 0x0000000a270b7221 */ /* 0x048fe20000010000 */
[----:B------:R-:W-:-:S05]  /*4520*/  F2FP.BF16.F32.PACK_AB R163, R39, R38 ;  /* 0x0000002627a3723e */ /* 0x000fca00000010ff */
[----:B------:R0:W-:Y:S01]  /*4530*/  STSM.16.M88.4 [R184], R160 ;  /* 0x000000a0b8007844 */ /* 0x0001e20000000200 */
[----:B------:R-:W-:Y:S01]  /*4540*/  MUFU.EX2 R44, R44 ;  /* 0x0000002c002c7308 */ /* 0x000fe20000000800 */
[----:B----4-:R-:W-:-:S07]  /*4550*/  FADD.FTZ R10, R42, R11 ;  /* 0x0000000b2a0a7221 */ /* 0x010fce0000010000 */
[----:B------:R-:W3:Y:S01]  /*4560*/  MUFU.EX2 R46, R46 ;  /* 0x0000002e002e7308 */ /* 0x000ee20000000800 */
[C---:B-----5:R-:W-:Y:S01]  /*4570*/  FADD.FTZ R11, R43.reuse, R10 ;  /* 0x0000000a2b0b7221 */ /* 0x060fe20000010000 */
[----:B------:R-:W-:-:S06]  /*4580*/  F2FP.BF16.F32.PACK_AB R169, R43, R42 ;  /* 0x0000002a2ba9723e */ /* 0x000fcc00000010ff */
[----:B------:R-:W4:Y:S08]  /*4590*/  MUFU.EX2 R45, R45 ;  /* 0x0000002d002d7308 */ /* 0x000f300000000800 */
[----:B------:R-:W5:Y:S01]  /*45a0*/  MUFU.EX2 R47, R47 ;  /* 0x0000002f002f7308 */ /* 0x000f620000000800 */
[----:B---3--:R-:W-:-:S07]  /*45b0*/  FADD.FTZ R10, R46, R11 ;  /* 0x0000000b2e0a7221 */ /* 0x008fce0000010000 */
[----:B------:R-:W-:Y:S01]  /*45c0*/  MUFU.EX2 R48, R48 ;  /* 0x0000003000307308 */ /* 0x000fe20000000800 */
[----:B----4-:R-:W-:-:S07]  /*45d0*/  F2FP.BF16.F32.PACK_AB R170, R45, R44 ;  /* 0x0000002c2daa723e */ /* 0x010fce00000010ff */
[----:B------:R-:W3:Y:S01]  /*45e0*/  MUFU.EX2 R49, R49 ;  /* 0x0000003100317308 */ /* 0x000ee20000000800 */
[C---:B-----5:R-:W-:Y:S01]  /*45f0*/  F2FP.BF16.F32.PACK_AB R171, R47.reuse, R46 ;  /* 0x0000002e2fab723e */ /* 0x060fe200000010ff */
[----:B------:R-:W-:-:S04]  /*4600*/  FADD.FTZ R47, R47, R10 ;  /* 0x0000000a2f2f7221 */ /* 0x000fc80000010000 */
[----:B------:R0:W-:Y:S02]  /*4610*/  STSM.16.M88.4 [R186], R168 ;  /* 0x000000a8ba007844 */ /* 0x0001e40000000200 */
[----:B------:R-:W-:Y:S08]  /*4620*/  MUFU.EX2 R50, R50 ;  /* 0x0000003200327308 */ /* 0x000ff00000000800 */
[----:B------:R-:W4:Y:S01]  /*4630*/  MUFU.EX2 R51, R51 ;  /* 0x0000003300337308 */ /* 0x000f220000000800 */
[----:B---3--:R-:W-:-:S07]  /*4640*/  F2FP.BF16.F32.PACK_AB R172, R49, R48 ;  /* 0x0000003031ac723e */ /* 0x008fce00000010ff */
[----:B------:R-:W-:Y:S08]  /*4650*/  MUFU.EX2 R52, R52 ;  /* 0x0000003400347308 */ /* 0x000ff00000000800 */
[----:B------:R-:W3:Y:S01]  /*4660*/  MUFU.EX2 R9, R9 ;  /* 0x0000000900097308 */ /* 0x000ee20000000800 */
[----:B----4-:R-:W-:Y:S01]  /*4670*/  F2FP.BF16.F32.PACK_AB R173, R51, R50 ;  /* 0x0000003233ad723e */ /* 0x010fe200000010ff */
[----:B------:R-:W-:-:S04]  /*4680*/  FADD.FTZ R50, R50, R47 ;  /* 0x0000002f32327221 */ /* 0x000fc80000010000 */
[----:B------:R-:W-:Y:S02]  /*4690*/  FADD.FTZ R51, R51, R50 ;  /* 0x0000003233337221 */ /* 0x000fe40000010000 */
[----:B------:R-:W-:Y:S08]  /*46a0*/  MUFU.EX2 R54, R54 ;  /* 0x0000003600367308 */ /* 0x000ff00000000800 */
[----:B------:R4:W5:Y:S01]  /*46b0*/  MUFU.EX2 R3, R6 ;  /* 0x0000000600037308 */ /* 0x0009620000000800 */
[----:B---3--:R-:W-:Y:S01]  /*46c0*/  F2FP.BF16.F32.PACK_AB R174, R9, R52 ;  /* 0x0000003409ae723e */ /* 0x008fe200000010ff */
[----:B----4-:R-:W-:-:S04]  /*46d0*/  FADD.FTZ R6, R44, R13 ;  /* 0x0000000d2c067221 */ /* 0x010fc80000010000 */
[----:B------:R-:W-:-:S04]  /*46e0*/  FADD.FTZ R45, R45, R6 ;  /* 0x000000062d2d7221 */ /* 0x000fc80000010000 */
[----:B------:R-:W-:Y:S01]  /*46f0*/  FADD.FTZ R48, R48, R45 ;  /* 0x0000002d30307221 */ /* 0x000fe20000010000 */
[----:B-----5:R-:W-:Y:S01]  /*4700*/  F2FP.BF16.F32.PACK_AB R175, R3, R54 ;  /* 0x0000003603af723e */ /* 0x020fe200000010ff */
[----:B------:R-:W-:Y:S02]  /*4710*/  FADD.FTZ R54, R54, R51 ;  /* 0x0000003336367221 */ /* 0x000fe40000010000 */
[----:B------:R-:W-:Y:S02]  /*4720*/  FADD.FTZ R49, R49, R48 ;  /* 0x0000003031317221 */ /* 0x000fe40000010000 */
[----:B------:R0:W-:Y:S01]  /*4730*/  STSM.16.M88.4 [R185], R172 ;  /* 0x000000acb9007844 */ /* 0x0001e20000000200 */
[----:B------:R-:W-:Y:S01]  /*4740*/  FADD.FTZ R3, R3, R54 ;  /* 0x0000003603037221 */ /* 0x000fe20000010000 */
[----:B------:R-:W-:-:S04]  /*4750*/  FADD.FTZ R6, R52, R49 ;  /* 0x0000003134067221 */ /* 0x000fc80000010000 */
[----:B------:R-:W-:Y:S01]  /*4760*/  FADD.FTZ R6, R9, R6 ;  /* 0x0000000609067221 */ /* 0x000fe20000010000 */
[----:B------:R-:W-:Y:S06]  /*4770*/  @!P0 BRA `(.L_x_273) ;  /* 0x0000000000048947 */ /* 0x000fec0003800000 */
[----:B------:R-:W-:Y:S01]  /*4780*/  BPT.TRAP 0x1 ;  /* 0x000000040000795c */ /* 0x000fe20000300000 */
.L_x_273:
[----:B------:R3:W4:Y:S01]  /*4790*/  SYNCS.PHASECHK.TRANS64.TRYWAIT P2, [R7+URZ+0x28c50], R8 ;  /* 0x028c5008070075a7 */ /* 0x000722000804017f */
[----:B------:R-:W-:Y:S05]  /*47a0*/  @!P0 BRA `(.L_x_274) ;  /* 0x0000000000048947 */ /* 0x000fea0003800000 */
[----:B------:R-:W-:Y:S01]  /*47b0*/  BPT.TRAP 0x1 ;  /* 0x000000040000795c */ /* 0x000fe20000300000 */
.L_x_274:
[----:B------:R-:W-:Y:S01]  /*47c0*/  ULOP3.LUT UR48, UR48, 0x2000000, URZ, 0xfc, !UPT ;  /* 0x0200000030307892 */ /* 0x000fe2000f8efc3f */
[----:B----4-:R-:W-:Y:S11]  /*47d0*/  @P2 BRA `(.L_x_275) ;  /* 0x0000000000082947 */ /* 0x010ff60003800000 */
[----:B------:R-:W4:Y:S02]  /*47e0*/  SYNCS.PHASECHK.TRANS64.TRYWAIT P2, [R7+URZ+0x28c50], R8 ;  /* 0x028c5008070075a7 */ /* 0x000f24000804017f */
[----:B----4-:R-:W-:Y:S05]  /*47f0*/  @!P2 BRA `(.L_x_276) ;  /* 0x000000a00000a947 */ /* 0x010fea0003800000 */
.L_x_275:
[----:B------:R-:W-:Y:S01]  /*4800*/  ULEA UR6, UR41, UR48, 0xc ;  /* 0x0000003029067291 */ /* 0x000fe2000f8e603f */
[----:B------:R-:W-:Y:S01]  /*4810*/  WARPGROUP.ARRIVE ;  /* 0x00000000000079c5 */ /* 0x000fe20000000000 */
[----:B------:R-:W-:Y:S01]  /*4820*/  UMOV UR7, 0x40000040 ;  /* 0x4000004000077882 */ /* 0x000fe20000000000 */
[----:B------:R-:W-:Y:S01]  /*4830*/  UMOV UR11, 0x40000040 ;  /* 0x40000040000b7882 */ /* 0x000fe20000000000 */
[----:B------:R-:W-:Y:S01]  /*4840*/  UIADD3 UR10, UR6, 0x80, URZ ;  /* 0x00000080060a7890 */ /* 0x000fe2000fffe03f */
[----:B------:R-:W-:Y:S01]  /*4850*/  ISETP.GE.AND P2, PT, R152, 0x41, PT ;  /* 0x000000419800780c */ /* 0x000fe20003f46270 */
[----:B-1234-:R-:W-:-:S03]  /*4860*/  @!P1 VIADD R7, R7, 0x28c60 ;  /* 0x00028c6007079836 */ /* 0x01efc60000000000 */
[----:B------:R-:W-:Y:S01]  /*4870*/  HGMMA.64x256x16.F32.BF16 R24, R156, gdesc[UR4].tnspB, RZ, !UPT, gsb0 ;  /* 0x43e000049c187df0 */ /* 0x000fe2000c0018ff */
[----:B------:R-:W-:Y:S01]  /*4880*/  UMOV UR7, 0x40000040 ;  /* 0x4000004000077882 */ /* 0x000fe20000000000 */
[----:B------:R-:W-:Y:S01]  /*4890*/  @!P1 PRMT R7, RZ, 0x654, R7 ;  /* 0x00000654ff079816 */ /* 0x000fe20000000007 */
[----:B------:R-:W-:Y:S02]  /*48a0*/  WARPGROUP.DEPBAR.LE gsb0, 0x0 ;  /* 0x00008000000079c5 */ /* 0x000fe40000010000 */
[----:B------:R-:W-:-:S15]  /*48b0*/  WARPGROUP.ARRIVE ;  /* 0x00000000000079c5 */ /* 0x000fde0000000000 */
[----:B------:R-:W-:-:S08]  /*48c0*/  NOP ;  /* 0x0000000000007918 */ /* 0x000fd00000000000 */
[----:B------:R-:W-:Y:S01]  /*48d0*/  HGMMA.64x256x16.F32.BF16 R24, R160, gdesc[UR8].tnspB, R24, gsb0 ;  /* 0x43e00008a0187df0 */ /* 0x000fe20008001818 */
[----:B------:R-:W-:Y:S01]  /*48e0*/  UIADD3 UR10, UR6, 0x100, URZ ;  /* 0x00000100060a7890 */ /* 0x000fe2000fffe03f */
[----:B------:R-:W-:Y:S01]  /*48f0*/  UMOV UR11, 0x40000040 ;  /* 0x40000040000b7882 */ /* 0x000fe20000000000 */
[----:B------:R-:W-:Y:S01]  /*4900*/  UIADD3 UR6, UR6, 0x180, URZ ;  /* 0x0000018006067890 */ /* 0x000fe2000fffe03f */
[----:B------:R-:W-:Y:S02]  /*4910*/  WARPGROUP.DEPBAR.LE gsb0, 0x0 ;  /* 0x00008000000079c5 */ /* 0x000fe40000010000 */
[----:B------:R-:W-:-:S15]  /*4920*/  WARPGROUP.ARRIVE ;  /* 0x00000000000079c5 */ /* 0x000fde0000000000 */
[----:B------:R-:W-:-:S07]  /*4930*/  NOP ;  /* 0x0000000000007918 */ /* 0x000fce0000000000 */
[----:B------:R-:W-:Y:S03]  /*4940*/  HGMMA.64x256x16.F32.BF16 R24, R168, gdesc[UR8].tnspB, R24, gsb0 ;  /* 0x43e00008a8187df0 */ /* 0x000fe60008001818 */
        /* <DEDUP_REMOVED lines=14> */
[----:B------:R-:W-:Y:S05]  /*4a30*/  @!P2 BRA `(.L_x_277) ;  /* 0x0000001c0044a947 */ /* 0x000fea0003800000 */
[----:B-1----:R-:W-:Y:S01]  /*4a40*/  VIADD R7, R167, 0xfffffffe ;  /* 0xfffffffea7077836 */ /* 0x002fe20000000000 */
[----:B------:R-:W-:Y:S01]  /*4a50*/  MOV R15, R4 ;  /* 0x00000004000f7202 */ /* 0x000fe20000000f00 */
[----:B------:R-:W-:Y:S01]  /*4a60*/  IMAD.MOV.U32 R10, RZ, RZ, R5 ;  /* 0x000000ffff0a7224 */ /* 0x000fe200078e0005 */
[----:B------:R-:W-:Y:S01]  /*4a70*/  UMOV UR21, UR41 ;  /* 0x0000002900157c82 */ /* 0x000fe20008000000 */
[----:B------:R-:W-:Y:S01]  /*4a80*/  ULDC UR22, c[0x0][0x9d8] ;  /* 0x0002760000167ab9 */ /* 0x000fe20000000800 */
[----:B------:R-:W-:-:S05]  /*4a90*/  ULDC UR20, c[0x0][0x988] ;  /* 0x0002620000147ab9 */ /* 0x000fca0000000800 */
.L_x_286:
[----:B------:R-:W-:Y:S01]  /*4aa0*/  UIADD3 UR41, UR21, 0x1, URZ ;  /* 0x0000000115297890 */ /* 0x000fe2000fffe03f */
[C---:B------:R-:W-:Y:S01]  /*4ab0*/  ISETP.GT.AND P2, PT, R7.reuse, RZ, PT ;  /* 0x000000ff0700720c */ /* 0x040fe20003f44270 */
[----:B------:R-:W-:Y:S02]  /*4ac0*/  VIADD R7, R7, 0xffffffff ;  /* 0xffffffff07077836 */ /* 0x000fe40000000000 */
[----:B------:R-:W-:-:S04]  /*4ad0*/  UISETP.NE.AND UP0, UPT, UR41, 0x2, UPT ;  /* 0x000000022900788c */ /* 0x000fc8000bf05270 */
[----:B------:R-:W-:Y:S02]  /*4ae0*/  USEL UR6, URZ, 0x1, UP0 ;  /* 0x000000013f067887 */ /* 0x000fe40008000000 */
[----:B------:R-:W-:Y:S02]  /*4af0*/  USEL UR41, UR41, URZ, UP0 ;  /* 0x0000003f29297287 */ /* 0x000fe40008000000 */
[----:B------:R-:W-:Y:S01]  /*4b00*/  ULOP3.LUT UR40, UR40, UR6, URZ, 0x3c, !UPT ;  /* 0x0000000628287292 */ /* 0x000fe2000f8e3c3f */
[----:B0-23--:R-:W-:Y:S11]  /*4b10*/  @!P0 BRA `(.L_x_278) ;  /* 0x0000000000048947 */ /* 0x00dff60003800000 */
[----:B------:R-:W-:Y:S01]  /*4b20*/  BPT.TRAP 0x1 ;  /* 0x000000040000795c */ /* 0x000fe20000300000 */
.L_x_278:
[----:B------:R-:W-:Y:S01]  /*4b30*/  ULEA UR23, UR41, UR42, 0x3 ;  /* 0x0000002a29177291 */ /* 0x000fe2000f8e183f */
[----:B------:R-:W-:-:S05]  /*4b40*/  IMAD.U32 R8, RZ, RZ, UR40 ;  /* 0x00000028ff087e24 */ /* 0x000fca000f8e00ff */
[----:B------:R-:W-:-:S04]  /*4b50*/  SHF.L.U32 R8, R8, 0x1f, RZ ;  /* 0x0000001f08087819 */ /* 0x000fc800000006ff */
[----:B------:R1:W2:Y:S01]  /*4b60*/  SYNCS.PHASECHK.TRANS64.TRYWAIT P3, [UR23+0x28c30], R8 ;  /* 0x028c3008ff0075a7 */ /* 0x0002a20008060157 */
[----:B------:R-:W-:Y:S05]  /*4b70*/  @!P0 BRA `(.L_x_279) ;  /* 0x0000000000048947 */ /* 0x000fea0003800000 */
[----:B------:R-:W-:Y:S01]  /*4b80*/  BPT.TRAP 0x1 ;  /* 0x000000040000795c */ /* 0x000fe20000300000 */
.L_x_279:
[----:B--2---:R-:W-:Y:S05]  /*4b90*/  @P3 BRA `(.L_x_280) ;  /* 0x0000000000083947 */ /* 0x004fea0003800000 */
[----:B------:R-:W2:Y:S02]  /*4ba0*/  SYNCS.PHASECHK.TRANS64.TRYWAIT P3, [UR23+0x28c30], R8 ;  /* 0x028c3008ff0075a7 */ /* 0x000ea40008060157 */
[----:B--2---:R-:W-:Y:S05]  /*4bb0*/  @!P3 BRA `(.L_x_281) ;  /* 0x0000009c0024b947 */ /* 0x004fea0003800000 */
.L_x_280:
[----:B------:R-:W-:Y:S01]  /*4bc0*/  R2UR UR18, R0 ;  /* 0x00000000001272ca */ /* 0x000fe200000e0000 */
[----:B------:R-:W-:Y:S01]  /*4bd0*/  UIADD3 UR6, UR42, 0x20400, URZ ;  /* 0x000204002a067890 */ /* 0x000fe2000fffe03f */
[----:B0-----:R-:W-:Y:S01]  /*4be0*/  WARPGROUP.ARRIVE ;  /* 0x00000000000079c5 */ /* 0x001fe20000000000 */
        /* <DEDUP_REMOVED lines=24> */
[----:B--2---:R-:W-:Y:S01]  /*4d70*/  FMUL.FTZ R5, R153, UR22 ;  /* 0x0000001699057c20 */ /* 0x004fe20008410000 */
        /* <DEDUP_REMOVED lines=21> */
[----:B0-----:R-:W-:Y:S01]  /*4ed0*/  FMNMX.FTZ R4, R14, R15, !PT ;  /* 0x0000000f0e047209 */ /* 0x001fe20007810000 */
[----:B------:R-:W-:Y:S01]  /*4ee0*/  FMUL.FTZ R163, R163, UR22 ;  /* 0x00000016a3a37c20 */ /* 0x000fe20008410000 */
[----:B------:R-:W-:-:S05]  /*4ef0*/  FMUL.FTZ R172, R179, UR22 ;  /* 0x00000016b3ac7c20 */ /* 0x000fca0008410000 */
[----:B------:R-:W0:Y:S01]  /*4f00*/  MUFU.TANH R21, R21 ;  /* 0x0000001500157308 */ /* 0x000e220000002400 */
[----:B--2---:R-:W-:-:S07]  /*4f10*/  FMNMX.FTZ R161, R5, R4, !PT ;  /* 0x0000000405a17209 */ /* 0x004fce0007810000 */
[----:B------:R-:W2:Y:S01]  /*4f20*/  MUFU.TANH R152, R152 ;  /* 0x0000009800987308 */ /* 0x000ea20000002400 */
[----:B---3--:R-:W-:-:S07]  /*4f30*/  FMNMX.FTZ R4, R20, R161, !PT ;  /* 0x000000a114047209 */ /* 0x008fce0007810000 */
[----:B------:R-:W3:Y:S01]  /*4f40*/  MUFU.TANH R153, R153 ;  /* 0x0000009900997308 */ /* 0x000ee20000002400 */
[----:B0-----:R-:W-:-:S07]  /*4f50*/  FMNMX.FTZ R161, R21, R4, !PT ;  /* 0x0000000415a17209 */ /* 0x001fce0007810000 */
[----:B------:R-:W0:Y:S01]  /*4f60*/  MUFU.TANH R154, R154 ;  /* 0x0000009a009a7308 */ /* 0x000e220000002400 */
[----:B--2---:R-:W-:Y:S01]  /*4f70*/  FMNMX.FTZ R4, R152, R161, !PT ;  /* 0x000000a198047209 */ /* 0x004fe20007810000 */
[----:B------:R-:W-:-:S06]  /*4f80*/  FMUL.FTZ R161, R177, UR22 ;  /* 0x00000016b1a17c20 */ /* 0x000fcc0008410000 */
[----:B------:R-:W2:Y:S01]  /*4f90*/  MUFU.TANH R155, R155 ;  /* 0x0000009b009b7308 */ /* 0x000ea20000002400 */
[----:B---3--:R-:W-:-:S07]  /*4fa0*/  FMNMX.FTZ R165, R153, R4, !PT ;  /* 0x0000000499a57209 */ /* 0x008fce0007810000 */
[----:B------:R-:W3:Y:S01]  /*4fb0*/  MUFU.TANH R156, R156 ;  /* 0x0000009c009c7308 */ /* 0x000ee20000002400 */
[----:B0-----:R-:W-:-:S07]  /*4fc0*/  FMNMX.FTZ R4, R154, R165, !PT ;  /* 0x000000a59a047209 */ /* 0x001fce0007810000 */
[----:B------:R-:W0:Y:S01]  /*4fd0*/  MUFU.TANH R157, R157 ;  /* 0x0000009d009d7308 */ /* 0x000e220000002400 */
[----:B--2---:R-:W-:-:S07]  /*4fe0*/  FMNMX.FTZ R165, R155, R4, !PT ;  /* 0x000000049ba57209 */ /* 0x004fce0007810000 */
        /* <DEDUP_REMOVED lines=13> */
[----:B---3--:R-:W-:Y:S01]  /*50c0*/  FMNMX.FTZ R169, R164, R165, !PT ;  /* 0x000000a5a4a97209 */ /* 0x008fe20007810000 */
[----:B------:R-:W-:Y:S01]  /*50d0*/  FMUL.FTZ R165, R166, UR22 ;  /* 0x00000016a6a57c20 */ /* 0x000fe20008410000 */
[----:B------:R-:W-:Y:S01]  /*50e0*/  FMUL.FTZ R166, R167, UR22 ;  /* 0x00000016a7a67c20 */ /* 0x000fe20008410000 */
[----:B------:R-:W-:Y:S01]  /*50f0*/  FMUL.FTZ R167, R170, UR22 ;  /* 0x00000016aaa77c20 */ /* 0x000fe20008410000 */
[----:B------:R-:W-:Y:S01]  /*5100*/  FMUL.FTZ R170, R174, UR22 ;  /* 0x00000016aeaa7c20 */ /* 0x000fe20008410000 */
[----:B------:R-:W-:Y:S02]  /*5110*/  FMUL.FTZ R174, R182, UR22 ;  /* 0x00000016b6ae7c20 */ /* 0x000fe40008410000 */
[----:B------:R-:W3:Y:S01]  /*5120*/  MUFU.TANH R11, R11 ;  /* 0x0000000b000b7308 */ /* 0x000ee20000002400 */
[----:B0-----:R-:W-:Y:S01]  /*5130*/  FMNMX.FTZ R4, R168, R169, !PT ;  /* 0x000000a9a8047209 */ /* 0x001fe20007810000 */
[----:B------:R-:W-:Y:S01]  /*5140*/  FMUL.FTZ R169, R171, UR22 ;  /* 0x00000016aba97c20 */ /* 0x000fe20008410000 */
[----:B------:R-:W-:-:S03]  /*5150*/  FMUL.FTZ R171, R178, UR22 ;  /* 0x00000016b2ab7c20 */ /* 0x000fc60008410000 */
[----:B------:R-:W0:Y:S02]  /*5160*/  SHFL.BFLY PT, R173, R4, 0x2, 0x1f ;  /* 0x0c401f0004ad7f89 */ /* 0x000e2400000e0000 */
[----:B------:R-:W4:Y:S08]  /*5170*/  MUFU.TANH R12, R12 ;  /* 0x0000000c000c7308 */ /* 0x000f300000002400 */
[----:B------:R-:W5:Y:S08]  /*5180*/  MUFU.TANH R13, R13 ;  /* 0x0000000d000d7308 */ /* 0x000f700000002400 */
[----:B------:R-:W1:Y:S01]  /*5190*/  MUFU.TANH R162, R162 ;  /* 0x000000a200a27308 */ /* 0x000e620000002400 */
[----:B0-----:R-:W-:Y:S01]  /*51a0*/  FMNMX.FTZ R177, R4, R173, !PT ;  /* 0x000000ad04b17209 */ /* 0x001fe20007810000 */
[----:B------:R-:W-:Y:S01]  /*51b0*/  FMUL.FTZ R173, R175, UR22 ;  /* 0x00000016afad7c20 */ /* 0x000fe20008410000 */
[----:B--2---:R-:W-:-:S05]  /*51c0*/  FMNMX.FTZ R4, R9, R10, !PT ;  /* 0x0000000a09047209 */ /* 0x004fca0007810000 */
[----:B------:R-:W0:Y:S01]  /*51d0*/  MUFU.TANH R163, R163 ;  /* 0x000000a300a37308 */ /* 0x000e220000002400 */
[----:B------:R-:W2:Y:S01]  /*51e0*/  SHFL.BFLY PT, R180, R177, 0x1, 0x1f ;  /* 0x0c201f00b1b47f89 */ /* 0x000ea200000e0000 */
[----:B---3--:R-:W-:-:S04]  /*51f0*/  FMNMX.FTZ R175, R11, R4, !PT ;  /* 0x000000040baf7209 */ /* 0x008fc80007810000 */
[----:B----4-:R-:W-:Y:S02]  /*5200*/  FMNMX.FTZ R4, R12, R175, !PT ;  /* 0x000000af0c047209 */ /* 0x010fe40007810000 */
[----:B------:R-:W3:Y:S02]  /*5210*/  MUFU.TANH R165, R165 ;  /* 0x000000a500a57308 */ /* 0x000ee40000002400 */
[----:B-----5:R-:W-:-:S04]  /*5220*/  FMNMX.FTZ R175, R13, R4, !PT ;  /* 0x000000040daf7209 */ /* 0x020fc80007810000 */
[----:B-1----:R-:W-:Y:S02]  /*5230*/  FMNMX.FTZ R176, R162, R175, !PT ;  /* 0x000000afa2b07209 */ /* 0x002fe40007810000 */
[----:B------:R-:W1:Y:S01]  /*5240*/  MUFU.TANH R166, R166 ;  /* 0x000000a600a67308 */ /* 0x000e620000002400 */
[----:B------:R-:W-:Y:S01]  /*5250*/  FMUL.FTZ R175, R183, UR22 ;  /* 0x00000016b7af7c20 */ /* 0x000fe20008410000 */
[----:B0-----:R-:W-:-:S06]  /*5260*/  FMNMX.FTZ R176, R163, R176, !PT ;  /* 0x000000b0a3b07209 */ /* 0x001fcc0007810000 */
[----:B------:R-:W0:Y:S01]  /*5270*/  MUFU.TANH R167, R167 ;  /* 0x000000a700a77308 */ /* 0x000e220000002400 */
[----:B--2---:R-:W-:-:S05]  /*5280*/  FMNMX.FTZ R4, R177, R180, !PT ;  /* 0x000000b4b1047209 */ /* 0x004fca0007810000 */
[C---:B------:R-:W-:Y:S02]  /*5290*/  FADD.FTZ R177, -R4.reuse, R15 ;  /* 0x0000000f04b17221 */ /* 0x040fe40000010100 */
[----:B------:R-:W2:Y:S01]  /*52a0*/  MUFU.TANH R169, R169 ;  /* 0x000000a900a97308 */ /* 0x000ea20000002400 */
[----:B---3--:R-:W-:Y:S01]  /*52b0*/  FMNMX.FTZ R15, R165, R176, !PT ;  /* 0x000000b0a50f7209 */ /* 0x008fe20007810000 */
[----:B------:R-:W-:Y:S01]  /*52c0*/  FMUL.FTZ R181, R4, UR20 ;  /* 0x0000001404b57c20 */ /* 0x000fe20008410000 */
[----:B------:R-:W-:Y:S02]  /*52d0*/  FMUL.FTZ R178, R177, UR20 ;  /* 0x00000014b1b27c20 */ /* 0x000fe40008410000 */
[----:B-1----:R-:W-:Y:S01]  /*52e0*/  FMNMX.FTZ R176, R166, R15, !PT ;  /* 0x0000000fa6b07209 */ /* 0x002fe20007810000 */
[--C-:B------:R-:W-:Y:S01]  /*52f0*/  FFMA.FTZ R14, R14, UR20, -R181.reuse ;  /* 0x000000140e0e7c23 */ /* 0x100fe200080108b5 */
[--C-:B------:R-:W-:Y:S01]  /*5300*/  FFMA.FTZ R179, R156, UR20, -R181.reuse ;  /* 0x000000149cb37c23 */ /* 0x100fe200080108b5 */
[----:B------:R-:W1:Y:S01]  /*5310*/  MUFU.TANH R170, R170 ;  /* 0x000000aa00aa7308 */ /* 0x000e620000002400 */
[----:B0-----:R-:W-:Y:S01]  /*5320*/  FMNMX.FTZ R176, R167, R176, !PT ;  /* 0x000000b0a7b07209 */ /* 0x001fe20007810000 */
[--C-:B------:R-:W-:Y:S01]  /*5330*/  FFMA.FTZ R20, R20, UR20, -R181.reuse ;  /* 0x0000001414147c23 */ /* 0x100fe200080108b5 */
[--C-:B------:R-:W-:Y:S01]  /*5340*/  FFMA.FTZ R21, R21, UR20, -R181.reuse ;  /* 0x0000001415157c23 */ /* 0x100fe200080108b5 */
[--C-:B------:R-:W-:Y:S01]  /*5350*/  FFMA.FTZ R153, R153, UR20, -R181.reuse ;  /* 0x0000001499997c23 */ /* 0x100fe200080108b5 */
[--C-:B------:R-:W-:Y:S01]  /*5360*/  FFMA.FTZ R155, R155, UR20, -R181.reuse ;  /* 0x000000149b9b7c23 */ /* 0x100fe200080108b5 */
[--C-:B------:R-:W-:Y:S01]  /*5370*/  FFMA.FTZ R180, R157, UR20, -R181.reuse ;  /* 0x000000149db47c23 */ /* 0x100fe200080108b5 */
[--C-:B------:R-:W-:Y:S01]  /*5380*/  FFMA.FTZ R157, R158, UR20, -R181.reuse ;  /* 0x000000149e9d7c23 */ /* 0x100fe200080108b5 */
[----:B------:R-:W0:Y:S01]  /*5390*/  MUFU.TANH R173, R173 ;  /* 0x000000ad00ad7308 */ /* 0x000e220000002400 */
[----:B--2---:R-:W-:Y:S01]  /*53a0*/  FMNMX.FTZ R177, R169, R176, !PT ;  /* 0x000000b0a9b17209 */ /* 0x004fe20007810000 */
[--C-:B------:R-:W-:Y:S01]  /*53b0*/  FFMA.FTZ R182, R159, UR20, -R181.reuse ;  /* 0x000000149fb67c23 */ /* 0x100fe200080108b5 */
[--C-:B------:R-:W-:Y:S01]  /*53c0*/  FFMA.FTZ R159, R160, UR20, -R181.reuse ;  /* 0x00000014a09f7c23 */ /* 0x100fe200080108b5 */
[--C-:B------:R-:W-:Y:S01]  /*53d0*/  FFMA.FTZ R192, R161, UR20, -R181.reuse ;  /* 0x00000014a1c07c23 */ /* 0x100fe200080108b5 */
[--C-:B------:R-:W-:Y:S01]  /*53e0*/  FFMA.FTZ R161, R164, UR20, -R181.reuse ;  /* 0x00000014a4a17c23 */ /* 0x100fe200080108b5 */
[----:B------:R-:W-:-:S02]  /*53f0*/  FFMA.FTZ R168, R168, UR20, -R181 ;  /* 0x00000014a8a87c23 */ /* 0x000fc400080108b5 */
[----:B------:R-:W2:Y:S01]  /*5400*/  MUFU.TANH R171, R171 ;  /* 0x000000ab00ab7308 */ /* 0x000ea20000002400 */
[----:B-1----:R-:W-:Y:S01]  /*5410*/  FMNMX.FTZ R176, R170, R177, !PT ;  /* 0x000000b1aab07209 */ /* 0x002fe20007810000 */
[----:B------:R-:W-:-:S06]  /*5420*/  FFMA.FTZ R177, R5, UR20, -R181 ;  /* 0x0000001405b17c23 */ /* 0x000fcc00080108b5 */
[----:B------:R-:W1:Y:S01]  /*5430*/  MUFU.TANH R172, R172 ;  /* 0x000000ac00ac7308 */ /* 0x000e620000002400 */
[----:B0-----:R-:W-:-:S07]  /*5440*/  FMNMX.FTZ R176, R173, R176, !PT ;  /* 0x000000b0adb07209 */ /* 0x001fce0007810000 */
[----:B------:R-:W0:Y:S01]  /*5450*/  MUFU.TANH R174, R174 ;  /* 0x000000ae00ae7308 */ /* 0x000e220000002400 */
[----:B--2---:R-:W-:-:S07]  /*5460*/  FMNMX.FTZ R5, R171, R176, !PT ;  /* 0x000000b0ab057209 */ /* 0x004fce0007810000 */
[----:B------:R-:W2:Y:S01]  /*5470*/  MUFU.TANH R175, R175 ;  /* 0x000000af00af7308 */ /* 0x000ea20000002400 */
[----:B-1----:R-:W-:-:S07]  /*5480*/  FMNMX.FTZ R5, R172, R5, !PT ;  /* 0x00000005ac057209 */ /* 0x002fce0007810000 */
[----:B------:R1:W3:Y:S01]  /*5490*/  MUFU.EX2 R15, R178 ;  /* 0x000000b2000f7308 */ /* 0x0002e20000000800 */
[----:B0-----:R-:W-:-:S07]  /*54a0*/  FMNMX.FTZ R176, R174, R5, !PT ;  /* 0x00000005aeb07209 */ /* 0x001fce0007810000 */
[----:B------:R-:W0:Y:S01]  /*54b0*/  MUFU.EX2 R14, R14 ;  /* 0x0000000e000e7308 */ /* 0x000e220000000800 */
[----:B--2---:R-:W-:Y:S01]  /*54c0*/  FMNMX.FTZ R5, R175, R176, !PT ;  /* 0x000000b0af057209 */ /* 0x004fe20007810000 */
[--C-:B------:R-:W-:Y:S01]  /*54d0*/  FFMA.FTZ R176, R152, UR20, -R181.reuse ;  /* 0x0000001498b07c23 */ /* 0x100fe200080108b5 */
[----:B-1----:R-:W-:-:S03]  /*54e0*/  FFMA.FTZ R178, R154, UR20, -R181 ;  /* 0x000000149ab27c23 */ /* 0x002fc600080108b5 */
[----:B------:R-:W1:Y:S02]  /*54f0*/  SHFL.BFLY PT, R152, R5, 0x2, 0x1f ;  /* 0x0c401f0005987f89 */ /* 0x000e6400000e0000 */
[----:B------:R-:W2:Y:S01]  /*5500*/  MUFU.EX2 R177, R177 ;  /* 0x000000b100b17308 */ /* 0x000ea20000000800 */
[-C--:B---3--:R-:W-:Y:S01]  /*5510*/  FMUL.FTZ R24, R24, R15.reuse ;  /* 0x0000000f18187220 */ /* 0x088fe20000410000 */
[-C--:B------:R-:W-:Y:S01]  /*5520*/  FMUL.FTZ R25, R25, R15.reuse ;  /* 0x0000000f19197220 */ /* 0x080fe20000410000 */
[-C--:B------:R-:W-:Y:S01]  /*5530*/  FMUL.FTZ R28, R28, R15.reuse ;  /* 0x0000000f1c1c7220 */ /* 0x080fe20000410000 */
[-C--:B------:R-:W-:Y:S01]  /*5540*/  FMUL.FTZ R29, R29, R15.reuse ;  /* 0x0000000f1d1d7220 */ /* 0x080fe20000410000 */
[-C--:B------:R-:W-:Y:S01]  /*5550*/  FMUL.FTZ R32, R32, R15.reuse ;  /* 0x0000000f20207220 */ /* 0x080fe20000410000 */
[-C--:B------:R-:W-:Y:S01]  /*5560*/  FMUL.FTZ R33, R33, R15.reuse ;  /* 0x0000000f21217220 */ /* 0x080fe20000410000 */
[-C--:B------:R-:W-:Y:S01]  /*5570*/  FMUL.FTZ R36, R36, R15.reuse ;  /* 0x0000000f24247220 */ /* 0x080fe20000410000 */
[----:B------:R-:W3:Y:S01]  /*5580*/  MUFU.EX2 R20, R20 ;  /* 0x0000001400147308 */ /* 0x000ee20000000800 */
[----:B0-----:R-:W-:Y:S01]  /*5590*/  FFMA.FTZ R6, R15, R6, R14 ;  /* 0x000000060f067223 */ /* 0x001fe2000001000e */
[-C--:B------:R-:W-:Y:S01]  /*55a0*/  FMUL.FTZ R37, R37, R15.reuse ;  /* 0x0000000f25257220 */ /* 0x080fe20000410000 */
[-C--:B------:R-:W-:Y:S01]  /*55b0*/  FMUL.FTZ R40, R40, R15.reuse ;  /* 0x0000000f28287220 */ /* 0x080fe20000410000 */
[-C--:B------:R-:W-:Y:S01]  /*55c0*/  FMUL.FTZ R41, R41, R15.reuse ;  /* 0x0000000f29297220 */ /* 0x080fe20000410000 */
[-C--:B------:R-:W-:Y:S01]  /*55d0*/  FMUL.FTZ R44, R44, R15.reuse ;  /* 0x0000000f2c2c7220 */ /* 0x080fe20000410000 */
[-C--:B------:R-:W-:Y:S01]  /*55e0*/  FMUL.FTZ R45, R45, R15.reuse ;  /* 0x0000000f2d2d7220 */ /* 0x080fe20000410000 */
[-C--:B------:R-:W-:Y:S01]  /*55f0*/  FMUL.FTZ R48, R48, R15.reuse ;  /* 0x0000000f30307220 */ /* 0x080fe20000410000 */
[----:B------:R-:W0:Y:S01]  /*5600*/  MUFU.EX2 R21, R21 ;  /* 0x0000001500157308 */ /* 0x000e220000000800 */
[-C--:B------:R-:W-:Y:S01]  /*5610*/  FMUL.FTZ R49, R49, R15.reuse ;  /* 0x0000000f31317220 */ /* 0x080fe20000410000 */
[-C--:B------:R-:W-:Y:S01]  /*5620*/  FMUL.FTZ R52, R52, R15.reuse ;  /* 0x0000000f34347220 */ /* 0x080fe20000410000 */
[-C--:B------:R-:W-:Y:S01]  /*5630*/  FMUL.FTZ R53, R53, R15.reuse ;  /* 0x0000000f35357220 */ /* 0x080fe20000410000 */
[-C--:B------:R-:W-:Y:S01]  /*5640*/  FMUL.FTZ R56, R56, R15.reuse ;  /* 0x0000000f38387220 */ /* 0x080fe20000410000 */
[-C--:B------:R-:W-:Y:S01]  /*5650*/  FMUL.FTZ R57, R57, R15.reuse ;  /* 0x0000000f39397220 */ /* 0x080fe20000410000 */
        /* <DEDUP_REMOVED lines=28> */
[----:B------:R-:W-:Y:S01]  /*5820*/  FMUL.FTZ R104, R104, R15 ;  /* 0x0000000f68687220 */ /* 0x000fe20000410000 */
[----:B-1----:R-:W-:Y:S01]  /*5830*/  FMNMX.FTZ R5, R152, R5, !PT ;  /* 0x0000000598057209 */ /* 0x002fe20007810000 */
[----:B------:R-:W-:-:S02]  /*5840*/  IMAD.MOV R152, RZ, RZ, -R22 ;  /* 0x000000ffff987224 */ /* 0x000fc400078e0a16 */
[-C--:B------:R-:W-:Y:S01]  /*5850*/  FMUL.FTZ R105, R105, R15.reuse ;  /* 0x0000000f69697220 */ /* 0x080fe20000410000 */
[-C--:B------:R-:W-:Y:S01]  /*5860*/  FMUL.FTZ R108, R108, R15.reuse ;  /* 0x0000000f6c6c7220 */ /* 0x080fe20000410000 */
[----:B------:R-:W-:Y:S01]  /*5870*/  FMUL.FTZ R109, R109, R15 ;  /* 0x0000000f6d6d7220 */ /* 0x000fe20000410000 */
[C---:B------:R-:W-:Y:S01]  /*5880*/  FADD.FTZ R10, -R5.reuse, R10 ;  /* 0x0000000a050a7221 */ /* 0x040fe20000010100 */
[----:B------:R-:W-:Y:S01]  /*5890*/  FMUL.FTZ R156, R5, UR20 ;  /* 0x00000014059c7c20 */ /* 0x000fe20008410000 */
[----:B------:R-:W-:Y:S01]  /*58a0*/  ISETP.NE.AND P3, PT, R17, R152, PT ;  /* 0x000000981100720c */ /* 0x000fe20003f65270 */
[----:B------:R-:W-:Y:S01]  /*58b0*/  MUFU.EX2 R179, R179 ;  /* 0x000000b300b37308 */ /* 0x000fe20000000800 */
[----:B------:R-:W-:Y:S01]  /*58c0*/  FMUL.FTZ R10, R10, UR20 ;  /* 0x000000140a0a7c20 */ /* 0x000fe20008410000 */
[--C-:B------:R-:W-:Y:S01]  /*58d0*/  FFMA.FTZ R9, R9, UR20, -R156.reuse ;  /* 0x0000001409097c23 */ /* 0x100fe2000801089c */
        /* <DEDUP_REMOVED lines=8> */
[----:B------:R-:W-:Y:S01]  /*5960*/  FFMA.FTZ R170, R173, UR20, -R156 ;  /* 0x00000014adaa7c23 */ /* 0x000fe2000801089c */
[----:B------:R-:W-:-:S02]  /*5970*/  IMAD.U32 R173, RZ, RZ, UR21 ;  /* 0x00000015ffad7e24 */ /* 0x000fc4000f8e00ff */
[--C-:B------:R-:W-:Y:S01]  /*5980*/  FFMA.FTZ R13, R162, UR20, -R156.reuse ;  /* 0x00000014a20d7c23 */ /* 0x100fe2000801089c */
[----:B------:R-:W-:Y:S01]  /*5990*/  FFMA.FTZ R200, R169, UR20, -R156 ;  /* 0x00000014a9c87c23 */ /* 0x000fe2000801089c */
[----:B------:R-:W-:Y:S01]  /*59a0*/  MOV R169, UR23 ;  /* 0x0000001700a97c02 */ /* 0x000fe20008000f00 */
[----:B------:R-:W1:Y:S01]  /*59b0*/  MUFU.EX2 R9, R9 ;  /* 0x0000000900097308 */ /* 0x000e620000000800 */
[----:B------:R-:W-:Y:S02]  /*59c0*/  @!P3 IMAD R154, R173, 0x40, R16 ;  /* 0x00000040ad9ab824 */ /* 0x000fe400078e0210 */
[----:B--2---:R-:W-:Y:S01]  /*59d0*/  FADD.FTZ R173, R177, R6 ;  /* 0x00000006b1ad7221 */ /* 0x004fe20000010000 */
[--C-:B------:R-:W-:Y:S01]  /*59e0*/  FFMA.FTZ R198, R166, UR20, -R156.reuse ;  /* 0x00000014a6c67c23 */ /* 0x100fe2000801089c */
[----:B------:R-:W-:Y:S02]  /*59f0*/  @!P1 VIADD R152, R169, 0x28c40 ;  /* 0x00028c40a9989836 */ /* 0x000fe40000000000 */
[----:B------:R-:W-:Y:S01]  /*5a00*/  FFMA.FTZ R171, R171, UR20, -R156 ;  /* 0x00000014abab7c23 */ /* 0x000fe2000801089c */
[----:B---3--:R-:W-:Y:S01]  /*5a10*/  FADD.FTZ R6, R20, R173 ;  /* 0x000000ad14067221 */ /* 0x008fe20000010000 */
[----:B------:R-:W-:Y:S01]  /*5a20*/  @!P3 LEA R154, R154, UR42, 0x2 ;  /* 0x0000002a9a9abc11 */ /* 0x000fe2000f8e10ff */
[----:B------:R-:W2:Y:S01]  /*5a30*/  MUFU.EX2 R194, R194 ;  /* 0x000000c200c27308 */ /* 0x000ea20000000800 */
[----:B------:R-:W-:Y:S01]  /*5a40*/  @!P1 PRMT R152, RZ, 0x654, R152 ;  /* 0x00000654ff989816 */ /* 0x000fe20000000098 */
[----:B0-----:R-:W-:Y:S01]  /*5a50*/  FADD.FTZ R173, R21, R6 ;  /* 0x0000000615ad7221 */ /* 0x001fe20000010000 */
[--C-:B------:R-:W-:Y:S01]  /*5a60*/  FFMA.FTZ R172, R172, UR20, -R156.reuse ;  /* 0x00000014acac7c23 */ /* 0x100fe2000801089c */
[--C-:B------:R-:W-:Y:S01]  /*5a70*/  FFMA.FTZ R174, R174, UR20, -R156.reuse ;  /* 0x00000014aeae7c23 */ /* 0x100fe2000801089c */
[----:B------:R0:W-:Y:S01]  /*5a80*/  @!P1 SYNCS.ARRIVE.TRANS64.RED.A1T0 RZ, [R152+URZ], RZ ;  /* 0x000000ff98ff99a7 */ /* 0x0001e2000810043f */
[----:B------:R-:W-:Y:S01]  /*5a90*/  FFMA.FTZ R175, R175, UR20, -R156 ;  /* 0x00000014afaf7c23 */ /* 0x000fe2000801089c */
[----:B------:R-:W-:Y:S01]  /*5aa0*/  @!P3 STS [R154+0x28800], R15 ;  /* 0x0288000f9a00b388 */ /* 0x000fe20000000800 */
[----:B------:R-:W3:Y:S01]  /*5ab0*/  MUFU.EX2 R11, R11 ;  /* 0x0000000b000b7308 */ /* 0x000ee20000000800 */
[----:B-1----:R-:W-:Y:S01]  /*5ac0*/  FFMA.FTZ R3, R10, R3, R9 ;  /* 0x000000030a037223 */ /* 0x002fe20000010009 */
[-C--:B------:R-:W-:Y:S01]  /*5ad0*/  FMUL.FTZ R112, R112, R15.reuse ;  /* 0x0000000f70707220 */ /* 0x080fe20000410000 */
[----:B------:R1:W-:Y:S01]  /*5ae0*/  @!P3 STS [R154+0x28820], R10 ;  /* 0x0288200a9a00b388 */ /* 0x0003e20000000800 */
[-C--:B------:R-:W-:Y:S01]  /*5af0*/  FMUL.FTZ R113, R113, R15.reuse ;  /* 0x0000000f71717220 */ /* 0x080fe20000410000 */
[----:B0-----:R-:W-:Y:S01]  /*5b00*/  FADD.FTZ R152, R176, R173 ;  /* 0x000000adb0987221 */ /* 0x001fe20000010000 */
[-C--:B------:R-:W-:Y:S01]  /*5b10*/  FMUL.FTZ R116, R116, R15.reuse ;  /* 0x0000000f74747220 */ /* 0x080fe20000410000 */
[-C--:B------:R-:W-:Y:S01]  /*5b20*/  FMUL.FTZ R117, R117, R15.reuse ;  /* 0x0000000f75757220 */ /* 0x080fe20000410000 */
[----:B------:R-:W0:Y:S01]  /*5b30*/  MUFU.EX2 R12, R12 ;  /* 0x0000000c000c7308 */ /* 0x000e220000000800 */
[----:B--2---:R-:W-:Y:S01]  /*5b40*/  FADD.FTZ R6, R194, R3 ;  /* 0x00000003c2067221 */ /* 0x004fe20000010000 */
[----:B------:R-:W-:Y:S01]  /*5b50*/  FADD.FTZ R173, R153, R152 ;  /* 0x0000009899ad7221 */ /* 0x000fe20000010000 */
[-C--:B------:R-:W-:Y:S01]  /*5b60*/  FMUL.FTZ R120, R120, R15.reuse ;  /* 0x0000000f78787220 */ /* 0x080fe20000410000 */
[-C--:B------:R-:W-:Y:S01]  /*5b70*/  FMUL.FTZ R121, R121, R15.reuse ;  /* 0x0000000f79797220 */ /* 0x080fe20000410000 */
[-C--:B------:R-:W-:Y:S01]  /*5b80*/  FMUL.FTZ R124, R124, R15.reuse ;  /* 0x0000000f7c7c7220 */ /* 0x080fe20000410000 */
[----:B------:R-:W-:Y:S01]  /*5b90*/  FADD.FTZ R152, R178, R173 ;  /* 0x000000adb2987221 */ /* 0x000fe20000010000 */
[-C--:B------:R-:W-:Y:S01]  /*5ba0*/  FMUL.FTZ R125, R125, R15.reuse ;  /* 0x0000000f7d7d7220 */ /* 0x080fe20000410000 */
[----:B------:R-:W2:Y:S01]  /*5bb0*/  MUFU.EX2 R13, R13 ;  /* 0x0000000d000d7308 */ /* 0x000ea20000000800 */
[----:B---3--:R-:W-:Y:S01]  /*5bc0*/  FADD.FTZ R3, R11, R6 ;  /* 0x000000060b037221 */ /* 0x008fe20000010000 */
[----:B------:R-:W-:Y:S01]  /*5bd0*/  FADD.FTZ R152, R155, R152 ;  /* 0x000000989b987221 */ /* 0x000fe20000010000 */
[-C--:B------:R-:W-:Y:S01]  /*5be0*/  FMUL.FTZ R128, R128, R15.reuse ;  /* 0x0000000f80807220 */ /* 0x080fe20000410000 */
[-C--:B------:R-:W-:Y:S01]  /*5bf0*/  FMUL.FTZ R129, R129, R15.reuse ;  /* 0x0000000f81817220 */ /* 0x080fe20000410000 */
[-C--:B------:R-:W-:Y:S01]  /*5c00*/  FMUL.FTZ R132, R132, R15.reuse ;  /* 0x0000000f84847220 */ /* 0x080fe20000410000 */
[----:B------:R-:W-:Y:S01]  /*5c10*/  FADD.FTZ R173, R179, R152 ;  /* 0x00000098b3ad7221 */ /* 0x000fe20000010000 */
[-C--:B------:R-:W-:Y:S01]  /*5c20*/  FMUL.FTZ R133, R133, R15.reuse ;  /* 0x0000000f85857220 */ /* 0x080fe20000410000 */
[----:B------:R-:W3:Y:S01]  /*5c30*/  MUFU.EX2 R196, R196 ;  /* 0x000000c400c47308 */ /* 0x000ee20000000800 */
[----:B0-----:R-:W-:Y:S01]  /*5c40*/  FADD.FTZ R6, R12, R3 ;  /* 0x000000030c067221 */ /* 0x001fe20000010000 */
[-C--:B------:R-:W-:Y:S01]  /*5c50*/  FMUL.FTZ R136, R136, R15.reuse ;  /* 0x0000000f88887220 */ /* 0x080fe20000410000 */
[-C--:B------:R-:W-:Y:S01]  /*5c60*/  FMUL.FTZ R137, R137, R15.reuse ;  /* 0x0000000f89897220 */ /* 0x080fe20000410000 */
[-C--:B------:R-:W-:Y:S01]  /*5c70*/  FMUL.FTZ R140, R140, R15.reuse ;  /* 0x0000000f8c8c7220 */ /* 0x080fe20000410000 */
[-C--:B------:R-:W-:Y:S01]  /*5c80*/  FMUL.FTZ R141, R141, R15.reuse ;  /* 0x0000000f8d8d7220 */ /* 0x080fe20000410000 */
[-C--:B------:R-:W-:Y:S01]  /*5c90*/  FMUL.FTZ R144, R144, R15.reuse ;  /* 0x0000000f90907220 */ /* 0x080fe20000410000 */
[-C--:B------:R-:W-:Y:S01]  /*5ca0*/  FMUL.FTZ R145, R145, R15.reuse ;  /* 0x0000000f91917220 */ /* 0x080fe20000410000 */
[----:B------:R-:W0:Y:S01]  /*5cb0*/  MUFU.EX2 R163, R163 ;  /* 0x000000a300a37308 */ /* 0x000e220000000800 */
[----:B--2---:R-:W-:Y:S01]  /*5cc0*/  FADD.FTZ R3, R13, R6 ;  /* 0x000000060d037221 */ /* 0x004fe20000010000 */
[-C--:B------:R-:W-:Y:S01]  /*5cd0*/  FMUL.FTZ R148, R148, R15.reuse ;  /* 0x0000000f94947220 */ /* 0x080fe20000410000 */
[----:B------:R-:W-:Y:S01]  /*5ce0*/  FMUL.FTZ R149, R149, R15 ;  /* 0x0000000f95957220 */ /* 0x000fe20000410000 */
[----:B------:R-:W-:Y:S01]  /*5cf0*/  F2FP.BF16.F32.PACK_AB R156, R153, R176 ;  /* 0x000000b0999c723e */ /* 0x000fe200000010ff */
[----:B------:R-:W-:Y:S01]  /*5d00*/  FMUL.FTZ R26, R26, R10 ;  /* 0x0000000a1a1a7220 */ /* 0x000fe20000410000 */
[----:B------:R-:W-:Y:S01]  /*5d10*/  F2FP.BF16.F32.PACK_AB R158, R155, R178 ;  /* 0x000000b29b9e723e */ /* 0x000fe200000010ff */
[----:B------:R-:W-:Y:S01]  /*5d20*/  FMUL.FTZ R27, R27, R10 ;  /* 0x0000000a1b1b7220 */ /* 0x000fe20000410000 */
[----:B------:R-:W2:Y:S01]  /*5d30*/  MUFU.EX2 R198, R198 ;  /* 0x000000c600c67308 */ /* 0x000ea20000000800 */
[----:B---3--:R-:W-:Y:S01]  /*5d40*/  FADD.FTZ R6, R196, R3 ;  /* 0x00000003c4067221 */ /* 0x008fe20000010000 */
[----:B-1----:R-:W-:Y:S01]  /*5d50*/  F2FP.BF16.F32.PACK_AB R154, R21, R20 ;  /* 0x00000014159a723e */ /* 0x002fe200000010ff */
[-C--:B------:R-:W-:Y:S01]  /*5d60*/  FMUL.FTZ R30, R30, R10.reuse ;  /* 0x0000000a1e1e7220 */ /* 0x080fe20000410000 */
[----:B------:R-:W-:Y:S01]  /*5d70*/  F2FP.BF16.F32.PACK_AB R153, R194, R9 ;  /* 0x00000009c299723e */ /* 0x000fe200000010ff */
[-C--:B------:R-:W-:Y:S01]  /*5d80*/  FMUL.FTZ R31, R31, R10.reuse ;  /* 0x0000000a1f1f7220 */ /* 0x080fe20000410000 */
[----:B------:R-:W-:Y:S01]  /*5d90*/  F2FP.BF16.F32.PACK_AB R155, R12, R11 ;  /* 0x0000000b0c9b723e */ /* 0x000fe200000010ff */
[-C--:B------:R-:W-:Y:S01]  /*5da0*/  FMUL.FTZ R34, R34, R10.reuse ;  /* 0x0000000a22227220 */ /* 0x080fe20000410000 */
[----:B------:R-:W1:Y:S01]  /*5db0*/  MUFU.EX2 R180, R180 ;  /* 0x000000b400b47308 */ /* 0x000e620000000800 */
        /* <DEDUP_REMOVED lines=16> */
[C---:B-1----:R-:W-:Y:S01]  /*5ec0*/  FADD.FTZ R152, R180.reuse, R173 ;  /* 0x000000adb4987221 */ /* 0x042fe20000010000 */
[----:B------:R-:W-:Y:S01]  /*5ed0*/  F2FP.BF16.F32.PACK_AB R160, R180, R179 ;  /* 0x000000b3b4a0723e */ /* 0x000fe200000010ff */
[-C--:B------:R-:W-:Y:S01]  /*5ee0*/  FMUL.FTZ R59, R59, R10.reuse ;  /* 0x0000000a3b3b7220 */ /* 0x080fe20000410000 */
[-C--:B------:R-:W-:Y:S01]  /*5ef0*/  FMUL.FTZ R62, R62, R10.reuse ;  /* 0x0000000a3e3e7220 */ /* 0x080fe20000410000 */
[-C--:B------:R-:W-:Y:S01]  /*5f00*/  FMUL.FTZ R63, R63, R10.reuse ;  /* 0x0000000a3f3f7220 */ /* 0x080fe20000410000 */
[-C--:B------:R-:W-:Y:S01]  /*5f10*/  FMUL.FTZ R66, R66, R10.reuse ;  /* 0x0000000a42427220 */ /* 0x080fe20000410000 */
        /* <DEDUP_REMOVED lines=8> */
[----:B------:R-:W-:Y:S01]  /*5fa0*/  FMUL.FTZ R79, R79, R10 ;  /* 0x0000000a4f4f7220 */ /* 0x000fe20000410000 */
[----:B------:R-:W0:Y:S01]  /*5fb0*/  MUFU.EX2 R182, R182 ;  /* 0x000000b600b67308 */ /* 0x000e220000000800 */
[----:B--2---:R-:W-:Y:S01]  /*5fc0*/  FADD.FTZ R173, R157, R152 ;  /* 0x000000989dad7221 */ /* 0x004fe20000010000 */
[----:B------:R-:W-:Y:S01]  /*5fd0*/  F2FP.BF16.F32.PACK_AB R152, R177, R14 ;  /* 0x0000000eb198723e */ /* 0x000fe200000010ff */
[----:B------:R-:W-:Y:S01]  /*5fe0*/  BAR.SYNC.DEFER_BLOCKING 0xf, 0x100 ;  /* 0x03c4000000007b1d */ /* 0x000fe20000010000 */
[-C--:B------:R-:W-:Y:S01]  /*5ff0*/  FMUL.FTZ R82, R82, R10.reuse ;  /* 0x0000000a52527220 */ /* 0x080fe20000410000 */
[-C--:B------:R-:W-:Y:S01]  /*6000*/  FMUL.FTZ R83, R83, R10.reuse ;  /* 0x0000000a53537220 */ /* 0x080fe20000410000 */
[-C--:B------:R-:W-:Y:S01]  /*6010*/  FMUL.FTZ R86, R86, R10.reuse ;  /* 0x0000000a56567220 */ /* 0x080fe20000410000 */
[-C--:B------:R-:W-:Y:S01]  /*6020*/  FMUL.FTZ R87, R87, R10.reuse ;  /* 0x0000000a57577220 */ /* 0x080fe20000410000 */
[-C--:B------:R-:W-:Y:S01]  /*6030*/  FMUL.FTZ R90, R90, R10.reuse ;  /* 0x0000000a5a5a7220 */ /* 0x080fe20000410000 */
[----:B------:R-:W2:Y:S01]  /*6040*/  MUFU.EX2 R167, R167 ;  /* 0x000000a700a77308 */ /* 0x000ea20000000800 */
        /* <DEDUP_REMOVED lines=8> */
[C---:B0-----:R-:W-:Y:S01]  /*60d0*/  FADD.FTZ R14, R182.reuse, R173 ;  /* 0x000000adb60e7221 */ /* 0x041fe20000010000 */
[----:B------:R-:W-:Y:S01]  /*60e0*/  F2FP.BF16.F32.PACK_AB R162, R182, R157 ;  /* 0x0000009db6a2723e */ /* 0x000fe200000010ff */
[-C--:B------:R-:W-:Y:S01]  /*60f0*/  FMUL.FTZ R103, R103, R10.reuse ;  /* 0x0000000a67677220 */ /* 0x080fe20000410000 */
[----:B------:R-:W-:Y:S01]  /*6100*/  F2FP.BF16.F32.PACK_AB R157, R196, R13 ;  /* 0x0000000dc49d723e */ /* 0x000fe200000010ff */
[-C--:B------:R-:W-:Y:S01]  /*6110*/  FMUL.FTZ R106, R106, R10.reuse ;  /* 0x0000000a6a6a7220 */ /* 0x080fe20000410000 */
[-C--:B------:R-:W-:Y:S01]  /*6120*/  FMUL.FTZ R107, R107, R10.reuse ;  /* 0x0000000a6b6b7220 */ /* 0x080fe20000410000 */
[-C--:B------:R-:W-:Y:S01]  /*6130*/  FMUL.FTZ R110, R110, R10.reuse ;  /* 0x0000000a6e6e7220 */ /* 0x080fe20000410000 */
[----:B------:R-:W0:Y:S01]  /*6140*/  MUFU.EX2 R170, R170 ;  /* 0x000000aa00aa7308 */ /* 0x000e220000000800 */
[----:B--2---:R-:W-:Y:S01]  /*6150*/  FADD.FTZ R3, R167, R6 ;  /* 0x00000006a7037221 */ /* 0x004fe20000010000 */
[----:B------:R2:W-:Y:S01]  /*6160*/  STSM.16.M88.4 [R23+0x26800], R152 ;  /* 0x0268009817007844 */ /* 0x0005e20000000200 */
        /* <DEDUP_REMOVED lines=22> */
[C---:B---3--:R-:W-:Y:S01]  /*62d0*/  FADD.FTZ R14, R192.reuse, R15 ;  /* 0x0000000fc00e7221 */ /* 0x048fe20000010000 */
[----:B------:R-:W-:Y:S01]  /*62e0*/  F2FP.BF16.F32.PACK_AB R164, R192, R159 ;  /* 0x0000009fc0a4723e */ /* 0x000fe200000010ff */
[-C--:B------:R-:W-:Y:S01]  /*62f0*/  FMUL.FTZ R146, R146, R10.reuse ;  /* 0x0000000a92927220 */ /* 0x080fe20000410000 */
[----:B------:R-:W-:Y:S01]  /*6300*/  F2FP.BF16.F32.PACK_AB R159, R198, R163 ;  /* 0x000000a3c69f723e */ /* 0x000fe200000010ff */
[-C--:B------:R-:W-:Y:S01]  /*6310*/  FMUL.FTZ R147, R147, R10.reuse ;  /* 0x0000000a93937220 */ /* 0x080fe20000410000 */
[----:B------:R-:W-:Y:S01]  /*6320*/  F2FP.BF16.F32.PACK_AB R163, R170, R167 ;  /* 0x000000a7aaa3723e */ /* 0x000fe200000010ff */
[-C--:B------:R-:W-:Y:S01]  /*6330*/  FMUL.FTZ R150, R150, R10.reuse ;  /* 0x0000000a96967220 */ /* 0x080fe20000410000 */
[----:B------:R-:W3:Y:S01]  /*6340*/  MUFU.EX2 R168, R168 ;  /* 0x000000a800a87308 */ /* 0x000ee20000000800 */
[----:B-1----:R-:W-:Y:S01]  /*6350*/  FADD.FTZ R3, R171, R6 ;  /* 0x00000006ab037221 */ /* 0x002fe20000010000 */
[----:B------:R2:W-:Y:S01]  /*6360*/  STSM.16.M88.4 [R184], R156 ;  /* 0x0000009cb8007844 */ /* 0x0005e20000000200 */
[----:B------:R-:W-:-:S05]  /*6370*/  FMUL.FTZ R151, R151, R10 ;  /* 0x0000000a97977220 */ /* 0x000fca0000410000 */
[----:B------:R-:W1:Y:S01]  /*6380*/  MUFU.EX2 R172, R172 ;  /* 0x000000ac00ac7308 */ /* 0x000e620000000800 */
[----:B0-----:R-:W-:-:S07]  /*6390*/  FADD.FTZ R15, R161, R14 ;  /* 0x0000000ea10f7221 */ /* 0x001fce0000010000 */
[----:B------:R-:W0:Y:S01]  /*63a0*/  MUFU.EX2 R174, R174 ;  /* 0x000000ae00ae7308 */ /* 0x000e220000000800 */
[C---:B---3--:R-:W-:Y:S01]  /*63b0*/  F2FP.BF16.F32.PACK_AB R166, R168.reuse, R161 ;  /* 0x000000a1a8a6723e */ /* 0x048fe200000010ff */
[----:B------:R-:W-:Y:S01]  /*63c0*/  FADD.FTZ R6, R168, R15 ;  /* 0x0000000fa8067221 */ /* 0x000fe20000010000 */
[----:B------:R-:W-:-:S05]  /*63d0*/  F2FP.BF16.F32.PACK_AB R161, R200, R165 ;  /* 0x000000a5c8a1723e */ /* 0x000fca00000010ff */
[----:B------:R-:W3:Y:S01]  /*63e0*/  MUFU.EX2 R175, R175 ;  /* 0x000000af00af7308 */ /* 0x000ee20000000800 */
[C---:B-1----:R-:W-:Y:S01]  /*63f0*/  FADD.FTZ R3, R172.reuse, R3 ;  /* 0x00000003ac037221 */ /* 0x042fe20000010000 */
[----:B------:R-:W-:Y:S01]  /*6400*/  F2FP.BF16.F32.PACK_AB R165, R172, R171 ;  /* 0x000000abaca5723e */ /* 0x000fe200000010ff */
[----:B------:R2:W-:Y:S02]  /*6410*/  STSM.16.M88.4 [R186], R160 ;  /* 0x000000a0ba007844 */ /* 0x0005e40000000200 */
[----:B0-----:R-:W-:Y:S01]  /*6420*/  FADD.FTZ R12, R174, R3 ;  /* 0x00000003ae0c7221 */ /* 0x001fe20000010000 */
[----:B---3--:R-:W-:-:S03]  /*6430*/  F2FP.BF16.F32.PACK_AB R167, R175, R174 ;  /* 0x000000aeafa7723e */ /* 0x008fc600000010ff */
[----:B------:R-:W-:Y:S02]  /*6440*/  FADD.FTZ R3, R175, R12 ;  /* 0x0000000caf037221 */ /* 0x000fe40000010000 */
[----:B------:R2:W-:Y:S01]  /*6450*/  STSM.16.M88.4 [R185], R164 ;  /* 0x000000a4b9007844 */ /* 0x0005e20000000200 */
[----:B------:R-:W-:Y:S05]  /*6460*/  @!P0 BRA `(.L_x_282) ;  /* 0x0000000000048947 */ /* 0x000fea0003800000 */
[----:B------:R-:W-:Y:S01]  /*6470*/  BPT.TRAP 0x1 ;  /* 0x000000040000795c */ /* 0x000fe20000300000 */
.L_x_282:
[----:B------:R0:W1:Y:S01]  /*6480*/  SYNCS.PHASECHK.TRANS64.TRYWAIT P3, [UR23+0x28c50], R8 ;  /* 0x028c5008ff0075a7 */ /* 0x0000620008060157 */
[----:B------:R-:W-:Y:S05]  /*6490*/  @!P0 BRA `(.L_x_283) ;  /* 0x0000000000048947 */ /* 0x000fea0003800000 */
[----:B------:R-:W-:Y:S01]  /*64a0*/  BPT.TRAP 0x1 ;  /* 0x000000040000795c */ /* 0x000fe20000300000 */
.L_x_283:
[----:B-1----:R-:W-:Y:S05]  /*64b0*/  @P3 BRA `(.L_x_284) ;  /* 0x0000000000083947 */ /* 0x002fea0003800000 */
[----:B------:R-:W1:Y:S02]  /*64c0*/  SYNCS.PHASECHK.TRANS64.TRYWAIT P3, [UR23+0x28c50], R8 ;  /* 0x028c5008ff0075a7 */ /* 0x000e640008060157 */
[----:B-1----:R-:W-:Y:S05]  /*64d0*/  @!P3 BRA `(.L_x_285) ;  /* 0x0000008000f4b947 */ /* 0x002fea0003800000 */
.L_x_284:
[----:B------:R-:W-:Y:S01]  /*64e0*/  ULEA UR10, UR41, UR48, 0xc ;  /* 0x00000030290a7291 */ /* 0x000fe2000f8e603f */
[----:B------:R-:W-:Y:S01]  /*64f0*/  WARPGROUP.ARRIVE ;  /* 0x00000000000079c5 */ /* 0x000fe20000000000 */
[----:B------:R-:W-:Y:S01]  /*6500*/  UMOV UR7, 0x40000040 ;  /* 0x4000004000077882 */ /* 0x000fe20000000000 */
[----:B-1----:R-:W-:Y:S01]  /*6510*/  @!P1 IADD3 R169, R169, 0x28c60, RZ ;  /* 0x00028c60a9a99810 */ /* 0x002fe20007ffe0ff */
[----:B------:R-:W-:Y:S01]  /*6520*/  UMOV UR21, UR41 ;  /* 0x0000002900157c82 */ /* 0x000fe20008000000 */
[----:B------:R-:W-:Y:S02]  /*6530*/  IMAD.MOV.U32 R10, RZ, RZ, R5 ;  /* 0x000000ffff0a7224 */ /* 0x000fe400078e0005 */
[----:B------:R-:W-:Y:S01]  /*6540*/  UMOV UR6, UR10 ;  /* 0x0000000a00067c82 */ /* 0x000fe20008000000 */
[----:B------:R-:W-:Y:S01]  /*6550*/  @!P1 PRMT R169, RZ, 0x654, R169 ;  /* 0x00000654ffa99816 */ /* 0x000fe200000000a9 */
[----:B------:R-:W-:Y:S01]  /*6560*/  HGMMA.64x256x16.F32.BF16 R24, R152, gdesc[UR4].tnspB, R24, gsb0 ;  /* 0x43e0000498187df0 */ /* 0x000fe20008001818 */
[----:B------:R-:W-:Y:S01]  /*6570*/  UIADD3 UR6, UR10, 0x80, URZ ;  /* 0x000000800a067890 */ /* 0x000fe2000fffe03f */
[----:B------:R-:W-:Y:S01]  /*6580*/  IMAD.MOV.U32 R15, RZ, RZ, R4 ;  /* 0x000000ffff0f7224 */ /* 0x000fe200078e0004 */
        /* <DEDUP_REMOVED lines=28> */
.L_x_277:
[----:B-1----:R-:W1:Y:S01]  /*6750*/  SHFL.BFLY PT, R7, R6, 0x2, 0x1f ;  /* 0x0c401f0006077f89 */ /* 0x002e6200000e0000 */
[----:B------:R-:W-:Y:S01]  /*6760*/  IMAD.U32 R21, RZ, RZ, UR20 ;  /* 0x00000014ff157e24 */ /* 0x000fe2000f8e00ff */
[----:B------:R-:W-:Y:S02]  /*6770*/  UIADD3 UR37, UR37, 0x1, URZ ;  /* 0x0000000125257890 */ /* 0x000fe4000fffe03f */
[----:B0-----:R-:W0:Y:S01]  /*6780*/  SHFL.BFLY PT, R8, R3, 0x2, 0x1f ;  /* 0x0c401f0003087f89 */ /* 0x001e2200000e0000 */
[----:B------:R-:W-:Y:S08]  /*6790*/  BAR.ARV 0x8, 0xa0 ;  /* 0x0202800000007b1d */ /* 0x000ff00000002000 */
[----:B------:R-:W-:Y:S01]  /*67a0*/  BAR.SYNC.DEFER_BLOCKING 0xf, 0x100 ;  /* 0x03c4000000007b1d */ /* 0x000fe20000010000 */
[----:B-1----:R-:W-:Y:S01]  /*67b0*/  FADD.FTZ R7, R7, R6 ;  /* 0x0000000607077221 */ /* 0x002fe20000010000 */
[----:B------:R-:W-:-:S02]  /*67c0*/  IMAD.MOV.U32 R6, RZ, RZ, RZ ;  /* 0x000000ffff067224 */ /* 0x000fc400078e00ff */
[----:B0-----:R-:W-:Y:S02]  /*67d0*/  FADD.FTZ R8, R8, R3 ;  /* 0x0000000308087221 */ /* 0x001fe40000010000 */
[----:B------:R-:W0:Y:S01]  /*67e0*/  SHFL.BFLY PT, R0, R7, 0x1, 0x1f ;  /* 0x0c201f0007007f89 */ /* 0x000e2200000e0000 */
[----:B------:R-:W-:Y:S01]  /*67f0*/  IMAD.U32 R3, RZ, RZ, UR41 ;  /* 0x00000029ff037e24 */ /* 0x000fe2000f8e00ff */
[----:B------:R-:W-:Y:S02]  /*6800*/  UIADD3 UR41, UR41, 0x1, URZ ;  /* 0x0000000129297890 */ /* 0x000fe4000fffe03f */
[----:B------:R-:W1:Y:S02]  /*6810*/  SHFL.BFLY PT, R9, R8, 0x1, 0x1f ;  /* 0x0c201f0008097f89 */ /* 0x000e6400000e0000 */
[----:B------:R-:W-:-:S04]  /*6820*/  UISETP.NE.AND UP0, UPT, UR41, 0x2, UPT ;  /* 0x000000022900788c */ /* 0x000fc8000bf05270 */
[----:B------:R-:W-:Y:S02]  /*6830*/  USEL UR4, URZ, 0x1, UP0 ;  /* 0x000000013f047887 */ /* 0x000fe40008000000 */
[----:B------:R-:W-:Y:S02]  /*6840*/  USEL UR41, UR41, URZ, UP0 ;  /* 0x0000003f29297287 */ /* 0x000fe40008000000 */
[----:B------:R-:W-:Y:S01]  /*6850*/  ULOP3.LUT UR40, UR40, UR4, URZ, 0x3c, !UPT ;  /* 0x0000000428287292 */ /* 0x000fe2000f8e3c3f */
[----:B0-----:R-:W-:Y:S01]  /*6860*/  FADD.FTZ R13, R7, R0 ;  /* 0x00000000070d7221 */ /* 0x001fe20000010000 */
[----:B------:R-:W-:Y:S02]  /*6870*/  IMAD.MOV R0, RZ, RZ, -R22 ;  /* 0x000000ffff007224 */ /* 0x000fe400078e0a16 */
[----:B-1----:R-:W-:Y:S02]  /*6880*/  FADD.FTZ R15, R8, R9 ;  /* 0x00000009080f7221 */ /* 0x002fe40000010000 */
[----:B------:R-:W-:-:S02]  /*6890*/  FSETP.NE.FTZ.AND P1, PT, R13, RZ, PT ;  /* 0x000000ff0d00720b */ /* 0x000fc40003f35000 */
[----:B------:R-:W-:Y:S02]  /*68a0*/  ISETP.NE.AND P0, PT, R17, R0, PT ;  /* 0x000000001100720c */ /* 0x000fe40003f05270 */
[----:B------:R-:W-:Y:S02]  /*68b0*/  FSETP.NE.FTZ.AND P2, PT, R15, RZ, PT ;  /* 0x000000ff0f00720b */ /* 0x000fe40003f55000 */
[----:B------:R-:W-:Y:S02]  /*68c0*/  MOV R0, RZ ;  /* 0x000000ff00007202 */ /* 0x000fe40000000f00 */
[----:B------:R-:W-:-:S05]  /*68d0*/  MOV R9, UR20 ;  /* 0x0000001400097c02 */ /* 0x000fca0008000f00 */
[----:B------:R-:W0:Y:S02]  /*68e0*/  @P1 MUFU.RCP R0, R13 ;  /* 0x0000000d00001308 */ /* 0x000e240000001000 */
[----:B------:R-:W-:Y:S02]  /*68f0*/  @!P0 IMAD R3, R3, 0x40, R16 ;  /* 0x0000004003038824 */ /* 0x000fe400078e0210 */
[----:B------:R-:W-:-:S03]  /*6900*/  @P2 FMUL.FTZ R21, R21, 0.69314718246459960938 ;  /* 0x3f31721815152820 */ /* 0x000fc60000410000 */
[----:B------:R-:W-:Y:S01]  /*6910*/  @!P0 LEA R7, R3, UR42, 0x2 ;  /* 0x0000002a03078c11 */ /* 0x000fe2000f8e10ff */
[----:B------:R-:W1:Y:S01]  /*6920*/  @P2 MUFU.RCP R6, R15 ;  /* 0x0000000f00062308 */ /* 0x000e620000001000 */
[----:B------:R-:W-:-:S07]  /*6930*/  IMAD.MOV.U32 R3, RZ, RZ, -0x800000 ;  /* 0xff800000ff037424 */ /* 0x000fce00078e00ff */
[----:B------:R-:W4:Y:S01]  /*6940*/  @P1 MUFU.LG2 R13, R13 ;  /* 0x0000000d000d1308 */ /* 0x000f220000000c00 */
[----:B0-----:R-:W-:Y:S01]  /*6950*/  @!P0 STS [R7+0x28800], R0 ;  /* 0x0288000007008388 */ /* 0x001fe20000000800 */
[-C--:B--2---:R-:W-:Y:S01]  /*6960*/  FMUL.FTZ R165, R24, R0.reuse ;  /* 0x0000000018a57220 */ /* 0x084fe20000410000 */
[-C--:B------:R-:W-:Y:S01]  /*6970*/  FMUL.FTZ R8, R25, R0.reuse ;  /* 0x0000000019087220 */ /* 0x080fe20000410000 */
[-C--:B------:R-:W-:Y:S01]  /*6980*/  FMUL.FTZ R12, R28, R0.reuse ;  /* 0x000000001c0c7220 */ /* 0x080fe20000410000 */
[-C--:B------:R-:W-:Y:S01]  /*6990*/  FMUL.FTZ R10, R29, R0.reuse ;  /* 0x000000001d0a7220 */ /* 0x080fe20000410000 */
[-C--:B------:R-:W-:Y:S01]  /*69a0*/  FMUL.FTZ R161, R32, R0.reuse ;  /* 0x0000000020a17220 */ /* 0x080fe20000410000 */
[-C--:B------:R-:W-:Y:S01]  /*69b0*/  FMUL.FTZ R33, R33, R0.reuse ;  /* 0x0000000021217220 */ /* 0x080fe20000410000 */
[----:B------:R-:W0:Y:S01]  /*69c0*/  @P2 MUFU.LG2 R15, R15 ;  /* 0x0000000f000f2308 */ /* 0x000e220000000c00 */
[----:B-1----:R1:W-:Y:S01]  /*69d0*/  @!P0 STS [R7+0x28820], R6 ;  /* 0x0288200607008388 */ /* 0x0023e20000000800 */
        /* <DEDUP_REMOVED lines=9> */
[----:B-1----:R-:W-:Y:S01]  /*6a70*/  @P1 FMUL.FTZ R7, R9, 0.69314718246459960938 ;  /* 0x3f31721809071820 */ /* 0x002fe20000410000 */
[-C--:B------:R-:W-:Y:S01]  /*6a80*/  FMUL.FTZ R52, R52, R0.reuse ;  /* 0x0000000034347220 */ /* 0x080fe20000410000 */
[-C--:B------:R-:W-:Y:S01]  /*6a90*/  FMUL.FTZ R53, R53, R0.reuse ;  /* 0x0000000035357220 */ /* 0x080fe20000410000 */
[-C--:B------:R-:W-:Y:S01]  /*6aa0*/  FMUL.FTZ R56, R56, R0.reuse ;  /* 0x0000000038387220 */ /* 0x080fe20000410000 */
[-C--:B------:R-:W-:Y:S01]  /*6ab0*/  FMUL.FTZ R57, R57, R0.reuse ;  /* 0x0000000039397220 */ /* 0x080fe20000410000 */
[-C--:B------:R-:W-:Y:S01]  /*6ac0*/  FMUL.FTZ R60, R60, R0.reuse ;  /* 0x000000003c3c7220 */ /* 0x080fe20000410000 */
[----:B0-----:R-:W-:Y:S01]  /*6ad0*/  @P2 FMUL.FTZ R20, R15, 0.69314718246459960938 ;  /* 0x3f3172180f142820 */ /* 0x001fe20000410000 */
        /* <DEDUP_REMOVED lines=45> */
[----:B------:R-:W-:-:S02]  /*6db0*/  IMAD.MOV.U32 R0, RZ, RZ, -0x800000 ;  /* 0xff800000ff007424 */ /* 0x000fc400078e00ff */
[-C--:B------:R-:W-:Y:S01]  /*6dc0*/  FMUL.FTZ R9, R26, R6.reuse ;  /* 0x000000061a097220 */ /* 0x080fe20000410000 */
[-C--:B------:R-:W-:Y:S01]  /*6dd0*/  FMUL.FTZ R11, R30, R6.reuse ;  /* 0x000000061e0b7220 */ /* 0x080fe20000410000 */
[----:B------:R-:W-:Y:S01]  /*6de0*/  PLOP3.LUT P0, PT, PT, PT, PT, 0x8, 0x0 ;  /* 0x000000000000781c */ /* 0x000fe20003f0e170 */
        /* <DEDUP_REMOVED lines=65> */
.L_x_258:
[----:B------:R-:W0:Y:S08]  /*7200*/  S2UR UR4, SR_CgaCtaId ;  /* 0x00000000000479c3 */ /* 0x000e300000008800 */
[----:B------:R-:W-:Y:S06]  /*7210*/  BAR.SYNC.DEFER_BLOCKING 0x5, 0x120 ;  /* 0x0144800000007b1d */ /* 0x000fec0000010000 */
[----:B------:R-:W-:Y:S01]  /*7220*/  UMOV UR42, 0x400 ;  /* 0x00000400002a7882 */ /* 0x000fe20000000000 */
[----:B------:R-:W-:Y:S01]  /*7230*/  BSSY B0, `(.L_x_287) ;  /* 0x0000284000007945 */ /* 0x000fe20003800000 */
[----:B0-----:R-:W-:-:S09]  /*7240*/  ULEA UR42, UR4, UR42, 0x18 ;  /* 0x0000002a042a7291 */ /* 0x001fd2000f8ec03f */
[----:B------:R-:W0:Y:S02]  /*7250*/  LDS.128 R4, [UR42+0x28cd0] ;  /* 0x028cd02aff047984 */ /* 0x000e240008000c00 */
[----:B0-----:R-:W-:Y:S01]  /*7260*/  R2UR UR5, R6 ;  /* 0x00000000060572ca */ /* 0x001fe200000e0000 */
[----:B------:R-:W-:Y:S06]  /*7270*/  BAR.ARV 0x4, 0x120 ;  /* 0x0104800000007b1d */ /* 0x000fec0000002000 */
[----:B------:R-:W-:Y:S08]  /*7280*/  @P0 BRA `(.L_x_288) ;  /* 0x0000001c00440947 */ /* 0x000ff00003800000 */
[----:B------:R-:W0:Y:S08]  /*7290*/  S2UR UR4, SR_SWINHI ;  /* 0x00000000000479c3 */ /* 0x000e300000002f00 */
[----:B------:R-:W-:Y:S01]  /*72a0*/  BAR.SYNC.DEFER_BLOCKING 0x1, 0x100 ;  /* 0x0044000000007b1d */ /* 0x000fe20000010000 */
[----:B------:R-:W-:Y:S01]  /*72b0*/  F2FP.BF16.F32.PACK_AB R8, R8, R165 ;  /* 0x000000a50808723e */ /* 0x000fe200000010ff */
[----:B------:R-:W-:Y:S01]  /*72c0*/  USHF.L.U32 UR8, UR44, 0x2, URZ ;  /* 0x000000022c087899 */ /* 0x000fe2000800063f */
[----:B------:R-:W-:Y:S01]  /*72d0*/  F2FP.BF16.F32.PACK_AB R9, R27, R9 ;  /* 0x000000091b09723e */ /* 0x000fe200000010ff */
[----:B------:R-:W-:Y:S01]  /*72e0*/  USHF.L.U64.HI UR9, UR44, 0x2, UR45 ;  /* 0x000000022c097899 */ /* 0x000fe2000801022d */
[----:B------:R-:W-:-:S02]  /*72f0*/  F2FP.BF16.F32.PACK_AB R10, R10, R12 ;  /* 0x0000000c0a0a723e */ /* 0x000fc400000010ff */
[----:B------:R-:W-:Y:S02]  /*7300*/  F2FP.BF16.F32.PACK_AB R11, R31, R11 ;  /* 0x0000000b1f0b723e */ /* 0x000fe400000010ff */
[----:B------:R-:W-:Y:S02]  /*7310*/  F2FP.BF16.F32.PACK_AB R40, R41, R40 ;  /* 0x000000282928723e */ /* 0x000fe400000010ff */
[----:B------:R-:W-:Y:S02]  /*7320*/  F2FP.BF16.F32.PACK_AB R41, R43, R42 ;  /* 0x0000002a2b29723e */ /* 0x000fe400000010ff */
[----:B------:R-:W-:Y:S02]  /*7330*/  F2FP.BF16.F32.PACK_AB R48, R49, R48 ;  /* 0x000000303130723e */ /* 0x000fe400000010ff */
[----:B------:R-:W-:Y:S02]  /*7340*/  F2FP.BF16.F32.PACK_AB R42, R45, R44 ;  /* 0x0000002c2d2a723e */ /* 0x000fe400000010ff */
[----:B------:R-:W-:-:S02]  /*7350*/  F2FP.BF16.F32.PACK_AB R43, R47, R46 ;  /* 0x0000002e2f2b723e */ /* 0x000fc400000010ff */
[----:B------:R-:W-:Y:S02]  /*7360*/  F2FP.BF16.F32.PACK_AB R49, R51, R50 ;  /* 0x000000323331723e */ /* 0x000fe400000010ff */
[----:B------:R-:W-:Y:S01]  /*7370*/  F2FP.BF16.F32.PACK_AB R56, R57, R56 ;  /* 0x000000383938723e */ /* 0x000fe200000010ff */
[----:B------:R-:W-:Y:S01]  /*7380*/  UMOV UR6, UR42 ;  /* 0x0000002a00067c82 */ /* 0x000fe20008000000 */
[----:B0-----:R-:W-:Y:S01]  /*7390*/  UMOV UR7, UR4 ;  /* 0x0000000400077c82 */ /* 0x001fe20008000000 */
[----:B------:R-:W-:Y:S01]  /*73a0*/  F2FP.BF16.F32.PACK_AB R50, R53, R52 ;  /* 0x000000343532723e */ /* 0x000fe200000010ff */
[----:B------:R-:W-:Y:S01]  /*73b0*/  IMAD.U32 R135, RZ, RZ, UR7 ;  /* 0x00000007ff877e24 */ /* 0x000fe2000f8e00ff */
[----:B------:R-:W-:Y:S01]  /*73c0*/  MOV R134, UR6 ;  /* 0x0000000600867c02 */ /* 0x000fe20008000f00 */
[----:B------:R-:W-:Y:S01]  /*73d0*/  ULDC.64 UR6, c[0x0][0xbd8] ;  /* 0x0002f60000067ab9 */ /* 0x000fe20000000a00 */
[----:B------:R-:W-:Y:S01]  /*73e0*/  F2FP.BF16.F32.PACK_AB R51, R55, R54 ;  /* 0x000000363733723e */ /* 0x000fe200000010ff */
[----:B------:R-:W-:Y:S01]  /*73f0*/  UIADD3 UR4, UP1, UR8, UR6, URZ ;  /* 0x0000000608047290 */ /* 0x000fe2000ff3e03f */
[----:B------:R-:W-:Y:S01]  /*7400*/  F2FP.BF16.F32.PACK_AB R57, R59, R58 ;  /* 0x0000003a3b39723e */ /* 0x000fe200000010ff */
[----:B------:R-:W-:Y:S01]  /*7410*/  IMAD.WIDE R130, R189, 0x2, R134 ;  /* 0x00000002bd827825 */ /* 0x000fe200078e0286 */
[----:B------:R-:W-:Y:S01]  /*7420*/  F2FP.BF16.F32.PACK_AB R64, R65, R64 ;  /* 0x000000404140723e */ /* 0x000fe200000010ff */
[----:B------:R-:W-:Y:S01]  /*7430*/  UISETP.NE.U32.AND UP0, UPT, UR6, URZ, UPT ;  /* 0x0000003f0600728c */ /* 0x000fe2000bf05070 */
[----:B------:R-:W-:Y:S01]  /*7440*/  F2FP.BF16.F32.PACK_AB R58, R61, R60 ;  /* 0x0000003c3d3a723e */ /* 0x000fe200000010ff */
[----:B------:R-:W-:Y:S01]  /*7450*/  UIADD3.X UR6, UR9, UR7, URZ, UP1, !UPT ;  /* 0x0000000709067290 */ /* 0x000fe20008ffe43f */
[C---:B------:R-:W-:Y:S01]  /*7460*/  IADD3 R177, P0, R130.reuse, 0x40, RZ ;  /* 0x0000004082b17810 */ /* 0x040fe20007f1e0ff */
[----:B------:R-:W-:Y:S01]  /*7470*/  UISETP.NE.AND.EX UP0, UPT, UR7, URZ, UPT, UP0 ;  /* 0x0000003f0700728c */ /* 0x000fe2000bf05300 */
[----:B------:R-:W-:-:S02]  /*7480*/  IADD3 R167, P1, R130, 0x20, RZ ;  /* 0x0000002082a77810 */ /* 0x000fc40007f3e0ff */
[----:B------:R-:W-:Y:S01]  /*7490*/  LOP3.LUT R6, R177, 0x380, RZ, 0xc0, !PT ;  /* 0x00000380b1067812 */ /* 0x000fe200078ec0ff */
[--C-:B------:R-:W-:Y:S01]  /*74a0*/  IMAD.X R21, RZ, RZ, R131.reuse, P0 ;  /* 0x000000ffff157224 */ /* 0x100fe200000e0683 */
[----:B------:R-:W-:Y:S01]  /*74b0*/  LOP3.LUT R4, R167, 0x380, RZ, 0xc0, !PT ;  /* 0x00000380a7047812 */ /* 0x000fe200078ec0ff */
[--C-:B------:R-:W-:Y:S01]  /*74c0*/  IMAD.X R15, RZ, RZ, R131.reuse, P1 ;  /* 0x000000ffff0f7224 */ /* 0x100fe200008e0683 */
[----:B------:R-:W-:Y:S02]  /*74d0*/  SHF.R.U64 R6, R6, 0x3, RZ ;  /* 0x0000000306067819 */ /* 0x000fe400000012ff */
[----:B------:R-:W-:Y:S02]  /*74e0*/  IADD3 R191, P5, R130, 0x2040, RZ ;  /* 0x0000204082bf7810 */ /* 0x000fe40007fbe0ff */
[----:B------:R-:W-:Y:S02]  /*74f0*/  SHF.R.U64 R4, R4, 0x3, RZ ;  /* 0x0000000304047819 */ /* 0x000fe400000012ff */
[----:B------:R-:W-:Y:S01]  /*7500*/  IADD3 R183, P6, R130, 0x2020, RZ ;  /* 0x0000202082b77810 */ /* 0x000fe20007fde0ff */
[----:B------:R-:W-:Y:S01]  /*7510*/  IMAD.X R95, RZ, RZ, R131, P5 ;  /* 0x000000ffff5f7224 */ /* 0x000fe200028e0683 */
[----:B------:R-:W-:-:S02]  /*7520*/  LOP3.LUT R20, R6, R177, RZ, 0x3c, !PT ;  /* 0x000000b106147212 */ /* 0x000fc400078e3cff */
[----:B------:R-:W-:Y:S01]  /*7530*/  IADD3 R179, P4, R130, 0x60, RZ ;  /* 0x0000006082b37810 */ /* 0x000fe20007f9e0ff */
[----:B------:R-:W-:Y:S01]  /*7540*/  IMAD.X R91, RZ, RZ, R131, P6 ;  /* 0x000000ffff5b7224 */ /* 0x000fe200030e0683 */
[----:B------:R-:W-:Y:S02]  /*7550*/  LOP3.LUT R14, R4, R167, RZ, 0x3c, !PT ;  /* 0x000000a7040e7212 */ /* 0x000fe400078e3cff */
[----:B------:R-:W-:Y:S02]  /*7560*/  LOP3.LUT R6, R191, 0x380, RZ, 0xc0, !PT ;  /* 0x00000380bf067812 */ /* 0x000fe400078ec0ff */
[C---:B------:R-:W-:Y:S02]  /*7570*/  LOP3.LUT R13, R130.reuse, 0x380, RZ, 0xc0, !PT ;  /* 0x00000380820d7812 */ /* 0x040fe400078ec0ff */
[----:B------:R-:W-:Y:S02]  /*7580*/  LOP3.LUT R4, R183, 0x380, RZ, 0xc0, !PT ;  /* 0x00000380b7047812 */ /* 0x000fe400078ec0ff */
[----:B------:R-:W-:-:S02]  /*7590*/  IADD3 R181, P3, R130, 0x2000, RZ ;  /* 0x0000200082b57810 */ /* 0x000fc40007f7e0ff */
[C---:B------:R-:W-:Y:S02]  /*75a0*/  IADD3 R195, P1, R130.reuse, 0x4000, RZ ;  /* 0x0000400082c37810 */ /* 0x040fe40007f3e0ff */
[----:B------:R-:W-:Y:S01]  /*75b0*/  IADD3 R193, P2, R130, 0x2060, RZ ;  /* 0x0000206082c17810 */ /* 0x000fe20007f5e0ff */
[--C-:B------:R-:W-:Y:S01]  /*75c0*/  IMAD.X R29, RZ, RZ, R131.reuse, P3 ;  /* 0x000000ffff1d7224 */ /* 0x100fe200018e0683 */
[----:B------:R-:W-:Y:S01]  /*75d0*/  IADD3.X R25, RZ, R131, RZ, P4, !PT ;  /* 0x00000083ff197210 */ /* 0x000fe200027fe4ff */
[----:B------:R-:W-:Y:S01]  /*75e0*/  IMAD.X R103, RZ, RZ, R131, P1 ;  /* 0x000000ffff677224 */ /* 0x000fe200008e0683 */
[----:B------:R-:W-:Y:S02]  /*75f0*/  SHF.R.U64 R6, R6, 0x3, RZ ;  /* 0x0000000306067819 */ /* 0x000fe400000012ff */
[----:B------:R-:W-:Y:S02]  /*7600*/  IADD3 R199, P4, R130, 0x4040, RZ ;  /* 0x0000404082c77810 */ /* 0x000fe40007f9e0ff */
[----:B------:R-:W-:-:S02]  /*7610*/  SHF.R.U64 R13, R13, 0x3, RZ ;  /* 0x000000030d0d7819 */ /* 0x000fc400000012ff */
[----:B------:R-:W-:Y:S01]  /*7620*/  SHF.R.U64 R4, R4, 0x3, RZ ;  /* 0x0000000304047819 */ /* 0x000fe200000012ff */
[--C-:B------:R-:W-:Y:S01]  /*7630*/  IMAD.X R111, RZ, RZ, R131.reuse, P4 ;  /* 0x000000ffff6f7224 */ /* 0x100fe200020e0683 */
[C---:B------:R-:W-:Y:S02]  /*7640*/  IADD3 R197, P0, R130.reuse, 0x4020, RZ ;  /* 0x0000402082c57810 */ /* 0x040fe40007f1e0ff */
[----:B------:R-:W-:Y:S02]  /*7650*/  IADD3.X R99, RZ, R131, RZ, P2, !PT ;  /* 0x00000083ff637210 */ /* 0x000fe400017fe4ff */
[C---:B------:R-:W-:Y:S01]  /*7660*/  IADD3 R201, P3, R130.reuse, 0x4060, RZ ;  /* 0x0000406082c97810 */ /* 0x040fe20007f7e0ff */
[----:B------:R-:W-:Y:S01]  /*7670*/  IMAD.X R107, RZ, RZ, R131, P0 ;  /* 0x000000ffff6b7224 */ /* 0x000fe200000e0683 */
[C---:B------:R-:W-:Y:S02]  /*7680*/  IADD3 R203, P6, R130.reuse, 0x6000, RZ ;  /* 0x0000600082cb7810 */ /* 0x040fe40007fde0ff */
[----:B------:R-:W-:-:S02]  /*7690*/  IADD3 R205, P5, R130, 0x6020, RZ ;  /* 0x0000602082cd7810 */ /* 0x000fc40007fbe0ff */
[C---:B------:R-:W-:Y:S01]  /*76a0*/  IADD3 R207, P2, R130.reuse, 0x6040, RZ ;  /* 0x0000604082cf7810 */ /* 0x040fe20007f5e0ff */
[--C-:B------:R-:W-:Y:S01]  /*76b0*/  IMAD.X R119, RZ, RZ, R131.reuse, P6 ;  /* 0x000000ffff777224 */ /* 0x100fe200030e0683 */
[----:B------:R-:W-:Y:S01]  /*76c0*/  IADD3 R209, P1, R130, 0x6060, RZ ;  /* 0x0000606082d17810 */ /* 0x000fe20007f3e0ff */
[--C-:B------:R-:W-:Y:S01]  /*76d0*/  IMAD.X R123, RZ, RZ, R131.reuse, P5 ;  /* 0x000000ffff7b7224 */ /* 0x100fe200028e0683 */
[----:B------:R-:W-:Y:S01]  /*76e0*/  LOP3.LUT R94, R6, R191, RZ, 0x3c, !PT ;  /* 0x000000bf065e7212 */ /* 0x000fe200078e3cff */
[----:B------:R-:W-:Y:S01]  /*76f0*/  IMAD.X R127, RZ, RZ, R131, P2 ;  /* 0x000000ffff7f7224 */ /* 0x000fe200010e0683 */
[----:B------:R-:W-:Y:S02]  /*7700*/  LOP3.LUT R130, R13, R130, RZ, 0x3c, !PT ;  /* 0x000000820d827212 */ /* 0x000fe400078e3cff */
[----:B------:R-:W-:Y:S02]  /*7710*/  LOP3.LUT R24, R179, 0x380, RZ, 0xc0, !PT ;  /* 0x00000380b3187812 */ /* 0x000fe400078ec0ff */
[----:B------:R-:W-:-:S02]  /*7720*/  LOP3.LUT R90, R4, R183, RZ, 0x3c, !PT ;  /* 0x000000b7045a7212 */ /* 0x000fc400078e3cff */
[----:B------:R-:W-:Y:S02]  /*7730*/  LOP3.LUT R6, R199, 0x380, RZ, 0xc0, !PT ;  /* 0x00000380c7067812 */ /* 0x000fe400078ec0ff */
[----:B------:R-:W-:Y:S02]  /*7740*/  LOP3.LUT R28, R181, 0x380, RZ, 0xc0, !PT ;  /* 0x00000380b51c7812 */ /* 0x000fe400078ec0ff */
[----:B------:R-:W-:Y:S02]  /*7750*/  LOP3.LUT R4, R197, 0x380, RZ, 0xc0, !PT ;  /* 0x00000380c5047812 */ /* 0x000fe400078ec0ff */
[----:B------:R-:W-:Y:S02]  /*7760*/  SHF.R.U64 R24, R24, 0x3, RZ ;  /* 0x0000000318187819 */ /* 0x000fe400000012ff */
[----:B------:R-:W-:Y:S02]  /*7770*/  LOP3.LUT R98, R193, 0x380, RZ, 0xc0, !PT ;  /* 0x00000380c1627812 */ /* 0x000fe400078ec0ff */
[----:B------:R-:W-:-:S02]  /*7780*/  SHF.R.U64 R6, R6, 0x3, RZ ;  /* 0x0000000306067819 */ /* 0x000fc400000012ff */
[----:B------:R-:W-:Y:S02]  /*7790*/  MOV R130, R130 ;  /* 0x0000008200827202 */ /* 0x000fe40000000f00 */
[----:B------:R-:W-:Y:S02]  /*77a0*/  SHF.R.U64 R28, R28, 0x3, RZ ;  /* 0x000000031c1c7819 */ /* 0x000fe400000012ff */
[----:B------:R-:W-:Y:S01]  /*77b0*/  LOP3.LUT R102, R195, 0x380, RZ, 0xc0, !PT ;  /* 0x00000380c3667812 */ /* 0x000fe200078ec0ff */
[----:B------:R0:W-:Y:S01]  /*77c0*/  STSM.16.M88.4 [R130], R8 ;  /* 0x0000000882007844 */ /* 0x0001e20000000200 */
[----:B------:R-:W-:Y:S02]  /*77d0*/  SHF.R.U64 R4, R4, 0x3, RZ ;  /* 0x0000000304047819 */ /* 0x000fe400000012ff */
[----:B------:R-:W-:Y:S02]  /*77e0*/  LOP3.LUT R27, R209, 0x380, RZ, 0xc0, !PT ;  /* 0x00000380d11b7812 */ /* 0x000fe400078ec0ff */
[----:B------:R-:W-:-:S02]  /*77f0*/  LOP3.LUT R114, R201, 0x380, RZ, 0xc0, !PT ;  /* 0x00000380c9727812 */ /* 0x000fc400078ec0ff */
[----:B------:R-:W-:Y:S02]  /*7800*/  LOP3.LUT R24, R24, R179, RZ, 0x3c, !PT ;  /* 0x000000b318187212 */ /* 0x000fe400078e3cff */
[----:B------:R-:W-:Y:S02]  /*7810*/  SHF.R.U64 R98, R98, 0x3, RZ ;  /* 0x0000000362627819 */ /* 0x000fe400000012ff */
[----:B------:R-:W-:Y:S02]  /*7820*/  LOP3.LUT R110, R6, R199, RZ, 0x3c, !PT ;  /* 0x000000c7066e7212 */ /* 0x000fe400078e3cff */
[----:B------:R-:W-:Y:S02]  /*7830*/  LOP3.LUT R28, R28, R181, RZ, 0x3c, !PT ;  /* 0x000000b51c1c7212 */ /* 0x000fe400078e3cff */
[----:B------:R-:W-:Y:S02]  /*7840*/  SHF.R.U64 R102, R102, 0x3, RZ ;  /* 0x0000000366667819 */ /* 0x000fe400000012ff */
[----:B------:R-:W-:-:S02]  /*7850*/  LOP3.LUT R118, R203, 0x380, RZ, 0xc0, !PT ;  /* 0x00000380cb767812 */ /* 0x000fc400078ec0ff */
[----:B------:R-:W-:Y:S02]  /*7860*/  LOP3.LUT R106, R4, R197, RZ, 0x3c, !PT ;  /* 0x000000c5046a7212 */ /* 0x000fe400078e3cff */
[----:B------:R-:W-:Y:S02]  /*7870*/  LOP3.LUT R6, R207, 0x380, RZ, 0xc0, !PT ;  /* 0x00000380cf067812 */ /* 0x000fe400078ec0ff */
[----:B------:R-:W-:Y:S02]  /*7880*/  SHF.R.U64 R12, R27, 0x3, RZ ;  /* 0x000000031b0c7819 */ /* 0x000fe400000012ff */
[----:B------:R-:W-:Y:S02]  /*7890*/  LOP3.LUT R4, R205, 0x380, RZ, 0xc0, !PT ;  /* 0x00000380cd047812 */ /* 0x000fe400078ec0ff */
[----:B------:R-:W-:Y:S02]  /*78a0*/  MOV R27, R14 ;  /* 0x0000000e001b7202 */ /* 0x000fe40000000f00 */
[----:B0-----:R-:W-:-:S02]  /*78b0*/  F2FP.BF16.F32.PACK_AB R8, R33, R161 ;  /* 0x000000a12108723e */ /* 0x001fc400000010ff */
[----:B------:R-:W-:Y:S02]  /*78c0*/  F2FP.BF16.F32.PACK_AB R9, R35, R34 ;  /* 0x000000222309723e */ /* 0x000fe400000010ff */
[----:B------:R-:W-:Y:S02]  /*78d0*/  F2FP.BF16.F32.PACK_AB R10, R37, R153 ;  /* 0x00000099250a723e */ /* 0x000fe400000010ff */
[----:B------:R-:W-:Y:S02]  /*78e0*/  F2FP.BF16.F32.PACK_AB R11, R39, R38 ;  /* 0x00000026270b723e */ /* 0x000fe400000010ff */
[----:B------:R-:W-:Y:S02]  /*78f0*/  SHF.R.U64 R114, R114, 0x3, RZ ;  /* 0x0000000372727819 */ /* 0x000fe400000012ff */
[----:B------:R-:W-:Y:S01]  /*7900*/  MOV R20, R20 ;  /* 0x0000001400147202 */ /* 0x000fe20000000f00 */
[----:B------:R0:W-:Y:S01]  /*7910*/  STSM.16.M88.4 [R27], R8 ;  /* 0x000000081b007844 */ /* 0x0001e20000000200 */
[----:B------:R-:W-:-:S02]  /*7920*/  LOP3.LUT R98, R98, R193, RZ, 0x3c, !PT ;  /* 0x000000c162627212 */ /* 0x000fc400078e3cff */
[----:B------:R-:W-:Y:S01]  /*7930*/  MOV R24, R24 ;  /* 0x0000001800187202 */ /* 0x000fe20000000f00 */
[----:B------:R-:W-:Y:S01]  /*7940*/  STSM.16.M88.4 [R20], R40 ;  /* 0x0000002814007844 */ /* 0x000fe20000000200 */
[----:B------:R-:W-:Y:S02]  /*7950*/  LOP3.LUT R102, R102, R195, RZ, 0x3c, !PT ;  /* 0x000000c366667212 */ /* 0x000fe400078e3cff */
[----:B------:R-:W-:Y:S01]  /*7960*/  SHF.R.U64 R118, R118, 0x3, RZ ;  /* 0x0000000376767819 */ /* 0x000fe200000012ff */
[----:B------:R-:W-:Y:S01]  /*7970*/  STSM.16.M88.4 [R24], R48 ;  /* 0x0000003018007844 */ /* 0x000fe20000000200 */
[----:B------:R-:W-:Y:S02]  /*7980*/  SHF.R.U64 R6, R6, 0x3, RZ ;  /* 0x0000000306067819 */ /* 0x000fe400000012ff */
[----:B------:R-:W-:Y:S02]  /*7990*/  MOV R28, R28 ;  /* 0x0000001c001c7202 */ /* 0x000fe40000000f00 */
[----:B------:R-:W-:-:S02]  /*79a0*/  F2FP.BF16.F32.PACK_AB R59, R63, R62 ;  /* 0x0000003e3f3b723e */ /* 0x000fc400000010ff */
[----:B------:R-:W-:Y:S01]  /*79b0*/  F2FP.BF16.F32.PACK_AB R65, R67, R66 ;  /* 0x000000424341723e */ /* 0x000fe200000010ff */
[----:B0-----:R-:W-:Y:S01]  /*79c0*/  IMAD.U32 R11, RZ, RZ, UR6 ;  /* 0x00000006ff0b7e24 */ /* 0x001fe2000f8e00ff */
[----:B------:R-:W-:Y:S01]  /*79d0*/  F2FP.BF16.F32.PACK_AB R72, R73, R72 ;  /* 0x000000484948723e */ /* 0x000fe200000010ff */
[----:B------:R-:W-:Y:S01]  /*79e0*/  STSM.16.M88.4 [R28], R56 ;  /* 0x000000381c007844 */ /* 0x000fe20000000200 */
[----:B------:R-:W-:Y:S01]  /*79f0*/  SHF.R.U64 R4, R4, 0x3, RZ ;  /* 0x0000000304047819 */ /* 0x000fe200000012ff */
[----:B------:R-:W-:Y:S01]  /*7a00*/  ULDC.64 UR6, c[0x0][0xbe0] ;  /* 0x0002f80000067ab9 */ /* 0x000fe20000000a00 */
[----:B------:R-:W-:Y:S01]  /*7a10*/  MOV R15, R90 ;  /* 0x0000005a000f7202 */ /* 0x000fe20000000f00 */
[----:B------:R-:W-:Y:S01]  /*7a20*/  IMAD.U32 R10, RZ, RZ, UR4 ;  /* 0x00000004ff0a7e24 */ /* 0x000fe2000f8e00ff */
[----:B------:R-:W-:Y:S02]  /*7a30*/  F2FP.BF16.F32.PACK_AB R66, R69, R68 ;  /* 0x000000444542723e */ /* 0x000fe400000010ff */
[----:B------:R-:W-:-:S02]  /*7a40*/  F2FP.BF16.F32.PACK_AB R67, R71, R70 ;  /* 0x000000464743723e */ /* 0x000fc400000010ff */
[----:B------:R-:W-:Y:S02]  /*7a50*/  F2FP.BF16.F32.PACK_AB R73, R75, R74 ;  /* 0x0000004a4b49723e */ /* 0x000fe400000010ff */
[----:B------:R-:W-:Y:S01]  /*7a60*/  F2FP.BF16.F32.PACK_AB R80, R81, R80 ;  /* 0x000000505150723e */ /* 0x000fe200000010ff */
[----:B------:R-:W-:Y:S01]  /*7a70*/  STSM.16.M88.4 [R15], R64 ;  /* 0x000000400f007844 */ /* 0x000fe20000000200 */
[----:B------:R-:W-:Y:S02]  /*7a80*/  IADD3.X R115, RZ, R131, RZ, P3, !PT ;  /* 0x00000083ff737210 */ /* 0x000fe40001ffe4ff */
[----:B------:R-:W-:Y:S02]  /*7a90*/  LOP3.LUT R114, R114, R201, RZ, 0x3c, !PT ;  /* 0x000000c972727212 */ /* 0x000fe400078e3cff */
[----:B------:R-:W-:Y:S02]  /*7aa0*/  MOV R94, R94 ;  /* 0x0000005e005e7202 */ /* 0x000fe40000000f00 */
[----:B------:R-:W-:-:S02]  /*7ab0*/  F2FP.BF16.F32.PACK_AB R74, R77, R76 ;  /* 0x0000004c4d4a723e */ /* 0x000fc400000010ff */
[----:B------:R-:W-:Y:S02]  /*7ac0*/  F2FP.BF16.F32.PACK_AB R75, R79, R78 ;  /* 0x0000004e4f4b723e */ /* 0x000fe400000010ff */
[----:B------:R-:W-:Y:S02]  /*7ad0*/  F2FP.BF16.F32.PACK_AB R81, R83, R82 ;  /* 0x000000525351723e */ /* 0x000fe400000010ff */
[----:B------:R-:W-:Y:S01]  /*7ae0*/  MOV R14, R98 ;  /* 0x00000062000e7202 */ /* 0x000fe20000000f00 */
[----:B------:R-:W-:Y:S01]  /*7af0*/  STSM.16.M88.4 [R94], R72 ;  /* 0x000000485e007844 */ /* 0x000fe20000000200 */
[----:B------:R-:W-:Y:S02]  /*7b00*/  F2FP.BF16.F32.PACK_AB R82, R85, R84 ;  /* 0x000000545552723e */ /* 0x000fe400000010ff */
[----:B------:R-:W-:Y:S02]  /*7b10*/  F2FP.BF16.F32.PACK_AB R83, R87, R86 ;  /* 0x000000565753723e */ /* 0x000fe400000010ff */
[----:B------:R-:W-:-:S02]  /*7b20*/  F2FP.BF16.F32.PACK_AB R88, R89, R88 ;  /* 0x000000585958723e */ /* 0x000fc400000010ff */
[----:B------:R-:W-:Y:S01]  /*7b30*/  LOP3.LUT R118, R118, R203, RZ, 0x3c, !PT ;  /* 0x000000cb76767212 */ /* 0x000fe200078e3cff */
[----:B------:R-:W-:Y:S01]  /*7b40*/  STSM.16.M88.4 [R14], R80 ;  /* 0x000000500e007844 */ /* 0x000fe20000000200 */
[----:B------:R-:W-:Y:S02]  /*7b50*/  LOP3.LUT R126, R6, R207, RZ, 0x3c, !PT ;  /* 0x000000cf067e7212 */ /* 0x000fe400078e3cff */
[----:B------:R-:W-:Y:S02]  /*7b60*/  MOV R102, R102 ;  /* 0x0000006600667202 */ /* 0x000fe40000000f00 */
[----:B------:R-:W-:Y:S02]  /*7b70*/  F2FP.BF16.F32.PACK_AB R89, R30, R26 ;  /* 0x0000001a1e59723e */ /* 0x000fe400000010ff */
[----:B------:R-:W-:Y:S02]  /*7b80*/  F2FP.BF16.F32.PACK_AB R90, R93, R92 ;  /* 0x0000005c5d5a723e */ /* 0x000fe400000010ff */
[----:B------:R-:W-:-:S02]  /*7b90*/  F2FP.BF16.F32.PACK_AB R91, R36, R32 ;  /* 0x00000020245b723e */ /* 0x000fc400000010ff */
[----:B------:R-:W-:Y:S02]  /*7ba0*/  F2FP.BF16.F32.PACK_AB R96, R97, R96 ;  /* 0x000000606160723e */ /* 0x000fe400000010ff */
[----:B------:R-:W-:Y:S01]  /*7bb0*/  LOP3.LUT R122, R4, R205, RZ, 0x3c, !PT ;  /* 0x000000cd047a7212 */ /* 0x000fe200078e3cff */
[----:B------:R-:W-:Y:S01]  /*7bc0*/  STSM.16.M88.4 [R102], R88 ;  /* 0x0000005866007844 */ /* 0x000fe20000000200 */
[----:B------:R-:W-:Y:S02]  /*7bd0*/  MOV R6, R106 ;  /* 0x0000006a00067202 */ /* 0x000fe40000000f00 */
[----:B------:R-:W-:Y:S02]  /*7be0*/  F2FP.BF16.F32.PACK_AB R97, R155, R154 ;  /* 0x0000009a9b61723e */ /* 0x000fe400000010ff */
[----:B------:R-:W-:Y:S02]  /*7bf0*/  F2FP.BF16.F32.PACK_AB R98, R101, R100 ;  /* 0x000000646562723e */ /* 0x000fe400000010ff */
[----:B------:R-:W-:-:S02]  /*7c00*/  F2FP.BF16.F32.PACK_AB R99, R157, R156 ;  /* 0x0000009c9d63723e */ /* 0x000fc400000010ff */
[----:B------:R-:W-:Y:S02]  /*7c10*/  F2FP.BF16.F32.PACK_AB R104, R105, R104 ;  /* 0x000000686968723e */ /* 0x000fe400000010ff */
[----:B------:R-:W-:Y:S01]  /*7c20*/  MOV R110, R110 ;  /* 0x0000006e006e7202 */ /* 0x000fe20000000f00 */
[----:B------:R-:W-:Y:S01]  /*7c30*/  STSM.16.M88.4 [R6], R96 ;  /* 0x0000006006007844 */ /* 0x000fe20000000200 */
[----:B------:R-:W-:Y:S02]  /*7c40*/  MOV R4, R114 ;  /* 0x0000007200047202 */ /* 0x000fe40000000f00 */
[----:B------:R-:W-:Y:S02]  /*7c50*/  F2FP.BF16.F32.PACK_AB R105, R159, R158 ;  /* 0x0000009e9f69723e */ /* 0x000fe400000010ff */
[----:B------:R-:W-:Y:S02]  /*7c60*/  F2FP.BF16.F32.PACK_AB R106, R109, R108 ;  /* 0x0000006c6d6a723e */ /* 0x000fe400000010ff */
[----:B------:R-:W-:-:S02]  /*7c70*/  F2FP.BF16.F32.PACK_AB R107, R162, R160 ;  /* 0x000000a0a26b723e */ /* 0x000fc400000010ff */
[----:B------:R-:W-:Y:S02]  /*7c80*/  F2FP.BF16.F32.PACK_AB R112, R113, R112 ;  /* 0x000000707170723e */ /* 0x000fe400000010ff */
[----:B------:R-:W-:Y:S01]  /*7c90*/  IADD3.X R13, RZ, R131, RZ, P1, !PT ;  /* 0x00000083ff0d7210 */ /* 0x000fe20000ffe4ff */
[----:B------:R-:W-:Y:S01]  /*7ca0*/  STSM.16.M88.4 [R110], R104 ;  /* 0x000000686e007844 */ /* 0x000fe20000000200 */
[----:B------:R-:W-:Y:S02]  /*7cb0*/  LOP3.LUT R12, R12, R209, RZ, 0x3c, !PT ;  /* 0x000000d10c0c7212 */ /* 0x000fe400078e3cff */
[----:B------:R-:W-:Y:S02]  /*7cc0*/  F2FP.BF16.F32.PACK_AB R113, R164, R163 ;  /* 0x000000a3a471723e */ /* 0x000fe400000010ff */
[----:B------:R-:W-:Y:S02]  /*7cd0*/  F2FP.BF16.F32.PACK_AB R114, R117, R116 ;  /* 0x000000747572723e */ /* 0x000fe400000010ff */
[----:B------:R-:W-:-:S02]  /*7ce0*/  F2FP.BF16.F32.PACK_AB R115, R168, R166 ;  /* 0x000000a6a873723e */ /* 0x000fc400000010ff */
[----:B------:R-:W-:Y:S02]  /*7cf0*/  F2FP.BF16.F32.PACK_AB R169, R170, R169 ;  /* 0x000000a9aaa9723e */ /* 0x000fe400000010ff */
[----:B------:R-:W-:Y:S01]  /*7d00*/  MOV R118, R118 ;  /* 0x0000007600767202 */ /* 0x000fe20000000f00 */
[----:B------:R0:W-:Y:S01]  /*7d10*/  STSM.16.M88.4 [R4], R112 ;  /* 0x0000007004007844 */ /* 0x0001e20000000200 */
[----:B------:R-:W-:Y:S02]  /*7d20*/  F2FP.BF16.F32.PACK_AB R168, R121, R120 ;  /* 0x0000007879a8723e */ /* 0x000fe400000010ff */
[----:B------:R-:W-:Y:S02]  /*7d30*/  F2FP.BF16.F32.PACK_AB R170, R125, R124 ;  /* 0x0000007c7daa723e */ /* 0x000fe400000010ff */
[----:B------:R-:W-:Y:S02]  /*7d40*/  F2FP.BF16.F32.PACK_AB R171, R172, R171 ;  /* 0x000000abacab723e */ /* 0x000fe400000010ff */
[----:B------:R-:W-:-:S02]  /*7d50*/  F2FP.BF16.F32.PACK_AB R173, R174, R173 ;  /* 0x000000adaead723e */ /* 0x000fc400000010ff */
[----:B------:R-:W-:Y:S01]  /*7d60*/  F2FP.BF16.F32.PACK_AB R136, R137, R136 ;  /* 0x000000888988723e */ /* 0x000fe200000010ff */
[----:B------:R-:W-:Y:S01]  /*7d70*/  STSM.16.M88.4 [R118], R168 ;  /* 0x000000a876007844 */ /* 0x000fe20000000200 */
[----:B------:R-:W-:Y:S02]  /*7d80*/  MOV R122, R122 ;  /* 0x0000007a007a7202 */ /* 0x000fe40000000f00 */
        /* <DEDUP_REMOVED lines=10> */
[----:B------:R-:W-:Y:S01]  /*7e30*/  MOV R12, R12 ;  /* 0x0000000c000c7202 */ /* 0x000fe20000000f00 */
[----:B------:R-:W-:Y:S01]  /*7e40*/  STSM.16.M88.4 [R126], R136 ;  /* 0x000000887e007844 */ /* 0x000fe20000000200 */
[----:B------:R-:W-:-:S02]  /*7e50*/  F2FP.BF16.F32.PACK_AB R146, R149, R148 ;  /* 0x000000949592723e */ /* 0x000fc400000010ff */
[----:B------:R-:W-:Y:S01]  /*7e60*/  F2FP.BF16.F32.PACK_AB R147, R151, R150 ;  /* 0x000000969793723e */ /* 0x000fe200000010ff */
[----:B------:R-:W-:Y:S01]  /*7e70*/  UISETP.NE.U32.AND UP1, UPT, UR6, URZ, UPT ;  /* 0x0000003f0600728c */ /* 0x000fe2000bf25070 */
[----:B------:R-:W-:-:S03]  /*7e80*/  PLOP3.LUT P0, PT, PT, PT, UP0, 0x80, 0x0 ;  /* 0x000000000000781c */ /* 0x000fc60003f0f008 */
[----:B------:R1:W-:Y:S01]  /*7e90*/  STSM.16.M88.4 [R12], R144 ;  /* 0x000000900c007844 */ /* 0x0003e20000000200 */
[----:B------:R-:W-:Y:S01]  /*7ea0*/  BAR.SYNC.DEFER_BLOCKING 0x1, 0x100 ;  /* 0x0044000000007b1d */ /* 0x000fe20000010000 */
[----:B------:R-:W-:-:S07]  /*7eb0*/  UISETP.NE.AND.EX UP1, UPT, UR7, URZ, UPT, UP1 ;  /* 0x0000003f0700728c */ /* 0x000fce000bf25310 */
[----:B0-----:R-:W0:Y:S01]  /*7ec0*/  LDC R4, c[0x0][0xa88] ;  /* 0x0002a200ff047b82 */ /* 0x001e220000000800 */
[----:B------:R-:W-:-:S03]  /*7ed0*/  PLOP3.LUT P6, PT, PT, PT, UP1, 0x80, 0x0 ;  /* 0x000000000000781c */ /* 0x000fc60003fcf018 */
[----:B------:R-:W-:-:S04]  /*7ee0*/  @UP1 UIADD3 UR6, UP2, UR8, UR6, URZ ;  /* 0x0000000608061290 */ /* 0x000fc8000ff5e03f */
[----:B------:R-:W-:Y:S02]  /*7ef0*/  @UP1 UIADD3.X UR7, UR9, UR7, URZ, UP2, !UPT ;  /* 0x0000000709071290 */ /* 0x000fe400097fe43f */
[----:B------:R-:W-:-:S04]  /*7f00*/  MOV R14, UR6 ;  /* 0x00000006000e7c02 */ /* 0x000fc80008000f00 */
[----:B------:R-:W-:Y:S01]  /*7f10*/  IMAD.U32 R15, RZ, RZ, UR7 ;  /* 0x00000007ff0f7e24 */ /* 0x000fe2000f8e00ff */
[----:B------:R-:W2:Y:S01]  /*7f20*/  @P0 LDG.E R6, desc[UR38][R10.64] ;  /* 0x000000260a060981 */ /* 0x000ea2000c1e1900 */
[----:B------:R-:W-:-:S04]  /*7f30*/  IMAD R9, R18, 0x40, R2 ;  /* 0x0000004012097824 */ /* 0x000fc800078e0202 */
[----:B------:R-:W-:Y:S01]  /*7f40*/  IMAD.WIDE R134, R9, 0x2, R134 ;  /* 0x0000000209867825 */ /* 0x000fe200078e0286 */
[----:B0-----:R0:W5:Y:S02]  /*7f50*/  @P6 LDG.E R4, desc[UR38][R14.64] ;  /* 0x000000260e046981 */ /* 0x001164000c1e1900 */
[C---:B------:R-:W-:Y:S02]  /*7f60*/  IADD3 R9, P2, R134.reuse, 0x1000, RZ ;  /* 0x0000100086097810 */ /* 0x040fe40007f5e0ff */
[C---:B------:R-:W-:Y:S02]  /*7f70*/  IADD3 R29, P1, R134.reuse, 0x2000, RZ ;  /* 0x00002000861d7810 */ /* 0x040fe40007f3e0ff */
[----:B-1----:R-:W-:Y:S02]  /*7f80*/  P2R R12, PR, RZ, 0x4 ;  /* 0x00000004ff0c7803 */ /* 0x002fe40000000000 */
[C---:B------:R-:W-:Y:S02]  /*7f90*/  IADD3 R25, P2, R134.reuse, 0x3000, RZ ;  /* 0x0000300086197810 */ /* 0x040fe40007f5e0ff */
[----:B------:R-:W-:-:S02]  /*7fa0*/  IADD3 R41, P3, R134, 0x4000, RZ ;  /* 0x0000400086297810 */ /* 0x000fc40007f7e0ff */
[C---:B------:R-:W-:Y:S02]  /*7fb0*/  IADD3 R33, P4, R134.reuse, 0x5000, RZ ;  /* 0x0000500086217810 */ /* 0x040fe40007f9e0ff */
[----:B------:R-:W-:Y:S02]  /*7fc0*/  IADD3 R49, P5, R134, 0x6000, RZ ;  /* 0x0000600086317810 */ /* 0x000fe40007fbe0ff */
[----:B------:R-:W-:Y:S02]  /*7fd0*/  LOP3.LUT R8, R9, 0x380, RZ, 0xc0, !PT ;  /* 0x0000038009087812 */ /* 0x000fe400078ec0ff */
[----:B------:R-:W-:Y:S02]  /*7fe0*/  LOP3.LUT R28, R29, 0x380, RZ, 0xc0, !PT ;  /* 0x000003801d1c7812 */ /* 0x000fe400078ec0ff */
[----:B------:R-:W-:Y:S02]  /*7ff0*/  LOP3.LUT R24, R25, 0x380, RZ, 0xc0, !PT ;  /* 0x0000038019187812 */ /* 0x000fe400078ec0ff */
[----:B------:R-:W-:-:S02]  /*8000*/  LOP3.LUT R40, R41, 0x380, RZ, 0xc0, !PT ;  /* 0x0000038029287812 */ /* 0x000fc400078ec0ff */
[----:B------:R-:W-:Y:S02]  /*8010*/  LOP3.LUT R32, R33, 0x380, RZ, 0xc0, !PT ;  /* 0x0000038021207812 */ /* 0x000fe400078ec0ff */
[----:B------:R-:W-:Y:S01]  /*8020*/  LOP3.LUT R48, R49, 0x380, RZ, 0xc0, !PT ;  /* 0x0000038031307812 */ /* 0x000fe200078ec0ff */
[----:B------:R-:W-:Y:S01]  /*8030*/  UMOV UR4, URZ ;  /* 0x0000003f00047c82 */ /* 0x000fe20008000000 */
[----:B------:R-:W-:Y:S02]  /*8040*/  SHF.R.U64 R8, R8, 0x3, RZ ;  /* 0x0000000308087819 */ /* 0x000fe400000012ff */
[----:B------:R-:W-:Y:S02]  /*8050*/  SHF.R.U64 R28, R28, 0x3, RZ ;  /* 0x000000031c1c7819 */ /* 0x000fe400000012ff */
[----:B------:R-:W-:Y:S02]  /*8060*/  SHF.R.U64 R24, R24, 0x3, RZ ;  /* 0x0000000318187819 */ /* 0x000fe400000012ff */
[----:B------:R-:W-:-:S02]  /*8070*/  SHF.R.U64 R40, R40, 0x3, RZ ;  /* 0x0000000328287819 */ /* 0x000fc400000012ff */
[----:B------:R-:W-:Y:S02]  /*8080*/  SHF.R.U64 R32, R32, 0x3, RZ ;  /* 0x0000000320207819 */ /* 0x000fe400000012ff */
[----:B------:R-:W-:Y:S02]  /*8090*/  SHF.R.U64 R48, R48, 0x3, RZ ;  /* 0x0000000330307819 */ /* 0x000fe400000012ff */
[----:B------:R-:W-:Y:S02]  /*80a0*/  LOP3.LUT R8, R8, R9, RZ, 0x3c, !PT ;  /* 0x0000000908087212 */ /* 0x000fe400078e3cff */
[----:B------:R-:W-:Y:S02]  /*80b0*/  LOP3.LUT R28, R28, R29, RZ, 0x3c, !PT ;  /* 0x0000001d1c1c7212 */ /* 0x000fe400078e3cff */
[----:B------:R-:W-:Y:S02]  /*80c0*/  LOP3.LUT R24, R24, R25, RZ, 0x3c, !PT ;  /* 0x0000001918187212 */ /* 0x000fe400078e3cff */
[----:B------:R-:W-:-:S02]  /*80d0*/  LOP3.LUT R40, R40, R41, RZ, 0x3c, !PT ;  /* 0x0000002928287212 */ /* 0x000fc400078e3cff */
[----:B------:R-:W-:Y:S02]  /*80e0*/  LOP3.LUT R32, R32, R33, RZ, 0x3c, !PT ;  /* 0x0000002120207212 */ /* 0x000fe400078e3cff */
[----:B------:R-:W-:Y:S02]  /*80f0*/  LOP3.LUT R48, R48, R49, RZ, 0x3c, !PT ;  /* 0x0000003130307212 */ /* 0x000fe400078e3cff */
[----:B--2---:R-:W-:Y:S01]  /*8100*/  @P0 R2UR UR4, R6 ;  /* 0x00000000060402ca */ /* 0x004fe200000e0000 */
[----:B0-----:R-:W-:-:S14]  /*8110*/  @P6 BRA `(.L_x_289) ;  /* 0x0000000000106947 */ /* 0x001fdc0003800000 */
[----:B------:R-:W-:Y:S05]  /*8120*/  @!P0 BRA `(.L_x_289) ;  /* 0x00000000000c8947 */ /* 0x000fea0003800000 */
[----:B------:R-:W2:Y:S04]  /*8130*/  LDG.E R13, desc[UR38][R10.64] ;  /* 0x000000260a0d7981 */ /* 0x000ea8000c1e1900 */
[----:B-----5:R-:W2:Y:S02]  /*8140*/  LDG.E R4, desc[UR38][R10.64+0x4] ;  /* 0x000004260a047981 */ /* 0x020ea4000c1e1900 */
[----:B--2---:R-:W-:-:S07]  /*8150*/  IMAD.IADD R4, R4, 0x1, -R13 ;  /* 0x0000000104047824 */ /* 0x004fce00078e0a0d */
.L_x_289:
[----:B------:R-:W0:Y:S01]  /*8160*/  SHFL.IDX PT, R6, R188, RZ, 0x1f ;  /* 0x00001fffbc067589 */ /* 0x000e2200000e0000 */
[----:B------:R-:W-:Y:S01]  /*8170*/  ISETP.NE.AND P6, PT, R12, RZ, PT ;  /* 0x000000ff0c00720c */ /* 0x000fe20003fc5270 */
[--C-:B------:R-:W-:Y:S01]  /*8180*/  IMAD.X R25, RZ, RZ, R135.reuse, P2 ;  /* 0x000000ffff197224 */ /* 0x100fe200010e0687 */
[C---:B------:R-:W-:Y:S01]  /*8190*/  IADD3 R37, P0, R134.reuse, 0x7000, RZ ;  /* 0x0000700086257810 */ /* 0x040fe20007f1e0ff */
[--C-:B------:R-:W-:Y:S01]  /*81a0*/  IMAD.X R41, RZ, RZ, R135.reuse, P3 ;  /* 0x000000ffff297224 */ /* 0x100fe200018e0687 */
[----:B------:R-:W-:Y:S01]  /*81b0*/  IADD3.X R29, RZ, R135, RZ, P1, !PT ;  /* 0x00000087ff1d7210 */ /* 0x000fe20000ffe4ff */
[--C-:B------:R-:W-:Y:S01]  /*81c0*/  IMAD.X R9, RZ, RZ, R135.reuse, P6 ;  /* 0x000000ffff097224 */ /* 0x100fe200030e0687 */
[C---:B------:R-:W-:Y:S01]  /*81d0*/  IADD3 R53, P6, R134.reuse, 0x8000, RZ ;  /* 0x0000800086357810 */ /* 0x040fe20007fde0ff */
[----:B------:R-:W-:Y:S01]  /*81e0*/  IMAD.X R33, RZ, RZ, R135, P4 ;  /* 0x000000ffff217224 */ /* 0x000fe200020e0687 */
[----:B------:R-:W-:Y:S01]  /*81f0*/  IADD3 R45, P1, R134, 0x9000, RZ ;  /* 0x00009000862d7810 */ /* 0x000fe20007f3e0ff */
[----:B------:R-:W-:Y:S01]  /*8200*/  USHF.R.S32.HI UR9, URZ, 0x1f, UR4 ;  /* 0x0000001f3f097899 */ /* 0x000fe20008011404 */
[----:B------:R-:W-:Y:S01]  /*8210*/  LOP3.LUT R52, R53, 0x380, RZ, 0xc0, !PT ;  /* 0x0000038035347812 */ /* 0x000fe200078ec0ff */
[----:B------:R-:W-:Y:S01]  /*8220*/  USHF.R.S32.HI UR12, URZ, 0x1f, UR46 ;  /* 0x0000001f3f0c7899 */ /* 0x000fe2000801142e */
[----:B------:R-:W-:Y:S01]  /*8230*/  LOP3.LUT R36, R37, 0x380, RZ, 0xc0, !PT ;  /* 0x0000038025247812 */ /* 0x000fe200078ec0ff */
[----:B------:R-:W-:Y:S01]  /*8240*/  USEL UR44, UR44, URZ, !UP0 ;  /* 0x0000003f2c2c7287 */ /* 0x000fe2000c000000 */
[----:B------:R-:W-:Y:S01]  /*8250*/  LOP3.LUT R44, R45, 0x380, RZ, 0xc0, !PT ;  /* 0x000003802d2c7812 */ /* 0x000fe200078ec0ff */
[----:B------:R-:W-:Y:S01]  /*8260*/  USEL UR45, UR45, URZ, !UP0 ;  /* 0x0000003f2d2d7287 */ /* 0x000fe2000c000000 */
[----:B------:R-:W-:-:S02]  /*8270*/  SHF.R.U64 R52, R52, 0x3, RZ ;  /* 0x0000000334347819 */ /* 0x000fc400000012ff */
[----:B------:R-:W-:Y:S02]  /*8280*/  SHF.R.U64 R36, R36, 0x3, RZ ;  /* 0x0000000324247819 */ /* 0x000fe400000012ff */
[----:B------:R-:W-:Y:S02]  /*8290*/  SHF.R.U64 R44, R44, 0x3, RZ ;  /* 0x000000032c2c7819 */ /* 0x000fe400000012ff */
[----:B------:R-:W-:Y:S01]  /*82a0*/  LOP3.LUT R52, R52, R53, RZ, 0x3c, !PT ;  /* 0x0000003534347212 */ /* 0x000fe200078e3cff */
[--C-:B------:R-:W-:Y:S01]  /*82b0*/  IMAD.X R53, RZ, RZ, R135.reuse, P6 ;  /* 0x000000ffff357224 */ /* 0x100fe200030e0687 */
[----:B------:R-:W-:Y:S01]  /*82c0*/  LOP3.LUT R36, R36, R37, RZ, 0x3c, !PT ;  /* 0x0000002524247212 */ /* 0x000fe200078e3cff */
[--C-:B------:R-:W-:Y:S01]  /*82d0*/  IMAD.X R37, RZ, RZ, R135.reuse, P0 ;  /* 0x000000ffff257224 */ /* 0x100fe200000e0687 */
[----:B0-----:R-:W-:Y:S02]  /*82e0*/  ISETP.NE.AND P6, PT, R6, RZ, PT ;  /* 0x000000ff0600720c */ /* 0x001fe40003fc5270 */
[----:B------:R-:W-:Y:S01]  /*82f0*/  LOP3.LUT R44, R44, R45, RZ, 0x3c, !PT ;  /* 0x0000002d2c2c7212 */ /* 0x000fe200078e3cff */
[----:B------:R-:W-:Y:S01]  /*8300*/  IMAD.X R45, RZ, RZ, R135, P1 ;  /* 0x000000ffff2d7224 */ /* 0x000fe200008e0687 */
[----:B------:R-:W-:-:S02]  /*8310*/  IADD3.X R49, RZ, R135, RZ, P5, !PT ;  /* 0x00000087ff317210 */ /* 0x000fc40002ffe4ff */
[C---:B------:R-:W-:Y:S02]  /*8320*/  IADD3 R61, P2, R134.reuse, 0xa000, RZ ;  /* 0x0000a000863d7810 */ /* 0x040fe40007f5e0ff */
[C---:B------:R-:W-:Y:S02]  /*8330*/  IADD3 R57, P3, R134.reuse, 0xb000, RZ ;  /* 0x0000b00086397810 */ /* 0x040fe40007f7e0ff */
[C---:B------:R-:W-:Y:S02]  /*8340*/  IADD3 R69, P4, R134.reuse, 0xc000, RZ ;  /* 0x0000c00086457810 */ /* 0x040fe40007f9e0ff */
[C---:B------:R-:W-:Y:S02]  /*8350*/  IADD3 R65, P5, R134.reuse, 0xd000, RZ ;  /* 0x0000d00086417810 */ /* 0x040fe40007fbe0ff */
[C---:B------:R-:W-:Y:S02]  /*8360*/  IADD3 R77, P0, R134.reuse, 0xe000, RZ ;  /* 0x0000e000864d7810 */ /* 0x040fe40007f1e0ff */
[----:B------:R-:W-:-:S02]  /*8370*/  IADD3 R11, P1, R134, 0xf000, RZ ;  /* 0x0000f000860b7810 */ /* 0x000fc40007f3e0ff */
[----:B------:R-:W-:Y:S02]  /*8380*/  LOP3.LUT R60, R61, 0x380, RZ, 0xc0, !PT ;  /* 0x000003803d3c7812 */ /* 0x000fe400078ec0ff */
[----:B------:R-:W-:Y:S01]  /*8390*/  LOP3.LUT R56, R57, 0x380, RZ, 0xc0, !PT ;  /* 0x0000038039387812 */ /* 0x000fe200078ec0ff */
[----:B------:R-:W-:Y:S01]  /*83a0*/  IMAD.X R73, RZ, RZ, R135, P1 ;  /* 0x000000ffff497224 */ /* 0x000fe200008e0687 */
[----:B------:R-:W-:Y:S02]  /*83b0*/  LOP3.LUT R68, R69, 0x380, RZ, 0xc0, !PT ;  /* 0x0000038045447812 */ /* 0x000fe400078ec0ff */
[----:B------:R-:W-:Y:S02]  /*83c0*/  LOP3.LUT R64, R65, 0x380, RZ, 0xc0, !PT ;  /* 0x0000038041407812 */ /* 0x000fe400078ec0ff */
[----:B------:R-:W-:Y:S02]  /*83d0*/  LOP3.LUT R76, R77, 0x380, RZ, 0xc0, !PT ;  /* 0x000003804d4c7812 */ /* 0x000fe400078ec0ff */
[----:B------:R-:W-:-:S02]  /*83e0*/  LOP3.LUT R13, R134, 0x380, RZ, 0xc0, !PT ;  /* 0x00000380860d7812 */ /* 0x000fc400078ec0ff */
[----:B------:R-:W-:Y:S02]  /*83f0*/  LOP3.LUT R6, R11, 0x380, RZ, 0xc0, !PT ;  /* 0x000003800b067812 */ /* 0x000fe400078ec0ff */
[----:B------:R-:W-:Y:S02]  /*8400*/  SHF.R.U64 R60, R60, 0x3, RZ ;  /* 0x000000033c3c7819 */ /* 0x000fe400000012ff */
[----:B------:R-:W-:Y:S02]  /*8410*/  SHF.R.U64 R56, R56, 0x3, RZ ;  /* 0x0000000338387819 */ /* 0x000fe400000012ff */
[----:B------:R-:W-:Y:S02]  /*8420*/  SHF.R.U64 R68, R68, 0x3, RZ ;  /* 0x0000000344447819 */ /* 0x000fe400000012ff */
[----:B------:R-:W-:Y:S02]  /*8430*/  SHF.R.U64 R64, R64, 0x3, RZ ;  /* 0x0000000340407819 */ /* 0x000fe400000012ff */
[----:B------:R-:W-:-:S02]  /*8440*/  SHF.R.U64 R76, R76, 0x3, RZ ;  /* 0x000000034c4c7819 */ /* 0x000fc400000012ff */
[----:B------:R-:W-:Y:S02]  /*8450*/  SHF.R.U64 R13, R13, 0x3, RZ ;  /* 0x000000030d0d7819 */ /* 0x000fe400000012ff */
[----:B------:R-:W-:Y:S02]  /*8460*/  SHF.R.U64 R6, R6, 0x3, RZ ;  /* 0x0000000306067819 */ /* 0x000fe400000012ff */
[----:B------:R-:W-:Y:S02]  /*8470*/  LOP3.LUT R60, R60, R61, RZ, 0x3c, !PT ;  /* 0x0000003d3c3c7212 */ /* 0x000fe400078e3cff */
[----:B------:R-:W-:Y:S01]  /*8480*/  LOP3.LUT R56, R56, R57, RZ, 0x3c, !PT ;  /* 0x0000003938387212 */ /* 0x000fe200078e3cff */
[--C-:B------:R-:W-:Y:S01]  /*8490*/  IMAD.X R57, RZ, RZ, R135.reuse, P3 ;  /* 0x000000ffff397224 */ /* 0x100fe200018e0687 */
[----:B------:R-:W-:Y:S01]  /*84a0*/  LOP3.LUT R68, R68, R69, RZ, 0x3c, !PT ;  /* 0x0000004544447212 */ /* 0x000fe200078e3cff */
[--C-:B------:R-:W-:Y:S01]  /*84b0*/  IMAD.X R69, RZ, RZ, R135.reuse, P4 ;  /* 0x000000ffff457224 */ /* 0x100fe200020e0687 */
[----:B------:R-:W-:Y:S01]  /*84c0*/  LOP3.LUT R64, R64, R65, RZ, 0x3c, !PT ;  /* 0x0000004140407212 */ /* 0x000fe200078e3cff */
[----:B------:R-:W-:Y:S01]  /*84d0*/  IMAD.X R65, RZ, RZ, R135, P5 ;  /* 0x000000ffff417224 */ /* 0x000fe200028e0687 */
[----:B------:R-:W-:-:S02]  /*84e0*/  LOP3.LUT R76, R76, R77, RZ, 0x3c, !PT ;  /* 0x0000004d4c4c7212 */ /* 0x000fc400078e3cff */
[-C--:B------:R-:W-:Y:S02]  /*84f0*/  IADD3.X R61, RZ, R135.reuse, RZ, P2, !PT ;  /* 0x00000087ff3d7210 */ /* 0x080fe400017fe4ff */
[----:B------:R-:W-:Y:S02]  /*8500*/  IADD3.X R77, RZ, R135, RZ, P0, !PT ;  /* 0x00000087ff4d7210 */ /* 0x000fe400007fe4ff */
[----:B------:R-:W-:Y:S02]  /*8510*/  LOP3.LUT R134, R13, R134, RZ, 0x3c, !PT ;  /* 0x000000860d867212 */ /* 0x000fe400078e3cff */
[----:B------:R-:W-:Y:S01]  /*8520*/  LOP3.LUT R72, R6, R11, RZ, 0x3c, !PT ;  /* 0x0000000b06487212 */ /* 0x000fe200078e3cff */
[----:B------:R-:W-:Y:S06]  /*8530*/  @P6 BRA `(.L_x_290) ;  /* 0x0000000000686947 */ /* 0x000fec0003800000 */
[----:B------:R-:W-:Y:S01]  /*8540*/  ULDC.64 UR10, c[0x0][0xb70] ;  /* 0x0002dc00000a7ab9 */ /* 0x000fe20000000a00 */
[----:B------:R-:W-:Y:S01]  /*8550*/  UMOV UR6, UR4 ;  /* 0x0000000400067c82 */ /* 0x000fe20008000000 */
[----:B------:R-:W-:Y:S01]  /*8560*/  UIMAD UR8, UR12, UR10, URZ ;  /* 0x0000000a0c0872a4 */ /* 0x000fe2000f8e023f */
[----:B------:R-:W-:Y:S01]  /*8570*/  IMAD.MOV R6, RZ, RZ, -R22 ;  /* 0x000000ffff067224 */ /* 0x000fe200078e0a16 */
[----:B------:R-:W-:Y:S01]  /*8580*/  UMOV UR7, UR9 ;  /* 0x0000000900077c82 */ /* 0x000fe20008000000 */
[----:B------:R-:W-:Y:S01]  /*8590*/  IMAD R13, R187, 0x40, R16 ;  /* 0x00000040bb0d7824 */ /* 0x000fe200078e0210 */
[----:B------:R-:W-:Y:S02]  /*85a0*/  UIMAD.WIDE.U32 UR6, UR46, UR10, UR6 ;  /* 0x0000000a2e0672a5 */ /* 0x000fe4000f8e0006 */
[----:B------:R-:W-:Y:S01]  /*85b0*/  UIMAD UR8, UR46, UR11, UR8 ;  /* 0x0000000b2e0872a4 */ /* 0x000fe2000f8e0208 */
[----:B------:R-:W-:Y:S02]  /*85c0*/  ISETP.NE.AND P0, PT, R17, R6, PT ;  /* 0x000000061100720c */ /* 0x000fe40003f05270 */
[----:B------:R-:W-:Y:S01]  /*85d0*/  ULDC.64 UR10, c[0x0][0xb78] ;  /* 0x0002de00000a7ab9 */ /* 0x000fe20000000a00 */
[----:B------:R-:W-:Y:S01]  /*85e0*/  UIADD3 UR7, UR7, UR8, URZ ;  /* 0x0000000807077290 */ /* 0x000fe2000fffe03f */
[C---:B------:R-:W-:Y:S01]  /*85f0*/  IADD3 R11, R13.reuse, 0x8, RZ ;  /* 0x000000080d0b7810 */ /* 0x040fe20007ffe0ff */
[----:B------:R-:W-:Y:S01]  /*8600*/  UIMAD UR8, UR45, UR10, URZ ;  /* 0x0000000a2d0872a4 */ /* 0x000fe2000f8e023f */
[----:B------:R-:W-:Y:S01]  /*8610*/  SHF.R.S32.HI R6, RZ, 0x1f, R13 ;  /* 0x0000001fff067819 */ /* 0x000fe2000001140d */
[----:B------:R-:W-:Y:S01]  /*8620*/  UIMAD.WIDE.U32 UR6, UR44, UR10, UR6 ;  /* 0x0000000a2c0672a5 */ /* 0x000fe2000f8e0006 */
[-C--:B-----5:R-:W-:Y:S01]  /*8630*/  ISETP.GE.OR P1, PT, R13, R4.reuse, P0 ;  /* 0x000000040d00720c */ /* 0x0a0fe20000726670 */
[----:B------:R-:W-:Y:S01]  /*8640*/  UIMAD UR8, UR44, UR11, UR8 ;  /* 0x0000000b2c0872a4 */ /* 0x000fe2000f8e0208 */
[----:B------:R-:W-:-:S02]  /*8650*/  ISETP.GE.OR P0, PT, R11, R4, P0 ;  /* 0x000000040b00720c */ /* 0x000fc40000706670 */
[----:B------:R-:W-:Y:S01]  /*8660*/  ULDC.64 UR10, c[0x0][0xb40] ;  /* 0x0002d000000a7ab9 */ /* 0x000fe20000000a00 */
[----:B------:R-:W-:Y:S02]  /*8670*/  IADD3 R12, P2, R13, UR6, RZ ;  /* 0x000000060d0c7c10 */ /* 0x000fe4000ff5e0ff */
[----:B------:R-:W-:-:S05]  /*8680*/  IMAD.U32 R15, RZ, RZ, UR8 ;  /* 0x00000008ff0f7e24 */ /* 0x000fca000f8e00ff */
[----:B------:R-:W-:Y:S02]  /*8690*/  IADD3.X R11, R6, UR7, R15, P2, !PT ;  /* 0x00000007060b7c10 */ /* 0x000fe400097fe40f */
[----:B------:R-:W-:-:S04]  /*86a0*/  LEA R10, P2, R12, UR10, 0x2 ;  /* 0x0000000a0c0a7c11 */ /* 0x000fc8000f8410ff */
[----:B------:R-:W-:-:S05]  /*86b0*/  LEA.HI.X R11, R12, UR11, R11, 0x2, P2 ;  /* 0x0000000b0c0b7c11 */ /* 0x000fca00090f140b */
[----:B------:R0:W-:Y:S04]  /*86c0*/  @!P1 STG.E desc[UR38][R10.64], R3 ;  /* 0x000000030a009986 */ /* 0x0001e8000c101926 */
[----:B------:R0:W-:Y:S02]  /*86d0*/  @!P0 STG.E desc[UR38][R10.64+0x20], R0 ;  /* 0x000020000a008986 */ /* 0x0001e4000c101926 */
.L_x_290:
[C---:B------:R-:W-:Y:S01]  /*86e0*/  VIADD R6, R2.reuse, 0x40 ;  /* 0x0000004002067836 */ /* 0x040fe20000000000 */
[----:B------:R-:W-:Y:S01]  /*86f0*/  ULDC UR8, c[0x0][0xa8c] ;  /* 0x0002a30000087ab9 */ /* 0x000fe20000000800 */
[C---:B------:R-:W-:Y:S01]  /*8700*/  VIADD R86, R2.reuse, 0x80 ;  /* 0x0000008002567836 */ /* 0x040fe20000000000 */
[----:B------:R-:W-:Y:S01]  /*8710*/  IADD3 R87, R2, 0xc0, RZ ;  /* 0x000000c002577810 */ /* 0x000fe20007ffe0ff */
[----:B------:R-:W-:Y:S01]  /*8720*/  ULDC.64 UR10, c[0x0][0xaa0] ;  /* 0x0002a800000a7ab9 */ /* 0x000fe20000000a00 */
[----:B------:R-:W-:Y:S01]  /*8730*/  ISETP.GE.AND P1, PT, R6, UR8, PT ;  /* 0x0000000806007c0c */ /* 0x000fe2000bf26270 */
[----:B------:R1:W5:Y:S01]  /*8740*/  LD.E.128 R12, desc[UR38][R134.64] ;  /* 0x00000026860c7980 */ /* 0x000362000c101d00 */
[----:B------:R-:W-:Y:S02]  /*8750*/  ISETP.GE.AND P0, PT, R2, UR8, PT ;  /* 0x0000000802007c0c */ /* 0x000fe4000bf06270 */
[----:B0-----:R-:W-:Y:S01]  /*8760*/  SEL R3, RZ, 0xffffffff, P1 ;  /* 0xffffffffff037807 */ /* 0x001fe20000800000 */
[----:B------:R-:W5:Y:S01]  /*8770*/  LD.E.128 R8, desc[UR38][R8.64] ;  /* 0x0000002608087980 */ /* 0x000f62000c101d00 */
[----:B------:R-:W-:-:S03]  /*8780*/  SEL R0, RZ, 0x1, P0 ;  /* 0x00000001ff007807 */ /* 0x000fc60000000000 */
[----:B------:R-:W-:Y:S01]  /*8790*/  IMAD.SHL.U32 R3, R3, 0x2, RZ ;  /* 0x0000000203037824 */ /* 0x000fe200078e00ff */
[----:B------:R-:W-:Y:S01]  /*87a0*/  ISETP.GE.AND P0, PT, R86, UR8, PT ;  /* 0x0000000856007c0c */ /* 0x000fe2000bf06270 */
[----:B------:R-:W5:Y:S01]  /*87b0*/  LD.E.128 R28, desc[UR38][R28.64] ;  /* 0x000000261c1c7980 */ /* 0x000f62000c101d00 */
[----:B------:R-:W-:Y:S02]  /*87c0*/  ISETP.GE.AND P1, PT, R87, UR8, PT ;  /* 0x0000000857007c0c */ /* 0x000fe4000bf26270 */
[----:B------:R-:W-:Y:S01]  /*87d0*/  LOP3.LUT R0, R3, 0x2, R0, 0xe2, !PT ;  /* 0x0000000203007812 */ /* 0x000fe200078ee200 */
[----:B------:R-:W5:Y:S01]  /*87e0*/  LD.E.128 R24, desc[UR38][R24.64] ;  /* 0x0000002618187980 */ /* 0x000f62000c101d00 */
[----:B------:R-:W-:Y:S02]  /*87f0*/  SEL R3, RZ, 0x4, P0 ;  /* 0x00000004ff037807 */ /* 0x000fe40000000000 */
[----:B------:R-:W-:Y:S01]  /*8800*/  SEL R19, RZ, 0x8, P1 ;  /* 0x00000008ff137807 */ /* 0x000fe20000800000 */
[C---:B------:R-:W-:Y:S01]  /*8810*/  VIADD R20, R2.reuse, 0x180 ;  /* 0x0000018002147836 */ /* 0x040fe20000000000 */
[----:B------:R-:W-:Y:S01]  /*8820*/  UIMAD UR6, UR9, UR10, URZ ;  /* 0x0000000a090672a4 */ /* 0x000fe2000f8e023f */
[C---:B------:R-:W-:Y:S01]  /*8830*/  VIADD R88, R2.reuse, 0x100 ;  /* 0x0000010002587836 */ /* 0x040fe20000000000 */
[----:B------:R-:W-:Y:S01]  /*8840*/  LOP3.LUT R0, R19, R0, R3, 0xfe, !PT ;  /* 0x0000000013007212 */ /* 0x000fe200078efe03 */
[----:B------:R-:W-:Y:S01]  /*8850*/  IMAD.U32 R21, RZ, RZ, UR10 ;  /* 0x0000000aff157e24 */ /* 0x000fe2000f8e00ff */
[--C-:B------:R-:W-:Y:S01]  /*8860*/  SHF.R.S32.HI R3, RZ, 0x1f, R2.reuse ;  /* 0x0000001fff037819 */ /* 0x100fe20000011402 */
[----:B------:R-:W5:Y:S01]  /*8870*/  LD.E.128 R40, desc[UR38][R40.64] ;  /* 0x0000002628287980 */ /* 0x000f62000c101d00 */
[----:B------:R-:W-:Y:S01]  /*8880*/  IADD3 R90, R2, 0x140, RZ ;  /* 0x00000140025a7810 */ /* 0x000fe20007ffe0ff */
[----:B------:R-:W-:Y:S01]  /*8890*/  UIMAD UR6, UR4, UR11, UR6 ;  /* 0x0000000b040672a4 */ /* 0x000fe2000f8e0206 */
[----:B------:R-:W-:Y:S01]  /*88a0*/  ISETP.GE.AND P2, PT, R20, UR8, PT ;  /* 0x0000000814007c0c */ /* 0x000fe2000bf46270 */
[----:B------:R-:W-:Y:S01]  /*88b0*/  IMAD.WIDE.U32 R20, R21, UR4, R2 ;  /* 0x0000000415147c25 */ /* 0x000fe2000f8e0002 */
[----:B------:R-:W-:Y:S01]  /*88c0*/  ISETP.GE.AND P0, PT, R88, UR8, PT ;  /* 0x0000000858007c0c */ /* 0x000fe2000bf06270 */
[----:B------:R-:W-:Y:S01]  /*88d0*/  ULDC.64 UR10, c[0x0][0xae0] ;  /* 0x0002b800000a7ab9 */ /* 0x000fe20000000a00 */
[----:B------:R-:W-:Y:S01]  /*88e0*/  ISETP.GE.AND P1, PT, R90, UR8, PT ;  /* 0x000000085a007c0c */ /* 0x000fe2000bf26270 */
[----:B------:R-:W5:Y:S01]  /*88f0*/  LD.E.128 R32, desc[UR38][R32.64] ;  /* 0x0000002620207980 */ /* 0x000f62000c101d00 */
[----:B------:R-:W-:-:S02]  /*8900*/  UIMAD UR4, UR12, UR10, URZ ;  /* 0x0000000a0c0472a4 */ /* 0x000fc4000f8e023f */
[----:B------:R-:W-:Y:S01]  /*8910*/  MOV R81, UR10 ;  /* 0x0000000a00517c02 */ /* 0x000fe20008000f00 */
[----:B------:R-:W5:Y:S01]  /*8920*/  LD.E.128 R48, desc[UR38][R48.64] ;  /* 0x0000002630307980 */ /* 0x000f62000c101d00 */
[----:B------:R-:W-:-:S03]  /*8930*/  SEL R3, RZ, 0x10, P0 ;  /* 0x00000010ff037807 */ /* 0x000fc60000000000 */
[----:B------:R-:W5:Y:S01]  /*8940*/  LD.E.128 R36, desc[UR38][R36.64] ;  /* 0x0000002624247980 */ /* 0x000f62000c101d00 */
[----:B------:R-:W-:-:S03]  /*8950*/  SEL R19, RZ, 0x20, P1 ;  /* 0x00000020ff137807 */ /* 0x000fc60000800000 */
[----:B------:R-:W5:Y:S01]  /*8960*/  LD.E.128 R52, desc[UR38][R52.64] ;  /* 0x0000002634347980 */ /* 0x000f62000c101d00 */
[----:B------:R-:W-:-:S03]  /*8970*/  VIADD R21, R21, UR6 ;  /* 0x0000000615157c36 */ /* 0x000fc60008000000 */
[----:B------:R-:W5:Y:S04]  /*8980*/  LD.E.128 R44, desc[UR38][R44.64] ;  /* 0x000000262c2c7980 */ /* 0x000f68000c101d00 */
[----:B------:R-:W5:Y:S04]  /*8990*/  LD.E.128 R60, desc[UR38][R60.64] ;  /* 0x000000263c3c7980 */ /* 0x000f68000c101d00 */
[----:B------:R-:W5:Y:S04]  /*89a0*/  LD.E.128 R56, desc[UR38][R56.64] ;  /* 0x0000002638387980 */ /* 0x000f68000c101d00 */
[----:B------:R-:W5:Y:S04]  /*89b0*/  LD.E.128 R68, desc[UR38][R68.64] ;  /* 0x0000002644447980 */ /* 0x000f68000c101d00 */
[----:B------:R-:W5:Y:S04]  /*89c0*/  LD.E.128 R64, desc[UR38][R64.64] ;  /* 0x0000002640407980 */ /* 0x000f68000c101d00 */
[----:B------:R-:W5:Y:S04]  /*89d0*/  LD.E.128 R76, desc[UR38][R76.64] ;  /* 0x000000264c4c7980 */ /* 0x000f68000c101d00 */
[----:B------:R-:W5:Y:S01]  /*89e0*/  LD.E.128 R72, desc[UR38][R72.64] ;  /* 0x0000002648487980 */ /* 0x000f62000c101d00 */
[----:B------:R-:W-:Y:S01]  /*89f0*/  UIMAD UR6, UR46, UR11, UR4 ;  /* 0x0000000b2e0672a4 */ /* 0x000fe2000f8e0204 */
[----:B------:R-:W-:Y:S01]  /*8a00*/  LOP3.LUT R3, R19, R0, R3, 0xfe, !PT ;  /* 0x0000000013037212 */ /* 0x000fe200078efe03 */
[----:B------:R-:W-:Y:S01]  /*8a10*/  IMAD.WIDE.U32 R20, R81, UR46, R20 ;  /* 0x0000002e51147c25 */ /* 0x000fe2000f8e0014 */
[----:B------:R-:W-:Y:S01]  /*8a20*/  @!PT LDS RZ, [RZ] ;  /* 0x00000000fffff984 */ /* 0x000fe20000000800 */
[----:B------:R-:W-:Y:S01]  /*8a30*/  @!PT LDS RZ, [RZ] ;  /* 0x00000000fffff984 */ /* 0x000fe20000000800 */
[----:B------:R-:W-:Y:S01]  /*8a40*/  @!PT LDS RZ, [RZ] ;  /* 0x00000000fffff984 */ /* 0x000fe20000000800 */
[----:B------:R-:W-:Y:S01]  /*8a50*/  @!PT LDS RZ, [RZ] ;  /* 0x00000000fffff984 */ /* 0x000fe20000000800 */
[----:B------:R0:W-:Y:S06]  /*8a60*/  MEMBAR.ALL.CTA ;  /* 0x0000000000007992 */ /* 0x0001ec0000008000 */
[----:B0-----:R-:W0:Y:S01]  /*8a70*/  FENCE.VIEW.ASYNC.S ;  /* 0x00000000000073c6 */ /* 0x001e220000000000 */
[----:B------:R-:W-:Y:S01]  /*8a80*/  UIADD3 UR4, UR42, 0x28c20, URZ ;  /* 0x00028c202a047890 */ /* 0x000fe2000fffe03f */
[----:B------:R-:W-:Y:S01]  /*8a90*/  SEL R0, RZ, 0x40, P2 ;  /* 0x00000040ff007807 */ /* 0x000fe20001000000 */
[----:B-----5:R-:W-:Y:S01]  /*8aa0*/  IMAD R19, R187, -0x40, R4 ;  /* 0xffffffc0bb137824 */ /* 0x020fe200078e0204 */
[----:B------:R-:W-:Y:S01]  /*8ab0*/  BSSY B1, `(.L_x_291) ;  /* 0x000002f000017945 */ /* 0x000fe20003800000 */
[----:B------:R-:W-:Y:S01]  /*8ac0*/  VIADD R21, R21, UR6 ;  /* 0x0000000615157c36 */ /* 0x000fe20008000000 */
[----:B------:R-:W-:Y:S01]  /*8ad0*/  ULDC.64 UR6, c[0x0][0xae8] ;  /* 0x0002ba0000067ab9 */ /* 0x000fe20000000a00 */
[----:B------:R-:W-:Y:S01]  /*8ae0*/  VIADD R80, R2, 0x1c0 ;  /* 0x000001c002507836 */ /* 0x000fe20000000000 */
[C---:B------:R-:W-:Y:S01]  /*8af0*/  ISETP.GE.AND P2, PT, R18.reuse, R19, PT ;  /* 0x000000131200720c */ /* 0x040fe20003f46270 */
[----:B------:R-:W-:Y:S01]  /*8b00*/  IMAD.U32 R83, RZ, RZ, UR6 ;  /* 0x00000006ff537e24 */ /* 0x000fe2000f8e00ff */
[----:B------:R-:W-:Y:S01]  /*8b10*/  UIMAD UR6, UR45, UR6, URZ ;  /* 0x000000062d0672a4 */ /* 0x000fe2000f8e023f */
[----:B------:R-:W-:Y:S01]  /*8b20*/  VIADD R4, R18, 0x20 ;  /* 0x0000002012047836 */ /* 0x000fe20000000000 */
[----:B------:R-:W-:Y:S01]  /*8b30*/  UPRMT UR4, URZ, 0x654, UR4 ;  /* 0x000006543f047896 */ /* 0x000fe20008000004 */
[----:B------:R-:W-:Y:S01]  /*8b40*/  ISETP.GE.AND P1, PT, R80, UR8, PT ;  /* 0x0000000850007c0c */ /* 0x000fe2000bf26270 */
[----:B------:R-:W-:-:S02]  /*8b50*/  UIMAD UR6, UR44, UR7, UR6 ;  /* 0x000000072c0672a4 */ /* 0x000fc4000f8e0206 */
[----:B------:R-:W-:Y:S01]  /*8b60*/  IMAD.WIDE.U32 R82, R83, UR44, R20 ;  /* 0x0000002c53527c25 */ /* 0x000fe2000f8e0014 */
[----:B------:R-:W-:Y:S02]  /*8b70*/  ISETP.GE.AND P0, PT, R4, R19, PT ;  /* 0x000000130400720c */ /* 0x000fe40003f06270 */
[----:B------:R-:W-:Y:S02]  /*8b80*/  LOP3.LUT R0, R3, R0, RZ, 0xfc, !PT ;  /* 0x0000000003007212 */ /* 0x000fe400078efcff */
[--C-:B------:R-:W-:Y:S02]  /*8b90*/  SHF.R.S32.HI R19, RZ, 0x1f, R18.reuse ;  /* 0x0000001fff137819 */ /* 0x100fe40000011412 */
[----:B------:R-:W-:Y:S01]  /*8ba0*/  SEL R3, RZ, 0x80, P1 ;  /* 0x00000080ff037807 */ /* 0x000fe20000800000 */
[----:B0-----:R-:W-:Y:S01]  /*8bb0*/  SYNCS.ARRIVE.TRANS64.RED.A1T0 RZ, [UR4], RZ ;  /* 0x000000ffffff79a7 */ /* 0x001fe20008100404 */
[----:B------:R-:W-:Y:S01]  /*8bc0*/  IADD3 R89, R83, UR6, RZ ;  /* 0x0000000653597c10 */ /* 0x000fe2000fffe0ff */
[----:B------:R-:W-:Y:S01]  /*8bd0*/  IMAD.WIDE R80, R187, 0x40, R18 ;  /* 0x00000040bb507825 */ /* 0x000fe200078e0212 */
[----:B------:R-:W-:Y:S01]  /*8be0*/  LOP3.LUT R3, R0, R3, RZ, 0xfc, !PT ;  /* 0x0000000300037212 */ /* 0x000fe200078efcff */
[----:B-1----:R-:W-:Y:S06]  /*8bf0*/  @P2 BRA `(.L_x_292) ;  /* 0x0000000000682947 */ /* 0x002fec0003800000 */
[----:B------:R-:W-:Y:S01]  /*8c00*/  ULDC.64 UR6, c[0x0][0xad8] ;  /* 0x0002b60000067ab9 */ /* 0x000fe20000000a00 */
[----:B------:R-:W-:Y:S01]  /*8c10*/  IMAD.MOV.U32 R20, RZ, RZ, R82 ;  /* 0x000000ffff147224 */ /* 0x000fe200078e0052 */
[----:B------:R-:W-:Y:S01]  /*8c20*/  ISETP.GE.AND P2, PT, R2, UR8, PT ;  /* 0x0000000802007c0c */ /* 0x000fe2000bf46270 */
[----:B------:R-:W-:Y:S01]  /*8c30*/  IMAD R85, R81, UR6, RZ ;  /* 0x0000000651557c24 */ /* 0x000fe2000f8e02ff */
[----:B------:R-:W-:Y:S01]  /*8c40*/  ISETP.GE.AND P3, PT, R6, UR8, PT ;  /* 0x0000000806007c0c */ /* 0x000fe2000bf66270 */
[----:B------:R-:W-:Y:S01]  /*8c50*/  IMAD.MOV.U32 R21, RZ, RZ, R89 ;  /* 0x000000ffff157224 */ /* 0x000fe200078e0059 */
[----:B------:R-:W-:Y:S01]  /*8c60*/  ISETP.GE.AND P4, PT, R90, UR8, PT ;  /* 0x000000085a007c0c */ /* 0x000fe2000bf86270 */
[----:B------:R-:W-:Y:S01]  /*8c70*/  IMAD R85, R80, UR7, R85 ;  /* 0x0000000750557c24 */ /* 0x000fe2000f8e0255 */
[----:B------:R-:W-:Y:S01]  /*8c80*/  LOP3.LUT P5, RZ, R0, 0x40, RZ, 0xc0, !PT ;  /* 0x0000004000ff7812 */ /* 0x000fe200078ac0ff */
[----:B------:R-:W-:Y:S01]  /*8c90*/  IMAD.WIDE.U32 R20, R80, UR6, R20 ;  /* 0x0000000650147c25 */ /* 0x000fe2000f8e0014 */
[----:B------:R-:W-:Y:S01]  /*8ca0*/  ULDC.64 UR6, c[0x0][0xa80] ;  /* 0x0002a00000067ab9 */ /* 0x000fe20000000a00 */
[----:B------:R-:W-:-:S02]  /*8cb0*/  LOP3.LUT P6, RZ, R3, 0x80, RZ, 0xc0, !PT ;  /* 0x0000008003ff7812 */ /* 0x000fc400078cc0ff */
[----:B------:R-:W-:Y:S01]  /*8cc0*/  IMAD.IADD R21, R21, 0x1, R85 ;  /* 0x0000000115157824 */ /* 0x000fe200078e0255 */
[----:B------:R-:W-:-:S04]  /*8cd0*/  LEA R84, P1, R20, UR6, 0x1 ;  /* 0x0000000614547c11 */ /* 0x000fc8000f8208ff */
[----:B------:R-:W-:Y:S02]  /*8ce0*/  LEA.HI.X R85, R20, UR7, R21, 0x1, P1 ;  /* 0x0000000714557c11 */ /* 0x000fe400088f0c15 */
[----:B------:R-:W-:-:S03]  /*8cf0*/  ISETP.GE.AND P1, PT, R86, UR8, PT ;  /* 0x0000000856007c0c */ /* 0x000fc6000bf26270 */
[----:B------:R0:W-:Y:S01]  /*8d00*/  @!P2 STG.E.128 desc[UR38][R84.64], R12 ;  /* 0x0000000c5400a986 */ /* 0x0001e2000c101d26 */
[----:B------:R-:W-:-:S03]  /*8d10*/  ISETP.GE.AND P2, PT, R87, UR8, PT ;  /* 0x0000000857007c0c */ /* 0x000fc6000bf46270 */
[----:B------:R0:W-:Y:S01]  /*8d20*/  @!P3 STG.E.128 desc[UR38][R84.64+0x80], R28 ;  /* 0x0000801c5400b986 */ /* 0x0001e2000c101d26 */
[----:B------:R-:W-:-:S03]  /*8d30*/  ISETP.GE.AND P3, PT, R88, UR8, PT ;  /* 0x0000000858007c0c */ /* 0x000fc6000bf66270 */
[----:B------:R0:W-:Y:S04]  /*8d40*/  @!P4 STG.E.128 desc[UR38][R84.64+0x280], R60 ;  /* 0x0002803c5400c986 */ /* 0x0001e8000c101d26 */
[----:B------:R0:W-:Y:S04]  /*8d50*/  @!P1 STG.E.128 desc[UR38][R84.64+0x100], R40 ;  /* 0x0001002854009986 */ /* 0x0001e8000c101d26 */
[----:B------:R0:W-:Y:S04]  /*8d60*/  @!P2 STG.E.128 desc[UR38][R84.64+0x180], R48 ;  /* 0x000180305400a986 */ /* 0x0001e8000c101d26 */
[----:B------:R0:W-:Y:S04]  /*8d70*/  @!P3 STG.E.128 desc[UR38][R84.64+0x200], R52 ;  /* 0x000200345400b986 */ /* 0x0001e8000c101d26 */
[----:B------:R0:W-:Y:S04]  /*8d80*/  @P5 STG.E.128 desc[UR38][R84.64+0x300], R68 ;  /* 0x0003004454005986 */ /* 0x0001e8000c101d26 */
[----:B------:R0:W-:Y:S02]  /*8d90*/  @P6 STG.E.128 desc[UR38][R84.64+0x380], R76 ;  /* 0x0003804c54006986 */ /* 0x0001e4000c101d26 */
.L_x_292:
[----:B------:R-:W-:Y:S05]  /*8da0*/  BSYNC B1 ;  /* 0x0000000000017941 */ /* 0x000fea0003800000 */
.L_x_291:
[----:B------:R-:W-:Y:S05]  /*8db0*/  @P0 BRA `(.L_x_293) ;  /* 0x0000000c002c0947 */ /* 0x000fea0003800000 */
[----:B0-----:R-:W-:Y:S01]  /*8dc0*/  IADD3 R15, P0, R80, 0x20, RZ ;  /* 0x00000020500f7810 */ /* 0x001fe20007f1e0ff */
[----:B------:R-:W-:Y:S01]  /*8dd0*/  ULDC.64 UR6, c[0x0][0xad8] ;  /* 0x0002b60000067ab9 */ /* 0x000fe20000000a00 */
[----:B------:R-:W-:Y:S01]  /*8de0*/  IMAD.MOV.U32 R12, RZ, RZ, R82 ;  /* 0x000000ffff0c7224 */ /* 0x000fe200078e0052 */
[----:B------:R-:W-:Y:S01]  /*8df0*/  ISETP.GE.AND P4, PT, R6, UR8, PT ;  /* 0x0000000806007c0c */ /* 0x000fe2000bf86270 */
[----:B------:R-:W-:Y:S01]  /*8e00*/  IMAD.MOV.U32 R13, RZ, RZ, R89 ;  /* 0x000000ffff0d7224 */ /* 0x000fe200078e0059 */
[----:B------:R-:W-:Y:S02]  /*8e10*/  IADD3.X R80, RZ, R81, RZ, P0, !PT ;  /* 0x00000051ff507210 */ /* 0x000fe400007fe4ff */
[----:B------:R-:W-:Y:S01]  /*8e20*/  ISETP.GE.AND P3, PT, R86, UR8, PT ;  /* 0x0000000856007c0c */ /* 0x000fe2000bf66270 */
[----:B------:R-:W-:Y:S01]  /*8e30*/  IMAD.WIDE.U32 R12, R15, UR6, R12 ;  /* 0x000000060f0c7c25 */ /* 0x000fe2000f8e000c */
[----:B------:R-:W-:Y:S02]  /*8e40*/  ISETP.GE.AND P5, PT, R2, UR8, PT ;  /* 0x0000000802007c0c */ /* 0x000fe4000bfa6270 */
[----:B------:R-:W-:Y:S01]  /*8e50*/  ISETP.GE.AND P2, PT, R87, UR8, PT ;  /* 0x0000000857007c0c */ /* 0x000fe2000bf46270 */
[----:B------:R-:W-:Y:S01]  /*8e60*/  IMAD R80, R80, UR6, RZ ;  /* 0x0000000650507c24 */ /* 0x000fe2000f8e02ff */
[----:B------:R-:W-:-:S02]  /*8e70*/  ISETP.GE.AND P1, PT, R88, UR8, PT ;  /* 0x0000000858007c0c */ /* 0x000fc4000bf26270 */
[----:B------:R-:W-:Y:S01]  /*8e80*/  ISETP.GE.AND P0, PT, R90, UR8, PT ;  /* 0x000000085a007c0c */ /* 0x000fe2000bf06270 */
[----:B------:R-:W-:Y:S01]  /*8e90*/  IMAD R15, R15, UR7, R80 ;  /* 0x000000070f0f7c24 */ /* 0x000fe2000f8e0250 */
[----:B------:R-:W-:Y:S02]  /*8ea0*/  ULDC.64 UR6, c[0x0][0xa80] ;  /* 0x0002a00000067ab9 */ /* 0x000fe40000000a00 */
[----:B------:R-:W-:Y:S01]  /*8eb0*/  LEA R14, P6, R12, UR6, 0x1 ;  /* 0x000000060c0e7c11 */ /* 0x000fe2000f8c08ff */
[----:B------:R-:W-:-:S05]  /*8ec0*/  IMAD.IADD R13, R13, 0x1, R15 ;  /* 0x000000010d0d7824 */ /* 0x000fca00078e020f */
[----:B------:R-:W-:Y:S02]  /*8ed0*/  LEA.HI.X R15, R12, UR7, R13, 0x1, P6 ;  /* 0x000000070c0f7c11 */ /* 0x000fe4000b0f0c0d */
[----:B------:R-:W-:-:S03]  /*8ee0*/  LOP3.LUT P6, RZ, R0, 0x40, RZ, 0xc0, !PT ;  /* 0x0000004000ff7812 */ /* 0x000fc600078cc0ff */
[----:B------:R2:W-:Y:S04]  /*8ef0*/  @!P5 STG.E.128 desc[UR38][R14.64], R8 ;  /* 0x000000080e00d986 */ /* 0x0005e8000c101d26 */
[----:B------:R2:W-:Y:S04]  /*8f00*/  @!P4 STG.E.128 desc[UR38][R14.64+0x80], R24 ;  /* 0x000080180e00c986 */ /* 0x0005e8000c101d26 */
[----:B------:R2:W-:Y:S04]  /*8f10*/  @!P3 STG.E.128 desc[UR38][R14.64+0x100], R32 ;  /* 0x000100200e00b986 */ /* 0x0005e8000c101d26 */
[----:B------:R2:W-:Y:S04]  /*8f20*/  @!P2 STG.E.128 desc[UR38][R14.64+0x180], R36 ;  /* 0x000180240e00a986 */ /* 0x0005e8000c101d26 */
[----:B------:R2:W-:Y:S04]  /*8f30*/  @!P1 STG.E.128 desc[UR38][R14.64+0x200], R44 ;  /* 0x0002002c0e009986 */ /* 0x0005e8000c101d26 */
[----:B------:R2:W-:Y:S04]  /*8f40*/  @P6 STG.E.128 desc[UR38][R14.64+0x300], R64 ;  /* 0x000300400e006986 */ /* 0x0005e8000c101d26 */
[----:B------:R2:W-:Y:S01]  /*8f50*/  @!P0 STG.E.128 desc[UR38][R14.64+0x280], R56 ;  /* 0x000280380e008986 */ /* 0x0005e2000c101d26 */
[----:B------:R-:W-:-:S13]  /*8f60*/  LOP3.LUT P0, RZ, R3, 0x80, RZ, 0xc0, !PT ;  /* 0x0000008003ff7812 */ /* 0x000fda000780c0ff */
[----:B------:R-:W-:Y:S05]  /*8f70*/  @!P0 BRA `(.L_x_293) ;  /* 0x0000000800bc8947 */ /* 0x000fea0003800000 */
[----:B------:R3:W-:Y:S01]  /*8f80*/  STG.E.128 desc[UR38][R14.64+0x380], R72 ;  /* 0x000380480e007986 */ /* 0x0007e2000c101d26 */
[----:B------:R-:W-:Y:S05]  /*8f90*/  BRA `(.L_x_293) ;  /* 0x0000000800b47947 */ /* 0x000fea0003800000 */
.L_x_288:
[----:B------:R-:W-:Y:S01]  /*8fa0*/  ULDC.64 UR6, c[0x0][0xbd8] ;  /* 0x0002f60000067ab9 */ /* 0x000fe20000000a00 */
[----:B------:R-:W-:Y:S01]  /*8fb0*/  USHF.L.U32 UR8, UR44, 0x2, URZ ;  /* 0x000000022c087899 */ /* 0x000fe2000800063f */
[----:B------:R-:W-:Y:S01]  /*8fc0*/  IMAD.MOV.U32 R13, RZ, RZ, RZ ;  /* 0x000000ffff0d7224 */ /* 0x000fe200078e00ff */
[----:B------:R-:W-:Y:S02]  /*8fd0*/  UISETP.NE.U32.AND UP0, UPT, UR6, URZ, UPT ;  /* 0x0000003f0600728c */ /* 0x000fe4000bf05070 */
[----:B------:R-:W-:Y:S02]  /*8fe0*/  USHF.L.U64.HI UR9, UR44, 0x2, UR45 ;  /* 0x000000022c097899 */ /* 0x000fe4000801022d */
[----:B------:R-:W-:Y:S02]  /*8ff0*/  UISETP.NE.AND.EX UP0, UPT, UR7, URZ, UPT, UP0 ;  /* 0x0000003f0700728c */ /* 0x000fe4000bf05300 */
[----:B------:R-:W-:Y:S01]  /*9000*/  UIADD3 UR4, UP1, UR8, UR6, URZ ;  /* 0x0000000608047290 */ /* 0x000fe2000ff3e03f */
[----:B------:R-:W0:Y:S01]  /*9010*/  LDC R0, c[0x0][0xa88] ;  /* 0x0002a200ff007b82 */ /* 0x000e220000000800 */
[----:B------:R-:W-:Y:S01]  /*9020*/  VIADD R6, R2, 0x40 ;  /* 0x0000004002067836 */ /* 0x000fe20000000000 */
[----:B------:R-:W-:Y:S01]  /*9030*/  ULDC UR10, c[0x0][0xa8c] ;  /* 0x0002a300000a7ab9 */ /* 0x000fe20000000800 */
[----:B------:R-:W-:Y:S01]  /*9040*/  PLOP3.LUT P1, PT, PT, PT, UP0, 0x80, 0x0 ;  /* 0x000000000000781c */ /* 0x000fe20003f2f008 */
[----:B------:R-:W-:Y:S01]  /*9050*/  UIADD3.X UR6, UR9, UR7, URZ, UP1, !UPT ;  /* 0x0000000709067290 */ /* 0x000fe20008ffe43f */
[----:B------:R-:W-:-:S05]  /*9060*/  MOV R8, UR4 ;  /* 0x0000000400087c02 */ /* 0x000fca0008000f00 */
[----:B------:R-:W-:Y:S01]  /*9070*/  IMAD.U32 R9, RZ, RZ, UR6 ;  /* 0x00000006ff097e24 */ /* 0x000fe2000f8e00ff */
[----:B------:R-:W-:-:S05]  /*9080*/  ULDC.64 UR6, c[0x0][0xbe0] ;  /* 0x0002f80000067ab9 */ /* 0x000fca0000000a00 */
[----:B------:R-:W5:Y:S01]  /*9090*/  @P1 LDG.E R13, desc[UR38][R8.64] ;  /* 0x00000026080d1981 */ /* 0x000f62000c1e1900 */
[----:B------:R-:W-:-:S04]  /*90a0*/  UISETP.NE.U32.AND UP1, UPT, UR6, URZ, UPT ;  /* 0x0000003f0600728c */ /* 0x000fc8000bf25070 */
[----:B------:R-:W-:Y:S01]  /*90b0*/  UISETP.NE.AND.EX UP1, UPT, UR7, URZ, UPT, UP1 ;  /* 0x0000003f0700728c */ /* 0x000fe2000bf25310 */
[----:B------:R-:W-:-:S05]  /*90c0*/  ISETP.GE.AND P3, PT, R6, UR10, PT ;  /* 0x0000000a06007c0c */ /* 0x000fca000bf66270 */
[----:B------:R-:W-:-:S05]  /*90d0*/  PLOP3.LUT P2, PT, PT, PT, UP1, 0x80, 0x0 ;  /* 0x000000000000781c */ /* 0x000fca0003f4f018 */
[----:B------:R-:W-:Y:S01]  /*90e0*/  @UP1 UIADD3 UR6, UP2, UR8, UR6, URZ ;  /* 0x0000000608061290 */ /* 0x000fe2000ff5e03f */
[----:B------:R-:W-:-:S03]  /*90f0*/  SEL R4, RZ, 0xffffffff, P3 ;  /* 0xffffffffff047807 */ /* 0x000fc60001800000 */
[----:B------:R-:W-:Y:S01]  /*9100*/  @UP1 UIADD3.X UR7, UR9, UR7, URZ, UP2, !UPT ;  /* 0x0000000709071290 */ /* 0x000fe200097fe43f */
[C---:B------:R-:W-:Y:S01]  /*9110*/  VIADD R14, R2.reuse, 0x80 ;  /* 0x00000080020e7836 */ /* 0x040fe20000000000 */
[C---:B------:R-:W-:Y:S01]  /*9120*/  ISETP.GE.AND P0, PT, R2.reuse, UR10, PT ;  /* 0x0000000a02007c0c */ /* 0x040fe2000bf06270 */
[----:B------:R-:W-:Y:S01]  /*9130*/  IMAD.U32 R10, RZ, RZ, UR6 ;  /* 0x00000006ff0a7e24 */ /* 0x000fe2000f8e00ff */
[----:B------:R-:W-:Y:S01]  /*9140*/  IADD3 R20, R2, 0xc0, RZ ;  /* 0x000000c002147810 */ /* 0x000fe20007ffe0ff */
[----:B------:R-:W-:Y:S01]  /*9150*/  IMAD.SHL.U32 R4, R4, 0x2, RZ ;  /* 0x0000000204047824 */ /* 0x000fe200078e00ff */
[----:B------:R-:W-:Y:S02]  /*9160*/  MOV R11, UR7 ;  /* 0x00000007000b7c02 */ /* 0x000fe40008000f00 */
[----:B------:R-:W-:Y:S02]  /*9170*/  SEL R3, RZ, 0x1, P0 ;  /* 0x00000001ff037807 */ /* 0x000fe40000000000 */
[----:B------:R-:W-:Y:S01]  /*9180*/  ISETP.GE.AND P4, PT, R14, UR10, PT ;  /* 0x0000000a0e007c0c */ /* 0x000fe2000bf86270 */
[----:B------:R-:W-:Y:S01]  /*9190*/  VIADD R12, R2, 0x180 ;  /* 0x00000180020c7836 */ /* 0x000fe20000000000 */
[----:B------:R-:W-:Y:S01]  /*91a0*/  ISETP.GE.AND P5, PT, R20, UR10, PT ;  /* 0x0000000a14007c0c */ /* 0x000fe2000bfa6270 */
[----:B0-----:R0:W5:Y:S01]  /*91b0*/  @P2 LDG.E R0, desc[UR38][R10.64] ;  /* 0x000000260a002981 */ /* 0x001162000c1e1900 */
[----:B------:R-:W-:-:S02]  /*91c0*/  LOP3.LUT R3, R4, 0x2, R3, 0xe2, !PT ;  /* 0x0000000204037812 */ /* 0x000fc400078ee203 */
[----:B------:R-:W-:Y:S02]  /*91d0*/  SEL R4, RZ, 0x4, P4 ;  /* 0x00000004ff047807 */ /* 0x000fe40002000000 */
[----:B------:R-:W-:Y:S02]  /*91e0*/  ISETP.GE.AND P0, PT, R12, UR10, PT ;  /* 0x0000000a0c007c0c */ /* 0x000fe4000bf06270 */
[----:B------:R-:W-:Y:S02]  /*91f0*/  ISETP.GE.AND P3, PT, R190, 0x40, PT ;  /* 0x00000040be00780c */ /* 0x000fe40003f66270 */
[----:B0-----:R-:W-:-:S04]  /*9200*/  SEL R10, RZ, 0x8, P5 ;  /* 0x00000008ff0a7807 */ /* 0x001fc80002800000 */
[----:B------:R-:W-:Y:S01]  /*9210*/  LOP3.LUT R12, R10, R3, R4, 0xfe, !PT ;  /* 0x000000030a0c7212 */ /* 0x000fe200078efe04 */
[----:B------:R-:W-:Y:S06]  /*9220*/  @P2 BRA `(.L_x_294) ;  /* 0x0000000000102947 */ /* 0x000fec0003800000 */
[----:B------:R-:W-:Y:S05]  /*9230*/  @!P1 BRA `(.L_x_294) ;  /* 0x00000000000c9947 */ /* 0x000fea0003800000 */
[----:B------:R-:W2:Y:S04]  /*9240*/  LDG.E R3, desc[UR38][R8.64] ;  /* 0x0000002608037981 */ /* 0x000ea8000c1e1900 */
[----:B-----5:R-:W2:Y:S02]  /*9250*/  LDG.E R0, desc[UR38][R8.64+0x4] ;  /* 0x0000042608007981 */ /* 0x020ea4000c1e1900 */
[----:B--2---:R-:W-:-:S07]  /*9260*/  IMAD.IADD R0, R0, 0x1, -R3 ;  /* 0x0000000100007824 */ /* 0x004fce00078e0a03 */
.L_x_294:
[----:B------:R-:W-:Y:S01]  /*9270*/  USHF.R.S32.HI UR7, URZ, 0x1f, UR46 ;  /* 0x0000001f3f077899 */ /* 0x000fe2000801142e */
[----:B------:R-:W-:Y:S01]  /*9280*/  BSSY B1, `(.L_x_295) ;  /* 0x0000020000017945 */ /* 0x000fe20003800000 */
[----:B------:R-:W-:Y:S01]  /*9290*/  USEL UR44, UR44, URZ, !UP0 ;  /* 0x0000003f2c2c7287 */ /* 0x000fe2000c000000 */
[C---:B------:R-:W-:Y:S01]  /*92a0*/  VIADD R26, R2.reuse, 0x100 ;  /* 0x00000100021a7836 */ /* 0x040fe20000000000 */
[----:B------:R-:W-:Y:S01]  /*92b0*/  USEL UR45, UR45, URZ, !UP0 ;  /* 0x0000003f2d2d7287 */ /* 0x000fe2000c000000 */
[----:B------:R-:W-:Y:S02]  /*92c0*/  IADD3 R27, R2, 0x140, RZ ;  /* 0x00000140021b7810 */ /* 0x000fe40007ffe0ff */
[----:B------:R-:W-:Y:S02]  /*92d0*/  SHF.R.S32.HI R15, RZ, 0x1f, R2 ;  /* 0x0000001fff0f7819 */ /* 0x000fe40000011402 */
[----:B-----5:R-:W-:Y:S01]  /*92e0*/  SHF.R.S32.HI R4, RZ, 0x1f, R13 ;  /* 0x0000001fff047819 */ /* 0x020fe2000001140d */
[----:B------:R-:W-:Y:S06]  /*92f0*/  @P3 BRA `(.L_x_296) ;  /* 0x0000000000603947 */ /* 0x000fec0003800000 */
[----:B------:R-:W0:Y:S02]  /*9300*/  S2R R3, SR_TID.X ;  /* 0x0000000000037919 */ /* 0x000e240000002100 */
[----:B0-----:R-:W-:-:S04]  /*9310*/  IMAD R3, R187, 0x40, R3 ;  /* 0x00000040bb037824 */ /* 0x001fc800078e0203 */
[----:B------:R-:W-:-:S05]  /*9320*/  VIADD R3, R3, 0xffffff80 ;  /* 0xffffff8003037836 */ /* 0x000fca0000000000 */
[----:B------:R-:W-:-:S13]  /*9330*/  ISETP.GE.AND P1, PT, R3, R0, PT ;  /* 0x000000000300720c */ /* 0x000fda0003f26270 */
[----:B------:R-:W-:Y:S05]  /*9340*/  @P1 BRA `(.L_x_296) ;  /* 0x00000000004c1947 */ /* 0x000fea0003800000 */
[C---:B------:R-:W-:Y:S01]  /*9350*/  IADD3 R8, P1, R3.reuse, R13, RZ ;  /* 0x0000000d03087210 */ /* 0x040fe20007f3e0ff */
[----:B------:R-:W-:Y:S02]  /*9360*/  ULDC.64 UR8, c[0x0][0xb70] ;  /* 0x0002dc0000087ab9 */ /* 0x000fe40000000a00 */
[----:B------:R-:W-:Y:S01]  /*9370*/  UIMAD UR4, UR7, UR8, URZ ;  /* 0x00000008070472a4 */ /* 0x000fe2000f8e023f */
[----:B------:R-:W-:Y:S01]  /*9380*/  LEA.HI.X.SX32 R9, R3, R4, 0x1, P1 ;  /* 0x0000000403097211 */ /* 0x000fe200008f0eff */
[----:B------:R-:W-:Y:S02]  /*9390*/  IMAD.U32 R3, RZ, RZ, UR8 ;  /* 0x00000008ff037e24 */ /* 0x000fe4000f8e00ff */
[----:B------:R-:W-:Y:S02]  /*93a0*/  UIMAD UR4, UR46, UR9, UR4 ;  /* 0x000000092e0472a4 */ /* 0x000fe4000f8e0204 */
[----:B------:R-:W-:Y:S01]  /*93b0*/  IMAD.WIDE.U32 R8, R3, UR46, R8 ;  /* 0x0000002e03087c25 */ /* 0x000fe2000f8e0008 */
[----:B------:R-:W-:-:S02]  /*93c0*/  ULDC.64 UR8, c[0x0][0xb78] ;  /* 0x0002de0000087ab9 */ /* 0x000fc40000000a00 */
[----:B------:R-:W-:Y:S02]  /*93d0*/  UIMAD UR6, UR45, UR8, URZ ;  /* 0x000000082d0672a4 */ /* 0x000fe4000f8e023f */
[----:B------:R-:W-:Y:S01]  /*93e0*/  IMAD.U32 R3, RZ, RZ, UR8 ;  /* 0x00000008ff037e24 */ /* 0x000fe2000f8e00ff */
[----:B------:R-:W-:Y:S01]  /*93f0*/  IADD3 R9, R9, UR4, RZ ;  /* 0x0000000409097c10 */ /* 0x000fe2000fffe0ff */
[----:B------:R-:W-:Y:S02]  /*9400*/  UIMAD UR6, UR44, UR9, UR6 ;  /* 0x000000092c0672a4 */ /* 0x000fe4000f8e0206 */
[----:B------:R-:W-:Y:S01]  /*9410*/  IMAD.WIDE.U32 R8, R3, UR44, R8 ;  /* 0x0000002c03087c25 */ /* 0x000fe2000f8e0008 */
[----:B------:R-:W-:-:S03]  /*9420*/  ULDC.64 UR8, c[0x0][0xb40] ;  /* 0x0002d00000087ab9 */ /* 0x000fc60000000a00 */
[----:B------:R-:W-:Y:S01]  /*9430*/  VIADD R3, R9, UR6 ;  /* 0x0000000609037c36 */ /* 0x000fe20008000000 */
[----:B------:R-:W-:-:S04]  /*9440*/  LEA R10, P1, R8, UR8, 0x2 ;  /* 0x00000008080a7c11 */ /* 0x000fc8000f8210ff */
[----:B------:R-:W-:Y:S01]  /*9450*/  LEA.HI.X R11, R8, UR9, R3, 0x2, P1 ;  /* 0x00000009080b7c11 */ /* 0x000fe200088f1403 */
[----:B------:R-:W-:-:S05]  /*9460*/  IMAD.MOV.U32 R3, RZ, RZ, -0x800000 ;  /* 0xff800000ff037424 */ /* 0x000fca00078e00ff */
[----:B------:R0:W-:Y:S03]  /*9470*/  STG.E desc[UR38][R10.64], R3 ;  /* 0x000000030a007986 */ /* 0x0001e6000c101926 */
.L_x_296:
[----:B------:R-:W-:Y:S05]  /*9480*/  BSYNC B1 ;  /* 0x0000000000017941 */ /* 0x000fea0003800000 */
.L_x_295:
[----:B------:R-:W-:Y:S01]  /*9490*/  ULDC.64 UR8, c[0x0][0xaa0] ;  /* 0x0002a80000087ab9 */ /* 0x000fe20000000a00 */
[----:B0-----:R-:W-:Y:S01]  /*94a0*/  MOV R3, R15 ;  /* 0x0000000f00037202 */ /* 0x001fe20000000f00 */
[----:B------:R-:W-:Y:S01]  /*94b0*/  IMAD R4, R4, UR8, RZ ;  /* 0x0000000804047c24 */ /* 0x000fe2000f8e02ff */
[----:B------:R-:W-:Y:S01]  /*94c0*/  ISETP.GE.AND P1, PT, R26, UR10, PT ;  /* 0x0000000a1a007c0c */ /* 0x000fe2000bf26270 */
[----:B------:R-:W-:Y:S01]  /*94d0*/  VIADD R10, R2, 0x1c0 ;  /* 0x000001c0020a7836 */ /* 0x000fe20000000000 */
[----:B------:R-:W-:Y:S01]  /*94e0*/  ISETP.GE.AND P2, PT, R27, UR10, PT ;  /* 0x0000000a1b007c0c */ /* 0x000fe2000bf46270 */
[C---:B------:R-:W-:Y:S01]  /*94f0*/  IMAD.WIDE.U32 R8, R13.reuse, UR8, R2 ;  /* 0x000000080d087c25 */ /* 0x040fe2000f8e0002 */
[----:B------:R-:W-:Y:S01]  /*9500*/  SEL R3, RZ, 0x10, P1 ;  /* 0x00000010ff037807 */ /* 0x000fe20000800000 */
[----:B------:R-:W-:Y:S02]  /*9510*/  BSSY B1, `(.L_x_297) ;  /* 0x0000038000017945 */ /* 0x000fe40003800000 */
[----:B------:R-:W-:Y:S01]  /*9520*/  IMAD R13, R13, UR9, R4 ;  /* 0x000000090d0d7c24 */ /* 0x000fe2000f8e0204 */
[----:B------:R-:W-:Y:S01]  /*9530*/  ULDC.64 UR8, c[0x0][0xae0] ;  /* 0x0002b80000087ab9 */ /* 0x000fe20000000a00 */
[----:B------:R-:W-:Y:S01]  /*9540*/  SEL R4, RZ, 0x20, P2 ;  /* 0x00000020ff047807 */ /* 0x000fe20001000000 */
[----:B------:R-:W-:Y:S01]  /*9550*/  UIMAD UR4, UR7, UR8, URZ ;  /* 0x00000008070472a4 */ /* 0x000fe2000f8e023f */
[----:B------:R-:W-:Y:S01]  /*9560*/  IMAD.IADD R9, R9, 0x1, R13 ;  /* 0x0000000109097824 */ /* 0x000fe200078e020d */
[----:B------:R-:W-:Y:S01]  /*9570*/  ISETP.GE.AND P2, PT, R10, UR10, PT ;  /* 0x0000000a0a007c0c */ /* 0x000fe2000bf46270 */
[----:B------:R-:W-:Y:S01]  /*9580*/  IMAD.U32 R13, RZ, RZ, UR8 ;  /* 0x00000008ff0d7e24 */ /* 0x000fe2000f8e00ff */
[----:B------:R-:W-:Y:S01]  /*9590*/  LOP3.LUT R11, R4, R12, R3, 0xfe, !PT ;  /* 0x0000000c040b7212 */ /* 0x000fe200078efe03 */
[----:B------:R-:W-:Y:S01]  /*95a0*/  UIMAD UR4, UR46, UR9, UR4 ;  /* 0x000000092e0472a4 */ /* 0x000fe2000f8e0204 */
[----:B------:R-:W-:Y:S01]  /*95b0*/  IMAD R3, R187, -0x40, R0 ;  /* 0xffffffc0bb037824 */ /* 0x000fe200078e0200 */
[----:B------:R-:W-:Y:S01]  /*95c0*/  SEL R4, RZ, 0x40, P0 ;  /* 0x00000040ff047807 */ /* 0x000fe20000000000 */
[----:B------:R-:W-:Y:S01]  /*95d0*/  IMAD.WIDE.U32 R8, R13, UR46, R8 ;  /* 0x0000002e0d087c25 */ /* 0x000fe2000f8e0008 */
[----:B------:R-:W-:Y:S01]  /*95e0*/  ULDC.64 UR6, c[0x0][0xae8] ;  /* 0x0002ba0000067ab9 */ /* 0x000fe20000000a00 */
[----:B------:R-:W-:-:S02]  /*95f0*/  IADD3 R0, R18, 0x20, RZ ;  /* 0x0000002012007810 */ /* 0x000fc40007ffe0ff */
[-C--:B------:R-:W-:Y:S01]  /*9600*/  ISETP.GE.AND P1, PT, R18, R3.reuse, PT ;  /* 0x000000031200720c */ /* 0x080fe20003f26270 */
[----:B------:R-:W-:Y:S01]  /*9610*/  VIADD R9, R9, UR4 ;  /* 0x0000000409097c36 */ /* 0x000fe20008000000 */
[----:B------:R-:W-:Y:S01]  /*9620*/  LOP3.LUT R21, R11, R4, RZ, 0xfc, !PT ;  /* 0x000000040b157212 */ /* 0x000fe200078efcff */
[----:B------:R-:W-:Y:S02]  /*9630*/  UIMAD UR4, UR45, UR6, URZ ;  /* 0x000000062d0472a4 */ /* 0x000fe4000f8e023f */
[----:B------:R-:W-:Y:S01]  /*9640*/  IMAD.U32 R11, RZ, RZ, UR6 ;  /* 0x00000006ff0b7e24 */ /* 0x000fe2000f8e00ff */
[----:B------:R-:W-:Y:S01]  /*9650*/  ISETP.GE.AND P0, PT, R0, R3, PT ;  /* 0x000000030000720c */ /* 0x000fe20003f06270 */
[----:B------:R-:W-:Y:S01]  /*9660*/  IMAD.MOV.U32 R12, RZ, RZ, R18 ;  /* 0x000000ffff0c7224 */ /* 0x000fe200078e0012 */
[----:B------:R-:W-:Y:S02]  /*9670*/  UIMAD UR4, UR44, UR7, UR4 ;  /* 0x000000072c0472a4 */ /* 0x000fe4000f8e0204 */
[----:B------:R-:W-:Y:S01]  /*9680*/  IMAD.WIDE.U32 R10, R11, UR44, R8 ;  /* 0x0000002c0b0a7c25 */ /* 0x000fe2000f8e0008 */
[----:B------:R-:W-:-:S02]  /*9690*/  SHF.R.S32.HI R13, RZ, 0x1f, R18 ;  /* 0x0000001fff0d7819 */ /* 0x000fc40000011412 */
[----:B------:R-:W-:Y:S02]  /*96a0*/  SEL R0, RZ, 0x80, P2 ;  /* 0x00000080ff007807 */ /* 0x000fe40001000000 */
[----:B------:R-:W-:Y:S01]  /*96b0*/  IADD3 R15, R11, UR4, RZ ;  /* 0x000000040b0f7c10 */ /* 0x000fe2000fffe0ff */
[----:B------:R-:W-:Y:S01]  /*96c0*/  IMAD.WIDE R12, R187, 0x40, R12 ;  /* 0x00000040bb0c7825 */ /* 0x000fe200078e020c */
[----:B------:R-:W-:Y:S01]  /*96d0*/  LOP3.LUT R0, R21, R0, RZ, 0xfc, !PT ;  /* 0x0000000015007212 */ /* 0x000fe200078efcff */
[----:B------:R-:W-:Y:S06]  /*96e0*/  @P1 BRA `(.L_x_298) ;  /* 0x0000000000681947 */ /* 0x000fec0003800000 */
        /* <DEDUP_REMOVED lines=8> */
[----:B------:R-:W-:Y:S01]  /*9770*/  ISETP.GE.AND P3, PT, R26, UR10, PT ;  /* 0x0000000a1a007c0c */ /* 0x000fe2000bf66270 */
[----:B------:R-:W-:Y:S01]  /*9780*/  IMAD.WIDE.U32 R8, R12, UR6, R8 ;  /* 0x000000060c087c25 */ /* 0x000fe2000f8e0008 */
[----:B------:R-:W-:Y:S01]  /*9790*/  ULDC.64 UR6, c[0x0][0xa80] ;  /* 0x0002a00000067ab9 */ /* 0x000fe20000000a00 */
[----:B------:R-:W-:-:S02]  /*97a0*/  ISETP.GE.AND P2, PT, R27, UR10, PT ;  /* 0x0000000a1b007c0c */ /* 0x000fc4000bf46270 */
[----:B------:R-:W-:Y:S01]  /*97b0*/  IMAD.IADD R3, R9, 0x1, R3 ;  /* 0x0000000109037824 */ /* 0x000fe200078e0203 */
[----:B------:R-:W-:-:S04]  /*97c0*/  LEA R24, P1, R8, UR6, 0x1 ;  /* 0x0000000608187c11 */ /* 0x000fc8000f8208ff */
[----:B------:R-:W-:Y:S02]  /*97d0*/  LEA.HI.X R25, R8, UR7, R3, 0x1, P1 ;  /* 0x0000000708197c11 */ /* 0x000fe400088f0c03 */
[----:B------:R-:W-:-:S03]  /*97e0*/  ISETP.GE.AND P1, PT, R14, UR10, PT ;  /* 0x0000000a0e007c0c */ /* 0x000fc6000bf26270 */
[----:B------:R0:W-:Y:S01]  /*97f0*/  @!P6 STG.E.128 desc[UR38][R24.64], RZ ;  /* 0x000000ff1800e986 */ /* 0x0001e2000c101d26 */
[----:B------:R-:W-:-:S03]  /*9800*/  LOP3.LUT P6, RZ, R21, 0x40, RZ, 0xc0, !PT ;  /* 0x0000004015ff7812 */ /* 0x000fc600078cc0ff */
[----:B------:R0:W-:Y:S01]  /*9810*/  @!P5 STG.E.128 desc[UR38][R24.64+0x80], RZ ;  /* 0x000080ff1800d986 */ /* 0x0001e2000c101d26 */
[----:B------:R-:W-:-:S03]  /*9820*/  LOP3.LUT P5, RZ, R0, 0x80, RZ, 0xc0, !PT ;  /* 0x0000008000ff7812 */ /* 0x000fc600078ac0ff */
[----:B------:R0:W-:Y:S04]  /*9830*/  @!P4 STG.E.128 desc[UR38][R24.64+0x180], RZ ;  /* 0x000180ff1800c986 */ /* 0x0001e8000c101d26 */
[----:B------:R0:W-:Y:S04]  /*9840*/  @!P1 STG.E.128 desc[UR38][R24.64+0x100], RZ ;  /* 0x000100ff18009986 */ /* 0x0001e8000c101d26 */
[----:B------:R0:W-:Y:S04]  /*9850*/  @!P3 STG.E.128 desc[UR38][R24.64+0x200], RZ ;  /* 0x000200ff1800b986 */ /* 0x0001e8000c101d26 */
[----:B------:R0:W-:Y:S04]  /*9860*/  @!P2 STG.E.128 desc[UR38][R24.64+0x280], RZ ;  /* 0x000280ff1800a986 */ /* 0x0001e8000c101d26 */
[----:B------:R0:W-:Y:S04]  /*9870*/  @P6 STG.E.128 desc[UR38][R24.64+0x300], RZ ;  /* 0x000300ff18006986 */ /* 0x0001e8000c101d26 */
[----:B------:R0:W-:Y:S02]  /*9880*/  @P5 STG.E.128 desc[UR38][R24.64+0x380], RZ ;  /* 0x000380ff18005986 */ /* 0x0001e4000c101d26 */
.L_x_298:
[----:B------:R-:W-:Y:S05]  /*9890*/  BSYNC B1 ;  /* 0x0000000000017941 */ /* 0x000fea0003800000 */
.L_x_297:
[----:B------:R-:W-:Y:S05]  /*98a0*/  @P0 BRA `(.L_x_293) ;  /* 0x0000000000700947 */ /* 0x000fea0003800000 */
[----:B------:R-:W-:Y:S01]  /*98b0*/  IADD3 R3, P0, R12, 0x20, RZ ;  /* 0x000000200c037810 */ /* 0x000fe20007f1e0ff */
        /* <DEDUP_REMOVED lines=11> */
[----:B------:R-:W-:Y:S01]  /*9970*/  LOP3.LUT P4, RZ, R21, 0x40, RZ, 0xc0, !PT ;  /* 0x0000004015ff7812 */ /* 0x000fe2000788c0ff */
[----:B------:R-:W-:Y:S01]  /*9980*/  IMAD R3, R3, UR7, R12 ;  /* 0x0000000703037c24 */ /* 0x000fe2000f8e020c */
[----:B------:R-:W-:Y:S02]  /*9990*/  ULDC.64 UR6, c[0x0][0xa80] ;  /* 0x0002a00000067ab9 */ /* 0x000fe40000000a00 */
[----:B------:R-:W-:Y:S01]  /*99a0*/  LEA R10, P3, R8, UR6, 0x1 ;  /* 0x00000006080a7c11 */ /* 0x000fe2000f8608ff */
[----:B------:R-:W-:-:S05]  /*99b0*/  IMAD.IADD R3, R9, 0x1, R3 ;  /* 0x0000000109037824 */ /* 0x000fca00078e0203 */
[----:B------:R-:W-:Y:S02]  /*99c0*/  LEA.HI.X R11, R8, UR7, R3, 0x1, P3 ;  /* 0x00000007080b7c11 */ /* 0x000fe400098f0c03 */
[----:B------:R-:W-:-:S03]  /*99d0*/  ISETP.GE.AND P3, PT, R2, UR10, PT ;  /* 0x0000000a02007c0c */ /* 0x000fc6000bf66270 */
[----:B------:R1:W-:Y:S01]  /*99e0*/  @!P0 STG.E.128 desc[UR38][R10.64+0x80], RZ ;  /* 0x000080ff0a008986 */ /* 0x0003e2000c101d26 */
[----:B------:R-:W-:-:S03]  /*99f0*/  LOP3.LUT P0, RZ, R0, 0x80, RZ, 0xc0, !PT ;  /* 0x0000008000ff7812 */ /* 0x000fc6000780c0ff */
[----:B------:R1:W-:Y:S04]  /*9a00*/  @!P1 STG.E.128 desc[UR38][R10.64+0x100], RZ ;  /* 0x000100ff0a009986 */ /* 0x0003e8000c101d26 */
[----:B------:R1:W-:Y:S04]  /*9a10*/  @!P2 STG.E.128 desc[UR38][R10.64+0x180], RZ ;  /* 0x000180ff0a00a986 */ /* 0x0003e8000c101d26 */
[----:B------:R1:W-:Y:S04]  /*9a20*/  @!P6 STG.E.128 desc[UR38][R10.64+0x200], RZ ;  /* 0x000200ff0a00e986 */ /* 0x0003e8000c101d26 */
[----:B------:R1:W-:Y:S04]  /*9a30*/  @!P5 STG.E.128 desc[UR38][R10.64+0x280], RZ ;  /* 0x000280ff0a00d986 */ /* 0x0003e8000c101d26 */
[----:B------:R1:W-:Y:S04]  /*9a40*/  @P4 STG.E.128 desc[UR38][R10.64+0x300], RZ ;  /* 0x000300ff0a004986 */ /* 0x0003e8000c101d26 */
[----:B------:R1:W-:Y:S04]  /*9a50*/  @!P3 STG.E.128 desc[UR38][R10.64], RZ ;  /* 0x000000ff0a00b986 */ /* 0x0003e8000c101d26 */
[----:B------:R1:W-:Y:S02]  /*9a60*/  @P0 STG.E.128 desc[UR38][R10.64+0x380], RZ ;  /* 0x000380ff0a000986 */ /* 0x0003e4000c101d26 */
.L_x_293:
[----:B------:R-:W-:Y:S05]  /*9a70*/  BSYNC B0 ;  /* 0x0000000000007941 */ /* 0x000fea0003800000 */
.L_x_287:
[----:B------:R-:W-:Y:S02]  /*9a80*/  ULDC UR4, c[0x0][0xc14] ;  /* 0x0003050000047ab9 */ /* 0x000fe40000000800 */
[----:B------:R-:W-:-:S13]  /*9a90*/  ISETP.GE.AND P0, PT, R7, UR4, PT ;  /* 0x0000000407007c0c */ /* 0x000fda000bf06270 */
[----:B------:R-:W-:Y:S05]  /*9aa0*/  @!P0 BRA `(.L_x_299) ;  /* 0xffffff7400208947 */ /* 0x000fea000383ffff */
[----:B------:R-:W-:Y:S05]  /*9ab0*/  EXIT ;  /* 0x000000000000794d */ /* 0x000fea0003800000 */
.L_x_254:
[----:B------:R-:W-:-:S08]  /*9ac0*/  NOP ;  /* 0x0000000000007918 */ /* 0x000fd00000000000 */
[----:B------:R-:W0:-:S00]  /*9ad0*/  USETMAXREG.DEALLOC.CTAPOOL 0x18 ;  /* 0x00000018000079c8 */ /* 0x000e0000080e0500 */
[----:B0-----:R-:W-:-:S06]  /*9ae0*/  LOP3.LUT R0, R0, 0x3, RZ, 0xc0, !PT ;  /* 0x0000000300007812 */ /* 0x001fcc00078ec0ff */
[----:B------:R-:W0:Y:S02]  /*9af0*/  SHFL.IDX PT, R0, R0, RZ, 0x1f ;  /* 0x00001fff00007589 */ /* 0x000e2400000e0000 */
[----:B0-----:R-:W-:-:S13]  /*9b00*/  ISETP.NE.AND P0, PT, R0, RZ, PT ;  /* 0x000000ff0000720c */ /* 0x001fda0003f05270 */
[----:B------:R-:W-:Y:S05]  /*9b10*/  @P0 EXIT ;  /* 0x000000000000094d */ /* 0x000fea0003800000 */
[----:B------:R-:W0:Y:S01]  /*9b20*/  S2R R2, SR_TID.X ;  /* 0x0000000000027919 */ /* 0x000e220000002100 */
[----:B------:R-:W-:Y:S01]  /*9b30*/  LOP3.LUT R4, R4, 0xffffffdf, RZ, 0xc0, !PT ;  /* 0xffffffdf04047812 */ /* 0x000fe200078ec0ff */
[----:B------:R-:W-:Y:S01]  /*9b40*/  ULDC UR5, c[0x0][0xc14] ;  /* 0x0003050000057ab9 */ /* 0x000fe20000000800 */
[----:B------:R-:W-:Y:S01]  /*9b50*/  MOV R0, RZ ;  /* 0x000000ff00007202 */ /* 0x000fe20000000f00 */
[----:B------:R-:W1:Y:S01]  /*9b60*/  S2UR UR6, SR_CTAID.X ;  /* 0x00000000000679c3 */ /* 0x000e620000002500 */
[----:B------:R-:W-:Y:S01]  /*9b70*/  ULDC UR4, c[0x0][0xc10] ;  /* 0x0003040000047ab9 */ /* 0x000fe20000000800 */
[----:B0-----:R-:W-:-:S04]  /*9b80*/  LOP3.LUT R8, R2, 0x1f, RZ, 0xc0, !PT ;  /* 0x0000001f02087812 */ /* 0x001fc800078ec0ff */
[----:B------:R-:W-:-:S13]  /*9b90*/  ISETP.NE.AND P0, PT, R8, 0x1f, PT ;  /* 0x0000001f0800780c */ /* 0x000fda0003f05270 */
[----:B------:R-:W-:Y:S02]  /*9ba0*/  @P0 LOP3.LUT R4, R4, 0x20, RZ, 0xfc, !PT ;  /* 0x0000002004040812 */ /* 0x000fe400078efcff */
[----:B------:R-:W-:-:S13]  /*9bb0*/  ISETP.GE.OR P0, PT, R8, UR5, !P0 ;  /* 0x0000000508007c0c */ /* 0x000fda000c706670 */
[----:B------:R-:W0:Y:S02]  /*9bc0*/  @!P0 LDC.64 R2, c[0x0][0xc58] ;  /* 0x00031600ff028b82 */ /* 0x000e240000000a00 */
[----:B0-----:R-:W-:-:S05]  /*9bd0*/  @!P0 IMAD.WIDE.U32 R2, R8, 0x4, R2 ;  /* 0x0000000408028825 */ /* 0x001fca00078e0002 */
[----:B------:R-:W2:Y:S01]  /*9be0*/  @!P0 LDG.E R0, desc[UR38][R2.64] ;  /* 0x0000002602008981 */ /* 0x000ea2000c1e1900 */
[C---:B------:R-:W-:Y:S01]  /*9bf0*/  ISETP.NE.AND P1, PT, R8.reuse, RZ, PT ;  /* 0x000000ff0800720c */ /* 0x040fe20003f25270 */
[----:B------:R-:W-:Y:S01]  /*9c00*/  IMAD.MOV.U32 R16, RZ, RZ, RZ ;  /* 0x000000ffff107224 */ /* 0x000fe200078e00ff */
[----:B------:R-:W-:Y:S01]  /*9c10*/  ISETP.GE.U32.AND P0, PT, R8, 0x2, PT ;  /* 0x000000020800780c */ /* 0x000fe20003f06070 */
[----:B------:R-:W-:Y:S01]  /*9c20*/  IMAD.MOV.U32 R19, RZ, RZ, RZ ;  /* 0x000000ffff137224 */ /* 0x000fe200078e00ff */
[----:B------:R-:W-:-:S09]  /*9c30*/  LOP3.LUT R4, R4, 0xfffffffe, RZ, 0xc0, !PT ;  /* 0xfffffffe04047812 */ /* 0x000fd200078ec0ff */
[----:B------:R-:W-:-:S04]  /*9c40*/  @P1 LOP3.LUT R4, R4, 0x1, RZ, 0xfc, !PT ;  /* 0x0000000104041812 */ /* 0x000fc800078efcff */
[----:B------:R-:W-:-:S04]  /*9c50*/  LOP3.LUT R4, R4, 0xffffffef, RZ, 0xc0, !PT ;  /* 0xffffffef04047812 */ /* 0x000fc800078ec0ff */
[----:B------:R-:W-:-:S04]  /*9c60*/  @P0 LOP3.LUT R4, R4, 0x10, RZ, 0xfc, !PT ;  /* 0x0000001004040812 */ /* 0x000fc800078efcff */
[----:B------:R-:W-:Y:S01]  /*9c70*/  LOP3.LUT R4, R4, 0xfffffff7, RZ, 0xc0, !PT ;  /* 0xfffffff704047812 */ /* 0x000fe200078ec0ff */
[----:B--2---:R-:W0:Y:S02]  /*9c80*/  SHFL.UP PT, R5, R0, 0x1, RZ ;  /* 0x0420000000057989 */ /* 0x004e2400000e00ff */
[----:B0-----:R-:W-:-:S05]  /*9c90*/  SEL R5, R5, RZ, P1 ;  /* 0x000000ff05057207 */ /* 0x001fca0000800000 */
[----:B------:R-:W-:-:S05]  /*9ca0*/  IMAD.IADD R5, R0, 0x1, R5 ;  /* 0x0000000100057824 */ /* 0x000fca00078e0205 */
[----:B------:R-:W0:Y:S02]  /*9cb0*/  SHFL.UP PT, R6, R5, 0x2, RZ ;  /* 0x0440000005067989 */ /* 0x000e2400000e00ff */
[----:B0-----:R-:W-:Y:S02]  /*9cc0*/  SEL R6, R6, RZ, P0 ;  /* 0x000000ff06067207 */ /* 0x001fe40000000000 */
[----:B------:R-:W-:-:S03]  /*9cd0*/  ISETP.GE.U32.AND P0, PT, R8, 0x4, PT ;  /* 0x000000040800780c */ /* 0x000fc60003f06070 */
[----:B------:R-:W-:-:S05]  /*9ce0*/  IMAD.IADD R6, R5, 0x1, R6 ;  /* 0x0000000105067824 */ /* 0x000fca00078e0206 */
[----:B------:R-:W0:Y:S05]  /*9cf0*/  SHFL.UP PT, R7, R6, 0x4, RZ ;  /* 0x0480000006077989 */ /* 0x000e2a00000e00ff */
[----:B------:R-:W-:-:S04]  /*9d00*/  @P0 LOP3.LUT R4, R4, 0x8, RZ, 0xfc, !PT ;  /* 0x0000000804040812 */ /* 0x000fc800078efcff */
[----:B------:R-:W-:Y:S02]  /*9d10*/  LOP3.LUT R4, R4, 0xfffffffb, RZ, 0xc0, !PT ;  /* 0xfffffffb04047812 */ /* 0x000fe400078ec0ff */
[----:B0-----:R-:W-:Y:S02]  /*9d20*/  SEL R7, R7, RZ, P0 ;  /* 0x000000ff07077207 */ /* 0x001fe40000000000 */
[----:B------:R-:W-:-:S03]  /*9d30*/  ISETP.GE.U32.AND P0, PT, R8, 0x8, PT ;  /* 0x000000080800780c */ /* 0x000fc60003f06070 */
[----:B------:R-:W-:-:S05]  /*9d40*/  IMAD.IADD R7, R6, 0x1, R7 ;  /* 0x0000000106077824 */ /* 0x000fca00078e0207 */
[----:B------:R-:W0:Y:S05]  /*9d50*/  SHFL.UP PT, R2, R7, 0x8, RZ ;  /* 0x0500000007027989 */ /* 0x000e2a00000e00ff */
[----:B------:R-:W-:-:S04]  /*9d60*/  @P0 LOP3.LUT R4, R4, 0x4, RZ, 0xfc, !PT ;  /* 0x0000000404040812 */ /* 0x000fc800078efcff */
[----:B------:R-:W-:Y:S02]  /*9d70*/  LOP3.LUT R4, R4, 0xfffffffd, RZ, 0xc0, !PT ;  /* 0xfffffffd04047812 */ /* 0x000fe400078ec0ff */
[----:B0-----:R-:W-:Y:S02]  /*9d80*/  SEL R2, R2, RZ, P0 ;  /* 0x000000ff02027207 */ /* 0x001fe40000000000 */
[----:B------:R-:W-:Y:S02]  /*9d90*/  ISETP.GE.U32.AND P0, PT, R8, 0x10, PT ;  /* 0x000000100800780c */ /* 0x000fe40003f06070 */
[----:B------:R-:W-:-:S05]  /*9da0*/  IADD3 R3, R7, R2, RZ ;  /* 0x0000000207037210 */ /* 0x000fca0007ffe0ff */
[----:B------:R-:W0:Y:S06]  /*9db0*/  SHFL.UP PT, R2, R3, 0x10, RZ ;  /* 0x0600000003027989 */ /* 0x000e2c00000e00ff */
[----:B------:R-:W-:Y:S02]  /*9dc0*/  @P0 LOP3.LUT R4, R4, 0x2, RZ, 0xfc, !PT ;  /* 0x0000000204040812 */ /* 0x000fe400078efcff */
[----:B0-----:R-:W-:-:S05]  /*9dd0*/  SEL R2, R2, RZ, P0 ;  /* 0x000000ff02027207 */ /* 0x001fca0000000000 */
[----:B------:R-:W-:-:S05]  /*9de0*/  IMAD.IADD R2, R3, 0x1, R2 ;  /* 0x0000000103027824 */ /* 0x000fca00078e0202 */
[----:B------:R-:W0:Y:S02]  /*9df0*/  SHFL.IDX PT, R5, R2, 0x1f, 0x1f ;  /* 0x03e01f0002057f89 */ /* 0x000e2400000e0000 */
[----:B0-----:R-:W-:-:S05]  /*9e00*/  IMAD R5, R5, UR4, RZ ;  /* 0x0000000405057c24 */ /* 0x001fca000f8e02ff */
[----:B-1----:R-:W-:Y:S02]  /*9e10*/  ISETP.GT.AND P0, PT, R5, UR6, PT ;  /* 0x0000000605007c0c */ /* 0x002fe4000bf04270 */
[----:B------:R-:W-:-:S11]  /*9e20*/  MOV R6, R5 ;  /* 0x0000000500067202 */ /* 0x000fd60000000f00 */
[----:B------:R-:W-:Y:S05]  /*9e30*/  @P0 BRA `(.L_x_300) ;  /* 0x0000000000c00947 */ /* 0x000fea0003800000 */
[----:B------:R-:W-:Y:S01]  /*9e40*/  IMAD.MOV.U32 R5, RZ, RZ, R6 ;  /* 0x000000ffff057224 */ /* 0x000fe200078e0006 */
[----:B------:R-:W-:Y:S01]  /*9e50*/  ULDC UR5, c[0x0][0xc14] ;  /* 0x0003050000057ab9 */ /* 0x000fe20000000800 */
[----:B------:R-:W-:Y:S01]  /*9e60*/  IMAD.MOV.U32 R19, RZ, RZ, RZ ;  /* 0x000000ffff137224 */ /* 0x000fe200078e00ff */
[----:B------:R-:W-:Y:S01]  /*9e70*/  ULDC UR7, c[0x0][0xc14] ;  /* 0x0003050000077ab9 */ /* 0x000fe20000000800 */
[----:B------:R-:W-:-:S05]  /*9e80*/  ULDC UR4, c[0x0][0xc10] ;  /* 0x0003040000047ab9 */ /* 0x000fca0000000800 */
.L_x_304:
[----:B------:R-:W-:Y:S01]  /*9e90*/  VIADD R0, R19, 0x1f ;  /* 0x0000001f13007836 */ /* 0x000fe20000000000 */
[----:B------:R-:W-:-:S04]  /*9ea0*/  MOV R19, UR7 ;  /* 0x0000000700137c02 */ /* 0x000fc80008000f00 */
[----:B------:R-:W-:-:S13]  /*9eb0*/  ISETP.GE.AND P0, PT, R0, UR5, PT ;  /* 0x0000000500007c0c */ /* 0x000fda000bf06270 */
[----:B------:R-:W-:Y:S05]  /*9ec0*/  @P0 BRA `(.L_x_301) ;  /* 0x0000000400400947 */ /* 0x000fea0003800000 */
[----:B------:R-:W0:Y:S01]  /*9ed0*/  S2R R2, SR_TID.X ;  /* 0x0000000000027919 */ /* 0x000e220000002100 */
[----:B------:R-:W-:Y:S01]  /*9ee0*/  IMAD.MOV.U32 R19, RZ, RZ, R0 ;  /* 0x000000ffff137224 */ /* 0x000fe200078e0000 */
[----:B------:R-:W-:Y:S01]  /*9ef0*/  BSSY B0, `(.L_x_302) ;  /* 0x000000a000007945 */ /* 0x000fe20003800000 */
[----:B------:R-:W-:Y:S01]  /*9f00*/  IMAD.MOV.U32 R0, RZ, RZ, RZ ;  /* 0x000000ffff007224 */ /* 0x000fe200078e00ff */
[----:B0-----:R-:W-:-:S04]  /*9f10*/  LOP3.LUT R8, R2, 0x1f, RZ, 0xc0, !PT ;  /* 0x0000001f02087812 */ /* 0x001fc800078ec0ff */
[C---:B------:R-:W-:Y:S01]  /*9f20*/  ISETP.NE.AND P1, PT, R8.reuse, 0x1f, PT ;  /* 0x0000001f0800780c */ /* 0x040fe20003f25270 */
[----:B------:R-:W-:-:S05]  /*9f30*/  IMAD.IADD R7, R8, 0x1, R19 ;  /* 0x0000000108077824 */ /* 0x000fca00078e0213 */
[----:B------:R-:W-:-:S13]  /*9f40*/  ISETP.GE.OR P0, PT, R7, UR5, !P1 ;  /* 0x0000000507007c0c */ /* 0x000fda000cf06670 */
[----:B------:R-:W-:Y:S05]  /*9f50*/  @P0 BRA `(.L_x_303) ;  /* 0x00000000000c0947 */ /* 0x000fea0003800000 */
[----:B------:R-:W0:Y:S02]  /*9f60*/  LDC.64 R2, c[0x0][0xc58] ;  /* 0x00031600ff027b82 */ /* 0x000e240000000a00 */
[----:B0-----:R-:W-:-:S05]  /*9f70*/  IMAD.WIDE R2, R7, 0x4, R2 ;  /* 0x0000000407027825 */ /* 0x001fca00078e0202 */
[----:B------:R0:W5:Y:S02]  /*9f80*/  LDG.E R0, desc[UR38][R2.64] ;  /* 0x0000002602007981 */ /* 0x000164000c1e1900 */
.L_x_303:
[----:B------:R-:W-:Y:S05]  /*9f90*/  BSYNC B0 ;  /* 0x0000000000007941 */ /* 0x000fea0003800000 */
.L_x_302:
[----:B0----5:R-:W0:Y:S01]  /*9fa0*/  SHFL.UP PT, R2, R0, 0x1, RZ ;  /* 0x0420000000027989 */ /* 0x021e2200000e00ff */
[C---:B------:R-:W-:Y:S02]  /*9fb0*/  ISETP.NE.AND P0, PT, R8.reuse, RZ, PT ;  /* 0x000000ff0800720c */ /* 0x040fe40003f05270 */
[----:B------:R-:W-:Y:S02]  /*9fc0*/  ISETP.GE.U32.AND P1, PT, R8, 0x2, PT ;  /* 0x000000020800780c */ /* 0x000fe40003f26070 */
[----:B0-----:R-:W-:Y:S02]  /*9fd0*/  SEL R3, R2, RZ, P0 ;  /* 0x000000ff02037207 */ /* 0x001fe40000000000 */
[----:B------:R-:W-:Y:S02]  /*9fe0*/  ISETP.GE.U32.AND P0, PT, R8, 0x4, PT ;  /* 0x000000040800780c */ /* 0x000fe40003f06070 */
[----:B------:R-:W-:-:S05]  /*9ff0*/  IADD3 R3, R0, R3, RZ ;  /* 0x0000000300037210 */ /* 0x000fca0007ffe0ff */
[----:B------:R-:W0:Y:S02]  /*a000*/  SHFL.UP PT, R2, R3, 0x2, RZ ;  /* 0x0440000003027989 */ /* 0x000e2400000e00ff */
[----:B0-----:R-:W-:Y:S02]  /*a010*/  SEL R2, R2, RZ, P1 ;  /* 0x000000ff02027207 */ /* 0x001fe40000800000 */
[----:B------:R-:W-:-:S03]  /*a020*/  ISETP.GE.U32.AND P1, PT, R8, 0x8, PT ;  /* 0x000000080800780c */ /* 0x000fc60003f26070 */
[----:B------:R-:W-:-:S05]  /*a030*/  IMAD.IADD R2, R3, 0x1, R2 ;  /* 0x0000000103027824 */ /* 0x000fca00078e0202 */
[----:B------:R-:W0:Y:S02]  /*a040*/  SHFL.UP PT, R6, R2, 0x4, RZ ;  /* 0x0480000002067989 */ /* 0x000e2400000e00ff */
[----:B0-----:R-:W-:Y:S02]  /*a050*/  SEL R7, R6, RZ, P0 ;  /* 0x000000ff06077207 */ /* 0x001fe40000000000 */
[----:B------:R-:W-:-:S03]  /*a060*/  ISETP.GE.U32.AND P0, PT, R8, 0x10, PT ;  /* 0x000000100800780c */ /* 0x000fc60003f06070 */
[----:B------:R-:W-:-:S05]  /*a070*/  IMAD.IADD R7, R2, 0x1, R7 ;  /* 0x0000000102077824 */ /* 0x000fca00078e0207 */
[----:B------:R-:W0:Y:S02]  /*a080*/  SHFL.UP PT, R6, R7, 0x8, RZ ;  /* 0x0500000007067989 */ /* 0x000e2400000e00ff */
[----:B0-----:R-:W-:-:S05]  /*a090*/  SEL R6, R6, RZ, P1 ;  /* 0x000000ff06067207 */ /* 0x001fca0000800000 */
[----:B------:R-:W-:-:S05]  /*a0a0*/  IMAD.IADD R6, R7, 0x1, R6 ;  /* 0x0000000107067824 */ /* 0x000fca00078e0206 */
[----:B------:R-:W0:Y:S02]  /*a0b0*/  SHFL.UP PT, R8, R6, 0x10, RZ ;  /* 0x0600000006087989 */ /* 0x000e2400000e00ff */
[----:B0-----:R-:W-:-:S04]  /*a0c0*/  SEL R9, R8, RZ, P0 ;  /* 0x000000ff08097207 */ /* 0x001fc80000000000 */
[----:B------:R-:W-:-:S05]  /*a0d0*/  IADD3 R9, R6, R9, RZ ;  /* 0x0000000906097210 */ /* 0x000fca0007ffe0ff */
[----:B------:R-:W0:Y:S02]  /*a0e0*/  SHFL.IDX PT, R3, R9, 0x1f, 0x1f ;  /* 0x03e01f0009037f89 */ /* 0x000e2400000e0000 */
[----:B0-----:R-:W-:-:S04]  /*a0f0*/  IMAD R6, R3, UR4, RZ ;  /* 0x0000000403067c24 */ /* 0x001fc8000f8e02ff */
[----:B------:R-:W-:-:S05]  /*a100*/  IMAD.IADD R5, R6, 0x1, R5 ;  /* 0x0000000106057824 */ /* 0x000fca00078e0205 */
[----:B------:R-:W-:-:S13]  /*a110*/  ISETP.GT.AND P0, PT, R5, UR6, PT ;  /* 0x0000000605007c0c */ /* 0x000fda000bf04270 */
[----:B------:R-:W-:Y:S05]  /*a120*/  @!P0 BRA `(.L_x_304) ;  /* 0xfffffffc00588947 */ /* 0x000fea000383ffff */
[----:B------:R-:W-:-:S07]  /*a130*/  IMAD.MOV.U32 R2, RZ, RZ, R9 ;  /* 0x000000ffff027224 */ /* 0x000fce00078e0009 */
.L_x_300:
[----:B------:R-:W-:-:S04]  /*a140*/  IMAD.IADD R7, R5, 0x1, -R6 ;  /* 0x0000000105077824 */ /* 0x000fc800078e0a06 */
[----:B------:R-:W-:-:S05]  /*a150*/  IMAD R3, R2, UR4, R7 ;  /* 0x0000000402037c24 */ /* 0x000fca000f8e0207 */
[----:B------:R-:W-:-:S13]  /*a160*/  ISETP.GT.AND P0, PT, R3, UR6, PT ;  /* 0x0000000603007c0c */ /* 0x000fda000bf04270 */
[----:B------:R-:W-:-:S04]  /*a170*/  VOTE.ANY R8, PT, !P0 ;  /* 0x0000000000087806 */ /* 0x000fc800040e0100 */
[----:B------:R-:W0:Y:S01]  /*a180*/  POPC R5, R8 ;  /* 0x0000000800057309 */ /* 0x000e220000000000 */
[----:B------:R-:W-:Y:S01]  /*a190*/  ISETP.NE.AND P0, PT, R8, RZ, PT ;  /* 0x000000ff0800720c */ /* 0x000fe20003f05270 */
[----:B0-----:R-:W0:Y:S02]  /*a1a0*/  SHFL.IDX PT, R0, R0, R5, 0x1f ;  /* 0x00001f0500007589 */ /* 0x001e2400000e0000 */
[----:B0-----:R-:W-:-:S04]  /*a1b0*/  IABS R6, R0 ;  /* 0x0000000000067213 */ /* 0x001fc80000000000 */
[----:B------:R-:W0:Y:S08]  /*a1c0*/  I2F.RP R9, R6 ;  /* 0x0000000600097306 */ /* 0x000e300000209400 */
[----:B0-----:R-:W0:Y:S02]  /*a1d0*/  MUFU.RCP R9, R9 ;  /* 0x0000000900097308 */ /* 0x001e240000001000 */
[----:B0-----:R-:W-:-:S06]  /*a1e0*/  IADD3 R3, R9, 0xffffffe, RZ ;  /* 0x0ffffffe09037810 */ /* 0x001fcc0007ffe0ff */
[----:B------:R-:W0:Y:S02]  /*a1f0*/  F2I.FTZ.U32.TRUNC.NTZ R3, R3 ;  /* 0x0000000300037305 */ /* 0x000e24000021f000 */
[----:B0-----:R-:W-:Y:S01]  /*a200*/  IMAD.MOV R11, RZ, RZ, -R3 ;  /* 0x000000ffff0b7224 */ /* 0x001fe200078e0a03 */
[----:B------:R-:W-:Y:S06]  /*a210*/  @!P0 BRA `(.L_x_305) ;  /* 0x0000000000088947 */ /* 0x000fec0003800000 */
[----:B------:R-:W-:-:S05]  /*a220*/  VIADD R9, R5, 0xffffffff ;  /* 0xffffffff05097836 */ /* 0x000fca0000000000 */
[----:B------:R0:W1:Y:S02]  /*a230*/  SHFL.IDX PT, R16, R2, R9, 0x1f ;  /* 0x00001f0902107589 */ /* 0x00006400000e0000 */
.L_x_305:
[----:B-1----:R-:W-:Y:S02]  /*a240*/  IMAD R16, R16, UR4, R7 ;  /* 0x0000000410107c24 */ /* 0x002fe4000f8e0207 */
[----:B------:R-:W-:Y:S02]  /*a250*/  IMAD R7, R11, R6, RZ ;  /* 0x000000060b077224 */ /* 0x000fe400078e02ff */
[----:B0-----:R-:W-:Y:S01]  /*a260*/  IMAD.MOV.U32 R2, RZ, RZ, RZ ;  /* 0x000000ffff027224 */ /* 0x001fe200078e00ff */
[----:B------:R-:W-:Y:S01]  /*a270*/  IADD3 R9, -R16, UR6, RZ ;  /* 0x0000000610097c10 */ /* 0x000fe2000fffe1ff */
[----:B------:R-:W-:Y:S02]  /*a280*/  IMAD.IADD R19, R5, 0x1, R19 ;  /* 0x0000000105137824 */ /* 0x000fe400078e0213 */
[----:B------:R-:W-:Y:S01]  /*a290*/  IMAD.HI.U32 R2, R3, R7, R2 ;  /* 0x0000000703027227 */ /* 0x000fe200078e0002 */
[----:B------:R-:W-:Y:S02]  /*a2a0*/  IABS R7, R0 ;  /* 0x0000000000077213 */ /* 0x000fe40000000000 */
[----:B------:R-:W-:-:S02]  /*a2b0*/  IABS R3, R9 ;  /* 0x0000000900037213 */ /* 0x000fc40000000000 */
[----:B------:R-:W-:-:S03]  /*a2c0*/  IADD3 R7, RZ, -R7, RZ ;  /* 0x80000007ff077210 */ /* 0x000fc60007ffe0ff */
[----:B------:R-:W-:-:S04]  /*a2d0*/  IMAD.HI.U32 R2, R2, R3, RZ ;  /* 0x0000000302027227 */ /* 0x000fc800078e00ff */
[----:B------:R-:W-:-:S05]  /*a2e0*/  IMAD R3, R2, R7, R3 ;  /* 0x0000000702037224 */ /* 0x000fca00078e0203 */
[----:B------:R-:W-:-:S13]  /*a2f0*/  ISETP.GT.U32.AND P0, PT, R6, R3, PT ;  /* 0x000000030600720c */ /* 0x000fda0003f04070 */
[----:B------:R-:W-:Y:S02]  /*a300*/  @!P0 IMAD.IADD R3, R3, 0x1, -R6 ;  /* 0x0000000103038824 */ /* 0x000fe400078e0a06 */
[----:B------:R-:W-:-:S03]  /*a310*/  @!P0 VIADD R2, R2, 0x1 ;  /* 0x0000000102028836 */ /* 0x000fc60000000000 */
[----:B------:R-:W-:Y:S02]  /*a320*/  ISETP.GE.U32.AND P0, PT, R3, R6, PT ;  /* 0x000000060300720c */ /* 0x000fe40003f06070 */
[----:B------:R-:W-:-:S11]  /*a330*/  LOP3.LUT R3, R9, R0, RZ, 0x3c, !PT ;  /* 0x0000000009037212 */ /* 0x000fd600078e3cff */
[----:B------:R-:W-:Y:S01]  /*a340*/  @P0 VIADD R2, R2, 0x1 ;  /* 0x0000000102020836 */ /* 0x000fe20000000000 */
[----:B------:R-:W-:-:S13]  /*a350*/  ISETP.GE.AND P0, PT, R3, RZ, PT ;  /* 0x000000ff0300720c */ /* 0x000fda0003f06270 */
[----:B------:R-:W-:Y:S02]  /*a360*/  @!P0 IADD3 R2, -R2, RZ, RZ ;  /* 0x000000ff02028210 */ /* 0x000fe40007ffe1ff */
[----:B------:R-:W-:-:S13]  /*a370*/  ISETP.NE.AND P0, PT, R0, RZ, PT ;  /* 0x000000ff0000720c */ /* 0x000fda0003f05270 */
[----:B------:R-:W-:-:S05]  /*a380*/  @!P0 LOP3.LUT R2, RZ, R0, RZ, 0x33, !PT ;  /* 0x00000000ff028212 */ /* 0x000fca00078e33ff */
[--C-:B------:R-:W-:Y:S02]  /*a390*/  IMAD.MOV R17, RZ, RZ, -R2.reuse ;  /* 0x000000ffff117224 */ /* 0x100fe400078e0a02 */
[----:B------:R-:W-:Y:S02]  /*a3a0*/  IMAD.MOV.U32 R18, RZ, RZ, R2 ;  /* 0x000000ffff127224 */ /* 0x000fe400078e0002 */
[----:B------:R-:W-:Y:S01]  /*a3b0*/  IMAD R17, R0, R17, R9 ;  /* 0x0000001100117224 */ /* 0x000fe200078e0209 */
[----:B------:R-:W-:Y:S06]  /*a3c0*/  BRA `(.L_x_306) ;  /* 0x00000000000c7947 */ /* 0x000fec0003800000 */
.L_x_301:
[----:B------:R-:W-:Y:S01]  /*a3d0*/  MOV R17, RZ ;  /* 0x000000ff00117202 */ /* 0x000fe20000000f00 */
[----:B------:R-:W-:Y:S02]  /*a3e0*/  IMAD.U32 R16, RZ, RZ, UR6 ;  /* 0x00000006ff107e24 */ /* 0x000fe4000f8e00ff */
[----:B------:R-:W-:-:S07]  /*a3f0*/  IMAD.MOV.U32 R18, RZ, RZ, RZ ;  /* 0x000000ffff127224 */ /* 0x000fce00078e00ff */
.L_x_306:
[----:B------:R-:W0:Y:S01]  /*a400*/  S2R R0, SR_TID.X ;  /* 0x0000000000007919 */ /* 0x000e220000002100 */
[----:B------:R-:W-:Y:S01]  /*a410*/  STL [R1+0x24], RZ ;  /* 0x000024ff01007387 */ /* 0x000fe20000100800 */
[----:B0-----:R-:W-:-:S04]  /*a420*/  LOP3.LUT R0, R0, 0x1f, RZ, 0xc0, !PT ;  /* 0x0000001f00007812 */ /* 0x001fc800078ec0ff */
[----:B------:R-:W-:-:S13]  /*a430*/  ISETP.NE.AND P0, PT, R0, RZ, PT ;  /* 0x000000ff0000720c */ /* 0x000fda0003f05270 */
[----:B------:R-:W0:Y:S01]  /*a440*/  @!P0 S2R R3, SR_CgaCtaId ;  /* 0x0000000000038919 */ /* 0x000e220000008800 */
[----:B------:R-:W-:-:S04]  /*a450*/  @!P0 MOV R0, 0x400 ;  /* 0x0000040000008802 */ /* 0x000fc80000000f00 */
[----:B0-----:R-:W-:-:S05]  /*a460*/  @!P0 LEA R0, R3, R0, 0x18 ;  /* 0x0000000003008211 */ /* 0x001fca00078ec0ff */
[----:B------:R0:W-:Y:S01]  /*a470*/  @!P0 STS.128 [R0+0x28cd0], R16 ;  /* 0x028cd01000008388 */ /* 0x0001e20000000c00 */
[----:B------:R-:W-:Y:S06]  /*a480*/  BAR.ARV 0x5, 0x120 ;  /* 0x0144800000007b1d */ /* 0x000fec0000002000 */
[----:B------:R-:W-:Y:S01]  /*a490*/  ISETP.GE.AND P0, PT, R19, UR5, PT ;  /* 0x0000000513007c0c */ /* 0x000fe2000bf06270 */
[----:B0-----:R-:W-:-:S05]  /*a4a0*/  IMAD.MOV.U32 R0, RZ, RZ, 0x1 ;  /* 0x00000001ff007424 */ /* 0x001fca00078e00ff */
[----:B------:R0:W-:Y:S04]  /*a4b0*/  STL [R1+0x4], R0 ;  /* 0x0000040001007387 */ /* 0x0001e80000100800 */
[----:B------:R0:W-:Y:S03]  /*a4c0*/  STL [R1], RZ ;  /* 0x000000ff01007387 */ /* 0x0001e60000100800 */
[----:B------:R-:W-:Y:S05]  /*a4d0*/  @P0 BRA `(.L_x_307) ;  /* 0x0000003c00780947 */ /* 0x000fea0003800000 */
[----:B0-----:R-:W-:Y:S01]  /*a4e0*/  MOV R0, 0x1 ;  /* 0x0000000100007802 */ /* 0x001fe20000000f00 */
[----:B------:R0:W-:Y:S01]  /*a4f0*/  STL [R1], RZ ;  /* 0x000000ff01007387 */ /* 0x0001e20000100800 */
[----:B------:R-:W-:Y:S01]  /*a500*/  ULDC UR37, c[0x0][0xc] ;  /* 0x0000030000257ab9 */ /* 0x000fe20000000800 */
[----:B------:R-:W-:Y:S02]  /*a510*/  ULDC.64 UR40, c[0x0][0x198] ;  /* 0x0000660000287ab9 */ /* 0x000fe40000000a00 */
[----:B------:R0:W-:Y:S04]  /*a520*/  STL [R1+0x4], R0 ;  /* 0x0000040001007387 */ /* 0x0001e80000100800 */
[----:B------:R0:W-:Y:S02]  /*a530*/  STL [R1+0x24], RZ ;  /* 0x000024ff01007387 */ /* 0x0001e40000100800 */
.L_x_370:
[----:B-12---:R-:W1:Y:S02]  /*a540*/  LDC.64 R2, c[0x0][0xc60] ;  /* 0x00031800ff027b82 */ /* 0x006e640000000a00 */
[----:B-1----:R-:W-:-:S05]  /*a550*/  IMAD.WIDE R2, R19, 0x4, R2 ;  /* 0x0000000413027825 */ /* 0x002fca00078e0202 */
[----:B------:R-:W2:Y:S01]  /*a560*/  LDG.E R5, desc[UR38][R2.64] ;  /* 0x0000002602057981 */ /* 0x000ea2000c1e1900 */
[----:B------:R-:W-:Y:S05]  /*a570*/  YIELD ;  /* 0x0000000000007946 */ /* 0x000fea0003800000 */
[----:B------:R-:W-:Y:S01]  /*a580*/  ULDC.64 UR4, c[0x0][0xa28] ;  /* 0x00028a0000047ab9 */ /* 0x000fe20000000a00 */
[----:B0-----:R-:W-:Y:S01]  /*a590*/  IMAD.MOV.U32 R0, RZ, RZ, RZ ;  /* 0x000000ffff007224 */ /* 0x001fe200078e00ff */
[----:B------:R-:W-:-:S04]  /*a5a0*/  ISETP.NE.U32.AND P0, PT, RZ, UR4, PT ;  /* 0x00000004ff007c0c */ /* 0x000fc8000bf05070 */
[----:B------:R-:W-:Y:S01]  /*a5b0*/  ISETP.NE.AND.EX P0, PT, RZ, UR5, PT, P0 ;  /* 0x00000005ff007c0c */ /* 0x000fe2000bf05300 */
[----:B------:R-:W-:Y:S01]  /*a5c0*/  IMAD.MOV.U32 R6, RZ, RZ, RZ ;  /* 0x000000ffff067224 */ /* 0x000fe200078e00ff */
[----:B--2---:R-:W-:Y:S01]  /*a5d0*/  SHF.R.S32.HI R4, RZ, 0x1f, R5 ;  /* 0x0000001fff047819 */ /* 0x004fe20000011405 */
[----:B------:R-:W-:-:S10]  /*a5e0*/  IMAD.SHL.U32 R7, R5, 0x4, RZ ;  /* 0x0000000405077824 */ /* 0x000fd400078e00ff */
[C---:B------:R-:W-:Y:S01]  /*a5f0*/  @P0 LEA R2, P1, R5.reuse, UR4, 0x2 ;  /* 0x0000000405020c11 */ /* 0x040fe2000f8210ff */
[----:B------:R-:W-:Y:S03]  /*a600*/  STL [R1+0x10], R5 ;  /* 0x0000100501007387 */ /* 0x000fe60000100800 */
[----:B------:R-:W-:Y:S01]  /*a610*/  @P0 LEA.HI.X R3, R5, UR5, R4, 0x2, P1 ;  /* 0x0000000505030c11 */ /* 0x000fe200088f1404 */
[----:B------:R-:W-:-:S04]  /*a620*/  ULDC.64 UR4, c[0x0][0xa00] ;  /* 0x0002800000047ab9 */ /* 0x000fc80000000a00 */
[----:B------:R0:W5:Y:S01]  /*a630*/  @P0 LDG.E R0, desc[UR38][R2.64] ;  /* 0x0000002602000981 */ /* 0x000162000c1e1900 */
[----:B------:R-:W-:-:S04]  /*a640*/  ISETP.NE.U32.AND P0, PT, RZ, UR4, PT ;  /* 0x00000004ff007c0c */ /* 0x000fc8000bf05070 */
[----:B------:R-:W-:-:S13]  /*a650*/  ISETP.NE.AND.EX P0, PT, RZ, UR5, PT, P0 ;  /* 0x00000005ff007c0c */ /* 0x000fda000bf05300 */
[----:B0-----:R-:W-:-:S04]  /*a660*/  @P0 LEA R2, P1, R5, UR4, 0x2 ;  /* 0x0000000405020c11 */ /* 0x001fc8000f8210ff */
[----:B------:R-:W-:Y:S01]  /*a670*/  @P0 LEA.HI.X R3, R5, UR5, R4, 0x2, P1 ;  /* 0x0000000505030c11 */ /* 0x000fe200088f1404 */
[----:B------:R-:W-:-:S04]  /*a680*/  ULDC.64 UR4, c[0x0][0xa20] ;  /* 0x0002880000047ab9 */ /* 0x000fc80000000a00 */
[----:B------:R-:W2:Y:S01]  /*a690*/  @P0 LDG.E R6, desc[UR38][R2.64] ;  /* 0x0000002602060981 */ /* 0x000ea2000c1e1900 */
[----:B------:R-:W-:-:S04]  /*a6a0*/  ISETP.NE.U32.AND P0, PT, RZ, UR4, PT ;  /* 0x00000004ff007c0c */ /* 0x000fc8000bf05070 */
[----:B------:R-:W-:Y:S01]  /*a6b0*/  ISETP.NE.AND.EX P0, PT, RZ, UR5, PT, P0 ;  /* 0x00000005ff007c0c */ /* 0x000fe2000bf05300 */
[----:B--2---:R0:W-:Y:S04]  /*a6c0*/  STL [R1+0x2c], R6 ;  /* 0x00002c0601007387 */ /* 0x0041e80000100800 */
[----:B------:R1:W-:Y:S01]  /*a6d0*/  STL [R1+0x18], R7 ;  /* 0x0000180701007387 */ /* 0x0003e20000100800 */
[----:B0-----:R-:W-:-:S07]  /*a6e0*/  SHF.L.U64.HI R6, R5, 0x2, R4 ;  /* 0x0000000205067819 */ /* 0x001fce0000010204 */
[C---:B------:R-:W-:Y:S01]  /*a6f0*/  @P0 IADD3 R4, P1, R7.reuse, UR4, RZ ;  /* 0x0000000407040c10 */ /* 0x040fe2000ff3e0ff */
[----:B------:R0:W-:Y:S03]  /*a700*/  STL [R1+0x1c], R6 ;  /* 0x00001c0601007387 */ /* 0x0001e60000100800 */
[C---:B------:R-:W-:Y:S01]  /*a710*/  @P0 IADD3.X R5, R6.reuse, UR5, RZ, P1, !PT ;  /* 0x0000000506050c10 */ /* 0x040fe20008ffe4ff */
[----:B------:R-:W-:Y:S02]  /*a720*/  ULDC.64 UR4, c[0x0][0xa08] ;  /* 0x0002820000047ab9 */ /* 0x000fe40000000a00 */
[----:B------:R-:W-:Y:S02]  /*a730*/  IADD3 R2, P1, R7, UR4, RZ ;  /* 0x0000000407027c10 */ /* 0x000fe4000ff3e0ff */
[----:B-1----:R-:W-:Y:S02]  /*a740*/  MOV R7, RZ ;  /* 0x000000ff00077202 */ /* 0x002fe40000000f00 */
[----:B------:R-:W-:-:S02]  /*a750*/  IADD3.X R3, R6, UR5, RZ, P1, !PT ;  /* 0x0000000506037c10 */ /* 0x000fc40008ffe4ff */
[----:B------:R-:W-:-:S04]  /*a760*/  ISETP.NE.U32.AND P1, PT, RZ, UR4, PT ;  /* 0x00000004ff007c0c */ /* 0x000fc8000bf25070 */
[----:B------:R-:W-:Y:S01]  /*a770*/  ISETP.NE.AND.EX P1, PT, RZ, UR5, PT, P1 ;  /* 0x00000005ff007c0c */ /* 0x000fe2000bf25310 */
[----:B------:R-:W-:Y:S02]  /*a780*/  ULDC.64 UR4, c[0x0][0x3f8] ;  /* 0x0000fe0000047ab9 */ /* 0x000fe40000000a00 */
[----:B------:R-:W-:-:S03]  /*a790*/  UISETP.NE.U32.AND UP0, UPT, UR4, URZ, UPT ;  /* 0x0000003f0400728c */ /* 0x000fc6000bf05070 */
[----:B------:R-:W-:Y:S01]  /*a7a0*/  ULDC UR4, c[0x0][0x404] ;  /* 0x0001010000047ab9 */ /* 0x000fe20000000800 */
[----:B------:R-:W-:-:S03]  /*a7b0*/  UISETP.NE.AND.EX UP0, UPT, UR5, URZ, UPT, UP0 ;  /* 0x0000003f0500728c */ /* 0x000fc6000bf05300 */
[----:B------:R-:W-:Y:S01]  /*a7c0*/  ULDC UR5, c[0x0][0x2e0] ;  /* 0x0000b80000057ab9 */ /* 0x000fe20000000800 */
[----:B------:R-:W-:Y:S02]  /*a7d0*/  USEL UR4, UR4, 0x1, UP0 ;  /* 0x0000000104047887 */ /* 0x000fe40008000000 */
[----:B------:R1:W5:Y:S02]  /*a7e0*/  @P1 LDG.E R7, desc[UR38][R2.64] ;  /* 0x0000002602071981 */ /* 0x000364000c1e1900 */
[----:B------:R-:W-:-:S06]  /*a7f0*/  UIMAD UR4, UR4, UR5, URZ ;  /* 0x00000005040472a4 */ /* 0x000fcc000f8e023f */
[----:B0-----:R-:W-:-:S06]  /*a800*/  IMAD.U32 R6, RZ, RZ, UR4 ;  /* 0x00000004ff067e24 */ /* 0x001fcc000f8e00ff */
[----:B------:R1:W5:Y:S01]  /*a810*/  @P0 LDG.E R6, desc[UR38][R4.64] ;  /* 0x0000002604060981 */ /* 0x000362000c1e1900 */
[----:B------:R-:W-:Y:S05]  /*a820*/  @P0 BRA `(.L_x_308) ;  /* 0x0000000000100947 */ /* 0x000fea0003800000 */
[----:B------:R-:W-:Y:S05]  /*a830*/  @!P1 BRA `(.L_x_308) ;  /* 0x00000000000c9947 */ /* 0x000fea0003800000 */
[----:B-1----:R-:W2:Y:S04]  /*a840*/  LDG.E R5, desc[UR38][R2.64] ;  /* 0x0000002602057981 */ /* 0x002ea8000c1e1900 */
[----:B-----5:R-:W2:Y:S02]  /*a850*/  LDG.E R6, desc[UR38][R2.64+0x4] ;  /* 0x0000042602067981 */ /* 0x020ea4000c1e1900 */
[----:B--2---:R-:W-:-:S07]  /*a860*/  IMAD.IADD R6, R6, 0x1, -R5 ;  /* 0x0000000106067824 */ /* 0x004fce00078e0a05 */
.L_x_308:
[----:B-1---5:R-:W-:Y:S01]  /*a870*/  IADD3 R2, -R0, R6, RZ ;  /* 0x0000000600027210 */ /* 0x022fe20007ffe1ff */
[----:B------:R-:W-:Y:S01]  /*a880*/  IMAD.IADD R3, R7, 0x1, R0 ;  /* 0x0000000107037824 */ /* 0x000fe200078e0200 */
[----:B------:R-:W-:Y:S02]  /*a890*/  BSSY B6, `(.L_x_309) ;  /* 0x0000305000067945 */ /* 0x000fe40003800000 */
[C---:B------:R-:W-:Y:S01]  /*a8a0*/  ISETP.GT.AND P0, PT, R2.reuse, RZ, PT ;  /* 0x000000ff0200720c */ /* 0x040fe20003f04270 */
[----:B------:R-:W-:Y:S01]  /*a8b0*/  VIADD R0, R2, 0x3f ;  /* 0x0000003f02007836 */ /* 0x000fe20000000000 */
[----:B------:R-:W-:Y:S04]  /*a8c0*/  STL [R1+0x20], R2 ;  /* 0x0000200201007387 */ /* 0x000fe80000100800 */
[----:B------:R0:W-:Y:S02]  /*a8d0*/  STL [R1+0x8], R3 ;  /* 0x0000080301007387 */ /* 0x0001e40000100800 */
[----:B0-----:R-:W-:-:S04]  /*a8e0*/  SHF.R.S32.HI R3, RZ, 0x1f, R0 ;  /* 0x0000001fff037819 */ /* 0x001fc80000011400 */
[----:B------:R-:W-:-:S04]  /*a8f0*/  LEA.HI R3, R3, R0, RZ, 0x6 ;  /* 0x0000000003037211 */ /* 0x000fc800078f30ff */
[----:B------:R-:W-:-:S05]  /*a900*/  SHF.R.S32.HI R0, RZ, 0x6, R3 ;  /* 0x00000006ff007819 */ /* 0x000fca0000011403 */
[----:B------:R0:W-:Y:S01]  /*a910*/  STL [R1+0x14], R0 ;  /* 0x0000140001007387 */ /* 0x0001e20000100800 */
[----:B------:R-:W-:Y:S05]  /*a920*/  @P0 BRA `(.L_x_310) ;  /* 0x0000000000440947 */ /* 0x000fea0003800000 */
[----:B------:R-:W1:Y:S02]  /*a930*/  S2R R2, SR_TID.X ;  /* 0x0000000000027919 */ /* 0x000e640000002100 */
[----:B-1----:R-:W-:-:S04]  /*a940*/  LOP3.LUT R2, R2, 0x1f, RZ, 0xc0, !PT ;  /* 0x0000001f02027812 */ /* 0x002fc800078ec0ff */
[----:B------:R-:W-:-:S13]  /*a950*/  ISETP.NE.AND P1, PT, R2, RZ, PT ;  /* 0x000000ff0200720c */ /* 0x000fda0003f25270 */
[----:B------:R-:W-:Y:S05]  /*a960*/  @P1 BRA `(.L_x_311) ;  /* 0x0000002c00dc1947 */ /* 0x000fea0003800000 */
[----:B------:R-:W1:Y:S01]  /*a970*/  S2R R7, SR_LANEID ;  /* 0x0000000000077919 */ /* 0x000e620000000000 */
[----:B------:R-:W-:Y:S01]  /*a980*/  VOTEU.ANY UR4, UPT, PT ;  /* 0x0000000000047886 */ /* 0x000fe200038e0100 */
[----:B------:R-:W2:Y:S01]  /*a990*/  LDC.64 R2, c[0x0][0xc38] ;  /* 0x00030e00ff027b82 */ /* 0x000ea20000000a00 */
[----:B0-----:R-:W1:Y:S08]  /*a9a0*/  FLO.U32 R0, UR4 ;  /* 0x0000000400007d00 */ /* 0x001e7000080e0000 */
[----:B------:R-:W2:Y:S01]  /*a9b0*/  POPC R5, UR4 ;  /* 0x0000000400057d09 */ /* 0x000ea20008000000 */
[----:B-1----:R-:W-:-:S13]  /*a9c0*/  ISETP.EQ.U32.AND P0, PT, R0, R7, PT ;  /* 0x000000070000720c */ /* 0x002fda0003f02070 */
[----:B--2---:R-:W2:Y:S01]  /*a9d0*/  @P0 ATOMG.E.ADD.STRONG.GPU PT, R3, desc[UR38][R2.64], R5 ;  /* 0x00000005020309a8 */ /* 0x004ea200081ee1e6 */
[----:B------:R-:W0:Y:S02]  /*a9e0*/  S2R R4, SR_LTMASK ;  /* 0x0000000000047919 */ /* 0x000e240000003900 */
[----:B0-----:R-:W-:-:S04]  /*a9f0*/  LOP3.LUT R4, R4, UR4, RZ, 0xc0, !PT ;  /* 0x0000000404047c12 */ /* 0x001fc8000f8ec0ff */
[----:B------:R-:W0:Y:S01]  /*aa00*/  POPC R7, R4 ;  /* 0x0000000400077309 */ /* 0x000e220000000000 */
[----:B--2---:R-:W0:Y:S02]  /*aa10*/  SHFL.IDX PT, R0, R3, R0, 0x1f ;  /* 0x00001f0003007589 */ /* 0x004e2400000e0000 */
[----:B0-----:R-:W-:Y:S01]  /*aa20*/  IADD3 R16, R0, UR37, R7 ;  /* 0x0000002500107c10 */ /* 0x001fe2000fffe007 */
[----:B------:R-:W-:Y:S06]  /*aa30*/  BRA `(.L_x_311) ;  /* 0x0000002c00a87947 */ /* 0x000fec0003800000 */
.L_x_310:
[----:B------:R-:W1:Y:S01]  /*aa40*/  S2R R3, SR_CgaCtaId ;  /* 0x0000000000037919 */ /* 0x000e620000008800 */
[----:B0-----:R-:W-:-:S04]  /*aa50*/  MOV R0, 0x400 ;  /* 0x0000040000007802 */ /* 0x001fc80000000f00 */
[----:B-1----:R-:W-:-:S05]  /*aa60*/  LEA R2, R3, R0, 0x18 ;  /* 0x0000000003027211 */ /* 0x002fca00078ec0ff */
[----:B------:R0:W-:Y:S01]  /*aa70*/  STL [R1+0xc], R2 ;  /* 0x00000c0201007387 */ /* 0x0001e20000100800 */
[----:B------:R-:W-:-:S05]  /*aa80*/  VIADD R0, R2, 0x22400 ;  /* 0x0002240002007836 */ /* 0x000fca0000000000 */
[----:B------:R-:W-:-:S13]  /*aa90*/  LOP3.LUT P0, RZ, R0, 0x3ff, RZ, 0xc0, !PT ;  /* 0x000003ff00ff7812 */ /* 0x000fda000780c0ff */
[----:B0-----:R-:W-:Y:S05]  /*aaa0*/  @!P0 BRA `(.L_x_312) ;  /* 0x0000000000408947 */ /* 0x001fea0003800000 */
[----:B------:R-:W-:Y:S01]  /*aab0*/  MOV R2, 0x0 ;  /* 0x0000000000027802 */ /* 0x000fe20000000f00 */
[----:B------:R-:W-:Y:S01]  /*aac0*/  ULDC.64 UR6, c[0x4][0x88] ;  /* 0x0100220000067ab9 */ /* 0x000fe20000000a00 */
[----:B------:R-:W-:Y:S01]  /*aad0*/  ULDC.64 UR8, c[0x4][0x90] ;  /* 0x0100240000087ab9 */ /* 0x000fe20000000a00 */
[----:B------:R-:W-:Y:S01]  /*aae0*/  ULDC.64 UR4, c[0x4][0x8] ;  /* 0x0100020000047ab9 */ /* 0x000fe20000000a00 */
[----:B------:R-:W-:Y:S01]  /*aaf0*/  IMAD.U32 R4, RZ, RZ, UR6 ;  /* 0x00000006ff047e24 */ /* 0x000fe2000f8e00ff */
[----:B------:R-:W-:Y:S01]  /*ab00*/  MOV R5, UR7 ;  /* 0x0000000700057c02 */ /* 0x000fe20008000f00 */
[----:B------:R-:W0:Y:S01]  /*ab10*/  LDC.64 R2, c[0x4][R2] ;  /* 0x0100000002027b82 */ /* 0x000e220000000a00 */
[----:B------:R-:W-:Y:S01]  /*ab20*/  IMAD.U32 R6, RZ, RZ, UR8 ;  /* 0x00000008ff067e24 */ /* 0x000fe2000f8e00ff */
[----:B------:R-:W-:Y:S01]  /*ab30*/  MOV R11, UR5 ;  /* 0x00000005000b7c02 */ /* 0x000fe20008000f00 */
[----:B------:R-:W-:Y:S02]  /*ab40*/  IMAD.U32 R7, RZ, RZ, UR9 ;  /* 0x00000009ff077e24 */ /* 0x000fe4000f8e00ff */
[----:B------:R-:W-:-:S02]  /*ab50*/  IMAD.U32 R10, RZ, RZ, UR4 ;  /* 0x00000004ff0a7e24 */ /* 0x000fc4000f8e00ff */
[----:B------:R-:W-:Y:S02]  /*ab60*/  IMAD.MOV.U32 R8, RZ, RZ, 0x70 ;  /* 0x00000070ff087424 */ /* 0x000fe400078e00ff */
[----:B------:R-:W-:Y:S02]  /*ab70*/  IMAD.MOV.U32 R12, RZ, RZ, 0x1 ;  /* 0x00000001ff0c7424 */ /* 0x000fe400078e00ff */
[----:B------:R-:W-:-:S07]  /*ab80*/  IMAD.MOV.U32 R13, RZ, RZ, RZ ;  /* 0x000000ffff0d7224 */ /* 0x000fce00078e00ff */
[----:B------:R-:W-:-:S07]  /*ab90*/  LEPC R20, `(.L_x_312) ;  /* 0x000000001014794e */ /* 0x000fce0000000000 */
[----:B0-----:R-:W-:Y:S05]  /*aba0*/  CALL.ABS.NOINC R2 ;  /* 0x0000000002007343 */ /* 0x001fea0003c00000 */
.L_x_312:
[----:B------:R-:W2:Y:S02]  /*abb0*/  LDL R2, [R1+0xc] ;  /* 0x00000c0001027983 */ /* 0x000ea40000100800 */
[----:B--2---:R-:W-:-:S04]  /*abc0*/  IADD3 R0, R2, 0x400, RZ ;  /* 0x0000040002007810 */ /* 0x004fc80007ffe0ff */
[----:B------:R-:W-:-:S13]  /*abd0*/  LOP3.LUT P0, RZ, R0, 0x3ff, RZ, 0xc0, !PT ;  /* 0x000003ff00ff7812 */ /* 0x000fda000780c0ff */
[----:B------:R-:W-:Y:S05]  /*abe0*/  @!P0 BRA `(.L_x_313) ;  /* 0x0000000000808947 */ /* 0x000fea0003800000 */
[----:B------:R-:W-:Y:S01]  /*abf0*/  MOV R0, 0x0 ;  /* 0x0000000000007802 */ /* 0x000fe20000000f00 */
[----:B------:R-:W-:Y:S01]  /*ac00*/  ULDC.64 UR6, c[0x4][0x88] ;  /* 0x0100220000067ab9 */ /* 0x000fe20000000a00 */
[----:B------:R-:W-:Y:S01]  /*ac10*/  ULDC.64 UR8, c[0x4][0x90] ;  /* 0x0100240000087ab9 */ /* 0x000fe20000000a00 */
[----:B------:R-:W-:Y:S01]  /*ac20*/  ULDC.64 UR4, c[0x4][0x10] ;  /* 0x0100040000047ab9 */ /* 0x000fe20000000a00 */
[----:B------:R0:W1:Y:S01]  /*ac30*/  LDC.64 R2, c[0x4][R0] ;  /* 0x0100000000027b82 */ /* 0x0000620000000a00 */
[----:B------:R-:W-:Y:S01]  /*ac40*/  IMAD.U32 R4, RZ, RZ, UR6 ;  /* 0x00000006ff047e24 */ /* 0x000fe2000f8e00ff */
[----:B------:R-:W-:Y:S01]  /*ac50*/  MOV R7, UR9 ;  /* 0x0000000900077c02 */ /* 0x000fe20008000f00 */
[----:B------:R-:W-:Y:S01]  /*ac60*/  IMAD.U32 R5, RZ, RZ, UR7 ;  /* 0x00000007ff057e24 */ /* 0x000fe2000f8e00ff */
[----:B------:R-:W-:Y:S01]  /*ac70*/  MOV R12, 0x1 ;  /* 0x00000001000c7802 */ /* 0x000fe20000000f00 */
[----:B------:R-:W-:Y:S02]  /*ac80*/  IMAD.U32 R6, RZ, RZ, UR8 ;  /* 0x00000008ff067e24 */ /* 0x000fe4000f8e00ff */
[----:B------:R-:W-:-:S02]  /*ac90*/  IMAD.U32 R10, RZ, RZ, UR4 ;  /* 0x00000004ff0a7e24 */ /* 0x000fc4000f8e00ff */
[----:B------:R-:W-:Y:S02]  /*aca0*/  IMAD.U32 R11, RZ, RZ, UR5 ;  /* 0x00000005ff0b7e24 */ /* 0x000fe4000f8e00ff */
[----:B------:R-:W-:Y:S02]  /*acb0*/  IMAD.MOV.U32 R8, RZ, RZ, 0x70 ;  /* 0x00000070ff087424 */ /* 0x000fe400078e00ff */
[----:B0-----:R-:W-:-:S07]  /*acc0*/  IMAD.MOV.U32 R13, RZ, RZ, RZ ;  /* 0x000000ffff0d7224 */ /* 0x001fce00078e00ff */
[----:B------:R-:W-:-:S07]  /*acd0*/  LEPC R20, `(.L_x_314) ;  /* 0x000000001014794e */ /* 0x000fce0000000000 */
[----:B-1----:R-:W-:Y:S05]  /*ace0*/  CALL.ABS.NOINC R2 ;  /* 0x0000000002007343 */ /* 0x002fea0003c00000 */
.L_x_314:
        /* <DEDUP_REMOVED lines=8> */
[----:B------:R-:W-:Y:S01]  /*ad70*/  MOV R8, 0x70 ;  /* 0x0000007000087802 */ /* 0x000fe20000000f00 */
[----:B------:R-:W-:Y:S02]  /*ad80*/  IMAD.U32 R7, RZ, RZ, UR9 ;  /* 0x00000009ff077e24 */ /* 0x000fe4000f8e00ff */
[----:B------:R-:W-:-:S02]  /*ad90*/  IMAD.U32 R10, RZ, RZ, UR4 ;  /* 0x00000004ff0a7e24 */ /* 0x000fc4000f8e00ff */
[----:B------:R-:W-:Y:S02]  /*ada0*/  IMAD.U32 R11, RZ, RZ, UR5 ;  /* 0x00000005ff0b7e24 */ /* 0x000fe4000f8e00ff */
[----:B------:R-:W-:Y:S02]  /*adb0*/  IMAD.MOV.U32 R12, RZ, RZ, 0x1 ;  /* 0x00000001ff0c7424 */ /* 0x000fe400078e00ff */
[----:B------:R-:W-:-:S07]  /*adc0*/  IMAD.MOV.U32 R13, RZ, RZ, RZ ;  /* 0x000000ffff0d7224 */ /* 0x000fce00078e00ff */
[----:B------:R-:W-:-:S07]  /*add0*/  LEPC R20, `(.L_x_313) ;  /* 0x000000001014794e */ /* 0x000fce0000000000 */
[----:B0-----:R-:W-:Y:S05]  /*ade0*/  CALL.ABS.NOINC R2 ;  /* 0x0000000002007343 */ /* 0x001fea0003c00000 */
.L_x_313:
[----:B------:R-:W2:Y:S01]  /*adf0*/  LDL.LU R2, [R1+0x18] ;  /* 0x0000180001027983 */ /* 0x000ea20000300800 */
[----:B------:R-:W-:-:S03]  /*ae00*/  ULDC.64 UR4, c[0x0][0x9f8] ;  /* 0x00027e0000047ab9 */ /* 0x000fc60000000a00 */
[----:B------:R-:W3:Y:S04]  /*ae10*/  LDL.LU R0, [R1+0x1c] ;  /* 0x00001c0001007983 */ /* 0x000ee80000300800 */
[----:B------:R-:W4:Y:S04]  /*ae20*/  LDL.LU R4, [R1+0x2c] ;  /* 0x00002c0001047983 */ /* 0x000f280000300800 */
[----:B------:R-:W4:Y:S01]  /*ae30*/  LDL.LU R7, [R1+0x10] ;  /* 0x0000100001077983 */ /* 0x000f220000300800 */
[----:B------:R-:W-:-:S04]  /*ae40*/  ISETP.NE.U32.AND P0, PT, RZ, UR4, PT ;  /* 0x00000004ff007c0c */ /* 0x000fc8000bf05070 */
[----:B------:R-:W-:Y:S01]  /*ae50*/  ISETP.NE.AND.EX P0, PT, RZ, UR5, PT, P0 ;  /* 0x00000005ff007c0c */ /* 0x000fe2000bf05300 */
[----:B------:R-:W0:Y:S02]  /*ae60*/  S2R R8, SR_TID.X ;  /* 0x0000000000087919 */ /* 0x000e240000002100 */
[----:B0-----:R-:W-:-:S04]  /*ae70*/  LOP3.LUT R8, R8, 0x1f, RZ, 0xc0, !PT ;  /* 0x0000001f08087812 */ /* 0x001fc800078ec0ff */
[----:B------:R-:W-:-:S13]  /*ae80*/  ISETP.NE.AND P6, PT, R8, RZ, PT ;  /* 0x000000ff0800720c */ /* 0x000fda0003fc5270 */
[----:B------:R-:W-:-:S05]  /*ae90*/  VOTEU.ALL UP1, P6 ;  /* 0x00000000003f7886 */ /* 0x000fca0003020000 */
[----:B------:R-:W-:-:S04]  /*aea0*/  @!UP1 UIADD3 UR8, UP0, UR40, 0x270, URZ ;  /* 0x0000027028089890 */ /* 0x000fc8000ff1e03f */
[----:B------:R-:W-:-:S03]  /*aeb0*/  @!UP1 UIADD3.X UR9, URZ, UR41, URZ, UP0, !UPT ;  /* 0x000000293f099290 */ /* 0x000fc600087fe43f */
[----:B------:R-:W-:Y:S01]  /*aec0*/  VOTEU.ALL UP0, P6 ;  /* 0x00000000003f7886 */ /* 0x000fe20003000000 */
[----:B--2---:R-:W-:-:S04]  /*aed0*/  @P0 IADD3 R2, P1, R2, UR4, RZ ;  /* 0x0000000402020c10 */ /* 0x004fc8000ff3e0ff */
[----:B---3--:R-:W-:Y:S01]  /*aee0*/  @P0 IADD3.X R3, R0, UR5, RZ, P1, !PT ;  /* 0x0000000500030c10 */ /* 0x008fe20008ffe4ff */
[----:B------:R-:W-:Y:S01]  /*aef0*/  ULDC.64 UR4, c[0x0][0xa00] ;  /* 0x0002800000047ab9 */ /* 0x000fe20000000a00 */
[----:B----4-:R-:W-:Y:S02]  /*af00*/  LEA R17, R17, R4, 0x6 ;  /* 0x0000000411117211 */ /* 0x010fe400078e30ff */
[----:B------:R-:W0:Y:S01]  /*af10*/  LDC R4, c[0x0][0x428] ;  /* 0x00010a00ff047b82 */ /* 0x000e220000000800 */
[----:B------:R-:W-:-:S06]  /*af20*/  IMAD.MOV.U32 R0, RZ, RZ, R7 ;  /* 0x000000ffff007224 */ /* 0x000fcc00078e0007 */
[----:B------:R1:W5:Y:S01]  /*af30*/  @P0 LDG.E R0, desc[UR38][R2.64] ;  /* 0x0000002602000981 */ /* 0x000362000c1e1900 */
[----:B------:R-:W-:Y:S02]  /*af40*/  PLOP3.LUT P1, PT, P6, PT, PT, 0x8, 0x0 ;  /* 0x000000000000781c */ /* 0x000fe4000372e170 */
[----:B0-----:R-:W-:Y:S01]  /*af50*/  ISETP.NE.AND P0, PT, R4, 0x1, PT ;  /* 0x000000010400780c */ /* 0x001fe20003f05270 */
[----:B------:R-:W-:-:S12]  /*af60*/  IMAD.MOV.U32 R4, RZ, RZ, R18 ;  /* 0x000000ffff047224 */ /* 0x000fd800078e0012 */
[----:B------:R-:W0:Y:S08]  /*af70*/  @P0 LDC R5, c[0x0][0x42c] ;  /* 0x00010b00ff050b82 */ /* 0x000e300000000800 */
[----:B------:R-:W2:Y:S01]  /*af80*/  @P0 LDC R6, c[0x0][0x430] ;  /* 0x00010c00ff060b82 */ /* 0x000ea20000000800 */
[----:B0-----:R-:W-:-:S05]  /*af90*/  @P0 IMAD.HI.U32 R5, R18, R5, RZ ;  /* 0x0000000512050227 */ /* 0x001fca00078e00ff */
[----:B--2---:R-:W-:Y:S02]  /*afa0*/  @P0 SHF.R.U32.HI R4, RZ, R6, R5 ;  /* 0x00000006ff040219 */ /* 0x004fe40000011605 */
[----:B------:R-:W-:-:S04]  /*afb0*/  ISETP.NE.U32.AND P0, PT, RZ, UR4, PT ;  /* 0x00000004ff007c0c */ /* 0x000fc8000bf05070 */
[----:B------:R-:W-:-:S04]  /*afc0*/  ISETP.NE.AND.EX P0, PT, RZ, UR5, PT, P0 ;  /* 0x00000005ff007c0c */ /* 0x000fc8000bf05300 */
[----:B-1----:R-:W-:-:S09]  /*afd0*/  SEL R6, R7, RZ, !P0 ;  /* 0x000000ff07067207 */ /* 0x002fd20004000000 */
.L_x_315:
[----:B------:R-:W-:Y:S02]  /*afe0*/  PLOP3.LUT P0, PT, P0, P1, PT, 0xa2, 0x0 ;  /* 0x000000000000781c */ /* 0x000fe40000703472 */
[----:B------:R-:W-:Y:S01]  /*aff0*/  @P1 R2UR P0, UR7, R6 ;  /* 0x00000000060712ca */ /* 0x000fe20000000000 */
[----:B------:R-:W-:-:S07]  /*b000*/  UMOV UR4, URZ ;  /* 0x0000003f00047c82 */ /* 0x000fce0008000000 */
[----:B------:R-:W-:Y:S02]  /*b010*/  PLOP3.LUT P0, PT, P0, P1, PT, 0xa2, 0x0 ;  /* 0x000000000000781c */ /* 0x000fe40000703472 */
[----:B------:R-:W-:-:S08]  /*b020*/  @P1 R2UR.OR P0, UR6, R18 ;  /* 0x00000000120612ca */ /* 0x000fd00000100000 */
[----:B------:R-:W-:Y:S02]  /*b030*/  PLOP3.LUT P0, PT, P0, P1, PT, 0xa2, 0x0 ;  /* 0x000000000000781c */ /* 0x000fe40000703472 */
[----:B------:R-:W-:-:S08]  /*b040*/  @P1 R2UR.OR P0, UR5, R17 ;  /* 0x00000000110512ca */ /* 0x000fd00000100000 */
[----:B------:R-:W-:-:S05]  /*b050*/  @P1 PLOP3.LUT P1, PT, P0, PT, PT, 0x80, 0x0 ;  /* 0x000000000000181c */ /* 0x000fca000072f070 */
[----:B------:R0:W-:Y:S08]  /*b060*/  @!UP0 UTMAPF.L2.4D [UR4], [UR8] ;  /* 0x00000004080085b8 */ /* 0x0001f00008018000 */
[----:B0-----:R-:W-:Y:S05]  /*b070*/  @P1 BRA.U.ANY `(.L_x_315) ;  /* 0xfffffffd00d81947 */ /* 0x001fea000393ffff */
[----:B------:R-:W0:Y:S01]  /*b080*/  LDC.64 R2, c[0x0][0x3f8] ;  /* 0x0000fe00ff027b82 */ /* 0x000e220000000a00 */
[----:B------:R-:W-:Y:S02]  /*b090*/  ULDC.64 UR4, c[0x0][0xa08] ;  /* 0x0002820000047ab9 */ /* 0x000fe40000000a00 */
[----:B0-----:R-:W-:Y:S01]  /*b0a0*/  LOP3.LUT P0, RZ, R2, UR4, RZ, 0xfc, !PT ;  /* 0x0000000402ff7c12 */ /* 0x001fe2000f80fcff */
[----:B------:R-:W-:-:S03]  /*b0b0*/  UMOV UR4, 0xffffffff ;  /* 0xffffffff00047882 */ /* 0x000fc60000000000 */
[----:B------:R-:W-:-:S04]  /*b0c0*/  LOP3.LUT P0, RZ, R3, UR5, RZ, 0xfc, P0 ;  /* 0x0000000503ff7c12 */ /* 0x000fc8000800fcff */
[----:B-----5:R-:W-:Y:S01]  /*b0d0*/  SEL R7, R0, RZ, !P0 ;  /* 0x000000ff00077207 */ /* 0x020fe20004000000 */
[----:B------:R-:W-:Y:S08]  /*b0e0*/  BRA.DIV UR4, `(.L_x_316) ;  /* 0x0000003a04047947 */ /* 0x000ff0000b800000 */
.L_x_387:
[----:B------:R-:W2:Y:S01]  /*b0f0*/  LDL R8, [R1+0x14] ;  /* 0x0000140001087983 */ /* 0x000ea20000100800 */
[----:B------:R-:W-:Y:S01]  /*b100*/  UMOV UR4, 0xffffffff ;  /* 0xffffffff00047882 */ /* 0x000fe20000000000 */
[----:B------:R-:W-:Y:S01]  /*b110*/  SHF.R.S32.HI R5, RZ, 0x1f, R0 ;  /* 0x0000001fff057819 */ /* 0x000fe20000011400 */
[----:B--2---:R-:W-:Y:S01]  /*b120*/  VIADD R9, R8, 0xffffffff ;  /* 0xffffffff08097836 */ /* 0x004fe20000000000 */
[----:B------:R-:W-:Y:S06]  /*b130*/  BRA.DIV UR4, `(.L_x_317) ;  /* 0x0000003a04247947 */ /* 0x000fec000b800000 */
[----:B------:R-:W-:-:S13]  /*b140*/  ELECT P6, URZ, PT ;  /* 0x00000000003f782f */ /* 0x000fda00038c0000 */
.L_x_390:
[----:B------:R-:W-:Y:S05]  /*b150*/  @!P6 BRA `(.L_x_318) ;  /* 0x000000040008e947 */ /* 0x000fea0003800000 */
[----:B------:R0:W-:Y:S01]  /*b160*/  STL [R1+0x28], R9 ;  /* 0x0000280901007387 */ /* 0x0001e20000100800 */
[----:B------:R-:W-:-:S04]  /*b170*/  ISETP.NE.U32.AND P0, PT, R2, RZ, PT ;  /* 0x000000ff0200720c */ /* 0x000fc80003f05070 */
[----:B------:R-:W-:-:S13]  /*b180*/  ISETP.NE.AND.EX P0, PT, R3, RZ, PT, P0 ;  /* 0x000000ff0300720c */ /* 0x000fda0003f05300 */
[----:B0-----:R-:W-:Y:S05]  /*b190*/  @!P0 BRA `(.L_x_319) ;  /* 0x00000000004c8947 */ /* 0x001fea0003800000 */
[----:B------:R-:W0:Y:S01]  /*b1a0*/  LDC R12, c[0x0][0x41c] ;  /* 0x00010700ff0c7b82 */ /* 0x000e220000000800 */
[----:B------:R-:W-:Y:S01]  /*b1b0*/  IMAD.MOV.U32 R7, RZ, RZ, R9 ;  /* 0x000000ffff077224 */ /* 0x000fe200078e0009 */
[----:B------:R-:W-:Y:S01]  /*b1c0*/  ULDC.64 UR4, c[0x0][0x408] ;  /* 0x0001020000047ab9 */ /* 0x000fe20000000a00 */
[----:B0-----:R-:W-:-:S13]  /*b1d0*/  ISETP.NE.AND P0, PT, R12, 0x1, PT ;  /* 0x000000010c00780c */ /* 0x001fda0003f05270 */
[----:B------:R-:W0:Y:S02]  /*b1e0*/  @P0 LDC.64 R10, c[0x0][0x420] ;  /* 0x00010800ff0a0b82 */ /* 0x000e240000000a00 */
[----:B0-----:R-:W-:-:S05]  /*b1f0*/  @P0 IMAD.HI.U32 R10, R9, R10, RZ ;  /* 0x0000000a090a0227 */ /* 0x001fca00078e00ff */
[----:B------:R-:W-:-:S04]  /*b200*/  @P0 SHF.R.U32.HI R7, RZ, R11, R10 ;  /* 0x0000000bff070219 */ /* 0x000fc8000001160a */
[----:B------:R-:W-:Y:S01]  /*b210*/  IADD3 R8, -R7, RZ, RZ ;  /* 0x000000ff07087210 */ /* 0x000fe20007ffe1ff */
[----:B------:R-:W-:-:S04]  /*b220*/  IMAD.MOV.U32 R10, RZ, RZ, R7 ;  /* 0x000000ffff0a7224 */ /* 0x000fc800078e0007 */
[----:B------:R-:W-:Y:S02]  /*b230*/  IMAD R11, R12, R8, R9 ;  /* 0x000000080c0b7224 */ /* 0x000fe400078e0209 */
[----:B------:R-:W-:-:S03]  /*b240*/  IMAD R8, R5, UR4, RZ ;  /* 0x0000000405087c24 */ /* 0x000fc6000f8e02ff */
[----:B------:R0:W-:Y:S01]  /*b250*/  STL [R1+0x28], R11 ;  /* 0x0000280b01007387 */ /* 0x0001e20000100800 */
[----:B------:R-:W-:Y:S01]  /*b260*/  IMAD R8, R0, UR5, R8 ;  /* 0x0000000500087c24 */ /* 0x000fe2000f8e0208 */
[----:B0-----:R-:W-:-:S03]  /*b270*/  SHF.R.S32.HI R11, RZ, 0x1f, R7 ;  /* 0x0000001fff0b7819 */ /* 0x001fc60000011407 */
[----:B------:R-:W-:-:S04]  /*b280*/  IMAD.WIDE.U32 R10, R0, UR4, R10 ;  /* 0x00000004000a7c25 */ /* 0x000fc8000f8e000a */
[----:B------:R-:W-:Y:S01]  /*b290*/  IMAD.IADD R7, R11, 0x1, R8 ;  /* 0x000000010b077824 */ /* 0x000fe200078e0208 */
[----:B------:R-:W-:-:S04]  /*b2a0*/  LEA R12, P0, R10, R2, 0x2 ;  /* 0x000000020a0c7211 */ /* 0x000fc800078010ff */
[----:B------:R-:W-:-:S05]  /*b2b0*/  LEA.HI.X R13, R10, R3, R7, 0x2, P0 ;  /* 0x000000030a0d7211 */ /* 0x000fca00000f1407 */
[----:B------:R0:W5:Y:S04]  /*b2c0*/  LDG.E R7, desc[UR38][R12.64] ;  /* 0x000000260c077981 */ /* 0x000168000c1e1900 */
.L_x_319:
[----:B------:R-:W2:Y:S01]  /*b2d0*/  LDL R8, [R1] ;  /* 0x0000000001087983 */ /* 0x000ea20000100800 */
[----:B------:R-:W-:-:S03]  /*b2e0*/  MOV R11, 0x400 ;  /* 0x00000400000b7802 */ /* 0x000fc60000000f00 */
[----:B------:R-:W3:Y:S01]  /*b2f0*/  LDL R10, [R1+0x4] ;  /* 0x00000400010a7983 */ /* 0x000ee20000100800 */
[----:B0-----:R-:W0:Y:S02]  /*b300*/  S2R R12, SR_CgaCtaId ;  /* 0x00000000000c7919 */ /* 0x001e240000008800 */
[----:B0-----:R-:W-:-:S05]  /*b310*/  LEA R11, R12, R11, 0x18 ;  /* 0x0000000b0c0b7211 */ /* 0x001fca00078ec0ff */
[----:B--2---:R-:W-:Y:S01]  /*b320*/  IMAD R8, R8, 0x8, R11 ;  /* 0x0000000808087824 */ /* 0x004fe200078e020b */
[----:B---3--:R-:W-:-:S04]  /*b330*/  SHF.L.U32 R10, R10, 0x1f, RZ ;  /* 0x0000001f0a0a7819 */ /* 0x008fc800000006ff */
[----:B------:R-:W0:Y:S02]  /*b340*/  SYNCS.PHASECHK.TRANS64.TRYWAIT P0, [R8+URZ+0x28c40], R10 ;  /* 0x028c400a080075a7 */ /* 0x000e24000800017f */
[----:B0-----:R-:W-:Y:S05]  /*b350*/  @!P0 BRA `(.L_x_320) ;  /* 0x0000003400bc8947 */ /* 0x001fea0003800000 */
.L_x_391:
[----:B------:R-:W1:Y:S02]  /*b360*/  S2R R11, SR_TID.X ;  /* 0x00000000000b7919 */ /* 0x000e640000002100 */
[----:B-1----:R-:W-:-:S04]  /*b370*/  LOP3.LUT R11, R11, 0x7f, RZ, 0xc0, !PT ;  /* 0x0000007f0b0b7812 */ /* 0x002fc800078ec0ff */
[----:B------:R-:W-:-:S13]  /*b380*/  ISETP.NE.AND P0, PT, R11, RZ, PT ;  /* 0x000000ff0b00720c */ /* 0x000fda0003f05270 */
[----:B------:R-:W-:Y:S05]  /*b390*/  @P0 BRA `(.L_x_321) ;  /* 0x00000000001c0947 */ /* 0x000fea0003800000 */
[----:B------:R-:W1:Y:S01]  /*b3a0*/  S2R R11, SR_TID.X ;  /* 0x00000000000b7919 */ /* 0x000e620000002100 */
[----:B0-----:R-:W-:-:S04]  /*b3b0*/  MOV R10, 0x2000 ;  /* 0x00002000000a7802 */ /* 0x001fc80000000f00 */
[----:B------:R2:W-:Y:S01]  /*b3c0*/  SYNCS.ARRIVE.TRANS64 RZ, [R8+URZ+0x28c30], R10 ;  /* 0x028c300a08ff79a7 */ /* 0x0005e2000800003f */
[----:B-1----:R-:W-:-:S04]  /*b3d0*/  LOP3.LUT R11, R11, 0x1f, RZ, 0xc0, !PT ;  /* 0x0000001f0b0b7812 */ /* 0x002fc800078ec0ff */
[----:B------:R-:W-:-:S13]  /*b3e0*/  ISETP.NE.AND P1, PT, R11, RZ, PT ;  /* 0x000000ff0b00720c */ /* 0x000fda0003f25270 */
[----:B--2---:R-:W-:Y:S05]  /*b3f0*/  @!P1 BRA `(.L_x_321) ;  /* 0x0000000000049947 */ /* 0x004fea0003800000 */
[----:B------:R-:W-:Y:S01]  /*b400*/  BPT.TRAP 0x1 ;  /* 0x000000040000795c */ /* 0x000fe20000300000 */
.L_x_321:
[----:B------:R-:W2:Y:S04]  /*b410*/  LDL R11, [R1] ;  /* 0x00000000010b7983 */ /* 0x000ea80000100800 */
[----:B------:R-:W3:Y:S04]  /*b420*/  LDL R14, [R1+0x28] ;  /* 0x00002800010e7983 */ /* 0x000ee80000100800 */
[----:B0-----:R-:W4:Y:S01]  /*b430*/  LDL R10, [R1+0x8] ;  /* 0x00000800010a7983 */ /* 0x001f220000100800 */
[----:B------:R-:W0:Y:S01]  /*b440*/  S2R R13, SR_CgaCtaId ;  /* 0x00000000000d7919 */ /* 0x000e220000008800 */
[----:B------:R-:W-:-:S02]  /*b450*/  MOV R12, 0x400 ;  /* 0x00000400000c7802 */ /* 0x000fc40000000f00 */
[----:B------:R-:W-:Y:S01]  /*b460*/  R2UR UR9, R8 ;  /* 0x00000000080972ca */ /* 0x000fe200000e0000 */
[----:B------:R-:W-:Y:S01]  /*b470*/  UIADD3 UR6, UP0, UR40, 0x370, URZ ;  /* 0x0000037028067890 */ /* 0x000fe2000ff1e03f */
[----:B------:R-:W-:Y:S02]  /*b480*/  R2UR UR12, R4 ;  /* 0x00000000040c72ca */ /* 0x000fe400000e0000 */
[----:B-----5:R-:W-:Y:S01]  /*b490*/  R2UR UR13, R7 ;  /* 0x00000000070d72ca */ /* 0x020fe200000e0000 */
[----:B------:R-:W-:Y:S01]  /*b4a0*/  UIADD3.X UR7, URZ, UR41, URZ, UP0, !UPT ;  /* 0x000000293f077290 */ /* 0x000fe200087fe43f */
[----:B0-----:R-:W-:-:S07]  /*b4b0*/  LEA R12, R13, R12, 0x18 ;  /* 0x0000000c0d0c7211 */ /* 0x001fce00078ec0ff */
[----:B------:R-:W-:Y:S01]  /*b4c0*/  UIADD3 UR9, UR9, 0x28c30, URZ ;  /* 0x00028c3009097890 */ /* 0x000fe2000fffe03f */
[----:B------:R-:W-:Y:S01]  /*b4d0*/  UMOV UR5, 0x14f00000 ;  /* 0x14f0000000057882 */ /* 0x000fe20000000000 */
[----:B------:R-:W-:Y:S01]  /*b4e0*/  UMOV UR10, URZ ;  /* 0x0000003f000a7c82 */ /* 0x000fe20008000000 */
[----:B--2---:R-:W-:Y:S01]  /*b4f0*/  IMAD R8, R11, 0x2000, R12 ;  /* 0x000020000b087824 */ /* 0x004fe200078e020c */
[----:B---3--:R-:W-:-:S04]  /*b500*/  R2UR UR11, R14 ;  /* 0x000000000e0b72ca */ /* 0x008fc800000e0000 */
[----:B------:R-:W-:Y:S02]  /*b510*/  R2UR UR8, R8 ;  /* 0x00000000080872ca */ /* 0x000fe400000e0000 */
[----:B----4-:R-:W-:-:S11]  /*b520*/  R2UR UR4, R10 ;  /* 0x000000000a0472ca */ /* 0x010fd600000e0000 */
[----:B------:R-:W-:Y:S02]  /*b530*/  UIADD3 UR8, UR8, 0x22400, URZ ;  /* 0x0002240008087890 */ /* 0x000fe4000fffe03f */
[----:B------:R-:W-:-:S03]  /*b540*/  ULEA UR11, UR11, UR4, 0x6 ;  /* 0x000000040b0b7291 */ /* 0x000fc6000f8e303f */
[----:B------:R-:W-:-:S06]  /*b550*/  UMOV UR4, 0x0 ;  /* 0x0000000000047882 */ /* 0x000fcc0000000000 */
[----:B------:R0:W-:Y:S02]  /*b560*/  UTMALDG.4D [UR8], [UR6], desc[UR4] ;  /* 0x00000408060075b4 */ /* 0x0001e40008019000 */
[----:B0-----:R-:W-:Y:S01]  /*b570*/  NOP ;  /* 0x0000000000007918 */ /* 0x001fe20000000000 */
.L_x_318:
[----:B------:R-:W2:Y:S01]  /*b580*/  LDL.LU R12, [R1+0x24] ;  /* 0x00002400010c7983 */ /* 0x000ea20000300800 */
[----:B------:R-:W-:Y:S01]  /*b590*/  MOV R10, 0x400 ;  /* 0x00000400000a7802 */ /* 0x000fe20000000f00 */
[----:B------:R-:W-:Y:S05]  /*b5a0*/  WARPSYNC.ALL ;  /* 0x0000000000007948 */ /* 0x000fea0003800000 */
[----:B------:R-:W0:Y:S01]  /*b5b0*/  S2R R11, SR_CgaCtaId ;  /* 0x00000000000b7919 */ /* 0x000e220000008800 */
[----:B------:R-:W-:-:S13]  /*b5c0*/  ELECT P0, URZ, PT ;  /* 0x00000000003f782f */ /* 0x000fda0003800000 */
[----:B------:R-:W-:Y:S01]  /*b5d0*/  @P0 R2UR UR13, R6 ;  /* 0x00000000060d02ca */ /* 0x000fe200000e0000 */
[----:B------:R-:W-:Y:S01]  /*b5e0*/  UIADD3 UR4, UP0, UR40, 0x270, URZ ;  /* 0x0000027028047890 */ /* 0x000fe2000ff1e03f */
[----:B------:R-:W-:Y:S01]  /*b5f0*/  @P0 R2UR UR12, R18 ;  /* 0x00000000120c02ca */ /* 0x000fe200000e0000 */
[----:B------:R-:W-:Y:S01]  /*b600*/  UMOV UR6, 0x0 ;  /* 0x0000000000067882 */ /* 0x000fe20000000000 */
[----:B------:R-:W-:Y:S01]  /*b610*/  @P0 R2UR UR11, R17 ;  /* 0x00000000110b02ca */ /* 0x000fe200000e0000 */
[----:B------:R-:W-:Y:S01]  /*b620*/  UIADD3.X UR5, URZ, UR41, URZ, UP0, !UPT ;  /* 0x000000293f057290 */ /* 0x000fe200087fe43f */
[----:B------:R-:W-:Y:S01]  /*b630*/  BSSY B0, `(.L_x_322) ;  /* 0x0000013000007945 */ /* 0x000fe20003800000 */
[----:B------:R-:W-:Y:S01]  /*b640*/  UMOV UR7, 0x12f00000 ;  /* 0x12f0000000077882 */ /* 0x000fe20000000000 */
[----:B------:R-:W-:Y:S01]  /*b650*/  UMOV UR10, URZ ;  /* 0x0000003f000a7c82 */ /* 0x000fe20008000000 */
[----:B------:R-:W-:Y:S01]  /*b660*/  @P0 IMAD.MOV.U32 R8, RZ, RZ, 0x2000 ;  /* 0x00002000ff080424 */ /* 0x000fe200078e00ff */
[----:B0-----:R-:W-:Y:S01]  /*b670*/  LEA R10, R11, R10, 0x18 ;  /* 0x0000000a0b0a7211 */ /* 0x001fe200078ec0ff */
[----:B------:R-:W-:Y:S03]  /*b680*/  BAR.SYNC.DEFER_BLOCKING 0x8, 0xa0 ;  /* 0x0202800000007b1d */ /* 0x000fe60000010000 */
[----:B------:R-:W-:-:S13]  /*b690*/  R2UR UR9, R10 ;  /* 0x000000000a0972ca */ /* 0x000fda00000e0000 */
[----:B------:R-:W-:Y:S02]  /*b6a0*/  UIADD3 UR8, UR9, 0x20400, URZ ;  /* 0x0002040009087890 */ /* 0x000fe4000fffe03f */
[----:B------:R-:W-:Y:S01]  /*b6b0*/  UIADD3 UR9, UR9, 0x28c00, URZ ;  /* 0x00028c0009097890 */ /* 0x000fe2000fffe03f */
[----:B------:R0:W-:Y:S08]  /*b6c0*/  @P0 SYNCS.ARRIVE.TRANS64 RZ, [R10+URZ+0x28c00], R8 ;  /* 0x028c00080aff09a7 */ /* 0x0001f0000800003f */
[----:B------:R0:W-:Y:S01]  /*b6d0*/  UTMALDG.4D [UR8], [UR4], desc[UR6] ;  /* 0x00000608040075b4 */ /* 0x0001e20008019000 */
[----:B--2---:R-:W-:-:S05]  /*b6e0*/  VIADD R12, R12, 0x1 ;  /* 0x000000010c0c7836 */ /* 0x004fca0000000000 */
[----:B------:R-:W-:Y:S01]  /*b6f0*/  LEA.HI R6, R12, R12, RZ, 0x1 ;  /* 0x0000000c0c067211 */ /* 0x000fe200078f08ff */
[----:B------:R0:W-:Y:S03]  /*b700*/  STL [R1+0x24], R12 ;  /* 0x0000240c01007387 */ /* 0x0001e60000100800 */
[----:B------:R-:W-:-:S04]  /*b710*/  LOP3.LUT R6, R6, 0xfffffffe, RZ, 0xc0, !PT ;  /* 0xfffffffe06067812 */ /* 0x000fc800078ec0ff */
[----:B------:R-:W-:-:S04]  /*b720*/  IADD3 R6, R12, -R6, RZ ;  /* 0x800000060c067210 */ /* 0x000fc80007ffe0ff */
[----:B------:R-:W-:-:S04]  /*b730*/  SHF.L.U32 R6, R6, 0x1f, RZ ;  /* 0x0000001f06067819 */ /* 0x000fc800000006ff */
[----:B------:R-:W1:Y:S02]  /*b740*/  SYNCS.PHASECHK.TRANS64.TRYWAIT P0, [R10+URZ+0x28c20], R6 ;  /* 0x028c20060a0075a7 */ /* 0x000e64000800017f */
[----:B01----:R-:W-:Y:S05]  /*b750*/  @!P0 BRA `(.L_x_323) ;  /* 0x0000003000d08947 */ /* 0x003fea0003800000 */
.L_x_392:
[----:B------:R-:W-:Y:S05]  /*b760*/  BSYNC B0 ;  /* 0x0000000000007941 */ /* 0x000fea0003800000 */
.L_x_322:
[----:B------:R-:W-:Y:S04]  /*b770*/  BSSY B0, `(.L_x_324) ;  /* 0x0000050000007945 */ /* 0x000fe80003800000 */
[----:B------:R-:W-:Y:S05]  /*b780*/  @!P6 BRA `(.L_x_325) ;  /* 0x000000040038e947 */ /* 0x000fea0003800000 */
[----:B0-----:R-:W2:Y:S01]  /*b790*/  LDL R8, [R1] ;  /* 0x0000000001087983 */ /* 0x001ea20000100800 */
[----:B------:R-:W-:-:S03]  /*b7a0*/  MOV R11, 0x400 ;  /* 0x00000400000b7802 */ /* 0x000fc60000000f00 */
[----:B------:R-:W3:Y:S01]  /*b7b0*/  LDL R10, [R1+0x4] ;  /* 0x00000400010a7983 */ /* 0x000ee20000100800 */
[----:B------:R-:W0:Y:S02]  /*b7c0*/  S2R R12, SR_CgaCtaId ;  /* 0x00000000000c7919 */ /* 0x000e240000008800 */
[----:B0-----:R-:W-:-:S05]  /*b7d0*/  LEA R11, R12, R11, 0x18 ;  /* 0x0000000b0c0b7211 */ /* 0x001fca00078ec0ff */
[----:B--2---:R-:W-:Y:S01]  /*b7e0*/  IMAD R8, R8, 0x8, R11 ;  /* 0x0000000808087824 */ /* 0x004fe200078e020b */
[----:B---3--:R-:W-:-:S04]  /*b7f0*/  SHF.L.U32 R6, R10, 0x1f, RZ ;  /* 0x0000001f0a067819 */ /* 0x008fc800000006ff */
[----:B------:R-:W0:Y:S02]  /*b800*/  SYNCS.PHASECHK.TRANS64.TRYWAIT P0, [R8+URZ+0x28c60], R6 ;  /* 0x028c6006080075a7 */ /* 0x000e24000800017f */
[----:B0-----:R-:W-:Y:S05]  /*b810*/  @!P0 BRA `(.L_x_326) ;  /* 0x0000003000c08947 */ /* 0x001fea0003800000 */
.L_x_393:
[----:B------:R-:W1:Y:S02]  /*b820*/  S2R R10, SR_TID.X ;  /* 0x00000000000a7919 */ /* 0x000e640000002100 */
[----:B-1----:R-:W-:-:S04]  /*b830*/  LOP3.LUT R10, R10, 0x7f, RZ, 0xc0, !PT ;  /* 0x0000007f0a0a7812 */ /* 0x002fc800078ec0ff */
[----:B------:R-:W-:-:S13]  /*b840*/  ISETP.NE.AND P0, PT, R10, RZ, PT ;  /* 0x000000ff0a00720c */ /* 0x000fda0003f05270 */
[----:B------:R-:W-:Y:S05]  /*b850*/  @P0 BRA `(.L_x_327) ;  /* 0x00000000001c0947 */ /* 0x000fea0003800000 */
[----:B------:R-:W1:Y:S01]  /*b860*/  S2R R10, SR_TID.X ;  /* 0x00000000000a7919 */ /* 0x000e620000002100 */
[----:B0-----:R-:W-:-:S04]  /*b870*/  IMAD.MOV.U32 R6, RZ, RZ, 0x10000 ;  /* 0x00010000ff067424 */ /* 0x001fc800078e00ff */
[----:B------:R2:W-:Y:S01]  /*b880*/  SYNCS.ARRIVE.TRANS64 RZ, [R8+URZ+0x28c50], R6 ;  /* 0x028c500608ff79a7 */ /* 0x0005e2000800003f */
[----:B-1----:R-:W-:-:S04]  /*b890*/  LOP3.LUT R10, R10, 0x1f, RZ, 0xc0, !PT ;  /* 0x0000001f0a0a7812 */ /* 0x002fc800078ec0ff */
[----:B------:R-:W-:-:S13]  /*b8a0*/  ISETP.NE.AND P1, PT, R10, RZ, PT ;  /* 0x000000ff0a00720c */ /* 0x000fda0003f25270 */
[----:B--2---:R-:W-:Y:S05]  /*b8b0*/  @!P1 BRA `(.L_x_327) ;  /* 0x0000000000049947 */ /* 0x004fea0003800000 */
[----:B------:R-:W-:Y:S01]  /*b8c0*/  BPT.TRAP 0x1 ;  /* 0x000000040000795c */ /* 0x000fe20000300000 */
.L_x_327:
[----:B0-----:R-:W2:Y:S04]  /*b8d0*/  LDL R6, [R1] ;  /* 0x0000000001067983 */ /* 0x001ea80000100800 */
[----:B------:R-:W3:Y:S04]  /*b8e0*/  LDL R13, [R1+0x28] ;  /* 0x00002800010d7983 */ /* 0x000ee80000100800 */
[----:B------:R-:W4:Y:S01]  /*b8f0*/  LDL R10, [R1+0x8] ;  /* 0x00000800010a7983 */ /* 0x000f220000100800 */
[----:B------:R-:W0:Y:S01]  /*b900*/  S2R R12, SR_CgaCtaId ;  /* 0x00000000000c7919 */ /* 0x000e220000008800 */
[----:B------:R-:W-:-:S02]  /*b910*/  MOV R11, 0x400 ;  /* 0x00000400000b7802 */ /* 0x000fc40000000f00 */
[----:B------:R-:W-:Y:S01]  /*b920*/  R2UR UR9, R8 ;  /* 0x00000000080972ca */ /* 0x000fe200000e0000 */
[----:B------:R-:W-:Y:S01]  /*b930*/  UIADD3 UR4, UP0, UR40, 0x470, URZ ;  /* 0x0000047028047890 */ /* 0x000fe2000ff1e03f */
[----:B------:R-:W-:Y:S02]  /*b940*/  R2UR UR12, R4 ;  /* 0x00000000040c72ca */ /* 0x000fe400000e0000 */
[----:B------:R-:W-:Y:S02]  /*b950*/  R2UR UR13, R7 ;  /* 0x00000000070d72ca */ /* 0x000fe400000e0000 */
[----:B0-----:R-:W-:-:S07]  /*b960*/  LEA R11, R12, R11, 0x18 ;  /* 0x0000000b0c0b7211 */ /* 0x001fce00078ec0ff */
[----:B------:R-:W-:Y:S01]  /*b970*/  UIADD3 UR9, UR9, 0x28c50, URZ ;  /* 0x00028c5009097890 */ /* 0x000fe2000fffe03f */
[----:B------:R-:W-:Y:S01]  /*b980*/  UMOV UR10, URZ ;  /* 0x0000003f000a7c82 */ /* 0x000fe20008000000 */
[----:B------:R-:W-:Y:S01]  /*b990*/  UMOV UR6, 0x0 ;  /* 0x0000000000067882 */ /* 0x000fe20000000000 */
[----:B------:R-:W-:Y:S01]  /*b9a0*/  UMOV UR7, 0x14f00000 ;  /* 0x14f0000000077882 */ /* 0x000fe20000000000 */
[----:B------:R-:W-:Y:S01]  /*b9b0*/  UMOV UR16, 0x40 ;  /* 0x0000004000107882 */ /* 0x000fe20000000000 */
[----:B------:R-:W-:Y:S01]  /*b9c0*/  UMOV UR18, 0x80 ;  /* 0x0000008000127882 */ /* 0x000fe20000000000 */
[----:B------:R-:W-:Y:S01]  /*b9d0*/  UMOV UR20, 0xc0 ;  /* 0x000000c000147882 */ /* 0x000fe20000000000 */
[----:B------:R-:W-:Y:S01]  /*b9e0*/  UMOV UR21, 0x100 ;  /* 0x0000010000157882 */ /* 0x000fe20000000000 */
[----:B------:R-:W-:Y:S01]  /*b9f0*/  UMOV UR22, 0x140 ;  /* 0x0000014000167882 */ /* 0x000fe20000000000 */
[----:B--2---:R-:W-:Y:S01]  /*ba00*/  IMAD R6, R6, 0x10000, R11 ;  /* 0x0001000006067824 */ /* 0x004fe200078e020b */
[----:B---3--:R-:W-:-:S04]  /*ba10*/  R2UR UR11, R13 ;  /* 0x000000000d0b72ca */ /* 0x008fc800000e0000 */
[----:B------:R-:W-:Y:S02]  /*ba20*/  R2UR UR14, R6 ;  /* 0x00000000060e72ca */ /* 0x000fe400000e0000 */
[----:B----4-:R-:W-:-:S11]  /*ba30*/  R2UR UR5, R10 ;  /* 0x000000000a0572ca */ /* 0x010fd600000e0000 */
[----:B------:R-:W-:Y:S02]  /*ba40*/  UIADD3 UR8, UR14, 0x400, URZ ;  /* 0x000004000e087890 */ /* 0x000fe4000fffe03f */
[----:B------:R-:W-:Y:S02]  /*ba50*/  ULEA UR11, UR11, UR5, 0x6 ;  /* 0x000000050b0b7291 */ /* 0x000fe4000f8e303f */
[----:B------:R-:W-:Y:S02]  /*ba60*/  UIADD3.X UR5, URZ, UR41, URZ, UP0, !UPT ;  /* 0x000000293f057290 */ /* 0x000fe400087fe43f */
[----:B------:R-:W-:Y:S02]  /*ba70*/  UIADD3 UR15, UR14, 0x2400, URZ ;  /* 0x000024000e0f7890 */ /* 0x000fe4000fffe03f */
[----:B------:R-:W-:Y:S02]  /*ba80*/  UIADD3 UR17, UR14, 0x4400, URZ ;  /* 0x000044000e117890 */ /* 0x000fe4000fffe03f */
[----:B------:R-:W-:-:S03]  /*ba90*/  UIADD3 UR19, UR14, 0x6400, URZ ;  /* 0x000064000e137890 */ /* 0x000fc6000fffe03f */
[----:B------:R0:W-:Y:S02]  /*baa0*/  UTMALDG.4D [UR8], [UR4], desc[UR6] ;  /* 0x00000608040075b4 */ /* 0x0001e40008019000 */
[----:B0-----:R-:W-:Y:S01]  /*bab0*/  UMOV UR8, UR15 ;  /* 0x0000000f00087c82 */ /* 0x001fe20008000000 */
[----:B------:R-:W-:Y:S01]  /*bac0*/  UMOV UR10, UR16 ;  /* 0x00000010000a7c82 */ /* 0x000fe20008000000 */
[----:B------:R-:W-:Y:S01]  /*bad0*/  UIADD3 UR15, UR14, 0x8400, URZ ;  /* 0x000084000e0f7890 */ /* 0x000fe2000fffe03f */
[----:B------:R0:W-:Y:S01]  /*bae0*/  UTMALDG.4D [UR8], [UR4], desc[UR6] ;  /* 0x00000608040075b4 */ /* 0x0001e20008019000 */
[----:B------:R-:W-:Y:S01]  /*baf0*/  UIADD3 UR16, UR14, 0xa400, URZ ;  /* 0x0000a4000e107890 */ /* 0x000fe2000fffe03f */
[----:B0-----:R-:W-:Y:S01]  /*bb00*/  UMOV UR8, UR17 ;  /* 0x0000001100087c82 */ /* 0x001fe20008000000 */
[----:B------:R-:W-:Y:S02]  /*bb10*/  UMOV UR10, UR18 ;  /* 0x00000012000a7c82 */ /* 0x000fe40008000000 */
[----:B------:R0:W-:Y:S01]  /*bb20*/  UTMALDG.4D [UR8], [UR4], desc[UR6] ;  /* 0x00000608040075b4 */ /* 0x0001e20008019000 */
[----:B------:R-:W-:Y:S01]  /*bb30*/  UIADD3 UR17, UR14, 0xc400, URZ ;  /* 0x0000c4000e117890 */ /* 0x000fe2000fffe03f */
[----:B0-----:R-:W-:Y:S01]  /*bb40*/  UMOV UR8, UR19 ;  /* 0x0000001300087c82 */ /* 0x001fe20008000000 */
[----:B------:R-:W-:-:S02]  /*bb50*/  UMOV UR10, UR20 ;  /* 0x00000014000a7c82 */ /* 0x000fc40008000000 */
[----:B------:R0:W-:Y:S02]  /*bb60*/  UTMALDG.4D [UR8], [UR4], desc[UR6] ;  /* 0x00000608040075b4 */ /* 0x0001e40008019000 */
[----:B0-----:R-:W-:Y:S01]  /*bb70*/  UMOV UR8, UR15 ;  /* 0x0000000f00087c82 */ /* 0x001fe20008000000 */
[----:B------:R-:W-:Y:S01]  /*bb80*/  UMOV UR10, UR21 ;  /* 0x00000015000a7c82 */ /* 0x000fe20008000000 */
[----:B------:R-:W-:Y:S01]  /*bb90*/  UIADD3 UR15, UR14, 0xe400, URZ ;  /* 0x0000e4000e0f7890 */ /* 0x000fe2000fffe03f */
[----:B------:R0:W-:Y:S02]  /*bba0*/  UTMALDG.4D [UR8], [UR4], desc[UR6] ;  /* 0x00000608040075b4 */ /* 0x0001e40008019000 */
[----:B------:R-:W-:Y:S01]  /*bbb0*/  UMOV UR14, 0x180 ;  /* 0x00000180000e7882 */ /* 0x000fe20000000000 */
[----:B0-----:R-:W-:Y:S01]  /*bbc0*/  UMOV UR8, UR16 ;  /* 0x0000001000087c82 */ /* 0x001fe20008000000 */
[----:B------:R-:W-:Y:S02]  /*bbd0*/  UMOV UR10, UR22 ;  /* 0x00000016000a7c82 */ /* 0x000fe40008000000 */
[----:B------:R0:W-:Y:S02]  /*bbe0*/  UTMALDG.4D [UR8], [UR4], desc[UR6] ;  /* 0x00000608040075b4 */ /* 0x0001e40008019000 */
[----:B0-----:R-:W-:Y:S01]  /*bbf0*/  UMOV UR8, UR17 ;  /* 0x0000001100087c82 */ /* 0x001fe20008000000 */
[----:B------:R-:W-:Y:S01]  /*bc00*/  UMOV UR10, UR14 ;  /* 0x0000000e000a7c82 */ /* 0x000fe20008000000 */
[----:B------:R-:W-:Y:S01]  /*bc10*/  UMOV UR14, 0x1c0 ;  /* 0x000001c0000e7882 */ /* 0x000fe20000000000 */
[----:B------:R0:W-:Y:S02]  /*bc20*/  UTMALDG.4D [UR8], [UR4], desc[UR6] ;  /* 0x00000608040075b4 */ /* 0x0001e40008019000 */
[----:B0-----:R-:W-:Y:S01]  /*bc30*/  UMOV UR8, UR15 ;  /* 0x0000000f00087c82 */ /* 0x001fe20008000000 */
[----:B------:R-:W-:-:S02]  /*bc40*/  UMOV UR10, UR14 ;  /* 0x0000000e000a7c82 */ /* 0x000fc40008000000 */
[----:B------:R1:W-:Y:S02]  /*bc50*/  UTMALDG.4D [UR8], [UR4], desc[UR6] ;  /* 0x00000608040075b4 */ /* 0x0003e40008019000 */
[----:B-1----:R-:W-:Y:S01]  /*bc60*/  NOP ;  /* 0x0000000000007918 */ /* 0x002fe20000000000 */
.L_x_325:
[----:B------:R-:W-:Y:S05]  /*bc70*/  BSYNC B0 ;  /* 0x0000000000007941 */ /* 0x000fea0003800000 */
.L_x_324:
[----:B0-----:R-:W2:Y:S01]  /*bc80*/  LDL.LU R6, [R1+0x20] ;  /* 0x0000200001067983 */ /* 0x001ea20000300800 */
[----:B------:R-:W-:Y:S01]  /*bc90*/  BSSY B0, `(.L_x_328) ;  /* 0x00001a9000007945 */ /* 0x000fe20003800000 */
[----:B--2---:R-:W-:-:S13]  /*bca0*/  ISETP.GE.AND P0, PT, R6, 0x41, PT ;  /* 0x000000410600780c */ /* 0x004fda0003f06270 */
[----:B------:R-:W-:Y:S05]  /*bcb0*/  @!P0 BRA `(.L_x_329) ;  /* 0x0000001800988947 */ /* 0x000fea0003800000 */
[----:B------:R-:W2:Y:S01]  /*bcc0*/  LDL R8, [R1+0x14] ;  /* 0x0000140001087983 */ /* 0x000ea20000100800 */
[----:B------:R-:W-:Y:S01]  /*bcd0*/  IMAD.MOV.U32 R6, RZ, RZ, 0x1 ;  /* 0x00000001ff067424 */ /* 0x000fe200078e00ff */
[----:B------:R-:W-:Y:S01]  /*bce0*/  BSSY B1, `(.L_x_330) ;  /* 0x0000091000017945 */ /* 0x000fe20003800000 */
[----:B--2---:R-:W-:-:S04]  /*bcf0*/  IADD3 R11, -R8, RZ, RZ ;  /* 0x000000ff080b7210 */ /* 0x004fc80007ffe1ff */
[----:B------:R-:W-:-:S05]  /*bd00*/  VIADDMNMX R11, R11, R6, 0xffffffff, !PT ;  /* 0xffffffff0b0b7446 */ /* 0x000fca0007800106 */
[C---:B------:R-:W-:Y:S02]  /*bd10*/  IMAD.IADD R6, R8.reuse, 0x1, R11 ;  /* 0x0000000108067824 */ /* 0x040fe400078e020b */
[----:B------:R-:W-:-:S03]  /*bd20*/  VIADD R8, R8, 0xfffffffe ;  /* 0xfffffffe08087836 */ /* 0x000fc60000000000 */
[----:B------:R-:W-:-:S04]  /*bd30*/  LOP3.LUT R6, R6, 0x1, RZ, 0xc0, !PT ;  /* 0x0000000106067812 */ /* 0x000fc800078ec0ff */
[----:B------:R-:W-:-:S13]  /*bd40*/  ISETP.NE.U32.AND P0, PT, R6, 0x1, PT ;  /* 0x000000010600780c */ /* 0x000fda0003f05070 */
[----:B------:R-:W-:Y:S05]  /*bd50*/  @P0 BRA `(.L_x_331) ;  /* 0x0000000800240947 */ /* 0x000fea0003800000 */
[----:B------:R-:W2:Y:S04]  /*bd60*/  LDL.LU R10, [R1] ;  /* 0x00000000010a7983 */ /* 0x000ea80000300800 */
[----:B------:R-:W3:Y:S01]  /*bd70*/  LDL.LU R14, [R1+0x4] ;  /* 0x00000400010e7983 */ /* 0x000ee20000300800 */
[----:B------:R-:W-:Y:S01]  /*bd80*/  BSSY B2, `(.L_x_332) ;  /* 0x0000084000027945 */ /* 0x000fe20003800000 */
[----:B--2---:R-:W-:-:S04]  /*bd90*/  IADD3 R10, R10, 0x1, RZ ;  /* 0x000000010a0a7810 */ /* 0x004fc80007ffe0ff */
[----:B------:R-:W-:-:S04]  /*bda0*/  ISETP.NE.AND P0, PT, R10, 0x2, PT ;  /* 0x000000020a00780c */ /* 0x000fc80003f05270 */
[----:B------:R-:W-:Y:S02]  /*bdb0*/  SEL R6, RZ, 0x1, P0 ;  /* 0x00000001ff067807 */ /* 0x000fe40000000000 */
[----:B------:R-:W-:Y:S02]  /*bdc0*/  SEL R15, R10, RZ, P0 ;  /* 0x000000ff0a0f7207 */ /* 0x000fe40000000000 */
[----:B---3--:R-:W-:-:S05]  /*bdd0*/  LOP3.LUT R14, R14, R6, RZ, 0x3c, !PT ;  /* 0x000000060e0e7212 */ /* 0x008fca00078e3cff */
[----:B------:R0:W-:Y:S04]  /*bde0*/  STL [R1+0x4], R14 ;  /* 0x0000040e01007387 */ /* 0x0001e80000100800 */
[----:B------:R0:W-:Y:S01]  /*bdf0*/  STL [R1], R15 ;  /* 0x0000000f01007387 */ /* 0x0001e20000100800 */
[----:B------:R-:W-:Y:S05]  /*be00*/  @!P6 BRA `(.L_x_333) ;  /* 0x0000000400ece947 */ /* 0x000fea0003800000 */
[----:B------:R-:W-:-:S04]  /*be10*/  ISETP.NE.U32.AND P0, PT, R2, RZ, PT ;  /* 0x000000ff0200720c */ /* 0x000fc80003f05070 */
[----:B------:R-:W-:-:S13]  /*be20*/  ISETP.NE.AND.EX P0, PT, R3, RZ, PT, P0 ;  /* 0x000000ff0300720c */ /* 0x000fda0003f05300 */
[----:B------:R-:W-:Y:S05]  /*be30*/  @!P0 BRA `(.L_x_334) ;  /* 0x0000000000488947 */ /* 0x000fea0003800000 */
[----:B------:R-:W1:Y:S01]  /*be40*/  LDC R13, c[0x0][0x41c] ;  /* 0x00010700ff0d7b82 */ /* 0x000e620000000800 */
[----:B------:R-:W-:Y:S01]  /*be50*/  IMAD.MOV.U32 R10, RZ, RZ, R8 ;  /* 0x000000ffff0a7224 */ /* 0x000fe200078e0008 */
[----:B------:R-:W-:Y:S01]  /*be60*/  ULDC.64 UR4, c[0x0][0x408] ;  /* 0x0001020000047ab9 */ /* 0x000fe20000000a00 */
[----:B-1----:R-:W-:-:S13]  /*be70*/  ISETP.NE.AND P0, PT, R13, 0x1, PT ;  /* 0x000000010d00780c */ /* 0x002fda0003f05270 */
[----:B------:R-:W1:Y:S02]  /*be80*/  @P0 LDC.64 R6, c[0x0][0x420] ;  /* 0x00010800ff060b82 */ /* 0x000e640000000a00 */
[----:B-1----:R-:W-:-:S05]  /*be90*/  @P0 IMAD.HI.U32 R6, R8, R6, RZ ;  /* 0x0000000608060227 */ /* 0x002fca00078e00ff */
[----:B------:R-:W-:Y:S01]  /*bea0*/  @P0 SHF.R.U32.HI R10, RZ, R7, R6 ;  /* 0x00000007ff0a0219 */ /* 0x000fe20000011606 */
[----:B------:R-:W-:-:S03]  /*beb0*/  IMAD R6, R5, UR4, RZ ;  /* 0x0000000405067c24 */ /* 0x000fc6000f8e02ff */
[----:B------:R-:W-:Y:S01]  /*bec0*/  SHF.R.S32.HI R7, RZ, 0x1f, R10 ;  /* 0x0000001fff077819 */ /* 0x000fe2000001140a */
[----:B------:R-:W-:Y:S02]  /*bed0*/  IMAD R12, R0, UR5, R6 ;  /* 0x00000005000c7c24 */ /* 0x000fe4000f8e0206 */
[----:B------:R-:W-:-:S04]  /*bee0*/  IMAD.MOV.U32 R6, RZ, RZ, R10 ;  /* 0x000000ffff067224 */ /* 0x000fc800078e000a */
[----:B------:R-:W-:-:S04]  /*bef0*/  IMAD.WIDE.U32 R6, R0, UR4, R6 ;  /* 0x0000000400067c25 */ /* 0x000fc8000f8e0006 */
[----:B------:R-:W-:Y:S01]  /*bf00*/  IMAD.IADD R12, R12, 0x1, R7 ;  /* 0x000000010c0c7824 */ /* 0x000fe200078e0207 */
[----:B------:R-:W-:-:S04]  /*bf10*/  LEA R2, P0, R6, R2, 0x2 ;  /* 0x0000000206027211 */ /* 0x000fc800078010ff */
[----:B------:R-:W-:Y:S02]  /*bf20*/  LEA.HI.X R3, R6, R3, R12, 0x2, P0 ;  /* 0x0000000306037211 */ /* 0x000fe400000f140c */
[----:B------:R-:W-:-:S03]  /*bf30*/  IADD3 R6, -R10, RZ, RZ ;  /* 0x000000ff0a067210 */ /* 0x000fc60007ffe1ff */
[----:B------:R1:W5:Y:S02]  /*bf40*/  LDG.E R7, desc[UR38][R2.64] ;  /* 0x0000002602077981 */ /* 0x000364000c1e1900 */
[----:B------:R-:W-:-:S07]  /*bf50*/  IMAD R8, R13, R6, R8 ;  /* 0x000000060d087224 */ /* 0x000fce00078e0208 */
.L_x_334:
[----:B-1----:R-:W1:Y:S01]  /*bf60*/  S2R R3, SR_CgaCtaId ;  /* 0x0000000000037919 */ /* 0x002e620000008800 */
[----:B------:R-:W-:Y:S02]  /*bf70*/  MOV R2, 0x400 ;  /* 0x0000040000027802 */ /* 0x000fe40000000f00 */
[----:B------:R-:W-:Y:S02]  /*bf80*/  SHF.L.U32 R6, R14, 0x1f, RZ ;  /* 0x0000001f0e067819 */ /* 0x000fe400000006ff */
[----:B-1----:R-:W-:-:S05]  /*bf90*/  LEA R2, R3, R2, 0x18 ;  /* 0x0000000203027211 */ /* 0x002fca00078ec0ff */
[----:B------:R-:W-:-:S04]  /*bfa0*/  IMAD R3, R15, 0x8, R2 ;  /* 0x000000080f037824 */ /* 0x000fc800078e0202 */
[----:B------:R-:W1:Y:S02]  /*bfb0*/  SYNCS.PHASECHK.TRANS64.TRYWAIT P0, [R3+URZ+0x28c40], R6 ;  /* 0x028c4006030075a7 */ /* 0x000e64000800017f */
[----:B-1----:R-:W-:Y:S05]  /*bfc0*/  @!P0 BRA `(.L_x_335) ;  /* 0x0000002800e88947 */ /* 0x002fea0003800000 */
.L_x_394:
[----:B------:R-:W2:Y:S02]  /*bfd0*/  S2R R2, SR_TID.X ;  /* 0x0000000000027919 */ /* 0x000ea40000002100 */
[----:B--2---:R-:W-:-:S04]  /*bfe0*/  LOP3.LUT R2, R2, 0x7f, RZ, 0xc0, !PT ;  /* 0x0000007f02027812 */ /* 0x004fc800078ec0ff */
[----:B------:R-:W-:-:S13]  /*bff0*/  ISETP.NE.AND P1, PT, R2, RZ, PT ;  /* 0x000000ff0200720c */ /* 0x000fda0003f25270 */
[----:B------:R-:W-:Y:S05]  /*c000*/  @P1 BRA `(.L_x_336) ;  /* 0x00000000001c1947 */ /* 0x000fea0003800000 */
[----:B------:R-:W2:Y:S02]  /*c010*/  S2R R2, SR_TID.X ;  /* 0x0000000000027919 */ /* 0x000ea40000002100 */
[----:B--2---:R-:W-:-:S04]  /*c020*/  LOP3.LUT R2, R2, 0x1f, RZ, 0xc0, !PT ;  /* 0x0000001f02027812 */ /* 0x004fc800078ec0ff */
[----:B------:R-:W-:Y:S01]  /*c030*/  ISETP.NE.AND P0, PT, R2, RZ, PT ;  /* 0x000000ff0200720c */ /* 0x000fe20003f05270 */
[----:B------:R-:W-:-:S04]  /*c040*/  IMAD.MOV.U32 R2, RZ, RZ, 0x2000 ;  /* 0x00002000ff027424 */ /* 0x000fc800078e00ff */
[----:B------:R2:W-:Y:S08]  /*c050*/  SYNCS.ARRIVE.TRANS64 RZ, [R3+URZ+0x28c30], R2 ;  /* 0x028c300203ff79a7 */ /* 0x0005f0000800003f */
[----:B------:R-:W-:Y:S05]  /*c060*/  @!P0 BRA `(.L_x_336) ;  /* 0x0000000000048947 */ /* 0x000fea0003800000 */
[----:B------:R-:W-:Y:S01]  /*c070*/  BPT.TRAP 0x1 ;  /* 0x000000040000795c */ /* 0x000fe20000300000 */
.L_x_336:
[----:B--2---:R-:W2:Y:S01]  /*c080*/  LDL R2, [R1] ;  /* 0x0000000001027983 */ /* 0x004ea20000100800 */
[----:B------:R-:W-:-:S03]  /*c090*/  MOV R12, 0x400 ;  /* 0x00000400000c7802 */ /* 0x000fc60000000f00 */
[----:B------:R-:W3:Y:S01]  /*c0a0*/  LDL R10, [R1+0x8] ;  /* 0x00000800010a7983 */ /* 0x000ee20000100800 */
[----:B------:R-:W4:Y:S01]  /*c0b0*/  S2R R13, SR_CgaCtaId ;  /* 0x00000000000d7919 */ /* 0x000f220000008800 */
[----:B------:R-:W-:Y:S01]  /*c0c0*/  R2UR UR9, R3 ;  /* 0x00000000030972ca */ /* 0x000fe200000e0000 */
[----:B------:R-:W-:Y:S01]  /*c0d0*/  UIADD3 UR4, UP0, UR40, 0x370, URZ ;  /* 0x0000037028047890 */ /* 0x000fe2000ff1e03f */
[----:B------:R-:W-:Y:S02]  /*c0e0*/  R2UR UR12, R4 ;  /* 0x00000000040c72ca */ /* 0x000fe400000e0000 */
[----:B-----5:R-:W-:Y:S01]  /*c0f0*/  R2UR UR13, R7 ;  /* 0x00000000070d72ca */ /* 0x020fe200000e0000 */
[----:B------:R-:W-:Y:S01]  /*c100*/  UIADD3.X UR5, URZ, UR41, URZ, UP0, !UPT ;  /* 0x000000293f057290 */ /* 0x000fe200087fe43f */
[----:B----4-:R-:W-:-:S07]  /*c110*/  LEA R12, R13, R12, 0x18 ;  /* 0x0000000c0d0c7211 */ /* 0x010fce00078ec0ff */
[----:B------:R-:W-:Y:S01]  /*c120*/  UIADD3 UR9, UR9, 0x28c30, URZ ;  /* 0x00028c3009097890 */ /* 0x000fe2000fffe03f */
[----:B------:R-:W-:Y:S01]  /*c130*/  UMOV UR6, 0x0 ;  /* 0x0000000000067882 */ /* 0x000fe20000000000 */
[----:B------:R-:W-:Y:S01]  /*c140*/  UMOV UR7, 0x14f00000 ;  /* 0x14f0000000077882 */ /* 0x000fe20000000000 */
[----:B------:R-:W-:Y:S01]  /*c150*/  UMOV UR10, URZ ;  /* 0x0000003f000a7c82 */ /* 0x000fe20008000000 */
[----:B--2---:R-:W-:-:S05]  /*c160*/  IMAD R2, R2, 0x2000, R12 ;  /* 0x0000200002027824 */ /* 0x004fca00078e020c */
[----:B------:R-:W-:Y:S02]  /*c170*/  R2UR UR8, R2 ;  /* 0x00000000020872ca */ /* 0x000fe400000e0000 */
[----:B---3--:R-:W-:-:S04]  /*c180*/  LEA R8, R8, R10, 0x6 ;  /* 0x0000000a08087211 */ /* 0x008fc800078e30ff */
[----:B------:R-:W-:-:S07]  /*c190*/  R2UR UR11, R8 ;  /* 0x00000000080b72ca */ /* 0x000fce00000e0000 */
[----:B------:R-:W-:-:S09]  /*c1a0*/  UIADD3 UR8, UR8, 0x22400, URZ ;  /* 0x0002240008087890 */ /* 0x000fd2000fffe03f */
[----:B------:R2:W-:Y:S01]  /*c1b0*/  UTMALDG.4D [UR8], [UR4], desc[UR6] ;  /* 0x00000608040075b4 */ /* 0x0005e20008019000 */
[----:B------:R-:W3:Y:S02]  /*c1c0*/  SYNCS.PHASECHK.TRANS64.TRYWAIT P0, [R3+URZ+0x28c60], R6 ;  /* 0x028c6006030075a7 */ /* 0x000ee4000800017f */
[----:B--23--:R-:W-:Y:S05]  /*c1d0*/  @!P0 BRA `(.L_x_337) ;  /* 0x0000002800788947 */ /* 0x00cfea0003800000 */
.L_x_395:
[----:B------:R-:W-:Y:S05]  /*c1e0*/  @P1 BRA `(.L_x_338) ;  /* 0x00000000001c1947 */ /* 0x000fea0003800000 */
[----:B------:R-:W3:Y:S02]  /*c1f0*/  S2R R2, SR_TID.X ;  /* 0x0000000000027919 */ /* 0x000ee40000002100 */
[----:B---3--:R-:W-:-:S04]  /*c200*/  LOP3.LUT R2, R2, 0x1f, RZ, 0xc0, !PT ;  /* 0x0000001f02027812 */ /* 0x008fc800078ec0ff */
[----:B------:R-:W-:Y:S01]  /*c210*/  ISETP.NE.AND P0, PT, R2, RZ, PT ;  /* 0x000000ff0200720c */ /* 0x000fe20003f05270 */
[----:B------:R-:W-:-:S04]  /*c220*/  IMAD.MOV.U32 R2, RZ, RZ, 0x10000 ;  /* 0x00010000ff027424 */ /* 0x000fc800078e00ff */
[----:B------:R3:W-:Y:S08]  /*c230*/  SYNCS.ARRIVE.TRANS64 RZ, [R3+URZ+0x28c50], R2 ;  /* 0x028c500203ff79a7 */ /* 0x0007f0000800003f */
[----:B------:R-:W-:Y:S05]  /*c240*/  @!P0 BRA `(.L_x_338) ;  /* 0x0000000000048947 */ /* 0x000fea0003800000 */
[----:B------:R-:W-:Y:S01]  /*c250*/  BPT.TRAP 0x1 ;  /* 0x000000040000795c */ /* 0x000fe20000300000 */
.L_x_338:
[----:B---3--:R-:W3:Y:S01]  /*c260*/  LDL R2, [R1] ;  /* 0x0000000001027983 */ /* 0x008ee20000100800 */
[----:B-12---:R-:W-:Y:S01]  /*c270*/  MOV R6, 0x400 ;  /* 0x0000040000067802 */ /* 0x006fe20000000f00 */
[----:B------:R-:W1:Y:S01]  /*c280*/  S2R R10, SR_CgaCtaId ;  /* 0x00000000000a7919 */ /* 0x000e620000008800 */
[----:B------:R-:W-:Y:S01]  /*c290*/  R2UR UR9, R3 ;  /* 0x00000000030972ca */ /* 0x000fe200000e0000 */
[----:B------:R-:W-:Y:S01]  /*c2a0*/  UIADD3 UR4, UP0, UR40, 0x470, URZ ;  /* 0x0000047028047890 */ /* 0x000fe2000ff1e03f */
[----:B------:R-:W-:Y:S02]  /*c2b0*/  R2UR UR11, R8 ;  /* 0x00000000080b72ca */ /* 0x000fe400000e0000 */
[----:B------:R-:W-:Y:S02]  /*c2c0*/  R2UR UR12, R4 ;  /* 0x00000000040c72ca */ /* 0x000fe400000e0000 */
[----:B------:R-:W-:Y:S01]  /*c2d0*/  R2UR UR13, R7 ;  /* 0x00000000070d72ca */ /* 0x000fe200000e0000 */
[----:B------:R-:W-:Y:S01]  /*c2e0*/  UIADD3.X UR5, URZ, UR41, URZ, UP0, !UPT ;  /* 0x000000293f057290 */ /* 0x000fe200087fe43f */
[----:B-1----:R-:W-:-:S05]  /*c2f0*/  LEA R6, R10, R6, 0x18 ;  /* 0x000000060a067211 */ /* 0x002fca00078ec0ff */
        /* <DEDUP_REMOVED lines=9> */
[----:B---3--:R-:W-:-:S05]  /*c390*/  IMAD R2, R2, 0x10000, R6 ;  /* 0x0001000002027824 */ /* 0x008fca00078e0206 */
        /* <DEDUP_REMOVED lines=9> */
[----:B------:R1:W-:Y:S01]  /*c430*/  UTMALDG.4D [UR8], [UR4], desc[UR6] ;  /* 0x00000608040075b4 */ /* 0x0003e20008019000 */
[----:B------:R-:W-:Y:S01]  /*c440*/  UIADD3 UR16, UR14, 0xa400, URZ ;  /* 0x0000a4000e107890 */ /* 0x000fe2000fffe03f */
[----:B-1----:R-:W-:Y:S01]  /*c450*/  UMOV UR8, UR17 ;  /* 0x0000001100087c82 */ /* 0x002fe20008000000 */
[----:B------:R-:W-:Y:S02]  /*c460*/  UMOV UR10, UR18 ;  /* 0x00000012000a7c82 */ /* 0x000fe40008000000 */
[----:B------:R1:W-:Y:S01]  /*c470*/  UTMALDG.4D [UR8], [UR4], desc[UR6] ;  /* 0x00000608040075b4 */ /* 0x0003e20008019000 */
[----:B------:R-:W-:Y:S01]  /*c480*/  UIADD3 UR17, UR14, 0xc400, URZ ;  /* 0x0000c4000e117890 */ /* 0x000fe2000fffe03f */
[----:B-1----:R-:W-:Y:S01]  /*c490*/  UMOV UR8, UR19 ;  /* 0x0000001300087c82 */ /* 0x002fe20008000000 */
[----:B------:R-:W-:-:S02]  /*c4a0*/  UMOV UR10, UR20 ;  /* 0x00000014000a7c82 */ /* 0x000fc40008000000 */
[----:B------:R1:W-:Y:S02]  /*c4b0*/  UTMALDG.4D [UR8], [UR4], desc[UR6] ;  /* 0x00000608040075b4 */ /* 0x0003e40008019000 */
[----:B-1----:R-:W-:Y:S01]  /*c4c0*/  UMOV UR8, UR15 ;  /* 0x0000000f00087c82 */ /* 0x002fe20008000000 */
[----:B------:R-:W-:Y:S01]  /*c4d0*/  UMOV UR10, UR21 ;  /* 0x00000015000a7c82 */ /* 0x000fe20008000000 */
[----:B------:R-:W-:Y:S01]  /*c4e0*/  UIADD3 UR15, UR14, 0xe400, URZ ;  /* 0x0000e4000e0f7890 */ /* 0x000fe2000fffe03f */
[----:B------:R1:W-:Y:S02]  /*c4f0*/  UTMALDG.4D [UR8], [UR4], desc[UR6] ;  /* 0x00000608040075b4 */ /* 0x0003e40008019000 */
[----:B------:R-:W-:Y:S01]  /*c500*/  UMOV UR14, 0x180 ;  /* 0x00000180000e7882 */ /* 0x000fe20000000000 */
[----:B-1----:R-:W-:Y:S01]  /*c510*/  UMOV UR8, UR16 ;  /* 0x0000001000087c82 */ /* 0x002fe20008000000 */
[----:B------:R-:W-:Y:S02]  /*c520*/  UMOV UR10, UR22 ;  /* 0x00000016000a7c82 */ /* 0x000fe40008000000 */
[----:B------:R1:W-:Y:S02]  /*c530*/  UTMALDG.4D [UR8], [UR4], desc[UR6] ;  /* 0x00000608040075b4 */ /* 0x0003e40008019000 */
[----:B-1----:R-:W-:Y:S01]  /*c540*/  UMOV UR8, UR17 ;  /* 0x0000001100087c82 */ /* 0x002fe20008000000 */
[----:B------:R-:W-:Y:S01]  /*c550*/  UMOV UR10, UR14 ;  /* 0x0000000e000a7c82 */ /* 0x000fe20008000000 */
[----:B------:R-:W-:Y:S01]  /*c560*/  UMOV UR14, 0x1c0 ;  /* 0x000001c0000e7882 */ /* 0x000fe20000000000 */
[----:B------:R1:W-:Y:S02]  /*c570*/  UTMALDG.4D [UR8], [UR4], desc[UR6] ;  /* 0x00000608040075b4 */ /* 0x0003e40008019000 */
[----:B-1----:R-:W-:Y:S01]  /*c580*/  UMOV UR8, UR15 ;  /* 0x0000000f00087c82 */ /* 0x002fe20008000000 */
[----:B------:R-:W-:-:S02]  /*c590*/  UMOV UR10, UR14 ;  /* 0x0000000e000a7c82 */ /* 0x000fc40008000000 */
[----:B------:R1:W-:Y:S02]  /*c5a0*/  UTMALDG.4D [UR8], [UR4], desc[UR6] ;  /* 0x00000608040075b4 */ /* 0x0003e40008019000 */
[----:B-1----:R-:W-:Y:S01]  /*c5b0*/  NOP ;  /* 0x0000000000007918 */ /* 0x002fe20000000000 */
.L_x_333:
[----:B------:R-:W-:Y:S05]  /*c5c0*/  BSYNC B2 ;  /* 0x0000000000027941 */ /* 0x000fea0003800000 */
.L_x_332:
[----:B------:R-:W2:Y:S02]  /*c5d0*/  LDL.LU R2, [R1+0x14] ;  /* 0x0000140001027983 */ /* 0x000ea40000300800 */
[----:B--2---:R-:W-:-:S07]  /*c5e0*/  VIADD R8, R2, 0xfffffffd ;  /* 0xfffffffd02087836 */ /* 0x004fce0000000000 */
.L_x_331:
[----:B------:R-:W-:Y:S05]  /*c5f0*/  BSYNC B1 ;  /* 0x0000000000017941 */ /* 0x000fea0003800000 */
.L_x_330:
[----:B------:R-:W-:-:S04]  /*c600*/  IADD3 R2, -R11, RZ, RZ ;  /* 0x000000ff0b027210 */ /* 0x000fc80007ffe1ff */
[----:B------:R-:W-:-:S13]  /*c610*/  ISETP.NE.AND P0, PT, R9, R2, PT ;  /* 0x000000020900720c */ /* 0x000fda0003f05270 */
[----:B------:R-:W-:Y:S05]  /*c620*/  @!P0 BRA `(.L_x_329) ;  /* 0x00000010003c8947 */ /* 0x000fea0003800000 */
.L_x_353:
[----:B------:R-:W2:Y:S04]  /*c630*/  LDL.LU R3, [R1] ;  /* 0x0000000001037983 */ /* 0x000ea80000300800 */
[----:B------:R-:W3:Y:S01]  /*c640*/  LDL.LU R2, [R1+0x4] ;  /* 0x0000040001027983 */ /* 0x000ee20000300800 */
[----:B------:R-:W-:Y:S05]  /*c650*/  YIELD ;  /* 0x0000000000007946 */ /* 0x000fea0003800000 */
[----:B------:R-:W-:Y:S01]  /*c660*/  BSSY B1, `(.L_x_339) ;  /* 0x0000081000017945 */ /* 0x000fe20003800000 */
[----:B--2---:R-:W-:-:S05]  /*c670*/  VIADD R9, R3, 0x1 ;  /* 0x0000000103097836 */ /* 0x004fca0000000000 */
[----:B------:R-:W-:-:S04]  /*c680*/  ISETP.NE.AND P0, PT, R9, 0x2, PT ;  /* 0x000000020900780c */ /* 0x000fc80003f05270 */
[----:B------:R-:W-:Y:S02]  /*c690*/  SEL R10, RZ, 0x1, P0 ;  /* 0x00000001ff0a7807 */ /* 0x000fe40000000000 */
[----:B------:R-:W-:Y:S02]  /*c6a0*/  SEL R9, R9, RZ, P0 ;  /* 0x000000ff09097207 */ /* 0x000fe40000000000 */
[----:B---3--:R-:W-:Y:S01]  /*c6b0*/  LOP3.LUT R10, R2, R10, RZ, 0x3c, !PT ;  /* 0x0000000a020a7212 */ /* 0x008fe200078e3cff */
[----:B-1----:R-:W-:Y:S06]  /*c6c0*/  @!P6 BRA `(.L_x_340) ;  /* 0x0000000400e8e947 */ /* 0x002fec0003800000 */
[----:B------:R-:W-:Y:S01]  /*c6d0*/  ULDC.64 UR4, c[0x0][0x3f8] ;  /* 0x0000fe0000047ab9 */ /* 0x000fe20000000a00 */
[----:B------:R-:W-:Y:S01]  /*c6e0*/  IMAD.MOV.U32 R11, RZ, RZ, R8 ;  /* 0x000000ffff0b7224 */ /* 0x000fe200078e0008 */
[----:B------:R-:W-:-:S04]  /*c6f0*/  ISETP.NE.U32.AND P0, PT, RZ, UR4, PT ;  /* 0x00000004ff007c0c */ /* 0x000fc8000bf05070 */
[----:B------:R-:W-:-:S13]  /*c700*/  ISETP.NE.AND.EX P0, PT, RZ, UR5, PT, P0 ;  /* 0x00000005ff007c0c */ /* 0x000fda000bf05300 */
[----:B------:R-:W-:Y:S05]  /*c710*/  @!P0 BRA `(.L_x_341) ;  /* 0x0000000000448947 */ /* 0x000fea0003800000 */
[----:B------:R-:W1:Y:S01]  /*c720*/  LDC R7, c[0x0][0x41c] ;  /* 0x00010700ff077b82 */ /* 0x000e620000000800 */
[----:B------:R-:W-:Y:S01]  /*c730*/  ULDC.64 UR6, c[0x0][0x408] ;  /* 0x0001020000067ab9 */ /* 0x000fe20000000a00 */
[----:B-1----:R-:W-:-:S13]  /*c740*/  ISETP.NE.AND P0, PT, R7, 0x1, PT ;  /* 0x000000010700780c */ /* 0x002fda0003f05270 */
[----:B------:R-:W1:Y:S02]  /*c750*/  @P0 LDC.64 R2, c[0x0][0x420] ;  /* 0x00010800ff020b82 */ /* 0x000e640000000a00 */
[----:B-1----:R-:W-:-:S04]  /*c760*/  @P0 IMAD.HI.U32 R6, R8, R2, RZ ;  /* 0x0000000208060227 */ /* 0x002fc800078e00ff */
[----:B------:R-:W-:Y:S01]  /*c770*/  IMAD.MOV.U32 R2, RZ, RZ, R8 ;  /* 0x000000ffff027224 */ /* 0x000fe200078e0008 */
[----:B------:R-:W-:-:S04]  /*c780*/  @P0 SHF.R.U32.HI R2, RZ, R3, R6 ;  /* 0x00000003ff020219 */ /* 0x000fc80000011606 */
[----:B------:R-:W-:Y:S02]  /*c790*/  IADD3 R11, -R2, RZ, RZ ;  /* 0x000000ff020b7210 */ /* 0x000fe40007ffe1ff */
[----:B------:R-:W-:-:S03]  /*c7a0*/  SHF.R.S32.HI R3, RZ, 0x1f, R2 ;  /* 0x0000001fff037819 */ /* 0x000fc60000011402 */
[----:B------:R-:W-:Y:S02]  /*c7b0*/  IMAD R11, R7, R11, R8 ;  /* 0x0000000b070b7224 */ /* 0x000fe400078e0208 */
[----:B------:R-:W-:Y:S02]  /*c7c0*/  IMAD R7, R5, UR6, RZ ;  /* 0x0000000605077c24 */ /* 0x000fe4000f8e02ff */
[----:B------:R-:W-:-:S04]  /*c7d0*/  IMAD.WIDE.U32 R2, R0, UR6, R2 ;  /* 0x0000000600027c25 */ /* 0x000fc8000f8e0002 */
[----:B------:R-:W-:Y:S01]  /*c7e0*/  IMAD R7, R0, UR7, R7 ;  /* 0x0000000700077c24 */ /* 0x000fe2000f8e0207 */
[----:B------:R-:W-:-:S03]  /*c7f0*/  LEA R6, P0, R2, UR4, 0x2 ;  /* 0x0000000402067c11 */ /* 0x000fc6000f8010ff */
[----:B------:R-:W-:-:S05]  /*c800*/  IMAD.IADD R7, R7, 0x1, R3 ;  /* 0x0000000107077824 */ /* 0x000fca00078e0203 */
[----:B------:R-:W-:-:S06]  /*c810*/  LEA.HI.X R7, R2, UR5, R7, 0x2, P0 ;  /* 0x0000000502077c11 */ /* 0x000fcc00080f1407 */
[----:B------:R1:W5:Y:S02]  /*c820*/  LDG.E R7, desc[UR38][R6.64] ;  /* 0x0000002606077981 */ /* 0x000364000c1e1900 */
.L_x_341:
[----:B------:R-:W2:Y:S01]  /*c830*/  S2R R3, SR_CgaCtaId ;  /* 0x0000000000037919 */ /* 0x000ea20000008800 */
[----:B------:R-:W-:-:S04]  /*c840*/  MOV R2, 0x400 ;  /* 0x0000040000027802 */ /* 0x000fc80000000f00 */
[----:B--2---:R-:W-:Y:S02]  /*c850*/  LEA R2, R3, R2, 0x18 ;  /* 0x0000000203027211 */ /* 0x004fe400078ec0ff */
[----:B------:R-:W-:-:S03]  /*c860*/  SHF.L.U32 R3, R10, 0x1f, RZ ;  /* 0x0000001f0a037819 */ /* 0x000fc600000006ff */
[----:B------:R-:W-:-:S04]  /*c870*/  IMAD R2, R9, 0x8, R2 ;  /* 0x0000000809027824 */ /* 0x000fc800078e0202 */
[----:B------:R-:W2:Y:S02]  /*c880*/  SYNCS.PHASECHK.TRANS64.TRYWAIT P0, [R2+URZ+0x28c40], R3 ;  /* 0x028c4003020075a7 */ /* 0x000ea4000800017f */
[----:B--2---:R-:W-:Y:S05]  /*c890*/  @!P0 BRA `(.L_x_342) ;  /* 0x0000002000dc8947 */ /* 0x004fea0003800000 */
.L_x_396:
[----:B-1----:R-:W1:Y:S02]  /*c8a0*/  S2R R6, SR_TID.X ;  /* 0x0000000000067919 */ /* 0x002e640000002100 */
[----:B-1----:R-:W-:-:S04]  /*c8b0*/  LOP3.LUT R6, R6, 0x7f, RZ, 0xc0, !PT ;  /* 0x0000007f06067812 */ /* 0x002fc800078ec0ff */
[----:B------:R-:W-:-:S13]  /*c8c0*/  ISETP.NE.AND P0, PT, R6, RZ, PT ;  /* 0x000000ff0600720c */ /* 0x000fda0003f05270 */
[----:B------:R-:W-:Y:S05]  /*c8d0*/  @P0 BRA `(.L_x_343) ;  /* 0x00000000001c0947 */ /* 0x000fea0003800000 */
[----:B------:R-:W1:Y:S01]  /*c8e0*/  S2R R6, SR_TID.X ;  /* 0x0000000000067919 */ /* 0x000e620000002100 */
[----:B------:R-:W-:-:S04]  /*c8f0*/  IMAD.MOV.U32 R13, RZ, RZ, 0x2000 ;  /* 0x00002000ff0d7424 */ /* 0x000fc800078e00ff */
[----:B------:R3:W-:Y:S01]  /*c900*/  SYNCS.ARRIVE.TRANS64 RZ, [R2+URZ+0x28c30], R13 ;  /* 0x028c300d02ff79a7 */ /* 0x0007e2000800003f */
[----:B-1----:R-:W-:-:S04]  /*c910*/  LOP3.LUT R6, R6, 0x1f, RZ, 0xc0, !PT ;  /* 0x0000001f06067812 */ /* 0x002fc800078ec0ff */
[----:B------:R-:W-:-:S13]  /*c920*/  ISETP.NE.AND P1, PT, R6, RZ, PT ;  /* 0x000000ff0600720c */ /* 0x000fda0003f25270 */
[----:B---3--:R-:W-:Y:S05]  /*c930*/  @!P1 BRA `(.L_x_343) ;  /* 0x0000000000049947 */ /* 0x008fea0003800000 */
[----:B------:R-:W-:Y:S01]  /*c940*/  BPT.TRAP 0x1 ;  /* 0x000000040000795c */ /* 0x000fe20000300000 */
.L_x_343:
[----:B------:R-:W3:Y:S01]  /*c950*/  LDL R12, [R1+0x8] ;  /* 0x00000800010c7983 */ /* 0x000ee20000100800 */
[----:B------:R-:W-:Y:S01]  /*c960*/  MOV R6, 0x400 ;  /* 0x0000040000067802 */ /* 0x000fe20000000f00 */
[----:B------:R-:W1:Y:S01]  /*c970*/  S2R R13, SR_CgaCtaId ;  /* 0x00000000000d7919 */ /* 0x000e620000008800 */
[----:B------:R-:W-:Y:S01]  /*c980*/  R2UR UR9, R2 ;  /* 0x00000000020972ca */ /* 0x000fe200000e0000 */
[----:B------:R-:W-:Y:S01]  /*c990*/  UIADD3 UR4, UP0, UR40, 0x370, URZ ;  /* 0x0000037028047890 */ /* 0x000fe2000ff1e03f */
[----:B------:R-:W-:Y:S02]  /*c9a0*/  R2UR UR12, R4 ;  /* 0x00000000040c72ca */ /* 0x000fe400000e0000 */
[----:B-----5:R-:W-:Y:S01]  /*c9b0*/  R2UR UR13, R7 ;  /* 0x00000000070d72ca */ /* 0x020fe200000e0000 */
[----:B------:R-:W-:Y:S01]  /*c9c0*/  UIADD3.X UR5, URZ, UR41, URZ, UP0, !UPT ;  /* 0x000000293f057290 */ /* 0x000fe200087fe43f */
[----:B-1----:R-:W-:-:S04]  /*c9d0*/  LEA R6, R13, R6, 0x18 ;  /* 0x000000060d067211 */ /* 0x002fc800078ec0ff */
[----:B------:R-:W-:-:S04]  /*c9e0*/  LEA R6, R9, R6, 0xd ;  /* 0x0000000609067211 */ /* 0x000fc800078e68ff */
[----:B------:R-:W-:Y:S01]  /*c9f0*/  R2UR UR8, R6 ;  /* 0x00000000060872ca */ /* 0x000fe200000e0000 */
[----:B------:R-:W-:Y:S01]  /*ca00*/  UIADD3 UR9, UR9, 0x28c30, URZ ;  /* 0x00028c3009097890 */ /* 0x000fe2000fffe03f */
[----:B------:R-:W-:Y:S01]  /*ca10*/  UMOV UR6, 0x0 ;  /* 0x0000000000067882 */ /* 0x000fe20000000000 */
[----:B------:R-:W-:Y:S01]  /*ca20*/  UMOV UR7, 0x14f00000 ;  /* 0x14f0000000077882 */ /* 0x000fe20000000000 */
[----:B------:R-:W-:-:S09]  /*ca30*/  UMOV UR10, URZ ;  /* 0x0000003f000a7c82 */ /* 0x000fd20008000000 */
[----:B------:R-:W-:Y:S01]  /*ca40*/  UIADD3 UR8, UR8, 0x22400, URZ ;  /* 0x0002240008087890 */ /* 0x000fe2000fffe03f */
[----:B---3--:R-:W-:-:S05]  /*ca50*/  IMAD R6, R11, 0x40, R12 ;  /* 0x000000400b067824 */ /* 0x008fca00078e020c */
[----:B------:R-:W-:-:S13]  /*ca60*/  R2UR UR11, R6 ;  /* 0x00000000060b72ca */ /* 0x000fda00000e0000 */
[----:B------:R1:W-:Y:S01]  /*ca70*/  UTMALDG.4D [UR8], [UR4], desc[UR6] ;  /* 0x00000608040075b4 */ /* 0x0003e20008019000 */
[----:B------:R-:W3:Y:S02]  /*ca80*/  SYNCS.PHASECHK.TRANS64.TRYWAIT P1, [R2+URZ+0x28c60], R3 ;  /* 0x028c6003020075a7 */ /* 0x000ee4000802017f */
[----:B-1-3--:R-:W-:Y:S05]  /*ca90*/  @!P1 BRA `(.L_x_344) ;  /* 0x0000002000709947 */ /* 0x00afea0003800000 */
.L_x_397:
        /* <DEDUP_REMOVED lines=8> */
.L_x_345:
        /* <DEDUP_REMOVED lines=53> */
.L_x_340:
[----:B------:R-:W-:Y:S05]  /*ce70*/  BSYNC B1 ;  /* 0x0000000000017941 */ /* 0x000fea0003800000 */
.L_x_339:
[----:B------:R-:W-:Y:S01]  /*ce80*/  IADD3 R9, R9, 0x1, RZ ;  /* 0x0000000109097810 */ /* 0x000fe20007ffe0ff */
[----:B------:R-:W-:Y:S03]  /*ce90*/  BSSY B1, `(.L_x_346) ;  /* 0x0000084000017945 */ /* 0x000fe60003800000 */
[----:B------:R-:W-:-:S04]  /*cea0*/  ISETP.NE.AND P0, PT, R9, 0x2, PT ;  /* 0x000000020900780c */ /* 0x000fc80003f05270 */
[----:B------:R-:W-:Y:S02]  /*ceb0*/  SEL R3, RZ, 0x1, P0 ;  /* 0x00000001ff037807 */ /* 0x000fe40000000000 */
[----:B------:R-:W-:Y:S02]  /*cec0*/  SEL R12, R9, RZ, P0 ;  /* 0x000000ff090c7207 */ /* 0x000fe40000000000 */
[----:B------:R-:W-:-:S05]  /*ced0*/  LOP3.LUT R11, R10, R3, RZ, 0x3c, !PT ;  /* 0x000000030a0b7212 */ /* 0x000fca00078e3cff */
[----:B------:R1:W-:Y:S04]  /*cee0*/  STL [R1+0x4], R11 ;  /* 0x0000040b01007387 */ /* 0x0003e80000100800 */
[----:B------:R1:W-:Y:S01]  /*cef0*/  STL [R1], R12 ;  /* 0x0000000c01007387 */ /* 0x0003e20000100800 */
[----:B------:R-:W-:Y:S05]  /*cf00*/  @!P6 BRA `(.L_x_347) ;  /* 0x0000000400f0e947 */ /* 0x000fea0003800000 */
[----:B------:R-:W-:Y:S01]  /*cf10*/  ULDC.64 UR4, c[0x0][0x3f8] ;  /* 0x0000fe0000047ab9 */ /* 0x000fe20000000a00 */
[----:B------:R-:W-:Y:S01]  /*cf20*/  VIADD R9, R8, 0xffffffff ;  /* 0xffffffff08097836 */ /* 0x000fe20000000000 */
[----:B------:R-:W-:-:S04]  /*cf30*/  ISETP.NE.U32.AND P0, PT, RZ, UR4, PT ;  /* 0x00000004ff007c0c */ /* 0x000fc8000bf05070 */
[----:B------:R-:W-:-:S13]  /*cf40*/  ISETP.NE.AND.EX P0, PT, RZ, UR5, PT, P0 ;  /* 0x00000005ff007c0c */ /* 0x000fda000bf05300 */
[----:B------:R-:W-:Y:S05]  /*cf50*/  @!P0 BRA `(.L_x_348) ;  /* 0x0000000000448947 */ /* 0x000fea0003800000 */
[----:B------:R-:W2:Y:S01]  /*cf60*/  LDC R6, c[0x0][0x41c] ;  /* 0x00010700ff067b82 */ /* 0x000ea20000000800 */
[----:B------:R-:W-:Y:S02]  /*cf70*/  ULDC.64 UR6, c[0x0][0x408] ;  /* 0x0001020000067ab9 */ /* 0x000fe40000000a00 */
[----:B------:R-:W-:-:S04]  /*cf80*/  IMAD R7, R5, UR6, RZ ;  /* 0x0000000605077c24 */ /* 0x000fc8000f8e02ff */
[----:B------:R-:W-:Y:S01]  /*cf90*/  IMAD R7, R0, UR7, R7 ;  /* 0x0000000700077c24 */ /* 0x000fe2000f8e0207 */
[----:B--2---:R-:W-:-:S13]  /*cfa0*/  ISETP.NE.AND P0, PT, R6, 0x1, PT ;  /* 0x000000010600780c */ /* 0x004fda0003f05270 */
[----:B------:R-:W2:Y:S02]  /*cfb0*/  @P0 LDC.64 R2, c[0x0][0x420] ;  /* 0x00010800ff020b82 */ /* 0x000ea40000000a00 */
[----:B--2---:R-:W-:-:S04]  /*cfc0*/  @P0 IMAD.HI.U32 R10, R9, R2, RZ ;  /* 0x00000002090a0227 */ /* 0x004fc800078e00ff */
[----:B------:R-:W-:Y:S01]  /*cfd0*/  IMAD.MOV.U32 R2, RZ, RZ, R9 ;  /* 0x000000ffff027224 */ /* 0x000fe200078e0009 */
[----:B------:R-:W-:-:S05]  /*cfe0*/  @P0 SHF.R.U32.HI R2, RZ, R3, R10 ;  /* 0x00000003ff020219 */ /* 0x000fca000001160a */
[----:B------:R-:W-:-:S04]  /*cff0*/  IMAD.MOV R3, RZ, RZ, -R2 ;  /* 0x000000ffff037224 */ /* 0x000fc800078e0a02 */
[----:B------:R-:W-:Y:S01]  /*d000*/  IMAD R9, R6, R3, R9 ;  /* 0x0000000306097224 */ /* 0x000fe200078e0209 */
[----:B------:R-:W-:-:S03]  /*d010*/  SHF.R.S32.HI R3, RZ, 0x1f, R2 ;  /* 0x0000001fff037819 */ /* 0x000fc60000011402 */
[----:B------:R-:W-:-:S05]  /*d020*/  IMAD.WIDE.U32 R2, R0, UR6, R2 ;  /* 0x0000000600027c25 */ /* 0x000fca000f8e0002 */
[----:B------:R-:W-:Y:S02]  /*d030*/  IADD3 R7, R7, R3, RZ ;  /* 0x0000000307077210 */ /* 0x000fe40007ffe0ff */
[----:B------:R-:W-:-:S04]  /*d040*/  LEA R6, P0, R2, UR4, 0x2 ;  /* 0x0000000402067c11 */ /* 0x000fc8000f8010ff */
[----:B------:R-:W-:-:S06]  /*d050*/  LEA.HI.X R7, R2, UR5, R7, 0x2, P0 ;  /* 0x0000000502077c11 */ /* 0x000fcc00080f1407 */
[----:B------:R2:W5:Y:S03]  /*d060*/  LDG.E R7, desc[UR38][R6.64] ;  /* 0x0000002606077981 */ /* 0x000566000c1e1900 */
.L_x_348:
[----:B------:R-:W3:Y:S01]  /*d070*/  S2R R3, SR_CgaCtaId ;  /* 0x0000000000037919 */ /* 0x000ee20000008800 */
[----:B------:R-:W-:-:S04]  /*d080*/  MOV R2, 0x400 ;  /* 0x0000040000027802 */ /* 0x000fc80000000f00 */
[----:B---3--:R-:W-:Y:S02]  /*d090*/  LEA R2, R3, R2, 0x18 ;  /* 0x0000000203027211 */ /* 0x008fe400078ec0ff */
[----:B------:R-:W-:-:S03]  /*d0a0*/  SHF.L.U32 R3, R11, 0x1f, RZ ;  /* 0x0000001f0b037819 */ /* 0x000fc600000006ff */
[----:B------:R-:W-:-:S04]  /*d0b0*/  IMAD R2, R12, 0x8, R2 ;  /* 0x000000080c027824 */ /* 0x000fc800078e0202 */
[----:B------:R-:W3:Y:S02]  /*d0c0*/  SYNCS.PHASECHK.TRANS64.TRYWAIT P0, [R2+URZ+0x28c40], R3 ;  /* 0x028c4003020075a7 */ /* 0x000ee4000800017f */
[----:B---3--:R-:W-:Y:S05]  /*d0d0*/  @!P0 BRA `(.L_x_349) ;  /* 0x0000001800f48947 */ /* 0x008fea0003800000 */
.L_x_398:
[----:B--2---:R-:W2:Y:S02]  /*d0e0*/  S2R R6, SR_TID.X ;  /* 0x0000000000067919 */ /* 0x004ea40000002100 */
[----:B--2---:R-:W-:-:S04]  /*d0f0*/  LOP3.LUT R6, R6, 0x7f, RZ, 0xc0, !PT ;  /* 0x0000007f06067812 */ /* 0x004fc800078ec0ff */
[----:B------:R-:W-:-:S13]  /*d100*/  ISETP.NE.AND P0, PT, R6, RZ, PT ;  /* 0x000000ff0600720c */ /* 0x000fda0003f05270 */
[----:B------:R-:W-:Y:S05]  /*d110*/  @P0 BRA `(.L_x_350) ;  /* 0x00000000001c0947 */ /* 0x000fea0003800000 */
[----:B------:R-:W2:Y:S01]  /*d120*/  S2R R6, SR_TID.X ;  /* 0x0000000000067919 */ /* 0x000ea20000002100 */
[----:B-1----:R-:W-:-:S04]  /*d130*/  IMAD.MOV.U32 R11, RZ, RZ, 0x2000 ;  /* 0x00002000ff0b7424 */ /* 0x002fc800078e00ff */
[----:B------:R4:W-:Y:S01]  /*d140*/  SYNCS.ARRIVE.TRANS64 RZ, [R2+URZ+0x28c30], R11 ;  /* 0x028c300b02ff79a7 */ /* 0x0009e2000800003f */
[----:B--2---:R-:W-:-:S04]  /*d150*/  LOP3.LUT R6, R6, 0x1f, RZ, 0xc0, !PT ;  /* 0x0000001f06067812 */ /* 0x004fc800078ec0ff */
[----:B------:R-:W-:-:S13]  /*d160*/  ISETP.NE.AND P1, PT, R6, RZ, PT ;  /* 0x000000ff0600720c */ /* 0x000fda0003f25270 */
[----:B----4-:R-:W-:Y:S05]  /*d170*/  @!P1 BRA `(.L_x_350) ;  /* 0x0000000000049947 */ /* 0x010fea0003800000 */
[----:B------:R-:W-:Y:S01]  /*d180*/  BPT.TRAP 0x1 ;  /* 0x000000040000795c */ /* 0x000fe20000300000 */
.L_x_350:
[----:B------:R-:W2:Y:S01]  /*d190*/  LDL R6, [R1] ;  /* 0x0000000001067983 */ /* 0x000ea20000100800 */
[----:B-1----:R-:W-:-:S03]  /*d1a0*/  MOV R11, 0x400 ;  /* 0x00000400000b7802 */ /* 0x002fc60000000f00 */
[----:B------:R-:W4:Y:S01]  /*d1b0*/  LDL R10, [R1+0x8] ;  /* 0x00000800010a7983 */ /* 0x000f220000100800 */
[----:B------:R-:W1:Y:S01]  /*d1c0*/  S2R R12, SR_CgaCtaId ;  /* 0x00000000000c7919 */ /* 0x000e620000008800 */
[----:B------:R-:W-:Y:S01]  /*d1d0*/  R2UR UR9, R2 ;  /* 0x00000000020972ca */ /* 0x000fe200000e0000 */
[----:B------:R-:W-:Y:S01]  /*d1e0*/  UIADD3 UR4, UP0, UR40, 0x370, URZ ;  /* 0x0000037028047890 */ /* 0x000fe2000ff1e03f */
[----:B------:R-:W-:Y:S02]  /*d1f0*/  R2UR UR12, R4 ;  /* 0x00000000040c72ca */ /* 0x000fe400000e0000 */
[----:B-----5:R-:W-:Y:S01]  /*d200*/  R2UR UR13, R7 ;  /* 0x00000000070d72ca */ /* 0x020fe200000e0000 */
[----:B------:R-:W-:Y:S01]  /*d210*/  UIADD3.X UR5, URZ, UR41, URZ, UP0, !UPT ;  /* 0x000000293f057290 */ /* 0x000fe200087fe43f */
[----:B-1----:R-:W-:-:S07]  /*d220*/  LEA R11, R12, R11, 0x18 ;  /* 0x0000000b0c0b7211 */ /* 0x002fce00078ec0ff */
[----:B------:R-:W-:Y:S01]  /*d230*/  UIADD3 UR9, UR9, 0x28c30, URZ ;  /* 0x00028c3009097890 */ /* 0x000fe2000fffe03f */
[----:B------:R-:W-:Y:S01]  /*d240*/  UMOV UR6, 0x0 ;  /* 0x0000000000067882 */ /* 0x000fe20000000000 */
[----:B------:R-:W-:Y:S01]  /*d250*/  UMOV UR7, 0x14f00000 ;  /* 0x14f0000000077882 */ /* 0x000fe20000000000 */
[----:B------:R-:W-:Y:S01]  /*d260*/  UMOV UR10, URZ ;  /* 0x0000003f000a7c82 */ /* 0x000fe20008000000 */
[----:B--2---:R-:W-:-:S05]  /*d270*/  IMAD R6, R6, 0x2000, R11 ;  /* 0x0000200006067824 */ /* 0x004fca00078e020b */
[----:B------:R-:W-:Y:S02]  /*d280*/  R2UR UR8, R6 ;  /* 0x00000000060872ca */ /* 0x000fe400000e0000 */
[----:B----4-:R-:W-:-:S04]  /*d290*/  LEA R9, R9, R10, 0x6 ;  /* 0x0000000a09097211 */ /* 0x010fc800078e30ff */
[----:B------:R-:W-:-:S07]  /*d2a0*/  R2UR UR11, R9 ;  /* 0x00000000090b72ca */ /* 0x000fce00000e0000 */
[----:B------:R-:W-:-:S09]  /*d2b0*/  UIADD3 UR8, UR8, 0x22400, URZ ;  /* 0x0002240008087890 */ /* 0x000fd2000fffe03f */
[----:B------:R1:W-:Y:S01]  /*d2c0*/  UTMALDG.4D [UR8], [UR4], desc[UR6] ;  /* 0x00000608040075b4 */ /* 0x0003e20008019000 */
[----:B------:R-:W2:Y:S02]  /*d2d0*/  SYNCS.PHASECHK.TRANS64.TRYWAIT P1, [R2+URZ+0x28c60], R3 ;  /* 0x028c6003020075a7 */ /* 0x000ea4000802017f */
[----:B-12---:R-:W-:Y:S05]  /*d2e0*/  @!P1 BRA `(.L_x_351) ;  /* 0x0000001800849947 */ /* 0x006fea0003800000 */
.L_x_399:
[----:B------:R-:W-:Y:S05]  /*d2f0*/  @P0 BRA `(.L_x_352) ;  /* 0x00000000001c0947 */ /* 0x000fea0003800000 */
[----:B------:R-:W2:Y:S01]  /*d300*/  S2R R6, SR_TID.X ;  /* 0x0000000000067919 */ /* 0x000ea20000002100 */
[----:B-1-3--:R-:W-:-:S04]  /*d310*/  IMAD.MOV.U32 R3, RZ, RZ, 0x10000 ;  /* 0x00010000ff037424 */ /* 0x00afc800078e00ff */
[----:B------:R4:W-:Y:S01]  /*d320*/  SYNCS.ARRIVE.TRANS64 RZ, [R2+URZ+0x28c50], R3 ;  /* 0x028c500302ff79a7 */ /* 0x0009e2000800003f */
[----:B--2---:R-:W-:-:S04]  /*d330*/  LOP3.LUT R6, R6, 0x1f, RZ, 0xc0, !PT ;  /* 0x0000001f06067812 */ /* 0x004fc800078ec0ff */
[----:B------:R-:W-:-:S13]  /*d340*/  ISETP.NE.AND P1, PT, R6, RZ, PT ;  /* 0x000000ff0600720c */ /* 0x000fda0003f25270 */
[----:B----4-:R-:W-:Y:S05]  /*d350*/  @!P1 BRA `(.L_x_352) ;  /* 0x0000000000049947 */ /* 0x010fea0003800000 */
[----:B------:R-:W-:Y:S01]  /*d360*/  BPT.TRAP 0x1 ;  /* 0x000000040000795c */ /* 0x000fe20000300000 */
.L_x_352:
[----:B-1-3--:R-:W2:Y:S01]  /*d370*/  LDL R3, [R1] ;  /* 0x0000000001037983 */ /* 0x00aea20000100800 */
[----:B------:R-:W-:Y:S01]  /*d380*/  MOV R6, 0x400 ;  /* 0x0000040000067802 */ /* 0x000fe20000000f00 */
        /* <DEDUP_REMOVED lines=17> */
[----:B--2---:R-:W-:-:S05]  /*d4a0*/  IMAD R2, R3, 0x10000, R6 ;  /* 0x0001000003027824 */ /* 0x004fca00078e0206 */
        /* <DEDUP_REMOVED lines=33> */
[----:B--2---:R-:W-:Y:S01]  /*d6c0*/  NOP ;  /* 0x0000000000007918 */ /* 0x004fe20000000000 */
.L_x_347:
[----:B------:R-:W-:Y:S05]  /*d6d0*/  BSYNC B1 ;  /* 0x0000000000017941 */ /* 0x000fea0003800000 */
.L_x_346:
[C---:B------:R-:W-:Y:S01]  /*d6e0*/  ISETP.GT.AND P0, PT, R8.reuse, 0x1, PT ;  /* 0x000000010800780c */ /* 0x040fe20003f04270 */
[----:B------:R-:W-:-:S05]  /*d6f0*/  VIADD R2, R8, 0xfffffffe ;  /* 0xfffffffe08027836 */ /* 0x000fca0000000000 */
[----:B------:R-:W-:-:S07]  /*d700*/  MOV R8, R2 ;  /* 0x0000000200087202 */ /* 0x000fce0000000f00 */
[----:B------:R-:W-:Y:S05]  /*d710*/  @P0 BRA `(.L_x_353) ;  /* 0xffffffec00c40947 */ /* 0x000fea000383ffff */
.L_x_329:
[----:B------:R-:W-:Y:S05]  /*d720*/  BSYNC B0 ;  /* 0x0000000000007941 */ /* 0x000fea0003800000 */
.L_x_328:
[----:B------:R-:W2:Y:S01]  /*d730*/  LDL.LU R3, [R1] ;  /* 0x0000000001037983 */ /* 0x000ea20000300800 */
[----:B------:R-:W-:Y:S01]  /*d740*/  BSSY B0, `(.L_x_354) ;  /* 0x0000016000007945 */ /* 0x000fe20003800000 */
[----:B------:R-:W3:Y:S02]  /*d750*/  S2R R2, SR_TID.X ;  /* 0x0000000000027919 */ /* 0x000ee40000002100 */
[----:B---3--:R-:W-:-:S04]  /*d760*/  LOP3.LUT R2, R2, 0x1f, RZ, 0xc0, !PT ;  /* 0x0000001f02027812 */ /* 0x008fc800078ec0ff */
[----:B------:R-:W-:Y:S01]  /*d770*/  ISETP.NE.AND P1, PT, R2, RZ, PT ;  /* 0x000000ff0200720c */ /* 0x000fe20003f25270 */
[----:B--2---:R-:W-:-:S05]  /*d780*/  VIADD R0, R3, 0x1 ;  /* 0x0000000103007836 */ /* 0x004fca0000000000 */
[----:B------:R-:W-:-:S04]  /*d790*/  ISETP.NE.AND P0, PT, R0, 0x2, PT ;  /* 0x000000020000780c */ /* 0x000fc80003f05270 */
[----:B------:R-:W-:Y:S02]  /*d7a0*/  SEL R2, R0, RZ, P0 ;  /* 0x000000ff00027207 */ /* 0x000fe40000000000 */
[----:B------:R-:W-:-:S03]  /*d7b0*/  SEL R0, RZ, 0x1, P0 ;  /* 0x00000001ff007807 */ /* 0x000fc60000000000 */
[----:B------:R2:W-:Y:S01]  /*d7c0*/  STL [R1], R2 ;  /* 0x0000000201007387 */ /* 0x0005e20000100800 */
[----:B------:R-:W-:Y:S05]  /*d7d0*/  @P1 BRA `(.L_x_355) ;  /* 0x0000000000301947 */ /* 0x000fea0003800000 */
[----:B------:R-:W3:Y:S01]  /*d7e0*/  S2R R7, SR_LANEID ;  /* 0x0000000000077919 */ /* 0x000ee20000000000 */
[----:B------:R-:W-:Y:S01]  /*d7f0*/  VOTEU.ANY UR4, UPT, PT ;  /* 0x0000000000047886 */ /* 0x000fe200038e0100 */
[----:B--2---:R-:W2:Y:S01]  /*d800*/  LDC.64 R2, c[0x0][0xc38] ;  /* 0x00030e00ff027b82 */ /* 0x004ea20000000a00 */
[----:B------:R-:W3:Y:S08]  /*d810*/  FLO.U32 R4, UR4 ;  /* 0x0000000400047d00 */ /* 0x000ef000080e0000 */
[----:B------:R-:W2:Y:S01]  /*d820*/  POPC R5, UR4 ;  /* 0x0000000400057d09 */ /* 0x000ea20008000000 */
[----:B---3--:R-:W-:-:S13]  /*d830*/  ISETP.EQ.U32.AND P0, PT, R4, R7, PT ;  /* 0x000000070400720c */ /* 0x008fda0003f02070 */
[----:B--2---:R-:W2:Y:S01]  /*d840*/  @P0 ATOMG.E.ADD.STRONG.GPU PT, R3, desc[UR38][R2.64], R5 ;  /* 0x00000005020309a8 */ /* 0x004ea200081ee1e6 */
[----:B------:R-:W3:Y:S02]  /*d850*/  S2R R6, SR_LTMASK ;  /* 0x0000000000067919 */ /* 0x000ee40000003900 */
[----:B---3--:R-:W-:-:S04]  /*d860*/  LOP3.LUT R6, R6, UR4, RZ, 0xc0, !PT ;  /* 0x0000000406067c12 */ /* 0x008fc8000f8ec0ff */
[----:B------:R-:W3:Y:S01]  /*d870*/  POPC R7, R6 ;  /* 0x0000000600077309 */ /* 0x000ee20000000000 */
[----:B--2---:R-:W3:Y:S02]  /*d880*/  SHFL.IDX PT, R4, R3, R4, 0x1f ;  /* 0x00001f0403047589 */ /* 0x004ee400000e0000 */
[----:B---3--:R-:W-:-:S07]  /*d890*/  IADD3 R16, R4, UR37, R7 ;  /* 0x0000002504107c10 */ /* 0x008fce000fffe007 */
.L_x_355:
[----:B------:R-:W-:Y:S05]  /*d8a0*/  BSYNC B0 ;  /* 0x0000000000007941 */ /* 0x000fea0003800000 */
.L_x_354:
[----:B--2---:R-:W2:Y:S02]  /*d8b0*/  LDL.LU R2, [R1+0x4] ;  /* 0x0000040001027983 */ /* 0x004ea40000300800 */
[----:B--2---:R-:W-:-:S05]  /*d8c0*/  LOP3.LUT R2, R2, R0, RZ, 0x3c, !PT ;  /* 0x0000000002027212 */ /* 0x004fca00078e3cff */
[----:B------:R2:W-:Y:S02]  /*d8d0*/  STL [R1+0x4], R2 ;  /* 0x0000040201007387 */ /* 0x0005e40000100800 */
.L_x_311:
[----:B------:R-:W-:Y:S05]  /*d8e0*/  BSYNC B6 ;  /* 0x0000000000067941 */ /* 0x000fea0003800000 */
.L_x_309:
[----:B------:R-:W-:-:S03]  /*d8f0*/  UMOV UR4, 0xffffffff ;  /* 0xffffffff00047882 */ /* 0x000fc60000000000 */
[----:B------:R-:W-:Y:S05]  /*d900*/  BRA.DIV UR4, `(.L_x_356) ;  /* 0x0000001604107947 */ /* 0x000fea000b800000 */
[----:B------:R3:W4:Y:S04]  /*d910*/  SHFL.IDX PT, R4, R16, RZ, 0x1f ;  /* 0x00001fff10047589 */ /* 0x00072800000e0000 */
[----:B------:R3:W0:Y:S02]  /*d920*/  SHFL.IDX PT, R5, R16, 0x1, 0x1f ;  /* 0x00201f0010057f89 */ /* 0x00062400000e0000 */
.L_x_403:
[----:B0-----:R-:W0:Y:S01]  /*d930*/  S2R R0, SR_TID.X ;  /* 0x0000000000007919 */ /* 0x001e220000002100 */
[----:B------:R-:W-:Y:S01]  /*d940*/  ULDC UR4, c[0x0][0xc14] ;  /* 0x0003050000047ab9 */ /* 0x000fe20000000800 */
[----:B------:R-:W-:Y:S01]  /*d950*/  BSSY B0, `(.L_x_357) ;  /* 0x000000b000007945 */ /* 0x000fe20003800000 */
[----:B------:R-:W-:Y:S02]  /*d960*/  MOV R3, RZ ;  /* 0x000000ff00037202 */ /* 0x000fe40000000f00 */
[----:B0-----:R-:W-:Y:S01]  /*d970*/  LOP3.LUT R8, R0, 0x1f, RZ, 0xc0, !PT ;  /* 0x0000001f00087812 */ /* 0x001fe200078ec0ff */
[----:B------:R-:W-:-:S03]  /*d980*/  IMAD.U32 R0, RZ, RZ, UR4 ;  /* 0x00000004ff007e24 */ /* 0x000fc6000f8e00ff */
[C---:B------:R-:W-:Y:S01]  /*d990*/  ISETP.NE.AND P0, PT, R8.reuse, 0x1f, PT ;  /* 0x0000001f0800780c */ /* 0x040fe20003f05270 */
[----:B------:R-:W-:-:S05]  /*d9a0*/  IMAD.IADD R7, R8, 0x1, R19 ;  /* 0x0000000108077824 */ /* 0x000fca00078e0213 */
[----:B------:R-:W-:-:S13]  /*d9b0*/  ISETP.GE.OR P0, PT, R7, R0, !P0 ;  /* 0x000000000700720c */ /* 0x000fda0004706670 */
[----:B------:R-:W-:Y:S05]  /*d9c0*/  @P0 BRA `(.L_x_358) ;  /* 0x00000000000c0947 */ /* 0x000fea0003800000 */
[----:B--2---:R-:W0:Y:S02]  /*d9d0*/  LDC.64 R2, c[0x0][0xc58] ;  /* 0x00031600ff027b82 */ /* 0x004e240000000a00 */
[----:B0-----:R-:W-:-:S06]  /*d9e0*/  IMAD.WIDE R2, R7, 0x4, R2 ;  /* 0x0000000407027825 */ /* 0x001fcc00078e0202 */
[----:B------:R0:W5:Y:S02]  /*d9f0*/  LDG.E R3, desc[UR38][R2.64] ;  /* 0x0000002602037981 */ /* 0x000164000c1e1900 */
.L_x_358:
[----:B------:R-:W-:Y:S05]  /*da00*/  BSYNC B0 ;  /* 0x0000000000007941 */ /* 0x000fea0003800000 */
.L_x_357:
[----:B------:R-:W-:-:S03]  /*da10*/  UMOV UR4, 0xffffffff ;  /* 0xffffffff00047882 */ /* 0x000fc60000000000 */
[----:B------:R-:W-:Y:S05]  /*da20*/  BRA.DIV UR4, `(.L_x_359) ;  /* 0x0000001604147947 */ /* 0x000fea000b800000 */
[----:B-----5:R-:W0:Y:S01]  /*da30*/  SHFL.UP PT, R14, R3, 0x1, RZ ;  /* 0x04200000030e7989 */ /* 0x020e2200000e00ff */
[C---:B------:R-:W-:Y:S02]  /*da40*/  ISETP.NE.AND P0, PT, R8.reuse, RZ, PT ;  /* 0x000000ff0800720c */ /* 0x040fe40003f05270 */
[----:B------:R-:W-:Y:S02]  /*da50*/  ISETP.GE.U32.AND P1, PT, R8, 0x2, PT ;  /* 0x000000020800780c */ /* 0x000fe40003f26070 */
[----:B0-----:R-:W-:Y:S02]  /*da60*/  SEL R14, R14, RZ, P0 ;  /* 0x000000ff0e0e7207 */ /* 0x001fe40000000000 */
[----:B------:R-:W-:-:S03]  /*da70*/  ISETP.GE.U32.AND P0, PT, R8, 0x4, PT ;  /* 0x000000040800780c */ /* 0x000fc60003f06070 */
[----:B------:R-:W-:-:S05]  /*da80*/  IMAD.IADD R13, R3, 0x1, R14 ;  /* 0x00000001030d7824 */ /* 0x000fca00078e020e */
[----:B------:R-:W2:Y:S02]  /*da90*/  SHFL.UP PT, R14, R13, 0x2, RZ ;  /* 0x044000000d0e7989 */ /* 0x000ea400000e00ff */
[----:B--2---:R-:W-:Y:S02]  /*daa0*/  SEL R2, R14, RZ, P1 ;  /* 0x000000ff0e027207 */ /* 0x004fe40000800000 */
[----:B------:R-:W-:-:S03]  /*dab0*/  ISETP.GE.U32.AND P1, PT, R8, 0x8, PT ;  /* 0x000000080800780c */ /* 0x000fc60003f26070 */
[----:B------:R-:W-:-:S05]  /*dac0*/  IMAD.IADD R2, R13, 0x1, R2 ;  /* 0x000000010d027824 */ /* 0x000fca00078e0202 */
[----:B------:R-:W0:Y:S02]  /*dad0*/  SHFL.UP PT, R14, R2, 0x4, RZ ;  /* 0x04800000020e7989 */ /* 0x000e2400000e00ff */
[----:B0-----:R-:W-:Y:S02]  /*dae0*/  SEL R7, R14, RZ, P0 ;  /* 0x000000ff0e077207 */ /* 0x001fe40000000000 */
[----:B------:R-:W-:-:S03]  /*daf0*/  ISETP.GE.U32.AND P0, PT, R8, 0x10, PT ;  /* 0x000000100800780c */ /* 0x000fc60003f06070 */
[----:B------:R-:W-:-:S05]  /*db00*/  IMAD.IADD R6, R2, 0x1, R7 ;  /* 0x0000000102067824 */ /* 0x000fca00078e0207 */
[----:B------:R-:W0:Y:S02]  /*db10*/  SHFL.UP PT, R14, R6, 0x8, RZ ;  /* 0x05000000060e7989 */ /* 0x000e2400000e00ff */
[----:B0-----:R-:W-:-:S04]  /*db20*/  SEL R7, R14, RZ, P1 ;  /* 0x000000ff0e077207 */ /* 0x001fc80000800000 */
[----:B------:R-:W-:-:S05]  /*db30*/  IADD3 R7, R6, R7, RZ ;  /* 0x0000000706077210 */ /* 0x000fca0007ffe0ff */
[----:B------:R-:W0:Y:S02]  /*db40*/  SHFL.UP PT, R14, R7, 0x10, RZ ;  /* 0x06000000070e7989 */ /* 0x000e2400000e00ff */
[----:B0-----:R-:W-:-:S05]  /*db50*/  SEL R14, R14, RZ, P0 ;  /* 0x000000ff0e0e7207 */ /* 0x001fca0000000000 */
[----:B------:R-:W-:-:S05]  /*db60*/  IMAD.IADD R2, R7, 0x1, R14 ;  /* 0x0000000107027824 */ /* 0x000fca00078e020e */
[----:B------:R0:W2:Y:S02]  /*db70*/  SHFL.IDX PT, R14, R2, 0x1f, 0x1f ;  /* 0x03e01f00020e7f89 */ /* 0x0000a400000e0000 */
.L_x_411:
[----:B------:R-:W-:Y:S02]  /*db80*/  ULDC UR4, c[0x0][0xc10] ;  /* 0x0003040000047ab9 */ /* 0x000fe40000000800 */
[----:B---3--:R-:W-:-:S04]  /*db90*/  IMAD.U32 R16, RZ, RZ, UR4 ;  /* 0x00000004ff107e24 */ /* 0x008fc8000f8e00ff */
[----:B--2---:R-:W-:-:S04]  /*dba0*/  IMAD R6, R14, R16, RZ ;  /* 0x000000100e067224 */ /* 0x004fc800078e02ff */
[----:B------:R-:W-:-:S05]  /*dbb0*/  IMAD.IADD R5, R5, 0x1, R6 ;  /* 0x0000000105057824 */ /* 0x000fca00078e0206 */
[----:B----4-:R-:W-:-:S13]  /*dbc0*/  ISETP.GT.AND P0, PT, R5, R4, PT ;  /* 0x000000040500720c */ /* 0x010fda0003f04270 */
[----:B------:R-:W-:Y:S05]  /*dbd0*/  @P0 BRA `(.L_x_360) ;  /* 0x0000000000b40947 */ /* 0x000fea0003800000 */
[----:B------:R-:W2:Y:S02]  /*dbe0*/  LDC R0, c[0x0][0xc14] ;  /* 0x00030500ff007b82 */ /* 0x000ea40000000800 */
.L_x_365:
[----:B------:R-:W-:-:S04]  /*dbf0*/  IADD3 R19, R19, 0x1f, RZ ;  /* 0x0000001f13137810 */ /* 0x000fc80007ffe0ff */
[----:B--2---:R-:W-:-:S13]  /*dc00*/  ISETP.GE.AND P0, PT, R19, R0, PT ;  /* 0x000000001300720c */ /* 0x004fda0003f06270 */
[----:B------:R-:W-:Y:S05]  /*dc10*/  @P0 BRA `(.L_x_361) ;  /* 0x00000004005c0947 */ /* 0x000fea0003800000 */
[----:B0-----:R-:W0:Y:S01]  /*dc20*/  S2R R2, SR_TID.X ;  /* 0x0000000000027919 */ /* 0x001e220000002100 */
[----:B------:R-:W-:Y:S01]  /*dc30*/  BSSY B0, `(.L_x_362) ;  /* 0x000000a000007945 */ /* 0x000fe20003800000 */
[----:B------:R-:W-:Y:S01]  /*dc40*/  IMAD.MOV.U32 R3, RZ, RZ, RZ ;  /* 0x000000ffff037224 */ /* 0x000fe200078e00ff */
[----:B0-----:R-:W-:-:S04]  /*dc50*/  LOP3.LUT R8, R2, 0x1f, RZ, 0xc0, !PT ;  /* 0x0000001f02087812 */ /* 0x001fc800078ec0ff */
[C---:B------:R-:W-:Y:S01]  /*dc60*/  ISETP.NE.AND P1, PT, R8.reuse, 0x1f, PT ;  /* 0x0000001f0800780c */ /* 0x040fe20003f25270 */
[----:B------:R-:W-:-:S05]  /*dc70*/  IMAD.IADD R7, R8, 0x1, R19 ;  /* 0x0000000108077824 */ /* 0x000fca00078e0213 */
[----:B------:R-:W-:-:S13]  /*dc80*/  ISETP.GE.OR P0, PT, R7, R0, !P1 ;  /* 0x000000000700720c */ /* 0x000fda0004f06670 */
[----:B------:R-:W-:Y:S05]  /*dc90*/  @P0 BRA `(.L_x_363) ;  /* 0x00000000000c0947 */ /* 0x000fea0003800000 */
[----:B------:R-:W0:Y:S02]  /*dca0*/  LDC.64 R2, c[0x0][0xc58] ;  /* 0x00031600ff027b82 */ /* 0x000e240000000a00 */
[----:B0-----:R-:W-:-:S06]  /*dcb0*/  IMAD.WIDE R2, R7, 0x4, R2 ;  /* 0x0000000407027825 */ /* 0x001fcc00078e0202 */
[----:B------:R0:W5:Y:S02]  /*dcc0*/  LDG.E R3, desc[UR38][R2.64] ;  /* 0x0000002602037981 */ /* 0x000164000c1e1900 */
.L_x_363:
[----:B------:R-:W-:Y:S05]  /*dcd0*/  BSYNC B0 ;  /* 0x0000000000007941 */ /* 0x000fea0003800000 */
.L_x_362:
[----:B------:R-:W-:-:S03]  /*dce0*/  UMOV UR4, 0xffffffff ;  /* 0xffffffff00047882 */ /* 0x000fc60000000000 */
[----:B------:R-:W-:Y:S05]  /*dcf0*/  BRA.DIV UR4, `(.L_x_364) ;  /* 0x0000001604307947 */ /* 0x000fea000b800000 */
[----:B-----5:R-:W2:Y:S01]  /*dd00*/  SHFL.UP PT, R14, R3, 0x1, RZ ;  /* 0x04200000030e7989 */ /* 0x020ea200000e00ff */
[C---:B------:R-:W-:Y:S02]  /*dd10*/  ISETP.NE.AND P0, PT, R8.reuse, RZ, PT ;  /* 0x000000ff0800720c */ /* 0x040fe40003f05270 */
[----:B------:R-:W-:Y:S02]  /*dd20*/  ISETP.GE.U32.AND P1, PT, R8, 0x2, PT ;  /* 0x000000020800780c */ /* 0x000fe40003f26070 */
[----:B--2---:R-:W-:Y:S02]  /*dd30*/  SEL R14, R14, RZ, P0 ;  /* 0x000000ff0e0e7207 */ /* 0x004fe40000000000 */
[----:B------:R-:W-:-:S03]  /*dd40*/  ISETP.GE.U32.AND P0, PT, R8, 0x4, PT ;  /* 0x000000040800780c */ /* 0x000fc60003f06070 */
[----:B------:R-:W-:-:S05]  /*dd50*/  IMAD.IADD R13, R3, 0x1, R14 ;  /* 0x00000001030d7824 */ /* 0x000fca00078e020e */
[----:B------:R-:W0:Y:S02]  /*dd60*/  SHFL.UP PT, R14, R13, 0x2, RZ ;  /* 0x044000000d0e7989 */ /* 0x000e2400000e00ff */
        /* <DEDUP_REMOVED lines=11> */
[----:B0-----:R-:W-:-:S05]  /*de20*/  SEL R14, R14, RZ, P0 ;  /* 0x000000ff0e0e7207 */ /* 0x001fca0000000000 */
[----:B------:R-:W-:-:S05]  /*de30*/  IMAD.IADD R2, R7, 0x1, R14 ;  /* 0x0000000107027824 */ /* 0x000fca00078e020e */
[----:B------:R0:W2:Y:S02]  /*de40*/  SHFL.IDX PT, R14, R2, 0x1f, 0x1f ;  /* 0x03e01f00020e7f89 */ /* 0x0000a400000e0000 */
.L_x_419:
[----:B------:R-:W-:Y:S02]  /*de50*/  ULDC UR4, c[0x0][0xc10] ;  /* 0x0003040000047ab9 */ /* 0x000fe40000000800 */
[----:B------:R-:W-:-:S05]  /*de60*/  MOV R16, UR4 ;  /* 0x0000000400107c02 */ /* 0x000fca0008000f00 */
[----:B--2---:R-:W-:-:S04]  /*de70*/  IMAD R6, R14, R16, RZ ;  /* 0x000000100e067224 */ /* 0x004fc800078e02ff */
[----:B------:R-:W-:-:S05]  /*de80*/  IMAD.IADD R5, R6, 0x1, R5 ;  /* 0x0000000106057824 */ /* 0x000fca00078e0205 */
[----:B------:R-:W-:-:S13]  /*de90*/  ISETP.GT.AND P0, PT, R5, R4, PT ;  /* 0x000000040500720c */ /* 0x000fda0003f04270 */
[----:B------:R-:W-:Y:S05]  /*dea0*/  @!P0 BRA `(.L_x_365) ;  /* 0xfffffffc00508947 */ /* 0x000fea000383ffff */
.L_x_360:
[----:B------:R-:W-:Y:S01]  /*deb0*/  IMAD.IADD R6, R5, 0x1, -R6 ;  /* 0x0000000105067824 */ /* 0x000fe200078e0a06 */
[----:B------:R-:W-:-:S03]  /*dec0*/  UMOV UR4, 0xffffffff ;  /* 0xffffffff00047882 */ /* 0x000fc60000000000 */
[----:B------:R-:W-:-:S05]  /*ded0*/  IMAD R5, R2, R16, R6 ;  /* 0x0000001002057224 */ /* 0x000fca00078e0206 */
[----:B------:R-:W-:Y:S01]  /*dee0*/  ISETP.GT.AND P6, PT, R5, R4, PT ;  /* 0x000000040500720c */ /* 0x000fe20003fc4270 */
[----:B------:R-:W-:-:S12]  /*def0*/  BRA.DIV UR4, `(.L_x_366) ;  /* 0x0000001604807947 */ /* 0x000fd8000b800000 */
[----:B------:R-:W-:-:S04]  /*df00*/  VOTE.ANY R7, PT, !P6 ;  /* 0x0000000000077806 */ /* 0x000fc800070e0100 */
[----:B------:R-:W2:Y:S02]  /*df10*/  POPC R5, R7 ;  /* 0x0000000700057309 */ /* 0x000ea40000000000 */
[----:B--2---:R2:W3:Y:S02]  /*df20*/  SHFL.IDX PT, R17, R3, R5, 0x1f ;  /* 0x00001f0503117589 */ /* 0x0044e400000e0000 */
.L_x_423:
[----:B------:R-:W-:Y:S01]  /*df30*/  ISETP.NE.AND P0, PT, R7, RZ, PT ;  /* 0x000000ff0700720c */ /* 0x000fe20003f05270 */
[----:B------:R-:W-:-:S12]  /*df40*/  IMAD.MOV.U32 R14, RZ, RZ, RZ ;  /* 0x000000ffff0e7224 */ /* 0x000fd800078e00ff */
[----:B------:R-:W-:Y:S05]  /*df50*/  @!P0 BRA `(.L_x_367) ;  /* 0x0000000000108947 */ /* 0x000fea0003800000 */
[----:B------:R-:W-:Y:S01]  /*df60*/  UMOV UR4, 0xffffffff ;  /* 0xffffffff00047882 */ /* 0x000fe20000000000 */
[----:B-1----:R-:W-:Y:S02]  /*df70*/  IADD3 R12, R5, -0x1, RZ ;  /* 0xffffffff050c7810 */ /* 0x002fe40007ffe0ff */
[----:B------:R-:W-:Y:S05]  /*df80*/  BRA.DIV UR4, `(.L_x_368) ;  /* 0x0000001604a47947 */ /* 0x000fea000b800000 */
[----:B------:R4:W1:Y:S02]  /*df90*/  SHFL.IDX PT, R14, R2, R12, 0x1f ;  /* 0x00001f0c020e7589 */ /* 0x00086400000e0000 */
.L_x_367:
[----:B---3--:R-:W-:Y:S01]  /*dfa0*/  IABS R7, R17 ;  /* 0x0000001100077213 */ /* 0x008fe20000000000 */
[----:B-1----:R-:W-:Y:S02]  /*dfb0*/  IMAD R16, R14, R16, R6 ;  /* 0x000000100e107224 */ /* 0x002fe400078e0206 */
[----:B------:R-:W-:Y:S01]  /*dfc0*/  IMAD.IADD R19, R5, 0x1, R19 ;  /* 0x0000000105137824 */ /* 0x000fe200078e0213 */
[----:B------:R-:W1:Y:S08]  /*dfd0*/  I2F.RP R8, R7 ;  /* 0x0000000700087306 */ /* 0x000e700000209400 */
[----:B-1----:R-:W2:Y:S02]  /*dfe0*/  MUFU.RCP R8, R8 ;  /* 0x0000000800087308 */ /* 0x002ea40000001000 */
[----:B--2---:R-:W-:-:S06]  /*dff0*/  VIADD R3, R8, 0xffffffe ;  /* 0x0ffffffe08037836 */ /* 0x004fcc0000000000 */
[----:B------:R-:W0:Y:S02]  /*e000*/  F2I.FTZ.U32.TRUNC.NTZ R3, R3 ;  /* 0x0000000300037305 */ /* 0x000e24000021f000 */
[----:B0---4-:R-:W-:-:S04]  /*e010*/  IMAD.MOV R2, RZ, RZ, -R3 ;  /* 0x000000ffff027224 */ /* 0x011fc800078e0a03 */
[----:B------:R-:W-:Y:S02]  /*e020*/  IMAD R9, R2, R7, RZ ;  /* 0x0000000702097224 */ /* 0x000fe400078e02ff */
[----:B------:R-:W-:-:S04]  /*e030*/  IMAD.MOV.U32 R2, RZ, RZ, RZ ;  /* 0x000000ffff027224 */ /* 0x000fc800078e00ff */
[----:B------:R-:W-:Y:S01]  /*e040*/  IMAD.HI.U32 R6, R3, R9, R2 ;  /* 0x0000000903067227 */ /* 0x000fe200078e0002 */
[----:B------:R-:W-:Y:S02]  /*e050*/  IADD3 R2, R4, -R16, RZ ;  /* 0x8000001004027210 */ /* 0x000fe40007ffe0ff */
[----:B------:R-:W-:Y:S02]  /*e060*/  IABS R4, R17 ;  /* 0x0000001100047213 */ /* 0x000fe40000000000 */
[----:B------:R-:W-:-:S03]  /*e070*/  IABS R3, R2 ;  /* 0x0000000200037213 */ /* 0x000fc60000000000 */
[----:B------:R-:W-:Y:S02]  /*e080*/  IMAD.MOV R4, RZ, RZ, -R4 ;  /* 0x000000ffff047224 */ /* 0x000fe400078e0a04 */
[----:B------:R-:W-:-:S04]  /*e090*/  IMAD.HI.U32 R6, R6, R3, RZ ;  /* 0x0000000306067227 */ /* 0x000fc800078e00ff */
[----:B------:R-:W-:Y:S01]  /*e0a0*/  IMAD R4, R6, R4, R3 ;  /* 0x0000000406047224 */ /* 0x000fe200078e0203 */
[----:B------:R-:W-:-:S04]  /*e0b0*/  LOP3.LUT R3, R2, R17, RZ, 0x3c, !PT ;  /* 0x0000001102037212 */ /* 0x000fc800078e3cff */
[----:B------:R-:W-:-:S13]  /*e0c0*/  ISETP.GT.U32.AND P0, PT, R7, R4, PT ;  /* 0x000000040700720c */ /* 0x000fda0003f04070 */
[----:B------:R-:W-:Y:S02]  /*e0d0*/  @!P0 IMAD.IADD R4, R4, 0x1, -R7 ;  /* 0x0000000104048824 */ /* 0x000fe400078e0a07 */
[----:B------:R-:W-:-:S03]  /*e0e0*/  @!P0 VIADD R6, R6, 0x1 ;  /* 0x0000000106068836 */ /* 0x000fc60000000000 */
[----:B------:R-:W-:-:S13]  /*e0f0*/  ISETP.GE.U32.AND P0, PT, R4, R7, PT ;  /* 0x000000070400720c */ /* 0x000fda0003f06070 */
[----:B------:R-:W-:Y:S02]  /*e100*/  @P0 IADD3 R6, R6, 0x1, RZ ;  /* 0x0000000106060810 */ /* 0x000fe40007ffe0ff */
[----:B------:R-:W-:-:S13]  /*e110*/  ISETP.GE.AND P0, PT, R3, RZ, PT ;  /* 0x000000ff0300720c */ /* 0x000fda0003f06270 */
[----:B------:R-:W-:Y:S01]  /*e120*/  @!P0 IMAD.MOV R6, RZ, RZ, -R6 ;  /* 0x000000ffff068224 */ /* 0x000fe200078e0a06 */
[----:B------:R-:W-:-:S13]  /*e130*/  ISETP.NE.AND P0, PT, R17, RZ, PT ;  /* 0x000000ff1100720c */ /* 0x000fda0003f05270 */
[----:B------:R-:W-:-:S04]  /*e140*/  @!P0 LOP3.LUT R6, RZ, R17, RZ, 0x33, !PT ;  /* 0x00000011ff068212 */ /* 0x000fc800078e33ff */
[----:B------:R-:W-:Y:S01]  /*e150*/  MOV R18, R6 ;  /* 0x0000000600127202 */ /* 0x000fe20000000f00 */
[----:B------:R-:W-:-:S04]  /*e160*/  IMAD.MOV R3, RZ, RZ, -R6 ;  /* 0x000000ffff037224 */ /* 0x000fc800078e0a06 */
[----:B------:R-:W-:Y:S01]  /*e170*/  IMAD R17, R17, R3, R2 ;  /* 0x0000000311117224 */ /* 0x000fe200078e0202 */
[----:B------:R-:W-:Y:S06]  /*e180*/  BRA `(.L_x_369) ;  /* 0x00000000001c7947 */ /* 0x000fec0003800000 */
.L_x_361:
[----:B------:R-:W-:Y:S01]  /*e190*/  UMOV UR4, URZ ;  /* 0x0000003f00047c82 */ /* 0x000fe20008000000 */
[----:B------:R-:W-:Y:S01]  /*e1a0*/  UMOV UR5, URZ ;  /* 0x0000003f00057c82 */ /* 0x000fe20008000000 */
[----:B------:R-:W-:Y:S01]  /*e1b0*/  ULDC UR6, c[0x0][0xc14] ;  /* 0x0003050000067ab9 */ /* 0x000fe20000000800 */
[----:B------:R-:W-:Y:S01]  /*e1c0*/  IMAD.MOV.U32 R16, RZ, RZ, R4 ;  /* 0x000000ffff107224 */ /* 0x000fe200078e0004 */
[----:B------:R-:W-:Y:S01]  /*e1d0*/  MOV R19, UR6 ;  /* 0x0000000600137c02 */ /* 0x000fe20008000f00 */
[----:B------:R-:W-:Y:S02]  /*e1e0*/  IMAD.U32 R17, RZ, RZ, UR4 ;  /* 0x00000004ff117e24 */ /* 0x000fe4000f8e00ff */
[----:B------:R-:W-:-:S07]  /*e1f0*/  IMAD.U32 R18, RZ, RZ, UR5 ;  /* 0x00000005ff127e24 */ /* 0x000fce000f8e00ff */
.L_x_369:
[----:B0-----:R-:W0:Y:S01]  /*e200*/  S2R R2, SR_TID.X ;  /* 0x0000000000027919 */ /* 0x001e220000002100 */
[----:B------:R-:W-:Y:S05]  /*e210*/  WARPSYNC.ALL ;  /* 0x0000000000007948 */ /* 0x000fea0003800000 */
[----:B------:R-:W-:Y:S01]  /*e220*/  BAR.SYNC.DEFER_BLOCKING 0x4, 0x120 ;  /* 0x0104800000007b1d */ /* 0x000fe20000010000 */
[----:B0-----:R-:W-:-:S04]  /*e230*/  LOP3.LUT R2, R2, 0x1f, RZ, 0xc0, !PT ;  /* 0x0000001f02027812 */ /* 0x001fc800078ec0ff */
[----:B------:R-:W-:-:S13]  /*e240*/  ISETP.NE.AND P0, PT, R2, RZ, PT ;  /* 0x000000ff0200720c */ /* 0x000fda0003f05270 */
[----:B------:R-:W0:Y:S01]  /*e250*/  @!P0 S2R R3, SR_CgaCtaId ;  /* 0x0000000000038919 */ /* 0x000e220000008800 */
[----:B------:R-:W-:-:S04]  /*e260*/  @!P0 MOV R2, 0x400 ;  /* 0x0000040000028802 */ /* 0x000fc80000000f00 */
[----:B0-----:R-:W-:-:S05]  /*e270*/  @!P0 LEA R2, R3, R2, 0x18 ;  /* 0x0000000203028211 */ /* 0x001fca00078ec0ff */
[----:B------:R2:W-:Y:S01]  /*e280*/  @!P0 STS.128 [R2+0x28cd0], R16 ;  /* 0x028cd01002008388 */ /* 0x0005e20000000c00 */
[----:B------:R-:W-:Y:S06]  /*e290*/  BAR.ARV 0x5, 0x120 ;  /* 0x0144800000007b1d */ /* 0x000fec0000002000 */
[----:B------:R-:W-:-:S13]  /*e2a0*/  ISETP.GE.AND P0, PT, R19, R0, PT ;  /* 0x000000001300720c */ /* 0x000fda0003f06270 */
[----:B------:R-:W-:Y:S05]  /*e2b0*/  @!P0 BRA `(.L_x_370) ;  /* 0xffffffc000a08947 */ /* 0x000fea000383ffff */
.L_x_307:
[----:B0-----:R-:W3:Y:S01]  /*e2c0*/  LDL.LU R0, [R1+0x24] ;  /* 0x0000240001007983 */ /* 0x001ee20000300800 */
[----:B------:R-:W-:Y:S01]  /*e2d0*/  BSSY B0, `(.L_x_371) ;  /* 0x000000b000007945 */ /* 0x000fe20003800000 */
[----:B------:R-:W0:Y:S01]  /*e2e0*/  S2R R5, SR_CgaCtaId ;  /* 0x0000000000057919 */ /* 0x000e220000008800 */
[----:B---3--:R-:W-:-:S05]  /*e2f0*/  VIADD R0, R0, 0x1 ;  /* 0x0000000100007836 */ /* 0x008fca0000000000 */
[----:B--2---:R-:W-:-:S04]  /*e300*/  LEA.HI R2, R0, R0, RZ, 0x1 ;  /* 0x0000000000027211 */ /* 0x004fc800078f08ff */
[----:B------:R-:W-:-:S05]  /*e310*/  LOP3.LUT R3, R2, 0xfffffffe, RZ, 0xc0, !PT ;  /* 0xfffffffe02037812 */ /* 0x000fca00078ec0ff */
[----:B------:R-:W-:Y:S01]  /*e320*/  IMAD.IADD R3, R0, 0x1, -R3 ;  /* 0x0000000100037824 */ /* 0x000fe200078e0a03 */
[----:B------:R-:W-:-:S04]  /*e330*/  MOV R0, 0x400 ;  /* 0x0000040000007802 */ /* 0x000fc80000000f00 */
[----:B0-----:R-:W-:Y:S02]  /*e340*/  LEA R0, R5, R0, 0x18 ;  /* 0x0000000005007211 */ /* 0x001fe400078ec0ff */
[----:B------:R-:W-:-:S04]  /*e350*/  SHF.L.U32 R3, R3, 0x1f, RZ ;  /* 0x0000001f03037819 */ /* 0x000fc800000006ff */
[----:B------:R-:W0:Y:S02]  /*e360*/  SYNCS.PHASECHK.TRANS64.TRYWAIT P0, [R0+URZ+0x28c20], R3 ;  /* 0x028c2003000075a7 */ /* 0x000e24000800017f */
[----:B0-----:R-:W-:Y:S05]  /*e370*/  @!P0 BRA `(.L_x_372) ;  /* 0x0000001000cc8947 */ /* 0x001fea0003800000 */
.L_x_426:
[----:B------:R-:W-:Y:S05]  /*e380*/  BSYNC B0 ;  /* 0x0000000000007941 */ /* 0x000fea0003800000 */
.L_x_371:
[----:B------:R-:W-:-:S03]  /*e390*/  UMOV UR4, 0xffffffff ;  /* 0xffffffff00047882 */ /* 0x000fc60000000000 */
[----:B------:R-:W-:Y:S05]  /*e3a0*/  BRA.DIV UR4, `(.L_x_373) ;  /* 0x0000001204d47947 */ /* 0x000fea000b800000 */
[----:B------:R-:W2:Y:S02]  /*e3b0*/  S2R R2, SR_TID.X ;  /* 0x0000000000027919 */ /* 0x000ea40000002100 */
[----:B--2---:R-:W-:-:S04]  /*e3c0*/  SHF.R.U32.HI R2, RZ, 0x5, R2 ;  /* 0x00000005ff027819 */ /* 0x004fc80000011602 */
[----:B------:R-:W-:-:S05]  /*e3d0*/  LOP3.LUT R2, R2, 0x3, RZ, 0xc0, !PT ;  /* 0x0000000302027812 */ /* 0x000fca00078ec0ff */
[----:B------:R2:W3:Y:S02]  /*e3e0*/  SHFL.IDX PT, R14, R2, RZ, 0x1f ;  /* 0x00001fff020e7589 */ /* 0x0004e400000e0000 */
.L_x_429:
[----:B---3--:R-:W-:Y:S01]  /*e3f0*/  ISETP.NE.AND P0, PT, R14, RZ, PT ;  /* 0x000000ff0e00720c */ /* 0x008fe20003f05270 */
[----:B------:R-:W-:-:S12]  /*e400*/  BSSY B0, `(.L_x_374) ;  /* 0x0000027000007945 */ /* 0x000fd80003800000 */
[----:B------:R-:W-:Y:S05]  /*e410*/  @P0 BRA `(.L_x_375) ;  /* 0x0000000000940947 */ /* 0x000fea0003800000 */
[----:B------:R-:W-:-:S03]  /*e420*/  UMOV UR4, 0xffffffff ;  /* 0xffffffff00047882 */ /* 0x000fc60000000000 */
[----:B------:R-:W-:Y:S05]  /*e430*/  BRA.DIV UR4, `(.L_x_376) ;  /* 0x0000001204e47947 */ /* 0x000fea000b800000 */
[----:B------:R-:W-:-:S13]  /*e440*/  ELECT P6, URZ, PT ;  /* 0x00000000003f782f */ /* 0x000fda00038c0000 */
.L_x_432:
[----:B------:R-:W-:Y:S05]  /*e450*/  @!P6 BRA `(.L_x_375) ;  /* 0x000000000084e947 */ /* 0x000fea0003800000 */
[----:B------:R-:W-:-:S06]  /*e460*/  ULOP3.LUT UR4, UR36, 0x2, URZ, 0xfc, !UPT ;  /* 0x0000000224047892 */ /* 0x000fcc000f8efc3f */
[----:B--2---:R-:W-:-:S05]  /*e470*/  IMAD.U32 R2, RZ, RZ, UR4 ;  /* 0x00000004ff027e24 */ /* 0x004fca000f8e00ff */
[----:B------:R-:W-:-:S13]  /*e480*/  ISETP.NE.AND P2, PT, R2, 0x3, PT ;  /* 0x000000030200780c */ /* 0x000fda0003f45270 */
[----:B------:R-:W-:Y:S05]  /*e490*/  @!P2 BRA `(.L_x_377) ;  /* 0x000000000004a947 */ /* 0x000fea0003800000 */
[----:B------:R-:W-:Y:S01]  /*e4a0*/  BPT.TRAP 0x1 ;  /* 0x000000040000795c */ /* 0x000fe20000300000 */
.L_x_377:
[----:B0-----:R-:W2:Y:S04]  /*e4b0*/  LDL R3, [R1] ;  /* 0x0000000001037983 */ /* 0x001ea80000100800 */
[----:B------:R-:W3:Y:S01]  /*e4c0*/  LDL.LU R7, [R1+0x4] ;  /* 0x0000040001077983 */ /* 0x000ee20000300800 */
[----:B------:R-:W-:-:S05]  /*e4d0*/  IADD3 R2, R0, 0x28c40, RZ ;  /* 0x00028c4000027810 */ /* 0x000fca0007ffe0ff */
[C---:B--2---:R-:W-:Y:S02]  /*e4e0*/  IMAD R6, R3.reuse, 0x8, R2 ;  /* 0x0000000803067824 */ /* 0x044fe400078e0202 */
[----:B------:R-:W-:Y:S01]  /*e4f0*/  VIADD R3, R3, 0x1 ;  /* 0x0000000103037836 */ /* 0x000fe20000000000 */
[----:B---3--:R-:W-:-:S04]  /*e500*/  SHF.L.U32 R5, R7, 0x1f, RZ ;  /* 0x0000001f07057819 */ /* 0x008fc800000006ff */
[C---:B------:R-:W-:Y:S01]  /*e510*/  ISETP.NE.AND P1, PT, R3.reuse, 0x2, PT ;  /* 0x000000020300780c */ /* 0x040fe20003f25270 */
[----:B------:R-:W0:Y:S03]  /*e520*/  SYNCS.PHASECHK.TRANS64.TRYWAIT P0, [R6+URZ], R5 ;  /* 0x00000005060075a7 */ /* 0x000e26000800017f */
[----:B------:R-:W-:Y:S02]  /*e530*/  SEL R4, RZ, 0x1, P1 ;  /* 0x00000001ff047807 */ /* 0x000fe40000800000 */
[----:B------:R-:W-:Y:S02]  /*e540*/  SEL R3, R3, RZ, P1 ;  /* 0x000000ff03037207 */ /* 0x000fe40000800000 */
[----:B------:R-:W-:-:S03]  /*e550*/  LOP3.LUT R4, R7, R4, RZ, 0x3c, !PT ;  /* 0x0000000407047212 */ /* 0x000fc600078e3cff */
[----:B------:R-:W-:Y:S01]  /*e560*/  IMAD R7, R3, 0x8, R2 ;  /* 0x0000000803077824 */ /* 0x000fe200078e0202 */
[----:B------:R-:W-:Y:S01]  /*e570*/  SHF.L.U32 R2, R4, 0x1f, RZ ;  /* 0x0000001f04027819 */ /* 0x000fe200000006ff */
[----:B0-----:R-:W-:Y:S06]  /*e580*/  @!P0 BRA `(.L_x_378) ;  /* 0x0000001000b08947 */ /* 0x001fec0003800000 */
.L_x_433:
[----:B------:R-:W2:Y:S02]  /*e590*/  SYNCS.PHASECHK.TRANS64.TRYWAIT P0, [R7+URZ], R2 ;  /* 0x00000002070075a7 */ /* 0x000ea4000800017f */
[----:B--2---:R-:W-:Y:S05]  /*e5a0*/  @!P0 BRA `(.L_x_379) ;  /* 0x0000001000bc8947 */ /* 0x004fea0003800000 */
.L_x_434:
[----:B------:R-:W-:Y:S05]  /*e5b0*/  @!P2 BRA `(.L_x_380) ;  /* 0x000000000004a947 */ /* 0x000fea0003800000 */
[----:B------:R-:W-:Y:S01]  /*e5c0*/  BPT.TRAP 0x1 ;  /* 0x000000040000795c */ /* 0x000fe20000300000 */
.L_x_380:
[----:B------:R-:W3:Y:S01]  /*e5d0*/  LDL.LU R4, [R1] ;  /* 0x0000000001047983 */ /* 0x000ee20000300800 */
[----:B------:R-:W-:-:S05]  /*e5e0*/  IADD3 R0, R0, 0x28c60, RZ ;  /* 0x00028c6000007810 */ /* 0x000fca0007ffe0ff */
[----:B---3--:R-:W-:-:S04]  /*e5f0*/  IMAD R4, R4, 0x8, R0 ;  /* 0x0000000804047824 */ /* 0x008fc800078e0200 */
[----:B------:R-:W3:Y:S02]  /*e600*/  SYNCS.PHASECHK.TRANS64.TRYWAIT P0, [R4+URZ], R5 ;  /* 0x00000005040075a7 */ /* 0x000ee4000800017f */
[----:B---3--:R-:W-:Y:S05]  /*e610*/  @!P0 BRA `(.L_x_381) ;  /* 0x0000001000b48947 */ /* 0x008fea0003800000 */
.L_x_435:
[----:B------:R-:W-:-:S07]  /*e620*/  IMAD R3, R3, 0x8, R0 ;  /* 0x0000000803037824 */ /* 0x000fce00078e0200 */
.L_x_382:
[----:B----4-:R4:W0:Y:S02]  /*e630*/  SYNCS.PHASECHK.TRANS64.TRYWAIT P0, [R3+URZ], R2 ;  /* 0x00000002030075a7 */ /* 0x010824000800017f */
[----:B0-----:R-:W-:Y:S05]  /*e640*/  @!P0 NANOSLEEP.SYNCS 0x989680 ;  /* 0x009896800000895d */ /* 0x001fea0003900000 */
[----:B------:R-:W0:Y:S02]  /*e650*/  @!P0 SYNCS.PHASECHK.TRANS64 P0, [R3+URZ], R2 ;  /* 0x00000002030085a7 */ /* 0x000e24000800007f */
[----:B0-----:R-:W-:Y:S05]  /*e660*/  @!P0 BRA `(.L_x_382) ;  /* 0xfffffffc00f08947 */ /* 0x001fea000383ffff */
.L_x_375:
[----:B------:R-:W-:Y:S05]  /*e670*/  BSYNC B0 ;  /* 0x0000000000007941 */ /* 0x000fea0003800000 */
.L_x_374:
[----:B------:R-:W-:Y:S05]  /*e680*/  EXIT ;  /* 0x000000000000794d */ /* 0x000fea0003800000 */
.L_x_260:
[----:B0-----:R-:W-:-:S04]  /*e690*/  IMAD.U32 R3, RZ, RZ, UR16 ;  /* 0x00000010ff037e24 */ /* 0x001fc8000f8e00ff */
[----:B------:R0:W1:Y:S03]  /*e6a0*/  SYNCS.PHASECHK.TRANS64.TRYWAIT P0, [R3+URZ+0x28c50], R0 ;  /* 0x028c5000030075a7 */ /* 0x000066000800017f */
[----:B-1----:R-:W-:Y:S05]  /*e6b0*/  @!P0 NANOSLEEP.SYNCS 0x989680 ;  /* 0x009896800000895d */ /* 0x002fea0003900000 */
[----:B------:R-:W1:Y:S02]  /*e6c0*/  @!P0 SYNCS.PHASECHK.TRANS64 P0, [R3+URZ+0x28c50], R0 ;  /* 0x028c5000030085a7 */ /* 0x000e64000800007f */
[----:B-1----:R-:W-:Y:S05]  /*e6d0*/  @!P0 BRA `(.L_x_260) ;  /* 0xfffffffc00ec8947 */ /* 0x002fea000383ffff */
[----:B------:R-:W-:Y:S05]  /*e6e0*/  BRA `(.L_x_383) ;  /* 0xffffff3000507947 */ /* 0x000fea000383ffff */
.L_x_265:
[----:B-1----:R-:W-:-:S04]  /*e6f0*/  MOV R3, UR6 ;  /* 0x0000000600037c02 */ /* 0x002fc80008000f00 */
[----:B------:R1:W2:Y:S03]  /*e700*/  SYNCS.PHASECHK.TRANS64.TRYWAIT P0, [R3+URZ+0x28c50], R0 ;  /* 0x028c5000030075a7 */ /* 0x0002a6000800017f */
[----:B--2---:R-:W-:Y:S05]  /*e710*/  @!P0 NANOSLEEP.SYNCS 0x989680 ;  /* 0x009896800000895d */ /* 0x004fea0003900000 */
[----:B------:R-:W2:Y:S02]  /*e720*/  @!P0 SYNCS.PHASECHK.TRANS64 P0, [R3+URZ+0x28c50], R0 ;  /* 0x028c5000030085a7 */ /* 0x000ea4000800007f */
[----:B--2---:R-:W-:Y:S05]  /*e730*/  @!P0 BRA `(.L_x_265) ;  /* 0xfffffffc00ec8947 */ /* 0x004fea000383ffff */
[----:B------:R-:W-:Y:S05]  /*e740*/  BRA `(.L_x_264) ;  /* 0xffffff3c005c7947 */ /* 0x000fea000383ffff */
.L_x_268:
[----:B0-----:R-:W-:-:S04]  /*e750*/  IMAD.U32 R3, RZ, RZ, UR42 ;  /* 0x0000002aff037e24 */ /* 0x001fc8000f8e00ff */
[----:B------:R0:W1:Y:S03]  /*e760*/  SYNCS.PHASECHK.TRANS64.TRYWAIT P1, [R3+URZ+0x28c00], R0 ;  /* 0x028c0000030075a7 */ /* 0x000066000802017f */
[----:B-1----:R-:W-:Y:S05]  /*e770*/  @!P1 NANOSLEEP.SYNCS 0x989680 ;  /* 0x009896800000995d */ /* 0x002fea0003900000 */
[----:B------:R-:W1:Y:S02]  /*e780*/  @!P1 SYNCS.PHASECHK.TRANS64 P1, [R3+URZ+0x28c00], R0 ;  /* 0x028c0000030095a7 */ /* 0x000e64000802007f */
[----:B-1----:R-:W-:Y:S05]  /*e790*/  @!P1 BRA `(.L_x_268) ;  /* 0xfffffffc00ec9947 */ /* 0x002fea000383ffff */
[----:B------:R-:W-:Y:S05]  /*e7a0*/  BRA `(.L_x_384) ;  /* 0xffffff4800bc7947 */ /* 0x000fea000383ffff */
.L_x_272:
[----:B--2---:R2:W3:Y:S02]  /*e7b0*/  SYNCS.PHASECHK.TRANS64.TRYWAIT P1, [R7+URZ+0x28c30], R8 ;  /* 0x028c3008070075a7 */ /* 0x0044e4000802017f */
[----:B---3--:R-:W-:Y:S05]  /*e7c0*/  @!P1 NANOSLEEP.SYNCS 0x989680 ;  /* 0x009896800000995d */ /* 0x008fea0003900000 */
[----:B------:R-:W3:Y:S02]  /*e7d0*/  @!P1 SYNCS.PHASECHK.TRANS64 P1, [R7+URZ+0x28c30], R8 ;  /* 0x028c3008070095a7 */ /* 0x000ee4000802007f */
[----:B---3--:R-:W-:Y:S05]  /*e7e0*/  @!P1 BRA `(.L_x_272) ;  /* 0xfffffffc00f09947 */ /* 0x008fea000383ffff */
[----:B------:R-:W-:Y:S05]  /*e7f0*/  BRA `(.L_x_271) ;  /* 0xffffff4800d87947 */ /* 0x000fea000383ffff */
.L_x_276:
[----:B----4-:R4:W0:Y:S02]  /*e800*/  SYNCS.PHASECHK.TRANS64.TRYWAIT P2, [R7+URZ+0x28c50], R8 ;  /* 0x028c5008070075a7 */ /* 0x010824000804017f */
[----:B0-----:R-:W-:Y:S05]  /*e810*/  @!P2 NANOSLEEP.SYNCS 0x989680 ;  /* 0x009896800000a95d */ /* 0x001fea0003900000 */
[----:B------:R-:W0:Y:S02]  /*e820*/  @!P2 SYNCS.PHASECHK.TRANS64 P2, [R7+URZ+0x28c50], R8 ;  /* 0x028c50080700a5a7 */ /* 0x000e24000804007f */
[----:B0-----:R-:W-:Y:S05]  /*e830*/  @!P2 BRA `(.L_x_276) ;  /* 0xfffffffc00f0a947 */ /* 0x001fea000383ffff */
[----:B------:R-:W-:Y:S05]  /*e840*/  BRA `(.L_x_275) ;  /* 0xffffff5c00ec7947 */ /* 0x000fea000383ffff */
.L_x_281:
[----:B--2---:R-:W-:-:S04]  /*e850*/  IMAD.U32 R5, RZ, RZ, UR23 ;  /* 0x00000017ff057e24 */ /* 0x004fc8000f8e00ff */
[----:B------:R2:W3:Y:S03]  /*e860*/  SYNCS.PHASECHK.TRANS64.TRYWAIT P3, [R5+URZ+0x28c30], R8 ;  /* 0x028c3008050075a7 */ /* 0x0004e6000806017f */
[----:B---3--:R-:W-:Y:S05]  /*e870*/  @!P3 NANOSLEEP.SYNCS 0x989680 ;  /* 0x009896800000b95d */ /* 0x008fea0003900000 */
[----:B------:R-:W3:Y:S02]  /*e880*/  @!P3 SYNCS.PHASECHK.TRANS64 P3, [R5+URZ+0x28c30], R8 ;  /* 0x028c30080500b5a7 */ /* 0x000ee4000806007f */
[----:B---3--:R-:W-:Y:S05]  /*e890*/  @!P3 BRA `(.L_x_281) ;  /* 0xfffffffc00ecb947 */ /* 0x008fea000383ffff */
[----:B------:R-:W-:Y:S05]  /*e8a0*/  BRA `(.L_x_280) ;  /* 0xffffff6000c47947 */ /* 0x000fea000383ffff */
.L_x_285:
[----:B-1----:R1:W3:Y:S02]  /*e8b0*/  SYNCS.PHASECHK.TRANS64.TRYWAIT P3, [R169+URZ+0x28c50], R8 ;  /* 0x028c5008a90075a7 */ /* 0x0022e4000806017f */
[----:B---3--:R-:W-:Y:S05]  /*e8c0*/  @!P3 NANOSLEEP.SYNCS 0x989680 ;  /* 0x009896800000b95d */ /* 0x008fea0003900000 */
[----:B------:R-:W3:Y:S02]  /*e8d0*/  @!P3 SYNCS.PHASECHK.TRANS64 P3, [R169+URZ+0x28c50], R8 ;  /* 0x028c5008a900b5a7 */ /* 0x000ee4000806007f */
[----:B---3--:R-:W-:Y:S05]  /*e8e0*/  @!P3 BRA `(.L_x_285) ;  /* 0xfffffffc00f0b947 */ /* 0x008fea000383ffff */
[----:B------:R-:W-:Y:S05]  /*e8f0*/  BRA `(.L_x_284) ;  /* 0xffffff7800f87947 */ /* 0x000fea000383ffff */
.L_x_316:
[----:B------:R-:W0:Y:S01]  /*e900*/  S2R R5, SR_TID.X ;  /* 0x0000000000057919 */ /* 0x000e220000002100 */
[----:B------:R-:W-:Y:S01]  /*e910*/  BSSY B0, `(.L_x_385) ;  /* 0x000000a000007945 */ /* 0x000fe20003800000 */
[----:B------:R-:W-:Y:S01]  /*e920*/  MOV R12, RZ ;  /* 0x000000ff000c7202 */ /* 0x000fe20000000f00 */
[----:B------:R-:W-:Y:S02]  /*e930*/  IMAD.MOV.U32 R11, RZ, RZ, 0x1f ;  /* 0x0000001fff0b7424 */ /* 0x000fe400078e00ff */
[----:B------:R-:W-:Y:S01]  /*e940*/  IMAD.MOV.U32 R15, RZ, RZ, -0x1 ;  /* 0xffffffffff0f7424 */ /* 0x000fe200078e00ff */
[----:B0-----:R-:W-:-:S04]  /*e950*/  SHF.R.U32.HI R5, RZ, 0x5, R5 ;  /* 0x00000005ff057819 */ /* 0x001fc80000011605 */
[----:B------:R-:W-:-:S05]  /*e960*/  LOP3.LUT R5, R5, 0x3, RZ, 0xc0, !PT ;  /* 0x0000000305057812 */ /* 0x000fca00078ec0ff */
[----:B------:R-:W-:-:S07]  /*e970*/  IMAD.MOV.U32 R13, RZ, RZ, R5 ;  /* 0x000000ffff0d7224 */ /* 0x000fce00078e0005 */
[----:B------:R-:W-:Y:S05]  /*e980*/  WARPSYNC.COLLECTIVE R15, `(.L_x_386) ;  /* 0x000000000f087348 */ /* 0x000fea0003c00000 */
[----:B------:R0:W1:Y:S02]  /*e990*/  SHFL.IDX P6, R14, R13, R12, R11 ;  /* 0x0000000c0d0e7389 */ /* 0x00006400000c000b */
[----:B01----:R-:W-:Y:S01]  /*e9a0*/  ENDCOLLECTIVE ;  /* 0x000000000000791b */ /* 0x003fe20003800000 */
.L_x_386:
[----:B------:R-:W-:Y:S05]  /*e9b0*/  BSYNC B0 ;  /* 0x0000000000007941 */ /* 0x000fea0003800000 */
.L_x_385:
[----:B------:R-:W-:Y:S05]  /*e9c0*/  BRA `(.L_x_387) ;  /* 0xffffffc400c87947 */ /* 0x000fea000383ffff */
.L_x_317:
[----:B------:R-:W-:Y:S01]  /*e9d0*/  BSSY B0, `(.L_x_388) ;  /* 0x0000006000007945 */ /* 0x000fe20003800000 */
[----:B------:R-:W-:-:S07]  /*e9e0*/  IMAD.MOV.U32 R15, RZ, RZ, -0x1 ;  /* 0xffffffffff0f7424 */ /* 0x000fce00078e00ff */
[----:B------:R-:W-:Y:S05]  /*e9f0*/  WARPSYNC.COLLECTIVE R15, `(.L_x_389) ;  /* 0x000000000f0c7348 */ /* 0x000fea0003c00000 */
[----:B------:R-:W-:Y:S02]  /*ea00*/  ELECT P6, UR62, PT ;  /* 0x00000000003e782f */ /* 0x000fe400038c0000 */
[----:B------:R-:W-:Y:S01]  /*ea10*/  MOV R14, UR62 ;  /* 0x0000003e000e7c02 */ /* 0x000fe20008000f00 */
[----:B------:R-:W-:Y:S10]  /*ea20*/  ENDCOLLECTIVE ;  /* 0x000000000000791b */ /* 0x000ff40003800000 */
.L_x_389:
[----:B------:R-:W-:Y:S05]  /*ea30*/  BSYNC B0 ;  /* 0x0000000000007941 */ /* 0x000fea0003800000 */
.L_x_388:
[----:B------:R-:W-:Y:S05]  /*ea40*/  BRA `(.L_x_390) ;  /* 0xffffffc400c07947 */ /* 0x000fea000383ffff */
.L_x_320:
[----:B0-----:R0:W1:Y:S02]  /*ea50*/  SYNCS.PHASECHK.TRANS64.TRYWAIT P0, [R8+URZ+0x28c40], R10 ;  /* 0x028c400a080075a7 */ /* 0x001064000800017f */
[----:B-1----:R-:W-:Y:S05]  /*ea60*/  @!P0 NANOSLEEP.SYNCS 0x989680 ;  /* 0x009896800000895d */ /* 0x002fea0003900000 */
[----:B------:R-:W1:Y:S02]  /*ea70*/  @!P0 SYNCS.PHASECHK.TRANS64 P0, [R8+URZ+0x28c40], R10 ;  /* 0x028c400a080085a7 */ /* 0x000e64000800007f */
[----:B-1----:R-:W-:Y:S05]  /*ea80*/  @!P0 BRA `(.L_x_320) ;  /* 0xfffffffc00f08947 */ /* 0x002fea000383ffff */
[----:B------:R-:W-:Y:S05]  /*ea90*/  BRA `(.L_x_391) ;  /* 0xffffffc800307947 */ /* 0x000fea000383ffff */
.L_x_323:
[----:B0-----:R-:W0:Y:S01]  /*eaa0*/  S2R R10, SR_CgaCtaId ;  /* 0x00000000000a7919 */ /* 0x001e220000008800 */
[----:B------:R-:W-:-:S04]  /*eab0*/  MOV R8, 0x400 ;  /* 0x0000040000087802 */ /* 0x000fc80000000f00 */
[----:B0-----:R-:W-:-:S04]  /*eac0*/  LEA R8, R10, R8, 0x18 ;  /* 0x000000080a087211 */ /* 0x001fc800078ec0ff */
[----:B------:R0:W1:Y:S03]  /*ead0*/  SYNCS.PHASECHK.TRANS64.TRYWAIT P0, [R8+URZ+0x28c20], R6 ;  /* 0x028c2006080075a7 */ /* 0x000066000800017f */
[----:B-1----:R-:W-:Y:S05]  /*eae0*/  @!P0 NANOSLEEP.SYNCS 0x989680 ;  /* 0x009896800000895d */ /* 0x002fea0003900000 */
[----:B------:R-:W1:Y:S02]  /*eaf0*/  @!P0 SYNCS.PHASECHK.TRANS64 P0, [R8+URZ+0x28c20], R6 ;  /* 0x028c2006080085a7 */ /* 0x000e64000800007f */
[----:B-1----:R-:W-:Y:S05]  /*eb00*/  @!P0 BRA `(.L_x_323) ;  /* 0xfffffffc00e48947 */ /* 0x002fea000383ffff */
[----:B------:R-:W-:Y:S05]  /*eb10*/  BRA `(.L_x_392) ;  /* 0xffffffcc00107947 */ /* 0x000fea000383ffff */
.L_x_326:
[----:B0-----:R0:W1:Y:S02]  /*eb20*/  SYNCS.PHASECHK.TRANS64.TRYWAIT P0, [R8+URZ+0x28c60], R6 ;  /* 0x028c6006080075a7 */ /* 0x001064000800017f */
[----:B-1----:R-:W-:Y:S05]  /*eb30*/  @!P0 NANOSLEEP.SYNCS 0x989680 ;  /* 0x009896800000895d */ /* 0x002fea0003900000 */
[----:B------:R-:W1:Y:S02]  /*eb40*/  @!P0 SYNCS.PHASECHK.TRANS64 P0, [R8+URZ+0x28c60], R6 ;  /* 0x028c6006080085a7 */ /* 0x000e64000800007f */
[----:B-1----:R-:W-:Y:S05]  /*eb50*/  @!P0 BRA `(.L_x_326) ;  /* 0xfffffffc00f08947 */ /* 0x002fea000383ffff */
[----:B------:R-:W-:Y:S05]  /*eb60*/  BRA `(.L_x_393) ;  /* 0xffffffcc002c7947 */ /* 0x000fea000383ffff */
.L_x_335:
[----:B-1----:R1:W2:Y:S02]  /*eb70*/  SYNCS.PHASECHK.TRANS64.TRYWAIT P0, [R3+URZ+0x28c40], R6 ;  /* 0x028c4006030075a7 */ /* 0x0022a4000800017f */
[----:B--2---:R-:W-:Y:S05]  /*eb80*/  @!P0 NANOSLEEP.SYNCS 0x989680 ;  /* 0x009896800000895d */ /* 0x004fea0003900000 */
[----:B------:R-:W2:Y:S02]  /*eb90*/  @!P0 SYNCS.PHASECHK.TRANS64 P0, [R3+URZ+0x28c40], R6 ;  /* 0x028c4006030085a7 */ /* 0x000ea4000800007f */
[----:B--2---:R-:W-:Y:S05]  /*eba0*/  @!P0 BRA `(.L_x_335) ;  /* 0xfffffffc00f08947 */ /* 0x004fea000383ffff */
[----:B------:R-:W-:Y:S05]  /*ebb0*/  BRA `(.L_x_394) ;  /* 0xffffffd400047947 */ /* 0x000fea000383ffff */
.L_x_337:
[----:B--2---:R2:W3:Y:S02]  /*ebc0*/  SYNCS.PHASECHK.TRANS64.TRYWAIT P0, [R3+URZ+0x28c60], R6 ;  /* 0x028c6006030075a7 */ /* 0x0044e4000800017f */
[----:B---3--:R-:W-:Y:S05]  /*ebd0*/  @!P0 NANOSLEEP.SYNCS 0x989680 ;  /* 0x009896800000895d */ /* 0x008fea0003900000 */
[----:B------:R-:W3:Y:S02]  /*ebe0*/  @!P0 SYNCS.PHASECHK.TRANS64 P0, [R3+URZ+0x28c60], R6 ;  /* 0x028c6006030085a7 */ /* 0x000ee4000800007f */
[----:B---3--:R-:W-:Y:S05]  /*ebf0*/  @!P0 BRA `(.L_x_337) ;  /* 0xfffffffc00f08947 */ /* 0x008fea000383ffff */
[----:B------:R-:W-:Y:S05]  /*ec00*/  BRA `(.L_x_395) ;  /* 0xffffffd400747947 */ /* 0x000fea000383ffff */
.L_x_342:
[----:B--2---:R2:W3:Y:S02]  /*ec10*/  SYNCS.PHASECHK.TRANS64.TRYWAIT P0, [R2+URZ+0x28c40], R3 ;  /* 0x028c4003020075a7 */ /* 0x0044e4000800017f */
[----:B---3--:R-:W-:Y:S05]  /*ec20*/  @!P0 NANOSLEEP.SYNCS 0x989680 ;  /* 0x009896800000895d */ /* 0x008fea0003900000 */
[----:B------:R-:W3:Y:S02]  /*ec30*/  @!P0 SYNCS.PHASECHK.TRANS64 P0, [R2+URZ+0x28c40], R3 ;  /* 0x028c4003020085a7 */ /* 0x000ee4000800007f */
[----:B---3--:R-:W-:Y:S05]  /*ec40*/  @!P0 BRA `(.L_x_342) ;  /* 0xfffffffc00f08947 */ /* 0x008fea000383ffff */
[----:B------:R-:W-:Y:S05]  /*ec50*/  BRA `(.L_x_396) ;  /* 0xffffffdc00107947 */ /* 0x000fea000383ffff */
.L_x_344:
[----:B-1----:R1:W3:Y:S02]  /*ec60*/  SYNCS.PHASECHK.TRANS64.TRYWAIT P1, [R2+URZ+0x28c60], R3 ;  /* 0x028c6003020075a7 */ /* 0x0022e4000802017f */
[----:B---3--:R-:W-:Y:S05]  /*ec70*/  @!P1 NANOSLEEP.SYNCS 0x989680 ;  /* 0x009896800000995d */ /* 0x008fea0003900000 */
[----:B------:R-:W3:Y:S02]  /*ec80*/  @!P1 SYNCS.PHASECHK.TRANS64 P1, [R2+URZ+0x28c60], R3 ;  /* 0x028c6003020095a7 */ /* 0x000ee4000802007f */
[----:B---3--:R-:W-:Y:S05]  /*ec90*/  @!P1 BRA `(.L_x_344) ;  /* 0xfffffffc00f09947 */ /* 0x008fea000383ffff */
[----:B------:R-:W-:Y:S05]  /*eca0*/  BRA `(.L_x_397) ;  /* 0xffffffdc007c7947 */ /* 0x000fea000383ffff */
.L_x_349:
[----:B---3--:R3:W4:Y:S02]  /*ecb0*/  SYNCS.PHASECHK.TRANS64.TRYWAIT P0, [R2+URZ+0x28c40], R3 ;  /* 0x028c4003020075a7 */ /* 0x008724000800017f */
[----:B----4-:R-:W-:Y:S05]  /*ecc0*/  @!P0 NANOSLEEP.SYNCS 0x989680 ;  /* 0x009896800000895d */ /* 0x010fea0003900000 */
[----:B------:R-:W4:Y:S02]  /*ecd0*/  @!P0 SYNCS.PHASECHK.TRANS64 P0, [R2+URZ+0x28c40], R3 ;  /* 0x028c4003020085a7 */ /* 0x000f24000800007f */
[----:B----4-:R-:W-:Y:S05]  /*ece0*/  @!P0 BRA `(.L_x_349) ;  /* 0xfffffffc00f08947 */ /* 0x010fea000383ffff */
[----:B------:R-:W-:Y:S05]  /*ecf0*/  BRA `(.L_x_398) ;  /* 0xffffffe000f87947 */ /* 0x000fea000383ffff */
.L_x_351:
[----:B-1----:R1:W2:Y:S02]  /*ed00*/  SYNCS.PHASECHK.TRANS64.TRYWAIT P1, [R2+URZ+0x28c60], R3 ;  /* 0x028c6003020075a7 */ /* 0x0022a4000802017f */
[----:B--2---:R-:W-:Y:S05]  /*ed10*/  @!P1 NANOSLEEP.SYNCS 0x989680 ;  /* 0x009896800000995d */ /* 0x004fea0003900000 */
[----:B------:R-:W2:Y:S02]  /*ed20*/  @!P1 SYNCS.PHASECHK.TRANS64 P1, [R2+URZ+0x28c60], R3 ;  /* 0x028c6003020095a7 */ /* 0x000ea4000802007f */
[----:B--2---:R-:W-:Y:S05]  /*ed30*/  @!P1 BRA `(.L_x_351) ;  /* 0xfffffffc00f09947 */ /* 0x004fea000383ffff */
[----:B------:R-:W-:Y:S05]  /*ed40*/  BRA `(.L_x_399) ;  /* 0xffffffe400687947 */ /* 0x000fea000383ffff */
.L_x_356:
[----:B------:R-:W-:Y:S01]  /*ed50*/  BSSY B0, `(.L_x_400) ;  /* 0x0000008000007945 */ /* 0x000fe20003800000 */
[----:B------:R-:W-:Y:S01]  /*ed60*/  MOV R13, R16 ;  /* 0x00000010000d7202 */ /* 0x000fe20000000f00 */
[----:B-1----:R-:W-:Y:S02]  /*ed70*/  IMAD.MOV.U32 R12, RZ, RZ, RZ ;  /* 0x000000ffff0c7224 */ /* 0x002fe400078e00ff */
[----:B------:R-:W-:Y:S02]  /*ed80*/  IMAD.MOV.U32 R11, RZ, RZ, 0x1f ;  /* 0x0000001fff0b7424 */ /* 0x000fe400078e00ff */
[----:B0-----:R-:W-:-:S07]  /*ed90*/  IMAD.MOV.U32 R15, RZ, RZ, -0x1 ;  /* 0xffffffffff0f7424 */ /* 0x001fce00078e00ff */
[----:B--2---:R-:W-:Y:S05]  /*eda0*/  WARPSYNC.COLLECTIVE R15, `(.L_x_401) ;  /* 0x000000000f087348 */ /* 0x004fea0003c00000 */
[----:B------:R0:W1:Y:S02]  /*edb0*/  SHFL.IDX P6, R14, R13, R12, R11 ;  /* 0x0000000c0d0e7389 */ /* 0x00006400000c000b */
[----:B012---:R-:W-:Y:S01]  /*edc0*/  ENDCOLLECTIVE ;  /* 0x000000000000791b */ /* 0x007fe20003800000 */
.L_x_401:
[----:B------:R-:W-:Y:S05]  /*edd0*/  BSYNC B0 ;  /* 0x0000000000007941 */ /* 0x000fea0003800000 */
.L_x_400:
[----:B------:R-:W-:Y:S01]  /*ede0*/  IMAD.MOV.U32 R13, RZ, RZ, R16 ;  /* 0x000000ffff0d7224 */ /* 0x000fe200078e0010 */
[----:B------:R-:W-:Y:S01]  /*edf0*/  MOV R15, 0xffffffff ;  /* 0xffffffff000f7802 */ /* 0x000fe20000000f00 */
[----:B------:R-:W-:Y:S01]  /*ee00*/  IMAD.MOV.U32 R12, RZ, RZ, 0x1 ;  /* 0x00000001ff0c7424 */ /* 0x000fe200078e00ff */
[----:B------:R-:W-:Y:S01]  /*ee10*/  MOV R4, R14 ;  /* 0x0000000e00047202 */ /* 0x000fe20000000f00 */
[----:B------:R-:W-:-:S07]  /*ee20*/  IMAD.MOV.U32 R11, RZ, RZ, 0x1f ;  /* 0x0000001fff0b7424 */ /* 0x000fce00078e00ff */
[----:B------:R-:W-:Y:S05]  /*ee30*/  WARPSYNC.COLLECTIVE R15, `(.L_x_402) ;  /* 0x000000000f087348 */ /* 0x000fea0003c00000 */
[----:B------:R0:W1:Y:S02]  /*ee40*/  SHFL.IDX P6, R14, R13, R12, R11 ;  /* 0x0000000c0d0e7389 */ /* 0x00006400000c000b */
[----:B01----:R-:W-:Y:S01]  /*ee50*/  ENDCOLLECTIVE ;  /* 0x000000000000791b */ /* 0x003fe20003800000 */
.L_x_402:
[----:B------:R-:W-:Y:S01]  /*ee60*/  IMAD.MOV.U32 R5, RZ, RZ, R14 ;  /* 0x000000ffff057224 */ /* 0x000fe200078e000e */
[----:B------:R-:W-:Y:S06]  /*ee70*/  BRA `(.L_x_403) ;  /* 0xffffffe800ac7947 */ /* 0x000fec000383ffff */
.L_x_359:
[----:B------:R-:W-:Y:S01]  /*ee80*/  BSSY B0, `(.L_x_404) ;  /* 0x0000008000007945 */ /* 0x000fe20003800000 */
[----:B-----5:R-:W-:Y:S01]  /*ee90*/  IMAD.MOV.U32 R13, RZ, RZ, R3 ;  /* 0x000000ffff0d7224 */ /* 0x020fe200078e0003 */
[----:B-1----:R-:W-:Y:S01]  /*eea0*/  MOV R11, RZ ;  /* 0x000000ff000b7202 */ /* 0x002fe20000000f00 */
[----:B------:R-:W-:Y:S02]  /*eeb0*/  IMAD.MOV.U32 R12, RZ, RZ, 0x1 ;  /* 0x00000001ff0c7424 */ /* 0x000fe400078e00ff */
[----:B------:R-:W-:-:S07]  /*eec0*/  IMAD.MOV.U32 R15, RZ, RZ, -0x1 ;  /* 0xffffffffff0f7424 */ /* 0x000fce00078e00ff */
[----:B0-234-:R-:W-:Y:S05]  /*eed0*/  WARPSYNC.COLLECTIVE R15, `(.L_x_405) ;  /* 0x000000000f087348 */ /* 0x01dfea0003c00000 */
[----:B------:R1:W0:Y:S02]  /*eee0*/  SHFL.UP P6, R14, R13, R12, R11 ;  /* 0x0400000c0d0e7389 */ /* 0x00022400000c000b */
[----:B01234-:R-:W-:Y:S01]  /*eef0*/  ENDCOLLECTIVE ;  /* 0x000000000000791b */ /* 0x01ffe20003800000 */
.L_x_405:
[----:B------:R-:W-:Y:S05]  /*ef00*/  BSYNC B0 ;  /* 0x0000000000007941 */ /* 0x000fea0003800000 */
.L_x_404:
[----:B------:R-:W-:Y:S01]  /*ef10*/  ISETP.NE.AND P0, PT, R8, RZ, PT ;  /* 0x000000ff0800720c */ /* 0x000fe20003f05270 */
[----:B------:R-:W-:Y:S01]  /*ef20*/  IMAD.MOV.U32 R12, RZ, RZ, 0x2 ;  /* 0x00000002ff0c7424 */ /* 0x000fe200078e00ff */
[----:B------:R-:W-:Y:S01]  /*ef30*/  MOV R11, RZ ;  /* 0x000000ff000b7202 */ /* 0x000fe20000000f00 */
[----:B------:R-:W-:Y:S01]  /*ef40*/  IMAD.MOV.U32 R15, RZ, RZ, -0x1 ;  /* 0xffffffffff0f7424 */ /* 0x000fe200078e00ff */
[----:B------:R-:W-:Y:S02]  /*ef50*/  SEL R14, R14, RZ, P0 ;  /* 0x000000ff0e0e7207 */ /* 0x000fe40000000000 */
[----:B------:R-:W-:-:S03]  /*ef60*/  ISETP.GE.U32.AND P0, PT, R8, 0x2, PT ;  /* 0x000000020800780c */ /* 0x000fc60003f06070 */
[----:B------:R-:W-:-:S10]  /*ef70*/  IMAD.IADD R13, R3, 0x1, R14 ;  /* 0x00000001030d7824 */ /* 0x000fd400078e020e */
[----:B------:R-:W-:Y:S05]  /*ef80*/  WARPSYNC.COLLECTIVE R15, `(.L_x_406) ;  /* 0x000000000f087348 */ /* 0x000fea0003c00000 */
[----:B------:R0:W1:Y:S02]  /*ef90*/  SHFL.UP P6, R14, R13, R12, R11 ;  /* 0x0400000c0d0e7389 */ /* 0x00006400000c000b */
[----:B01----:R-:W-:Y:S01]  /*efa0*/  ENDCOLLECTIVE ;  /* 0x000000000000791b */ /* 0x003fe20003800000 */
.L_x_406:
[----:B------:R-:W-:Y:S02]  /*efb0*/  MOV R12, 0x4 ;  /* 0x00000004000c7802 */ /* 0x000fe40000000f00 */
[----:B------:R-:W-:Y:S02]  /*efc0*/  SEL R2, R14, RZ, P0 ;  /* 0x000000ff0e027207 */ /* 0x000fe40000000000 */
[----:B------:R-:W-:-:S03]  /*efd0*/  ISETP.GE.U32.AND P0, PT, R8, 0x4, PT ;  /* 0x000000040800780c */ /* 0x000fc60003f06070 */
[----:B------:R-:W-:-:S04]  /*efe0*/  IMAD.IADD R2, R13, 0x1, R2 ;  /* 0x000000010d027824 */ /* 0x000fc800078e0202 */
[----:B------:R-:W-:-:S07]  /*eff0*/  IMAD.MOV.U32 R13, RZ, RZ, R2 ;  /* 0x000000ffff0d7224 */ /* 0x000fce00078e0002 */
[----:B------:R-:W-:Y:S05]  /*f000*/  WARPSYNC.COLLECTIVE R15, `(.L_x_407) ;  /* 0x000000000f087348 */ /* 0x000fea0003c00000 */
[----:B------:R0:W1:Y:S02]  /*f010*/  SHFL.UP P6, R14, R13, R12, R11 ;  /* 0x0400000c0d0e7389 */ /* 0x00006400000c000b */
[----:B01----:R-:W-:Y:S01]  /*f020*/  ENDCOLLECTIVE ;  /* 0x000000000000791b */ /* 0x003fe20003800000 */
.L_x_407:
[----:B------:R-:W-:Y:S01]  /*f030*/  IMAD.MOV.U32 R12, RZ, RZ, 0x8 ;  /* 0x00000008ff0c7424 */ /* 0x000fe200078e00ff */
[----:B------:R-:W-:Y:S02]  /*f040*/  SEL R7, R14, RZ, P0 ;  /* 0x000000ff0e077207 */ /* 0x000fe40000000000 */
[----:B------:R-:W-:-:S03]  /*f050*/  ISETP.GE.U32.AND P0, PT, R8, 0x8, PT ;  /* 0x000000080800780c */ /* 0x000fc60003f06070 */
[----:B------:R-:W-:-:S04]  /*f060*/  IMAD.IADD R6, R2, 0x1, R7 ;  /* 0x0000000102067824 */ /* 0x000fc800078e0207 */
[----:B------:R-:W-:-:S07]  /*f070*/  IMAD.MOV.U32 R13, RZ, RZ, R6 ;  /* 0x000000ffff0d7224 */ /* 0x000fce00078e0006 */
[----:B------:R-:W-:Y:S05]  /*f080*/  WARPSYNC.COLLECTIVE R15, `(.L_x_408) ;  /* 0x000000000f087348 */ /* 0x000fea0003c00000 */
[----:B------:R0:W1:Y:S02]  /*f090*/  SHFL.UP P6, R14, R13, R12, R11 ;  /* 0x0400000c0d0e7389 */ /* 0x00006400000c000b */
[----:B01----:R-:W-:Y:S01]  /*f0a0*/  ENDCOLLECTIVE ;  /* 0x000000000000791b */ /* 0x003fe20003800000 */
.L_x_408:
[----:B------:R-:W-:Y:S01]  /*f0b0*/  IMAD.MOV.U32 R12, RZ, RZ, 0x10 ;  /* 0x00000010ff0c7424 */ /* 0x000fe200078e00ff */
[----:B------:R-:W-:Y:S02]  /*f0c0*/  SEL R7, R14, RZ, P0 ;  /* 0x000000ff0e077207 */ /* 0x000fe40000000000 */
[----:B------:R-:W-:Y:S02]  /*f0d0*/  ISETP.GE.U32.AND P0, PT, R8, 0x10, PT ;  /* 0x000000100800780c */ /* 0x000fe40003f06070 */
[----:B------:R-:W-:-:S05]  /*f0e0*/  IADD3 R7, R6, R7, RZ ;  /* 0x0000000706077210 */ /* 0x000fca0007ffe0ff */
[----:B------:R-:W-:-:S07]  /*f0f0*/  IMAD.MOV.U32 R13, RZ, RZ, R7 ;  /* 0x000000ffff0d7224 */ /* 0x000fce00078e0007 */
[----:B------:R-:W-:Y:S05]  /*f100*/  WARPSYNC.COLLECTIVE R15, `(.L_x_409) ;  /* 0x000000000f087348 */ /* 0x000fea0003c00000 */
[----:B------:R0:W1:Y:S02]  /*f110*/  SHFL.UP P6, R14, R13, R12, R11 ;  /* 0x0400000c0d0e7389 */ /* 0x00006400000c000b */
[----:B01----:R-:W-:Y:S01]  /*f120*/  ENDCOLLECTIVE ;  /* 0x000000000000791b */ /* 0x003fe20003800000 */
.L_x_409:
[----:B------:R-:W-:Y:S02]  /*f130*/  IMAD.MOV.U32 R12, RZ, RZ, 0x1f ;  /* 0x0000001fff0c7424 */ /* 0x000fe400078e00ff */
[----:B------:R-:W-:Y:S01]  /*f140*/  IMAD.MOV.U32 R11, RZ, RZ, 0x1f ;  /* 0x0000001fff0b7424 */ /* 0x000fe200078e00ff */
[----:B------:R-:W-:-:S05]  /*f150*/  SEL R2, R14, RZ, P0 ;  /* 0x000000ff0e027207 */ /* 0x000fca0000000000 */
[----:B------:R-:W-:-:S05]  /*f160*/  IMAD.IADD R2, R7, 0x1, R2 ;  /* 0x0000000107027824 */ /* 0x000fca00078e0202 */
[----:B------:R-:W-:-:S07]  /*f170*/  MOV R13, R2 ;  /* 0x00000002000d7202 */ /* 0x000fce0000000f00 */
[----:B------:R-:W-:Y:S05]  /*f180*/  WARPSYNC.COLLECTIVE R15, `(.L_x_410) ;  /* 0x000000000f087348 */ /* 0x000fea0003c00000 */
[----:B------:R0:W1:Y:S02]  /*f190*/  SHFL.IDX P6, R14, R13, R12, R11 ;  /* 0x0000000c0d0e7389 */ /* 0x00006400000c000b */
[----:B01----:R-:W-:Y:S01]  /*f1a0*/  ENDCOLLECTIVE ;  /* 0x000000000000791b */ /* 0x003fe20003800000 */
.L_x_410:
[----:B------:R-:W-:Y:S05]  /*f1b0*/  BRA `(.L_x_411) ;  /* 0xffffffe800707947 */ /* 0x000fea000383ffff */
.L_x_364:
[----:B------:R-:W-:Y:S01]  /*f1c0*/  BSSY B0, `(.L_x_412) ;  /* 0x0000008000007945 */ /* 0x000fe20003800000 */
[----:B-----5:R-:W-:Y:S01]  /*f1d0*/  IMAD.MOV.U32 R13, RZ, RZ, R3 ;  /* 0x000000ffff0d7224 */ /* 0x020fe200078e0003 */
[----:B-1----:R-:W-:Y:S01]  /*f1e0*/  MOV R12, 0x1 ;  /* 0x00000001000c7802 */ /* 0x002fe20000000f00 */
[----:B------:R-:W-:Y:S02]  /*f1f0*/  IMAD.MOV.U32 R11, RZ, RZ, RZ ;  /* 0x000000ffff0b7224 */ /* 0x000fe400078e00ff */
[----:B------:R-:W-:-:S07]  /*f200*/  IMAD.MOV.U32 R15, RZ, RZ, -0x1 ;  /* 0xffffffffff0f7424 */ /* 0x000fce00078e00ff */
[----:B0-----:R-:W-:Y:S05]  /*f210*/  WARPSYNC.COLLECTIVE R15, `(.L_x_413) ;  /* 0x000000000f087348 */ /* 0x001fea0003c00000 */
[----:B------:R1:W2:Y:S02]  /*f220*/  SHFL.UP P6, R14, R13, R12, R11 ;  /* 0x0400000c0d0e7389 */ /* 0x0002a400000c000b */
[----:B012---:R-:W-:Y:S01]  /*f230*/  ENDCOLLECTIVE ;  /* 0x000000000000791b */ /* 0x007fe20003800000 */
.L_x_413:
[----:B------:R-:W-:Y:S05]  /*f240*/  BSYNC B0 ;  /* 0x0000000000007941 */ /* 0x000fea0003800000 */
.L_x_412:
[----:B------:R-:W-:Y:S01]  /*f250*/  ISETP.NE.AND P0, PT, R8, RZ, PT ;  /* 0x000000ff0800720c */ /* 0x000fe20003f05270 */
[----:B------:R-:W-:Y:S01]  /*f260*/  IMAD.MOV.U32 R11, RZ, RZ, RZ ;  /* 0x000000ffff0b7224 */ /* 0x000fe200078e00ff */
[----:B------:R-:W-:Y:S01]  /*f270*/  MOV R12, 0x2 ;  /* 0x00000002000c7802 */ /* 0x000fe20000000f00 */
[----:B------:R-:W-:Y:S01]  /*f280*/  IMAD.MOV.U32 R15, RZ, RZ, -0x1 ;  /* 0xffffffffff0f7424 */ /* 0x000fe200078e00ff */
[----:B------:R-:W-:Y:S02]  /*f290*/  SEL R14, R14, RZ, P0 ;  /* 0x000000ff0e0e7207 */ /* 0x000fe40000000000 */
[----:B------:R-:W-:-:S03]  /*f2a0*/  ISETP.GE.U32.AND P0, PT, R8, 0x2, PT ;  /* 0x000000020800780c */ /* 0x000fc60003f06070 */
[----:B------:R-:W-:-:S10]  /*f2b0*/  IMAD.IADD R13, R3, 0x1, R14 ;  /* 0x00000001030d7824 */ /* 0x000fd400078e020e */
[----:B------:R-:W-:Y:S05]  /*f2c0*/  WARPSYNC.COLLECTIVE R15, `(.L_x_414) ;  /* 0x000000000f087348 */ /* 0x000fea0003c00000 */
[----:B------:R0:W1:Y:S02]  /*f2d0*/  SHFL.UP P6, R14, R13, R12, R11 ;  /* 0x0400000c0d0e7389 */ /* 0x00006400000c000b */
[----:B01----:R-:W-:Y:S01]  /*f2e0*/  ENDCOLLECTIVE ;  /* 0x000000000000791b */ /* 0x003fe20003800000 */
.L_x_414:
[----:B------:R-:W-:Y:S01]  /*f2f0*/  IMAD.MOV.U32 R12, RZ, RZ, 0x4 ;  /* 0x00000004ff0c7424 */ /* 0x000fe200078e00ff */
[----:B------:R-:W-:Y:S02]  /*f300*/  SEL R2, R14, RZ, P0 ;  /* 0x000000ff0e027207 */ /* 0x000fe40000000000 */
[----:B------:R-:W-:-:S03]  /*f310*/  ISETP.GE.U32.AND P0, PT, R8, 0x4, PT ;  /* 0x000000040800780c */ /* 0x000fc60003f06070 */
[----:B------:R-:W-:-:S05]  /*f320*/  IMAD.IADD R2, R13, 0x1, R2 ;  /* 0x000000010d027824 */ /* 0x000fca00078e0202 */
[----:B------:R-:W-:-:S07]  /*f330*/  MOV R13, R2 ;  /* 0x00000002000d7202 */ /* 0x000fce0000000f00 */
[----:B------:R-:W-:Y:S05]  /*f340*/  WARPSYNC.COLLECTIVE R15, `(.L_x_415) ;  /* 0x000000000f087348 */ /* 0x000fea0003c00000 */
[----:B------:R0:W1:Y:S02]  /*f350*/  SHFL.UP P6, R14, R13, R12, R11 ;  /* 0x0400000c0d0e7389 */ /* 0x00006400000c000b */
[----:B01----:R-:W-:Y:S01]  /*f360*/  ENDCOLLECTIVE ;  /* 0x000000000000791b */ /* 0x003fe20003800000 */
.L_x_415:
        /* <DEDUP_REMOVED lines=8> */
.L_x_416:
        /* <DEDUP_REMOVED lines=8> */
.L_x_417:
[----:B------:R-:W-:Y:S02]  /*f470*/  IMAD.MOV.U32 R12, RZ, RZ, 0x1f ;  /* 0x0000001fff0c7424 */ /* 0x000fe400078e00ff */
[----:B------:R-:W-:Y:S01]  /*f480*/  IMAD.MOV.U32 R11, RZ, RZ, 0x1f ;  /* 0x0000001fff0b7424 */ /* 0x000fe200078e00ff */
[----:B------:R-:W-:-:S04]  /*f490*/  SEL R2, R14, RZ, P0 ;  /* 0x000000ff0e027207 */ /* 0x000fc80000000000 */
[----:B------:R-:W-:-:S05]  /*f4a0*/  IADD3 R2, R7, R2, RZ ;  /* 0x0000000207027210 */ /* 0x000fca0007ffe0ff */
[----:B------:R-:W-:-:S07]  /*f4b0*/  IMAD.MOV.U32 R13, RZ, RZ, R2 ;  /* 0x000000ffff0d7224 */ /* 0x000fce00078e0002 */
[----:B------:R-:W-:Y:S05]  /*f4c0*/  WARPSYNC.COLLECTIVE R15, `(.L_x_418) ;  /* 0x000000000f087348 */ /* 0x000fea0003c00000 */
[----:B------:R0:W1:Y:S02]  /*f4d0*/  SHFL.IDX P6, R14, R13, R12, R11 ;  /* 0x0000000c0d0e7389 */ /* 0x00006400000c000b */
[----:B01----:R-:W-:Y:S01]  /*f4e0*/  ENDCOLLECTIVE ;  /* 0x000000000000791b */ /* 0x003fe20003800000 */
.L_x_418:
[----:B------:R-:W-:Y:S05]  /*f4f0*/  BRA `(.L_x_419) ;  /* 0xffffffe800547947 */ /* 0x000fea000383ffff */
.L_x_366:
[----:B------:R-:W-:Y:S01]  /*f500*/  BSSY B0, `(.L_x_420) ;  /* 0x0000006000007945 */ /* 0x000fe20003800000 */
[----:B------:R-:W-:Y:S02]  /*f510*/  PLOP3.LUT P6, PT, P6, PT, PT, 0x8, 0x0 ;  /* 0x000000000000781c */ /* 0x000fe400037ce170 */
[----:B------:R-:W-:-:S11]  /*f520*/  MOV R15, 0xffffffff ;  /* 0xffffffff000f7802 */ /* 0x000fd60000000f00 */
[----:B01----:R-:W-:Y:S05]  /*f530*/  WARPSYNC.COLLECTIVE R15, `(.L_x_421) ;  /* 0x000000000f087348 */ /* 0x003fea0003c00000 */
[----:B------:R-:W-:Y:S01]  /*f540*/  VOTE.ANY R14, PT, P6 ;  /* 0x00000000000e7806 */ /* 0x000fe200030e0100 */
[----:B01----:R-:W-:Y:S06]  /*f550*/  ENDCOLLECTIVE ;  /* 0x000000000000791b */ /* 0x003fec0003800000 */
.L_x_421:
[----:B------:R-:W-:Y:S05]  /*f560*/  BSYNC B0 ;  /* 0x0000000000007941 */ /* 0x000fea0003800000 */
.L_x_420:
[----:B------:R-:W-:Y:S01]  /*f570*/  IMAD.MOV.U32 R7, RZ, RZ, R14 ;  /* 0x000000ffff077224 */ /* 0x000fe200078e000e */
[----:B------:R-:W-:Y:S01]  /*f580*/  MOV R11, 0x1f ;  /* 0x0000001f000b7802 */ /* 0x000fe20000000f00 */
[----:B------:R-:W-:Y:S02]  /*f590*/  IMAD.MOV.U32 R13, RZ, RZ, R3 ;  /* 0x000000ffff0d7224 */ /* 0x000fe400078e0003 */
[----:B------:R-:W0:Y:S01]  /*f5a0*/  POPC R5, R7 ;  /* 0x0000000700057309 */ /* 0x000e220000000000 */
[----:B------:R-:W-:Y:S02]  /*f5b0*/  IMAD.MOV.U32 R15, RZ, RZ, -0x1 ;  /* 0xffffffffff0f7424 */ /* 0x000fe400078e00ff */
[----:B0-----:R-:W-:-:S07]  /*f5c0*/  IMAD.MOV.U32 R12, RZ, RZ, R5 ;  /* 0x000000ffff0c7224 */ /* 0x001fce00078e0005 */
[----:B------:R-:W-:Y:S05]  /*f5d0*/  WARPSYNC.COLLECTIVE R15, `(.L_x_422) ;  /* 0x000000000f087348 */ /* 0x000fea0003c00000 */
[----:B------:R0:W1:Y:S02]  /*f5e0*/  SHFL.IDX P6, R14, R13, R12, R11 ;  /* 0x0000000c0d0e7389 */ /* 0x00006400000c000b */
[----:B01----:R-:W-:Y:S01]  /*f5f0*/  ENDCOLLECTIVE ;  /* 0x000000000000791b */ /* 0x003fe20003800000 */
.L_x_422:
[----:B------:R-:W-:Y:S01]  /*f600*/  IMAD.MOV.U32 R17, RZ, RZ, R14 ;  /* 0x000000ffff117224 */ /* 0x000fe200078e000e */
[----:B------:R-:W-:Y:S06]  /*f610*/  BRA `(.L_x_423) ;  /* 0xffffffe800447947 */ /* 0x000fec000383ffff */
.L_x_368:
[----:B------:R-:W-:Y:S01]  /*f620*/  BSSY B0, `(.L_x_424) ;  /* 0x0000007000007945 */ /* 0x000fe20003800000 */
[----:B------:R-:W-:Y:S01]  /*f630*/  IMAD.MOV.U32 R13, RZ, RZ, R2 ;  /* 0x000000ffff0d7224 */ /* 0x000fe200078e0002 */
[----:B------:R-:W-:Y:S01]  /*f640*/  MOV R11, 0x1f ;  /* 0x0000001f000b7802 */ /* 0x000fe20000000f00 */
[----:B------:R-:W-:-:S07]  /*f650*/  IMAD.MOV.U32 R15, RZ, RZ, -0x1 ;  /* 0xffffffffff0f7424 */ /* 0x000fce00078e00ff */
[----:B0-23--:R-:W-:Y:S05]  /*f660*/  WARPSYNC.COLLECTIVE R15, `(.L_x_425) ;  /* 0x000000000f087348 */ /* 0x00dfea0003c00000 */
[----:B------:R1:W4:Y:S02]  /*f670*/  SHFL.IDX P6, R14, R13, R12, R11 ;  /* 0x0000000c0d0e7389 */ /* 0x00032400000c000b */
[----:B01234-:R-:W-:Y:S01]  /*f680*/  ENDCOLLECTIVE ;  /* 0x000000000000791b */ /* 0x01ffe20003800000 */
.L_x_425:
[----:B------:R-:W-:Y:S05]  /*f690*/  BSYNC B0 ;  /* 0x0000000000007941 */ /* 0x000fea0003800000 */
.L_x_424:
[----:B------:R-:W-:Y:S05]  /*f6a0*/  BRA `(.L_x_367) ;  /* 0xffffffe8003c7947 */ /* 0x000fea000383ffff */
.L_x_372:
[----:B0-----:R0:W2:Y:S02]  /*f6b0*/  SYNCS.PHASECHK.TRANS64.TRYWAIT P0, [R0+URZ+0x28c20], R3 ;  /* 0x028c2003000075a7 */ /* 0x0010a4000800017f */
[----:B--2---:R-:W-:Y:S05]  /*f6c0*/  @!P0 NANOSLEEP.SYNCS 0x989680 ;  /* 0x009896800000895d */ /* 0x004fea0003900000 */
[----:B------:R-:W2:Y:S02]  /*f6d0*/  @!P0 SYNCS.PHASECHK.TRANS64 P0, [R0+URZ+0x28c20], R3 ;  /* 0x028c2003000085a7 */ /* 0x000ea4000800007f */
[----:B--2---:R-:W-:Y:S05]  /*f6e0*/  @!P0 BRA `(.L_x_372) ;  /* 0xfffffffc00f08947 */ /* 0x004fea000383ffff */
[----:B------:R-:W-:Y:S05]  /*f6f0*/  BRA `(.L_x_426) ;  /* 0xffffffec00207947 */ /* 0x000fea000383ffff */
.L_x_373:
[----:B------:R-:W2:Y:S01]  /*f700*/  S2R R2, SR_TID.X ;  /* 0x0000000000027919 */ /* 0x000ea20000002100 */
[----:B------:R-:W-:Y:S01]  /*f710*/  BSSY B0, `(.L_x_427) ;  /* 0x000000a000007945 */ /* 0x000fe20003800000 */
[----:B-1----:R-:W-:Y:S01]  /*f720*/  IMAD.MOV.U32 R12, RZ, RZ, RZ ;  /* 0x000000ffff0c7224 */ /* 0x002fe200078e00ff */
[----:B------:R-:W-:Y:S01]  /*f730*/  MOV R11, 0x1f ;  /* 0x0000001f000b7802 */ /* 0x000fe20000000f00 */
[----:B------:R-:W-:Y:S01]  /*f740*/  IMAD.MOV.U32 R15, RZ, RZ, -0x1 ;  /* 0xffffffffff0f7424 */ /* 0x000fe200078e00ff */
[----:B--2---:R-:W-:-:S04]  /*f750*/  SHF.R.U32.HI R2, RZ, 0x5, R2 ;  /* 0x00000005ff027819 */ /* 0x004fc80000011602 */
[----:B------:R-:W-:-:S05]  /*f760*/  LOP3.LUT R2, R2, 0x3, RZ, 0xc0, !PT ;  /* 0x0000000302027812 */ /* 0x000fca00078ec0ff */
[----:B------:R-:W-:-:S07]  /*f770*/  IMAD.MOV.U32 R13, RZ, RZ, R2 ;  /* 0x000000ffff0d7224 */ /* 0x000fce00078e0002 */
[----:B0-----:R-:W-:Y:S05]  /*f780*/  WARPSYNC.COLLECTIVE R15, `(.L_x_428) ;  /* 0x000000000f087348 */ /* 0x001fea0003c00000 */
[----:B------:R1:W2:Y:S02]  /*f790*/  SHFL.IDX P6, R14, R13, R12, R11 ;  /* 0x0000000c0d0e7389 */ /* 0x0002a400000c000b */
[----:B012---:R-:W-:Y:S01]  /*f7a0*/  ENDCOLLECTIVE ;  /* 0x000000000000791b */ /* 0x007fe20003800000 */
.L_x_428:
[----:B------:R-:W-:Y:S05]  /*f7b0*/  BSYNC B0 ;  /* 0x0000000000007941 */ /* 0x000fea0003800000 */
.L_x_427:
[----:B------:R-:W-:Y:S05]  /*f7c0*/  BRA `(.L_x_429) ;  /* 0xffffffec00087947 */ /* 0x000fea000383ffff */
.L_x_376:
[----:B------:R-:W-:Y:S01]  /*f7d0*/  BSSY B1, `(.L_x_430) ;  /* 0x0000006000017945 */ /* 0x000fe20003800000 */
[----:B------:R-:W-:-:S07]  /*f7e0*/  IMAD.MOV.U32 R15, RZ, RZ, -0x1 ;  /* 0xffffffffff0f7424 */ /* 0x000fce00078e00ff */
[----:B012---:R-:W-:Y:S05]  /*f7f0*/  WARPSYNC.COLLECTIVE R15, `(.L_x_431) ;  /* 0x000000000f0c7348 */ /* 0x007fea0003c00000 */
[----:B------:R-:W-:Y:S02]  /*f800*/  ELECT P6, UR62, PT ;  /* 0x00000000003e782f */ /* 0x000fe400038c0000 */
[----:B------:R-:W-:Y:S01]  /*f810*/  MOV R14, UR62 ;  /* 0x0000003e000e7c02 */ /* 0x000fe20008000f00 */
[----:B012---:R-:W-:Y:S10]  /*f820*/  ENDCOLLECTIVE ;  /* 0x000000000000791b */ /* 0x007ff40003800000 */
.L_x_431:
[----:B------:R-:W-:Y:S05]  /*f830*/  BSYNC B1 ;  /* 0x0000000000017941 */ /* 0x000fea0003800000 */
.L_x_430:
[----:B------:R-:W-:Y:S05]  /*f840*/  BRA `(.L_x_432) ;  /* 0xffffffec00007947 */ /* 0x000fea000383ffff */
.L_x_378:
[----:B0-----:R0:W2:Y:S02]  /*f850*/  SYNCS.PHASECHK.TRANS64.TRYWAIT P0, [R6+URZ], R5 ;  /* 0x00000005060075a7 */ /* 0x0010a4000800017f */
[----:B--2---:R-:W-:Y:S05]  /*f860*/  @!P0 NANOSLEEP.SYNCS 0x989680 ;  /* 0x009896800000895d */ /* 0x004fea0003900000 */
[----:B------:R-:W2:Y:S02]  /*f870*/  @!P0 SYNCS.PHASECHK.TRANS64 P0, [R6+URZ], R5 ;  /* 0x00000005060085a7 */ /* 0x000ea4000800007f */
[----:B--2---:R-:W-:Y:S05]  /*f880*/  @!P0 BRA `(.L_x_378) ;  /* 0xfffffffc00f08947 */ /* 0x004fea000383ffff */
[----:B------:R-:W-:Y:S05]  /*f890*/  BRA `(.L_x_433) ;  /* 0xffffffec003c7947 */ /* 0x000fea000383ffff */
.L_x_379:
[----:B--2---:R2:W3:Y:S02]  /*f8a0*/  SYNCS.PHASECHK.TRANS64.TRYWAIT P0, [R7+URZ], R2 ;  /* 0x00000002070075a7 */ /* 0x0044e4000800017f */
[----:B---3--:R-:W-:Y:S05]  /*f8b0*/  @!P0 NANOSLEEP.SYNCS 0x989680 ;  /* 0x009896800000895d */ /* 0x008fea0003900000 */
[----:B------:R-:W3:Y:S02]  /*f8c0*/  @!P0 SYNCS.PHASECHK.TRANS64 P0, [R7+URZ], R2 ;  /* 0x00000002070085a7 */ /* 0x000ee4000800007f */
[----:B---3--:R-:W-:Y:S05]  /*f8d0*/  @!P0 BRA `(.L_x_379) ;  /* 0xfffffffc00f08947 */ /* 0x008fea000383ffff */
[----:B------:R-:W-:Y:S05]  /*f8e0*/  BRA `(.L_x_434) ;  /* 0xffffffec00307947 */ /* 0x000fea000383ffff */
.L_x_381:
[----:B---3--:R3:W4:Y:S02]  /*f8f0*/  SYNCS.PHASECHK.TRANS64.TRYWAIT P0, [R4+URZ], R5 ;  /* 0x00000005040075a7 */ /* 0x008724000800017f */
[----:B----4-:R-:W-:Y:S05]  /*f900*/  @!P0 NANOSLEEP.SYNCS 0x989680 ;  /* 0x009896800000895d */ /* 0x010fea0003900000 */
[----:B------:R-:W4:Y:S02]  /*f910*/  @!P0 SYNCS.PHASECHK.TRANS64 P0, [R4+URZ], R5 ;  /* 0x00000005040085a7 */ /* 0x000f24000800007f */
[----:B----4-:R-:W-:Y:S05]  /*f920*/  @!P0 BRA `(.L_x_381) ;  /* 0xfffffffc00f08947 */ /* 0x010fea000383ffff */
[----:B------:R-:W-:Y:S05]  /*f930*/  BRA `(.L_x_435) ;  /* 0xffffffec00387947 */ /* 0x000fea000383ffff */
.L_x_436:
        /* <DEDUP_REMOVED lines=12> */
.L_x_4551:


//--------------------- .text._ZN7cutlass13device_kernelIN5flash11enable_sm90INS1_16FlashAttnFwdSm90INS1_25CollectiveMainloopFwdSm90ILi2EN4cute5tupleIJNS5_1CILi1EEES8_S8_EEENS6_IJNS7_ILi64EEESA_SA_EEELi512ENS_10bfloat16_tEfNS_4arch4Sm90ELb0ELb0ELb1ELb1ELb0ELb1ELb0ELb0ELb0ELb0ELb0ELb0EEENS1_21CollectiveEpilogueFwdINS6_IJSA_NS7_ILi512EEESA_EEES9_SC_SE_Li256ELb1ELb0ELb0ELb0EEENS1_36VarlenDynamicPersistentTileSchedulerILi64ELi64ELi256ELi32ELb0ELb0ELb1ELb0ELb1ELb1EEEEEEEEEvNT_6ParamsE --------------------------
	.section	.text._ZN7cutlass13device_kernelIN5flash11enable_sm90INS1_16FlashAttnFwdSm90INS1_25CollectiveMainloopFwdSm90ILi2EN4cute5tupleIJNS5_1CILi1EEES8_S8_EEENS6_IJNS7_ILi64EEESA_SA_EEELi512ENS_10bfloat16_tEfNS_4arch4Sm90ELb0ELb0ELb1ELb1ELb0ELb1ELb0ELb0ELb0ELb0ELb0ELb0EEENS1_21CollectiveEpilogueFwdINS6_IJSA_NS7_ILi512EEESA_EEES9_SC_SE_Li256ELb1ELb0ELb0ELb0EEENS1_36VarlenDynamicPersistentTileSchedulerILi64ELi64ELi256ELi32ELb0ELb0ELb1ELb0ELb1ELb1EEEEEEEEEvNT_6ParamsE,"ax",@progbits
	.align	128
.text._ZN7cutlass13device_kernelIN5flash11enable_sm90INS1_16FlashAttnFwdSm90INS1_25CollectiveMainloopFwdSm90ILi2EN4cute5tupleIJNS5_1CILi1EEES8_S8_EEENS6_IJNS7_ILi64EEESA_SA_EEELi512ENS_10bfloat16_tEfNS_4arch4Sm90ELb0ELb0ELb1ELb1ELb0ELb1ELb0ELb0ELb0ELb0ELb0ELb0EEENS1_21CollectiveEpilogueFwdINS6_IJSA_NS7_ILi512EEESA_EEES9_SC_SE_Li256ELb1ELb0ELb0ELb0EEENS1_36VarlenDynamicPersistentTileSchedulerILi64ELi64ELi256ELi32ELb0ELb0ELb1ELb0ELb1ELb1EEEEEEEEEvNT_6ParamsE:
        .type           _ZN7cutlass13device_kernelIN5flash11enable_sm90INS1_16FlashAttnFwdSm90INS1_25CollectiveMainloopFwdSm90ILi2EN4cute5tupleIJNS5_1CILi1EEES8_S8_EEENS6_IJNS7_ILi64EEESA_SA_EEELi512ENS_10bfloat16_tEfNS_4arch4Sm90ELb0ELb0ELb1ELb1ELb0ELb1ELb0ELb0ELb0ELb0ELb0ELb0EEENS1_21CollectiveEpilogueFwdINS6_IJSA_NS7_ILi512EEESA_EEES9_SC_SE_Li256ELb1ELb0ELb0ELb0EEENS1_36VarlenDynamicPersistentTileSchedulerILi64ELi64ELi256ELi32ELb0ELb0ELb1ELb0ELb1ELb1EEEEEEEEEvNT_6ParamsE,@function
        .size           _ZN7cutlass13device_kernelIN5flash11enable_sm90INS1_16FlashAttnFwdSm90INS1_25CollectiveMainloopFwdSm90ILi2EN4cute5tupleIJNS5_1CILi1EEES8_S8_EEENS6_IJNS7_ILi64EEESA_SA_EEELi512ENS_10bfloat16_tEfNS_4arch4Sm90ELb0ELb0ELb1ELb1ELb0ELb1ELb0ELb0ELb0ELb0ELb0ELb0EEENS1_21CollectiveEpilogueFwdINS6_IJSA_NS7_ILi512EEESA_EEES9_SC_SE_Li256ELb1ELb0ELb0ELb0EEENS1_36VarlenDynamicPersistentTileSchedulerILi64ELi64ELi256ELi32ELb0ELb0ELb1ELb0ELb1ELb1EEEEEEEEEvNT_6ParamsE,(.L_x_4552 - _ZN7cutlass13device_kernelIN5flash11enable_sm90INS1_16FlashAttnFwdSm90INS1_25CollectiveMainloopFwdSm90ILi2EN4cute5tupleIJNS5_1CILi1EEES8_S8_EEENS6_IJNS7_ILi64EEESA_SA_EEELi512ENS_10bfloat16_tEfNS_4arch4Sm90ELb0ELb0ELb1ELb1ELb0ELb1ELb0ELb0ELb0ELb0ELb0ELb0EEENS1_21CollectiveEpilogueFwdINS6_IJSA_NS7_ILi512EEESA_EEES9_SC_SE_Li256ELb1ELb0ELb0ELb0EEENS1_36VarlenDynamicPersistentTileSchedulerILi64ELi64ELi256ELi32ELb0ELb0ELb1ELb0ELb1ELb1EEEEEEEEEvNT_6ParamsE)
        .other          _ZN7cutlass13device_kernelIN5flash11enable_sm90INS1_16FlashAttnFwdSm90INS1_25CollectiveMainloopFwdSm90ILi2EN4cute5tupleIJNS5_1CILi1EEES8_S8_EEENS6_IJNS7_ILi64EEESA_SA_EEELi512ENS_10bfloat16_tEfNS_4arch4Sm90ELb0ELb0ELb1ELb1ELb0ELb1ELb0ELb0ELb0ELb0ELb0ELb0EEENS1_21CollectiveEpilogueFwdINS6_IJSA_NS7_ILi512EEESA_EEES9_SC_SE_Li256ELb1ELb0ELb0ELb0EEENS1_36VarlenDynamicPersistentTileSchedulerILi64ELi64ELi256ELi32ELb0ELb0ELb1ELb0ELb1ELb1EEEEEEEEEvNT_6ParamsE,@"STO_CUDA_ENTRY STV_DEFAULT"
_ZN7cutlass13device_kernelIN5flash11enable_sm90INS1_16FlashAttnFwdSm90INS1_25CollectiveMainloopFwdSm90ILi2EN4cute5tupleIJNS5_1CILi1EEES8_S8_EEENS6_IJNS7_ILi64EEESA_SA_EEELi512ENS_10bfloat16_tEfNS_4arch4Sm90ELb0ELb0ELb1ELb1ELb0ELb1ELb0ELb0ELb0ELb0ELb0ELb0EEENS1_21CollectiveEpilogueFwdINS6_IJSA_NS7_ILi512EEESA_EEES9_SC_SE_Li256ELb1ELb0ELb0ELb0EEENS1_36VarlenDynamicPersistentTileSchedulerILi64ELi64ELi256ELi32ELb0ELb0ELb1ELb0ELb1ELb1EEEEEEEEEvNT_6ParamsE:
[----:B------:R-:W0:Y:S02]  /*0000*/  LDC R1, c[0x0][0x28] ;  /* 0x00000a00ff017b82 */ /* 0x000e240000000800 */
[----:B0-----:R-:W-:Y:S01]  /*0010*/  VIADD R1, R1, 0xffffffc0 ;  /* 0xffffffc001017836 */ /* 0x001fe20000000000 */
[----:B------:R-:W0:Y:S01]  /*0020*/  S2R R3, SR_TID.X ;  /* 0x0000000000037919 */ /* 0x000e220000002100 */
[----:B------:R-:W-:Y:S01]  /*0030*/  ELECT P0, URZ, PT ;  /* 0x00000000003f782f */ /* 0x000fe20003800000 */
[----:B------:R-:W-:Y:S01]  /*0040*/  BSSY B0, `(.L_x_437) ;  /* 0x0000016000007945 */ /* 0x000fe20003800000 */
[----:B0-----:R-:W-:-:S05]  /*0050*/  SHF.R.U32.HI R0, RZ, 0x5, R3 ;  /* 0x00000005ff007819 */ /* 0x001fca0000011603 */
[----:B------:R-:W0:Y:S02]  /*0060*/  SHFL.IDX PT, R2, R0, RZ, 0x1f ;  /* 0x00001fff00027589 */ /* 0x000e2400000e0000 */
[----:B0-----:R-:W-:-:S13]  /*0070*/  ISETP.EQ.AND P0, PT, R2, RZ, P0 ;  /* 0x000000ff0200720c */ /* 0x001fda0000702270 */
        /* <DEDUP_REMOVED lines=17> */
[----:B0-----:R-:W-:Y:S01]  /*0190*/  NOP ;  /* 0x0000000000007918 */ /* 0x001fe20000000000 */
.L_x_438:
[----:B------:R-:W-:Y:S05]  /*01a0*/  BSYNC B0 ;  /* 0x0000000000007941 */ /* 0x000fea0003800000 */
.L_x_437:
[----:B------:R-:W-:Y:S01]  /*01b0*/  SHF.R.U32.HI R3, RZ, 0x7, R3 ;  /* 0x00000007ff037819 */ /* 0x000fe20000011603 */
[----:B------:R-:W-:Y:S01]  /*01c0*/  VOTEU.ANY UP0, P0 ;  /* 0x00000000003f7886 */ /* 0x000fe20000000100 */
[----:B------:R-:W0:Y:S01]  /*01d0*/  SHFL.IDX PT, R2, R0, RZ, 0x1f ;  /* 0x00001fff00027589 */ /* 0x000e2200000e0000 */
[----:B------:R-:W-:Y:S01]  /*01e0*/  UMOV UR4, 0x1 ;  /* 0x0000000100047882 */ /* 0x000fe20000000000 */
[----:B------:R-:W-:Y:S01]  /*01f0*/  UMOV UR7, 0x100 ;  /* 0x0000010000077882 */ /* 0x000fe20000000000 */
[----:B------:R-:W-:Y:S01]  /*0200*/  VOTEU.ANY UP1, P0 ;  /* 0x00000000003f7886 */ /* 0x000fe20000020100 */
[----:B------:R-:W1:Y:S01]  /*0210*/  SHFL.IDX PT, R3, R3, RZ, 0x1f ;  /* 0x00001fff03037589 */ /* 0x000e6200000e0000 */
[----:B------:R-:W2:Y:S01]  /*0220*/  @UP0 S2UR UR8, SR_CgaCtaId ;  /* 0x00000000000809c3 */ /* 0x000ea20000008800 */
[----:B------:R-:W-:Y:S01]  /*0230*/  @UP0 UMOV UR6, 0x400 ;  /* 0x0000040000060882 */ /* 0x000fe20000000000 */
[----:B------:R-:W-:-:S04]  /*0240*/  @UP0 UIADD3 UR4, -UR4, 0x100000, URZ ;  /* 0x0010000004040890 */ /* 0x000fc8000fffe13f */
[----:B------:R-:W-:Y:S02]  /*0250*/  @UP0 USHF.L.U32 UR5, UR4, 0xb, URZ ;  /* 0x0000000b04050899 */ /* 0x000fe4000800063f */
[----:B------:R-:W-:Y:S01]  /*0260*/  @UP0 USHF.L.U32 UR4, UR4, 0x1, URZ ;  /* 0x0000000104040899 */ /* 0x000fe2000800063f */
[----:B0-----:R-:W-:Y:S01]  /*0270*/  ISETP.NE.AND P1, PT, R2, RZ, PT ;  /* 0x000000ff0200720c */ /* 0x001fe20003f25270 */
[----:B-1----:R0:W-:Y:S01]  /*0280*/  STL [R1], R3 ;  /* 0x0000000301007387 */ /* 0x0021e20000100800 */
[----:B--2---:R-:W-:Y:S02]  /*0290*/  @UP0 ULEA UR8, UR8, UR6, 0x18 ;  /* 0x0000000608080291 */ /* 0x004fe4000f8ec03f */
[----:B------:R-:W-:-:S04]  /*02a0*/  @UP0 UIADD3 UR6, -UR7, 0x100000, URZ ;  /* 0x0010000007060890 */ /* 0x000fc8000fffe13f */
[----:B------:R-:W-:Y:S02]  /*02b0*/  @UP0 USHF.L.U32 UR7, UR6, 0xb, URZ ;  /* 0x0000000b06070899 */ /* 0x000fe4000800063f */
[----:B------:R-:W-:Y:S01]  /*02c0*/  @UP0 USHF.L.U32 UR6, UR6, 0x1, URZ ;  /* 0x0000000106060899 */ /* 0x000fe2000800063f */
[----:B------:R-:W-:Y:S01]  /*02d0*/  VOTEU.ANY UP0, P0 ;  /* 0x00000000003f7886 */ /* 0x000fe20000000100 */
[----:B------:R-:W1:Y:S04]  /*02e0*/  FENCE.VIEW.ASYNC.S ;  /* 0x00000000000073c6 */ /* 0x000e680000000000 */
[----:B-1----:R0:W1:Y:S06]  /*02f0*/  @UP0 SYNCS.EXCH.64 URZ, [UR8+0x28c00], UR4 ;  /* 0x028c0004083f05b2 */ /* 0x00206c0008000100 */
[----:B------:R0:W2:Y:S02]  /*0300*/  @UP1 SYNCS.EXCH.64 URZ, [UR8+0x28c20], UR6 ;  /* 0x028c2006083f15b2 */ /* 0x0000a40008000100 */
[----:B0-----:R-:W-:Y:S05]  /*0310*/  @P1 BRA `(.L_x_439) ;  /* 0x0000000000381947 */ /* 0x001fea0003800000 */
[----:B------:R-:W0:Y:S01]  /*0320*/  S2UR UR5, SR_CgaCtaId ;  /* 0x00000000000579c3 */ /* 0x000e220000008800 */
        /* <DEDUP_REMOVED lines=8> */
[----:B0-----:R0:W3:Y:S01]  /*03b0*/  SYNCS.EXCH.64 URZ, [UR6+0x28c30], UR4 ;  /* 0x028c3004063f75b2 */ /* 0x0010e20008000100 */
[----:B------:R0:W4:Y:S01]  /*03c0*/  SYNCS.EXCH.64 URZ, [UR6+0x28c40], UR4 ;  /* 0x028c4004063f75b2 */ /* 0x0001220008000100 */
[----:B------:R0:W0:Y:S01]  /*03d0*/  SYNCS.EXCH.64 URZ, [UR6+0x28c38], UR4 ;  /* 0x028c3804063f75b2 */ /* 0x0000220008000100 */
[----:B------:R0:W0:Y:S01]  /*03e0*/  SYNCS.EXCH.64 URZ, [UR6+0x28c48], UR4 ;  /* 0x028c4804063f75b2 */ /* 0x0000220008000100 */
[----:B------:R-:W-:Y:S01]  /*03f0*/  NOP ;  /* 0x0000000000007918 */ /* 0x000fe20000000000 */
.L_x_439:
[----:B------:R-:W5:Y:S01]  /*0400*/  SHFL.IDX PT, R2, R0, RZ, 0x1f ;  /* 0x00001fff00027589 */ /* 0x000f6200000e0000 */
[----:B------:R-:W-:Y:S01]  /*0410*/  NOP ;  /* 0x0000000000007918 */ /* 0x000fe20000000000 */
[----:B-----5:R-:W-:-:S13]  /*0420*/  ISETP.NE.AND P0, PT, R2, RZ, PT ;  /* 0x000000ff0200720c */ /* 0x020fda0003f05270 */
        /* <DEDUP_REMOVED lines=17> */
[----:B------:R0:W0:Y:S01]  /*0540*/  SYNCS.EXCH.64 URZ, [UR8+0x28c68], UR4 ;  /* 0x028c6804083f75b2 */ /* 0x0000220008000100 */
[----:B------:R-:W-:Y:S01]  /*0550*/  NOP ;  /* 0x0000000000007918 */ /* 0x000fe20000000000 */
.L_x_440:
[----:B------:R-:W5:Y:S01]  /*0560*/  SHFL.IDX PT, R2, R0, RZ, 0x1f ;  /* 0x00001fff00027589 */ /* 0x000f6200000e0000 */
[----:B------:R-:W-:Y:S01]  /*0570*/  NOP ;  /* 0x0000000000007918 */ /* 0x000fe20000000000 */
[----:B-----5:R-:W-:-:S13]  /*0580*/  ISETP.NE.AND P0, PT, R2, RZ, PT ;  /* 0x000000ff0200720c */ /* 0x020fda0003f05270 */
        /* <DEDUP_REMOVED lines=13> */
[----:B------:R0:W0:Y:S01]  /*0660*/  SYNCS.EXCH.64 URZ, [UR6+0x28c88], UR4 ;  /* 0x028c8804063f75b2 */ /* 0x0000220008000100 */
[----:B------:R-:W-:Y:S01]  /*0670*/  NOP ;  /* 0x0000000000007918 */ /* 0x000fe20000000000 */
.L_x_441:
        /* <DEDUP_REMOVED lines=22> */
.L_x_442:
        /* <DEDUP_REMOVED lines=22> */
.L_x_443:
[----:B------:R-:W-:Y:S01]  /*0940*/  IMAD.MOV.U32 R2, RZ, RZ, 0x1 ;  /* 0x00000001ff027424 */ /* 0x000fe200078e00ff */
[----:B------:R-:W-:Y:S01]  /*0950*/  ISETP.NE.AND P0, PT, R3, RZ, PT ;  /* 0x000000ff0300720c */ /* 0x000fe20003f05270 */
[----:B------:R-:W-:Y:S01]  /*0960*/  NOP ;  /* 0x0000000000007918 */ /* 0x000fe20000000000 */
[----:B------:R-:W-:Y:S01]  /*0970*/  ULDC.64 UR40, c[0x0][0x208] ;  /* 0x0000820000287ab9 */ /* 0x000fe20000000a00 */
[----:B------:R-:W-:Y:S01]  /*0980*/  BSSY B8, `(.L_x_444) ;  /* 0x0001442000087945 */ /* 0x000fe20003800000 */
[----:B------:R-:W-:-:S05]  /*0990*/  SEL R2, R2, 0x2, !P0 ;  /* 0x0000000202027807 */ /* 0x000fca0004000000 */
[----:B------:R0:W-:Y:S02]  /*09a0*/  STL [R1+0x38], R2 ;  /* 0x0000380201007387 */ /* 0x0001e40000100800 */
[----:B01234-:R-:W-:Y:S06]  /*09b0*/  BAR.SYNC.DEFER_BLOCKING 0x0 ;  /* 0x0000000000007b1d */ /* 0x01ffec0000010000 */
[----:B------:R-:W-:Y:S05]  /*09c0*/  @!P0 BRA `(.L_x_445) ;  /* 0x000000e400a08947 */ /* 0x000fea0003800000 */
.L_x_446:
[----:B------:R-:W-:-:S08]  /*09d0*/  NOP ;  /* 0x0000000000007918 */ /* 0x000fd00000000000 */
[----:B------:R-:W0:Y:S02]  /*09e0*/  USETMAXREG.TRY_ALLOC.CTAPOOL UP0, 0xf0 ;  /* 0x000000f0000079c8 */ /* 0x000e240008000600 */
[----:B0-----:R-:W-:-:S13]  /*09f0*/  PLOP3.LUT P0, PT, PT, PT, UP0, 0x80, 0x0 ;  /* 0x000000000000781c */ /* 0x001fda0003f0f008 */
[----:B------:R-:W-:Y:S05]  /*0a00*/  @!P0 BRA `(.L_x_446) ;  /* 0xfffffffc00f08947 */ /* 0x000fea000383ffff */
[----:B------:R-:W0:Y:S01]  /*0a10*/  S2R R0, SR_TID.X ;  /* 0x0000000000007919 */ /* 0x000e220000002100 */
[----:B------:R-:W1:Y:S01]  /*0a20*/  S2UR UR5, SR_CgaCtaId ;  /* 0x00000000000579c3 */ /* 0x000e620000008800 */
[----:B------:R-:W-:Y:S02]  /*0a30*/  UMOV UR4, 0x400 ;  /* 0x0000040000047882 */ /* 0x000fe40000000000 */
[----:B-1----:R-:W-:-:S06]  /*0a40*/  ULEA UR4, UR5, UR4, 0x18 ;  /* 0x0000000405047291 */ /* 0x002fcc000f8ec03f */
[----:B------:R-:W-:Y:S01]  /*0a50*/  IMAD.U32 R2, RZ, RZ, UR4 ;  /* 0x00000004ff027e24 */ /* 0x000fe2000f8e00ff */
[----:B0-----:R-:W-:Y:S01]  /*0a60*/  SHF.R.U32.HI R0, RZ, 0x7, R0 ;  /* 0x00000007ff007819 */ /* 0x001fe20000011600 */
[----:B------:R-:W-:-:S03]  /*0a70*/  ULDC UR4, c[0x0][0xc14] ;  /* 0x0003050000047ab9 */ /* 0x000fc60000000800 */
[----:B------:R-:W-:Y:S02]  /*0a80*/  ISETP.NE.AND P0, PT, R0, 0x1, PT ;  /* 0x000000010000780c */ /* 0x000fe40003f05270 */
[----:B------:R-:W0:Y:S11]  /*0a90*/  S2R R0, SR_TID.X ;  /* 0x0000000000007919 */ /* 0x000e360000002100 */
[----:B------:R-:W-:Y:S06]  /*0aa0*/  @!P0 BAR.ARV 0x8, 0xa0 ;  /* 0x0202800000008b1d */ /* 0x000fec0000002000 */
[----:B0-----:R-:W-:-:S13]  /*0ab0*/  ISETP.GE.U32.AND P0, PT, R0, 0x100, PT ;  /* 0x000001000000780c */ /* 0x001fda0003f06070 */
[----:B------:R-:W-:Y:S08]  /*0ac0*/  @P0 BAR.ARV 0xf, 0x100 ;  /* 0x03c4000000000b1d */ /* 0x000ff00000002000 */
[----:B------:R-:W-:Y:S06]  /*0ad0*/  BAR.SYNC.DEFER_BLOCKING 0x5, 0x120 ;  /* 0x0144800000007b1d */ /* 0x000fec0000010000 */
[----:B------:R-:W0:Y:S02]  /*0ae0*/  LDS.128 R24, [R2+0x28cd0] ;  /* 0x028cd00002187984 */ /* 0x000e240000000c00 */
[----:B------:R-:W-:Y:S06]  /*0af0*/  BAR.ARV 0x4, 0x120 ;  /* 0x0104800000007b1d */ /* 0x000fec0000002000 */
[----:B0-----:R-:W-:-:S13]  /*0b00*/  ISETP.GE.AND P0, PT, R27, UR4, PT ;  /* 0x000000041b007c0c */ /* 0x001fda000bf06270 */
[----:B------:R-:W-:Y:S05]  /*0b10*/  @P0 BRA `(.L_x_447) ;  /* 0x0000014000a00947 */ /* 0x000fea0003800000 */
[----:B------:R-:W2:Y:S01]  /*0b20*/  LDL.LU R16, [R1+0x38] ;  /* 0x0000380001107983 */ /* 0x000ea20000300800 */
[----:B------:R-:W-:-:S05]  /*0b30*/  VIADD R212, R0, 0xffffff80 ;  /* 0xffffff8000d47836 */ /* 0x000fca0000000000 */
[----:B------:R-:W-:-:S04]  /*0b40*/  SHF.R.S32.HI R3, RZ, 0x1f, R212 ;  /* 0x0000001fff037819 */ /* 0x000fc800000114d4 */
[CC--:B------:R-:W-:Y:S02]  /*0b50*/  LEA.HI R5, R3.reuse, R212.reuse, RZ, 0x7 ;  /* 0x000000d403057211 */ /* 0x0c0fe400078f38ff */
[-C--:B------:R-:W-:Y:S02]  /*0b60*/  LEA.HI R4, R3, R212.reuse, RZ, 0x4 ;  /* 0x000000d403047211 */ /* 0x080fe400078f20ff */
[----:B------:R-:W-:Y:S02]  /*0b70*/  LOP3.LUT R7, R5, 0xffffff80, RZ, 0xc0, !PT ;  /* 0xffffff8005077812 */ /* 0x000fe400078ec0ff */
[----:B------:R-:W-:Y:S02]  /*0b80*/  LOP3.LUT R9, R4, 0xfffffff0, RZ, 0xc0, !PT ;  /* 0xfffffff004097812 */ /* 0x000fe400078ec0ff */
[----:B------:R-:W-:Y:S01]  /*0b90*/  LEA.HI R0, R3, R212, RZ, 0x5 ;  /* 0x000000d403007211 */ /* 0x000fe200078f28ff */
[C---:B------:R-:W-:Y:S01]  /*0ba0*/  IMAD.IADD R7, R212.reuse, 0x1, -R7 ;  /* 0x00000001d4077824 */ /* 0x040fe200078e0a07 */
[----:B------:R-:W-:Y:S01]  /*0bb0*/  SHF.R.S32.HI R13, RZ, 0x4, R4 ;  /* 0x00000004ff0d7819 */ /* 0x000fe20000011404 */
[----:B------:R-:W-:Y:S01]  /*0bc0*/  IMAD.IADD R11, R212, 0x1, -R9 ;  /* 0x00000001d40b7824 */ /* 0x000fe200078e0a09 */
[----:B------:R-:W-:-:S02]  /*0bd0*/  SHF.R.S32.HI R189, RZ, 0x5, R0 ;  /* 0x00000005ffbd7819 */ /* 0x000fc40000011400 */
[----:B------:R-:W-:Y:S02]  /*0be0*/  SHF.R.S32.HI R10, RZ, 0x1f, R0 ;  /* 0x0000001fff0a7819 */ /* 0x000fe40000011400 */
[----:B------:R-:W-:Y:S02]  /*0bf0*/  SHF.R.S32.HI R0, RZ, 0x1f, R7 ;  /* 0x0000001fff007819 */ /* 0x000fe40000011407 */
[----:B------:R-:W-:Y:S02]  /*0c00*/  SHF.R.S32.HI R6, RZ, 0x1f, R11 ;  /* 0x0000001fff067819 */ /* 0x000fe4000001140b */
[----:B------:R-:W-:Y:S02]  /*0c10*/  LEA.HI R9, R4, R13, RZ, 0x1 ;  /* 0x0000000d04097211 */ /* 0x000fe400078f08ff */
[----:B------:R-:W-:Y:S02]  /*0c20*/  LEA.HI R4, R0, R7, RZ, 0x2 ;  /* 0x0000000700047211 */ /* 0x000fe400078f10ff */
[----:B------:R-:W-:-:S02]  /*0c30*/  LEA.HI R8, R6, R11, RZ, 0x3 ;  /* 0x0000000b06087211 */ /* 0x000fc400078f18ff */
[----:B------:R-:W-:Y:S02]  /*0c40*/  LOP3.LUT R12, R9, 0x1ffffffe, RZ, 0xc0, !PT ;  /* 0x1ffffffe090c7812 */ /* 0x000fe400078ec0ff */
[--C-:B------:R-:W-:Y:S02]  /*0c50*/  SHF.R.S32.HI R6, RZ, 0x2, R4.reuse ;  /* 0x00000002ff067819 */ /* 0x100fe40000011404 */
[----:B------:R-:W-:Y:S02]  /*0c60*/  SHF.R.S32.HI R9, RZ, 0x1f, R4 ;  /* 0x0000001fff097819 */ /* 0x000fe40000011404 */
[----:B------:R-:W-:Y:S02]  /*0c70*/  LEA.HI R14, R10, R189, RZ, 0x2 ;  /* 0x000000bd0a0e7211 */ /* 0x000fe400078f10ff */
[----:B------:R-:W-:Y:S02]  /*0c80*/  LOP3.LUT R10, R8, 0xfffffff8, RZ, 0xc0, !PT ;  /* 0xfffffff8080a7812 */ /* 0x000fe400078ec0ff */
[----:B------:R-:W-:-:S02]  /*0c90*/  LEA.HI R9, R9, R6, RZ, 0x3 ;  /* 0x0000000609097211 */ /* 0x000fc400078f18ff */
[----:B------:R-:W-:Y:S02]  /*0ca0*/  SHF.R.S32.HI R206, RZ, 0x7, R5 ;  /* 0x00000007ffce7819 */ /* 0x000fe40000011405 */
[----:B------:R-:W-:Y:S02]  /*0cb0*/  LOP3.LUT R14, R14, 0x3ffffc, RZ, 0xc0, !PT ;  /* 0x003ffffc0e0e7812 */ /* 0x000fe400078ec0ff */
[----:B------:R-:W-:Y:S02]  /*0cc0*/  IADD3 R10, R11, -R10, RZ ;  /* 0x8000000a0b0a7210 */ /* 0x000fe40007ffe0ff */
[----:B------:R-:W-:Y:S01]  /*0cd0*/  LOP3.LUT R9, R9, 0xfffffff8, RZ, 0xc0, !PT ;  /* 0xfffffff809097812 */ /* 0x000fe200078ec0ff */
[----:B------:R-:W-:Y:S01]  /*0ce0*/  IMAD R15, R206, 0x100, R11 ;  /* 0x00000100ce0f7824 */ /* 0x000fe200078e020b */
[----:B------:R-:W-:Y:S01]  /*0cf0*/  LEA.HI R0, R0, R7, RZ, 0x5 ;  /* 0x0000000700007211 */ /* 0x000fe200078f28ff */
[----:B------:R-:W-:Y:S01]  /*0d00*/  IMAD.IADD R14, R189, 0x1, -R14 ;  /* 0x00000001bd0e7824 */ /* 0x000fe200078e0a0e */
[----:B------:R-:W-:Y:S01]  /*0d10*/  IADD3 R9, R6, -R9, RZ ;  /* 0x8000000906097210 */ /* 0x000fe20007ffe0ff */
[----:B------:R-:W-:Y:S01]  /*0d20*/  IMAD.IADD R12, R13, 0x1, -R12 ;  /* 0x000000010d0c7824 */ /* 0x000fe200078e0a0c */
[----:B------:R-:W-:Y:S01]  /*0d30*/  LEA.HI R6, R3, R212, RZ, 0x2 ;  /* 0x000000d403067211 */ /* 0x000fe200078f10ff */
[----:B------:R-:W-:Y:S01]  /*0d40*/  IMAD.SHL.U32 R11, R10, 0x40, RZ ;  /* 0x000000400a0b7824 */ /* 0x000fe200078e00ff */
[----:B------:R-:W-:Y:S01]  /*0d50*/  SHF.R.S32.HI R0, RZ, 0x5, R0 ;  /* 0x00000005ff007819 */ /* 0x000fe20000011400 */
[----:B------:R-:W-:Y:S01]  /*0d60*/  IMAD R15, R14, 0x10, R15 ;  /* 0x000000100e0f7824 */ /* 0x000fe200078e020f */
[----:B------:R-:W-:Y:S01]  /*0d70*/  SHF.R.S32.HI R19, RZ, 0x2, R6 ;  /* 0x00000002ff137819 */ /* 0x000fe20000011406 */
[----:B------:R-:W-:Y:S01]  /*0d80*/  IMAD.SHL.U32 R12, R12, 0x8, RZ ;  /* 0x000000080c0c7824 */ /* 0x000fe200078e00ff */
[----:B------:R-:W-:Y:S01]  /*0d90*/  LOP3.LUT R11, R11, 0x1c0, RZ, 0xc0, !PT ;  /* 0x000001c00b0b7812 */ /* 0x000fe200078ec0ff */
[----:B------:R-:W-:Y:S01]  /*0da0*/  IMAD.SHL.U32 R8, R8, 0x40, RZ ;  /* 0x0000004008087824 */ /* 0x000fe200078e00ff */
[----:B------:R-:W-:Y:S01]  /*0db0*/  LOP3.LUT R4, R4, 0x7ffffffc, RZ, 0xc0, !PT ;  /* 0x7ffffffc04047812 */ /* 0x000fe200078ec0ff */
[--C-:B------:R-:W-:Y:S01]  /*0dc0*/  IMAD.U32 R210, R15, 0x40, R12.reuse ;  /* 0x000000400fd27824 */ /* 0x100fe200078e000c */
[----:B------:R-:W-:Y:S01]  /*0dd0*/  LOP3.LUT R12, R11, 0x8, R12, 0xf8, !PT ;  /* 0x000000080b0c7812 */ /* 0x000fe200078ef80c */
[----:B------:R-:W-:Y:S01]  /*0de0*/  IMAD R188, R0, 0x10, R9 ;  /* 0x0000001000bc7824 */ /* 0x000fe200078e0209 */
[----:B------:R-:W-:Y:S01]  /*0df0*/  SHF.R.U32.HI R11, RZ, 0x3, R11 ;  /* 0x00000003ff0b7819 */ /* 0x000fe2000001160b */
[----:B------:R-:W-:Y:S01]  /*0e00*/  VIADD R215, R19, 0x20 ;  /* 0x0000002013d77836 */ /* 0x000fe20000000000 */
[----:B------:R-:W-:-:S02]  /*0e10*/  LOP3.LUT R8, R8, 0x7ffffe00, RZ, 0xc0, !PT ;  /* 0x7ffffe0008087812 */ /* 0x000fc400078ec0ff */
[----:B------:R-:W-:Y:S01]  /*0e20*/  LEA.HI R0, R3, R212, RZ, 0x3 ;  /* 0x000000d403007211 */ /* 0x000fe200078f18ff */
[----:B------:R-:W-:Y:S01]  /*0e30*/  IMAD.IADD R4, R7, 0x1, -R4 ;  /* 0x0000000107047824 */ /* 0x000fe200078e0a04 */
[----:B------:R-:W-:Y:S01]  /*0e40*/  LOP3.LUT R11, R12, R11, RZ, 0x3c, !PT ;  /* 0x0000000b0c0b7212 */ /* 0x000fe200078e3cff */
[----:B------:R-:W-:Y:S01]  /*0e50*/  IMAD R8, R189, 0x400, R8 ;  /* 0x00000400bd087824 */ /* 0x000fe200078e0208 */
[----:B------:R-:W-:Y:S02]  /*0e60*/  SHF.R.S32.HI R192, RZ, 0x3, R0 ;  /* 0x00000003ffc07819 */ /* 0x000fe40000011400 */
[----:B------:R-:W-:Y:S02]  /*0e70*/  LOP3.LUT R3, R0, 0x1ffffff8, RZ, 0xc0, !PT ;  /* 0x1ffffff800037812 */ /* 0x000fe400078ec0ff */
[----:B------:R-:W-:Y:S02]  /*0e80*/  LOP3.LUT R7, R6, 0xfffffffc, RZ, 0xc0, !PT ;  /* 0xfffffffc06077812 */ /* 0x000fe400078ec0ff */
[----:B------:R-:W-:Y:S01]  /*0e90*/  SHF.R.S32.HI R0, RZ, 0x1f, R215 ;  /* 0x0000001fff007819 */ /* 0x000fe200000114d7 */
[----:B------:R-:W-:Y:S01]  /*0ea0*/  IMAD.IADD R11, R8, 0x1, R11 ;  /* 0x00000001080b7824 */ /* 0x000fe200078e020b */
[----:B------:R-:W-:Y:S01]  /*0eb0*/  R2P PR, R10, 0x6 ;  /* 0x000000060a007804 */ /* 0x000fe20000000000 */
[----:B------:R-:W-:Y:S01]  /*0ec0*/  IMAD.IADD R204, R212, 0x1, -R7 ;  /* 0x00000001d4cc7824 */ /* 0x000fe200078e0a07 */
[----:B------:R-:W-:Y:S01]  /*0ed0*/  LEA.HI R0, R0, R215, RZ, 0x3 ;  /* 0x000000d700007211 */ /* 0x000fe200078f18ff */
[----:B------:R-:W-:-:S02]  /*0ee0*/  IMAD.SHL.U32 R208, R215, 0x40, RZ ;  /* 0x00000040d7d07824 */ /* 0x000fc400078e00ff */
[----:B------:R-:W-:Y:S01]  /*0ef0*/  IMAD R194, R11, 0x2, R2 ;  /* 0x000000020bc27824 */ /* 0x000fe200078e0202 */
[----:B------:R-:W-:Y:S01]  /*0f00*/  SHF.R.S32.HI R6, RZ, 0x1f, R6 ;  /* 0x0000001fff067819 */ /* 0x000fe20000011406 */
[----:B------:R-:W-:Y:S01]  /*0f10*/  IMAD.SHL.U32 R209, R0, 0x40, RZ ;  /* 0x0000004000d17824 */ /* 0x000fe200078e00ff */
[----:B------:R-:W-:Y:S02]  /*0f20*/  LEA.HI R5, R5, R206, RZ, 0x1 ;  /* 0x000000ce05057211 */ /* 0x000fe400078f08ff */
[----:B------:R-:W-:Y:S02]  /*0f30*/  LOP3.LUT R208, R208, 0x1c0, RZ, 0xc0, !PT ;  /* 0x000001c0d0d07812 */ /* 0x000fe400078ec0ff */
[----:B------:R-:W-:Y:S02]  /*0f40*/  MOV R196, 0x40 ;  /* 0x0000004000c47802 */ /* 0x000fe40000000f00 */
[----:B------:R-:W-:Y:S02]  /*0f50*/  IADD3 R197, R194, 0x26800, RZ ;  /* 0x00026800c2c57810 */ /* 0x000fe40007ffe0ff */
[----:B------:R-:W-:-:S02]  /*0f60*/  LEA.HI R6, R6, R19, RZ, 0x3 ;  /* 0x0000001306067211 */ /* 0x000fc400078f18ff */
[----:B------:R-:W-:Y:S02]  /*0f70*/  LOP3.LUT R5, R5, 0xfffffe, RZ, 0xc0, !PT ;  /* 0x00fffffe05057812 */ /* 0x000fe400078ec0ff */
[----:B------:R-:W-:Y:S02]  /*0f80*/  SHF.R.U32.HI R214, RZ, 0x3, R208 ;  /* 0x00000003ffd67819 */ /* 0x000fe400000116d0 */
[----:B------:R-:W-:Y:S01]  /*0f90*/  LOP3.LUT R209, R209, 0xfffffe00, RZ, 0xc0, !PT ;  /* 0xfffffe00d1d17812 */ /* 0x000fe200078ec0ff */
[----:B------:R-:W-:Y:S01]  /*0fa0*/  VIADD R195, R194, 0x26820 ;  /* 0x00026820c2c37836 */ /* 0x000fe20000000000 */
[----:B------:R-:W-:Y:S01]  /*0fb0*/  SEL R196, R196, 0xffffffc0, !P2 ;  /* 0xffffffc0c4c47807 */ /* 0x000fe20005000000 */
[----:B------:R-:W-:Y:S01]  /*0fc0*/  IMAD.IADD R3, R212, 0x1, -R3 ;  /* 0x00000001d4037824 */ /* 0x000fe200078e0a03 */
[----:B------:R-:W-:Y:S01]  /*0fd0*/  LOP3.LUT R6, R6, 0xfffffff8, RZ, 0xc0, !PT ;  /* 0xfffffff806067812 */ /* 0x000fe200078ec0ff */
[C---:B------:R-:W-:Y:S02]  /*0fe0*/  @P1 VIADD R195, R197.reuse, 0xffffffe0 ;  /* 0xffffffe0c5c31836 */ /* 0x040fe40000000000 */
[----:B------:R-:W-:Y:S01]  /*0ff0*/  IMAD.IADD R5, R206, 0x1, -R5 ;  /* 0x00000001ce057824 */ /* 0x000fe200078e0a05 */
[----:B------:R-:W-:Y:S01]  /*1000*/  CS2R R22, SRZ ;  /* 0x0000000000167805 */ /* 0x000fe2000001ff00 */
[----:B------:R-:W-:Y:S01]  /*1010*/  IMAD.IADD R197, R197, 0x1, R196 ;  /* 0x00000001c5c57824 */ /* 0x000fe200078e02c4 */
[----:B------:R-:W-:Y:S01]  /*1020*/  SHF.L.U32 R187, R3, 0x3, RZ ;  /* 0x0000000303bb7819 */ /* 0x000fe200000006ff */
[----:B------:R-:W-:Y:S01]  /*1030*/  IMAD.MOV.U32 R202, RZ, RZ, RZ ;  /* 0x000000ffffca7224 */ /* 0x000fe200078e00ff */
[----:B------:R-:W-:Y:S01]  /*1040*/  IADD3 R196, R196, R195, RZ ;  /* 0x000000c3c4c47210 */ /* 0x000fe20007ffe0ff */
[----:B------:R-:W-:-:S02]  /*1050*/  IMAD.MOV.U32 R185, RZ, RZ, RZ ;  /* 0x000000ffffb97224 */ /* 0x000fc400078e00ff */
[----:B------:R-:W-:Y:S02]  /*1060*/  IMAD.MOV.U32 R18, RZ, RZ, RZ ;  /* 0x000000ffff127224 */ /* 0x000fe400078e00ff */
[----:B------:R-:W-:Y:S02]  /*1070*/  IMAD.IADD R186, R19, 0x1, -R6 ;  /* 0x0000000113ba7824 */ /* 0x000fe400078e0a06 */
[----:B------:R-:W-:Y:S02]  /*1080*/  IMAD.SHL.U32 R191, R5, 0x100, RZ ;  /* 0x0000010005bf7824 */ /* 0x000fe400078e00ff */
[----:B------:R-:W-:Y:S01]  /*1090*/  IMAD.SHL.U32 R190, R4, 0x2, RZ ;  /* 0x0000000204be7824 */ /* 0x000fe200078e00ff */
[----:B--2---:R-:W-:Y:S01]  /*10a0*/  LOP3.LUT R184, R16, 0x1, RZ, 0xfc, !PT ;  /* 0x0000000110b87812 */ /* 0x004fe200078efcff */
[----:B------:R-:W-:-:S05]  /*10b0*/  IMAD.SHL.U32 R16, R204, 0x8, RZ ;  /* 0x00000008cc107824 */ /* 0x000fca00078e00ff */
[----:B------:R-:W-:-:S04]  /*10c0*/  LOP3.LUT R0, R208, 0x38, R16, 0xf8, !PT ;  /* 0x00000038d0007812 */ /* 0x000fc800078ef810 */
[----:B------:R-:W-:-:S05]  /*10d0*/  LOP3.LUT R207, R209, R0, R214, 0xf6, !PT ;  /* 0x00000000d1cf7212 */ /* 0x000fca00078ef6d6 */
[----:B------:R-:W-:-:S07]  /*10e0*/  IMAD R207, R207, 0x2, R2 ;  /* 0x00000002cfcf7824 */ /* 0x000fce00078e0202 */
.L_x_570:
[----:B0----5:R-:W0:Y:S01]  /*10f0*/  LDC.64 R4, c[0x0][0xc60] ;  /* 0x00031800ff047b82 */ /* 0x021e220000000a00 */
[----:B------:R-:W-:Y:S01]  /*1100*/  ULDC.64 UR4, c[0x0][0xa28] ;  /* 0x00028a0000047ab9 */ /* 0x000fe20000000a00 */
[----:B------:R-:W-:Y:S01]  /*1110*/  ULDC.64 UR8, c[0x0][0xa18] ;  /* 0x0002860000087ab9 */ /* 0x000fe20000000a00 */
[----:B------:R-:W-:Y:S01]  /*1120*/  ULDC.64 UR6, c[0x0][0xa08] ;  /* 0x0002820000067ab9 */ /* 0x000fe20000000a00 */
[----:B0-----:R-:W-:-:S05]  /*1130*/  IMAD.WIDE R4, R27, 0x4, R4 ;  /* 0x000000041b047825 */ /* 0x001fca00078e0204 */
[----:B--2---:R-:W2:Y:S01]  /*1140*/  LDG.E R201, desc[UR40][R4.64] ;  /* 0x0000002804c97981 */ /* 0x004ea2000c1e1900 */
[----:B------:R-:W-:Y:S01]  /*1150*/  ISETP.NE.U32.AND P2, PT, RZ, UR4, PT ;  /* 0x00000004ff007c0c */ /* 0x000fe2000bf45070 */
[----:B------:R-:W-:Y:S01]  /*1160*/  IMAD.MOV.U32 R3, RZ, RZ, RZ ;  /* 0x000000ffff037224 */ /* 0x000fe200078e00ff */
[----:B------:R-:W-:Y:S01]  /*1170*/  ISETP.NE.U32.AND P1, PT, RZ, UR8, PT ;  /* 0x00000008ff007c0c */ /* 0x000fe2000bf25070 */
[----:B------:R-:W-:Y:S01]  /*1180*/  IMAD.MOV.U32 R33, RZ, RZ, RZ ;  /* 0x000000ffff217224 */ /* 0x000fe200078e00ff */
[----:B------:R-:W-:Y:S02]  /*1190*/  ISETP.NE.AND.EX P2, PT, RZ, UR5, PT, P2 ;  /* 0x00000005ff007c0c */ /* 0x000fe4000bf45320 */
[----:B------:R-:W-:Y:S02]  /*11a0*/  ISETP.NE.AND.EX P1, PT, RZ, UR9, PT, P1 ;  /* 0x00000009ff007c0c */ /* 0x000fe4000bf25310 */
[----:B------:R-:W-:-:S04]  /*11b0*/  ISETP.NE.U32.AND P0, PT, RZ, UR6, PT ;  /* 0x00000006ff007c0c */ /* 0x000fc8000bf05070 */
[----:B------:R-:W-:Y:S02]  /*11c0*/  ISETP.NE.AND.EX P0, PT, RZ, UR7, PT, P0 ;  /* 0x00000007ff007c0c */ /* 0x000fe4000bf05300 */
[----:B--2---:R-:W-:Y:S01]  /*11d0*/  SHF.R.S32.HI R205, RZ, 0x1f, R201 ;  /* 0x0000001fffcd7819 */ /* 0x004fe200000114c9 */
[C---:B------:R-:W-:Y:S02]  /*11e0*/  IMAD.SHL.U32 R199, R201.reuse, 0x4, RZ ;  /* 0x00000004c9c77824 */ /* 0x040fe400078e00ff */
[C---:B------:R-:W-:Y:S02]  /*11f0*/  @P2 LEA R4, P3, R201.reuse, UR4, 0x2 ;  /* 0x00000004c9042c11 */ /* 0x040fe4000f8610ff */
[C-C-:B------:R-:W-:Y:S02]  /*1200*/  SHF.L.U64.HI R200, R201.reuse, 0x2, R205.reuse ;  /* 0x00000002c9c87819 */ /* 0x140fe400000102cd */
[----:B------:R-:W-:Y:S01]  /*1210*/  @P2 LEA.HI.X R5, R201, UR5, R205, 0x2, P3 ;  /* 0x00000005c9052c11 */ /* 0x000fe200098f14cd */
[----:B------:R-:W-:Y:S01]  /*1220*/  ULDC UR4, c[0x0][0x288] ;  /* 0x0000a20000047ab9 */ /* 0x000fe20000000800 */
[----:B----4-:R-:W-:-:S03]  /*1230*/  IADD3 R8, P4, R199, UR6, RZ ;  /* 0x00000006c7087c10 */ /* 0x010fc6000ff9e0ff */
[----:B------:R0:W5:Y:S01]  /*1240*/  @P2 LDG.E R3, desc[UR40][R4.64] ;  /* 0x0000002804032981 */ /* 0x000162000c1e1900 */
[----:B---3--:R-:W-:Y:S01]  /*1250*/  @P1 IADD3 R6, P2, R199, UR8, RZ ;  /* 0x00000008c7061c10 */ /* 0x008fe2000ff5e0ff */
[----:B------:R-:W-:Y:S01]  /*1260*/  IMAD.U32 R30, RZ, RZ, UR4 ;  /* 0x00000004ff1e7e24 */ /* 0x000fe2000f8e00ff */
[C---:B------:R-:W-:Y:S01]  /*1270*/  IADD3.X R9, R200.reuse, UR7, RZ, P4, !PT ;  /* 0x00000007c8097c10 */ /* 0x040fe2000a7fe4ff */
[----:B------:R-:W-:Y:S01]  /*1280*/  ULDC.64 UR4, c[0x0][0x3f8] ;  /* 0x0000fe0000047ab9 */ /* 0x000fe20000000a00 */
[----:B------:R-:W-:-:S03]  /*1290*/  @P1 IADD3.X R7, R200, UR9, RZ, P2, !PT ;  /* 0x00000009c8071c10 */ /* 0x000fc600097fe4ff */
[----:B------:R0:W5:Y:S01]  /*12a0*/  @P0 LDG.E R33, desc[UR40][R8.64] ;  /* 0x0000002808210981 */ /* 0x000162000c1e1900 */
[----:B------:R-:W-:Y:S01]  /*12b0*/  UISETP.NE.U32.AND UP0, UPT, UR4, URZ, UPT ;  /* 0x0000003f0400728c */ /* 0x000fe2000bf05070 */
[----:B------:R-:W-:Y:S02]  /*12c0*/  ULDC.64 UR8, c[0x0][0xa20] ;  /* 0x0002880000087ab9 */ /* 0x000fe40000000a00 */
[----:B------:R0:W5:Y:S01]  /*12d0*/  @P1 LDG.E R30, desc[UR40][R6.64] ;  /* 0x00000028061e1981 */ /* 0x000162000c1e1900 */
[----:B------:R-:W-:Y:S01]  /*12e0*/  UISETP.NE.AND.EX UP0, UPT, UR5, URZ, UPT, UP0 ;  /* 0x0000003f0500728c */ /* 0x000fe2000bf05300 */
[----:B------:R-:W-:Y:S01]  /*12f0*/  ULDC UR4, c[0x0][0x404] ;  /* 0x0001010000047ab9 */ /* 0x000fe20000000800 */
[----:B------:R-:W-:Y:S02]  /*1300*/  ISETP.NE.U32.AND P2, PT, RZ, UR8, PT ;  /* 0x00000008ff007c0c */ /* 0x000fe4000bf45070 */
[----:B------:R-:W-:Y:S01]  /*1310*/  USEL UR4, UR4, 0x1, UP0 ;  /* 0x0000000104047887 */ /* 0x000fe20008000000 */
[----:B------:R-:W-:Y:S01]  /*1320*/  ULDC UR5, c[0x0][0x2e0] ;  /* 0x0000b80000057ab9 */ /* 0x000fe20000000800 */
[----:B------:R-:W-:-:S02]  /*1330*/  ISETP.NE.AND.EX P2, PT, RZ, UR9, PT, P2 ;  /* 0x00000009ff007c0c */ /* 0x000fc4000bf45320 */
[----:B------:R-:W-:-:S03]  /*1340*/  UIMAD UR4, UR4, UR5, URZ ;  /* 0x00000005040472a4 */ /* 0x000fc6000f8e023f */
[----:B------:R-:W-:Y:S01]  /*1350*/  ULDC UR5, c[0x0][0x338] ;  /* 0x0000ce0000057ab9 */ /* 0x000fe20000000800 */
[----:B------:R-:W-:Y:S01]  /*1360*/  IMAD.MOV.U32 R203, RZ, RZ, R25 ;  /* 0x000000ffffcb7224 */ /* 0x000fe200078e0019 */
[----:B------:R-:W-:Y:S01]  /*1370*/  MOV R29, R201 ;  /* 0x000000c9001d7202 */ /* 0x000fe20000000f00 */
[----:B------:R-:W-:Y:S01]  /*1380*/  IMAD.MOV.U32 R198, RZ, RZ, R26 ;  /* 0x000000ffffc67224 */ /* 0x000fe200078e001a */
[----:B0-----:R-:W-:Y:S06]  /*1390*/  @P1 BRA `(.L_x_448) ;  /* 0x0000000000241947 */ /* 0x001fec0003800000 */
[----:B------:R-:W-:Y:S02]  /*13a0*/  ULDC.64 UR6, c[0x0][0xa00] ;  /* 0x0002800000067ab9 */ /* 0x000fe40000000a00 */
[----:B------:R-:W-:-:S04]  /*13b0*/  ISETP.NE.U32.AND P1, PT, RZ, UR6, PT ;  /* 0x00000006ff007c0c */ /* 0x000fc8000bf25070 */
[----:B------:R-:W-:-:S13]  /*13c0*/  ISETP.NE.AND.EX P1, PT, RZ, UR7, PT, P1 ;  /* 0x00000007ff007c0c */ /* 0x000fda000bf25310 */
[----:B------:R-:W-:Y:S05]  /*13d0*/  @!P1 BRA `(.L_x_448) ;  /* 0x0000000000149947 */ /* 0x000fea0003800000 */
[----:B------:R-:W0:Y:S02]  /*13e0*/  LDC.64 R4, c[0x0][0xa00] ;  /* 0x00028000ff047b82 */ /* 0x000e240000000a00 */
[----:B0-----:R-:W-:-:S05]  /*13f0*/  IMAD.WIDE R4, R29, 0x4, R4 ;  /* 0x000000041d047825 */ /* 0x001fca00078e0204 */
[----:B-----5:R-:W2:Y:S04]  /*1400*/  LDG.E R30, desc[UR40][R4.64] ;  /* 0x00000028041e7981 */ /* 0x020ea8000c1e1900 */
[----:B------:R-:W2:Y:S02]  /*1410*/  LDG.E R7, desc[UR40][R4.64+0x4] ;  /* 0x0000042804077981 */ /* 0x000ea4000c1e1900 */
[----:B--2---:R-:W-:-:S07]  /*1420*/  IMAD.IADD R30, R7, 0x1, -R30 ;  /* 0x00000001071e7824 */ /* 0x004fce00078e0a1e */
.L_x_448:
[----:B------:R-:W-:Y:S02]  /*1430*/  IMAD.U32 R24, RZ, RZ, UR5 ;  /* 0x00000005ff187e24 */ /* 0x000fe4000f8e00ff */
[----:B------:R-:W-:Y:S01]  /*1440*/  IMAD.U32 R28, RZ, RZ, UR4 ;  /* 0x00000004ff1c7e24 */ /* 0x000fe2000f8e00ff */
[----:B------:R-:W-:Y:S06]  /*1450*/  @!P2 BRA `(.L_x_449) ;  /* 0x000000000010a947 */ /* 0x000fec0003800000 */
[----:B------:R-:W-:-:S04]  /*1460*/  IADD3 R4, P0, R199, UR8, RZ ;  /* 0x00000008c7047c10 */ /* 0x000fc8000ff1e0ff */
[----:B------:R-:W-:-:S05]  /*1470*/  IADD3.X R5, R200, UR9, RZ, P0, !PT ;  /* 0x00000009c8057c10 */ /* 0x000fca00087fe4ff */
[----:B------:R0:W5:Y:S01]  /*1480*/  LDG.E R28, desc[UR40][R4.64] ;  /* 0x00000028041c7981 */ /* 0x000162000c1e1900 */
[----:B------:R-:W-:Y:S05]  /*1490*/  BRA `(.L_x_450) ;  /* 0x0000000000107947 */ /* 0x000fea0003800000 */
.L_x_449:
[----:B------:R-:W-:Y:S05]  /*14a0*/  @!P0 BRA `(.L_x_450) ;  /* 0x00000000000c8947 */ /* 0x000fea0003800000 */
[----:B------:R-:W2:Y:S04]  /*14b0*/  LDG.E R5, desc[UR40][R8.64] ;  /* 0x0000002808057981 */ /* 0x000ea8000c1e1900 */
[----:B------:R-:W2:Y:S02]  /*14c0*/  LDG.E R28, desc[UR40][R8.64+0x4] ;  /* 0x00000428081c7981 */ /* 0x000ea4000c1e1900 */
[----:B--2---:R-:W-:-:S07]  /*14d0*/  IMAD.IADD R28, R28, 0x1, -R5 ;  /* 0x000000011c1c7824 */ /* 0x004fce00078e0a05 */
.L_x_450:
[----:B------:R-:W-:Y:S02]  /*14e0*/  ULDC.64 UR4, c[0x0][0xa10] ;  /* 0x0002840000047ab9 */ /* 0x000fe40000000a00 */
[----:B------:R-:W-:-:S04]  /*14f0*/  ISETP.NE.U32.AND P0, PT, RZ, UR4, PT ;  /* 0x00000004ff007c0c */ /* 0x000fc8000bf05070 */
[----:B------:R-:W-:Y:S01]  /*1500*/  ISETP.NE.AND.EX P0, PT, RZ, UR5, PT, P0 ;  /* 0x00000005ff007c0c */ /* 0x000fe2000bf05300 */
[----:B------:R-:W-:-:S12]  /*1510*/  ULDC.64 UR4, c[0x0][0xa30] ;  /* 0x00028c0000047ab9 */ /* 0x000fd80000000a00 */
[----:B0-----:R-:W0:Y:S02]  /*1520*/  @P0 LDC.64 R4, c[0x0][0xa10] ;  /* 0x00028400ff040b82 */ /* 0x001e240000000a00 */
[----:B0-----:R-:W-:-:S05]  /*1530*/  @P0 IMAD.WIDE R4, R29, 0x4, R4 ;  /* 0x000000041d040825 */ /* 0x001fca00078e0204 */
[----:B------:R-:W2:Y:S04]  /*1540*/  @P0 LDG.E R0, desc[UR40][R4.64] ;  /* 0x0000002804000981 */ /* 0x000ea8000c1e1900 */
[----:B------:R-:W2:Y:S01]  /*1550*/  @P0 LDG.E R9, desc[UR40][R4.64+0x4] ;  /* 0x0000042804090981 */ /* 0x000ea2000c1e1900 */
[----:B------:R-:W-:Y:S01]  /*1560*/  ISETP.NE.U32.AND P1, PT, RZ, UR4, PT ;  /* 0x00000004ff007c0c */ /* 0x000fe2000bf25070 */
[----:B-----5:R-:W-:-:S03]  /*1570*/  IMAD.MOV.U32 R27, RZ, RZ, R28 ;  /* 0x000000ffff1b7224 */ /* 0x020fc600078e001c */
[----:B------:R-:W-:-:S13]  /*1580*/  ISETP.NE.AND.EX P1, PT, RZ, UR5, PT, P1 ;  /* 0x00000005ff007c0c */ /* 0x000fda000bf25310 */
[----:B------:R-:W-:-:S04]  /*1590*/  @P1 IADD3 R6, P2, R199, UR4, RZ ;  /* 0x00000004c7061c10 */ /* 0x000fc8000ff5e0ff */
[----:B------:R-:W-:-:S05]  /*15a0*/  @P1 IADD3.X R7, R200, UR5, RZ, P2, !PT ;  /* 0x00000005c8071c10 */ /* 0x000fca00097fe4ff */
[----:B------:R0:W5:Y:S01]  /*15b0*/  @P1 LDG.E R27, desc[UR40][R6.64] ;  /* 0x00000028061b1981 */ /* 0x000162000c1e1900 */
[----:B------:R-:W-:Y:S01]  /*15c0*/  IMAD.IADD R11, R28, 0x1, -R3 ;  /* 0x000000011c0b7824 */ /* 0x000fe200078e0a03 */
[----:B------:R-:W-:-:S03]  /*15d0*/  PLOP3.LUT P3, PT, PT, PT, PT, 0x80, 0x0 ;  /* 0x000000000000781c */ /* 0x000fc60003f6f070 */
[----:B------:R-:W-:-:S05]  /*15e0*/  IMAD.MOV R31, RZ, RZ, -R11 ;  /* 0x000000ffff1f7224 */ /* 0x000fca00078e0a0b */
[----:B------:R-:W-:Y:S02]  /*15f0*/  VIMNMX R31, RZ, R31, !PT ;  /* 0x0000001fff1f7248 */ /* 0x000fe40007fe0100 */
[----:B--2---:R-:W-:-:S05]  /*1600*/  @P0 IADD3 R24, -R0, R9, RZ ;  /* 0x0000000900180210 */ /* 0x004fca0007ffe1ff */
[----:B------:R-:W-:-:S04]  /*1610*/  IMAD.IADD R168, R11, 0x1, R24 ;  /* 0x000000010ba87824 */ /* 0x000fc800078e0218 */
[----:B------:R-:W-:-:S05]  /*1620*/  VIADD R0, R168, 0x3f ;  /* 0x0000003fa8007836 */ /* 0x000fca0000000000 */
[----:B------:R-:W-:-:S04]  /*1630*/  SHF.R.S32.HI R3, RZ, 0x1f, R0 ;  /* 0x0000001fff037819 */ /* 0x000fc80000011400 */
[----:B------:R-:W-:-:S04]  /*1640*/  LEA.HI R3, R3, R0, RZ, 0x6 ;  /* 0x0000000003037211 */ /* 0x000fc800078f30ff */
[----:B------:R-:W-:Y:S02]  /*1650*/  LOP3.LUT R5, R3, 0xffffffc0, RZ, 0xc0, !PT ;  /* 0xffffffc003057812 */ /* 0x000fe400078ec0ff */
[----:B------:R-:W-:Y:S02]  /*1660*/  SHF.R.S32.HI R182, RZ, 0x6, R3 ;  /* 0x00000006ffb67819 */ /* 0x000fe40000011403 */
[----:B------:R-:W-:-:S04]  /*1670*/  VIADDMNMX R0, R5, -R11, R24, PT ;  /* 0x8000000b05007246 */ /* 0x000fc80003800118 */
[----:B------:R-:W-:Y:S02]  /*1680*/  ISETP.GT.AND P0, PT, R0, R31, PT ;  /* 0x0000001f0000720c */ /* 0x000fe40003f04270 */
[----:B------:R-:W-:-:S05]  /*1690*/  SHF.R.U32.HI R31, RZ, 0x6, R31 ;  /* 0x00000006ff1f7819 */ /* 0x000fca000001161f */
[----:B------:R-:W-:-:S06]  /*16a0*/  IMAD.MOV.U32 R51, RZ, RZ, R31 ;  /* 0x000000ffff337224 */ /* 0x000fcc00078e001f */
[----:B------:R-:W-:-:S05]  /*16b0*/  @P0 VIADD R0, R0, 0x3f ;  /* 0x0000003f00000836 */ /* 0x000fca0000000000 */
[----:B------:R-:W-:-:S04]  /*16c0*/  @P0 SHF.R.S32.HI R5, RZ, 0x1f, R0 ;  /* 0x0000001fff050819 */ /* 0x000fc80000011400 */
[----:B------:R-:W-:-:S04]  /*16d0*/  @P0 LEA.HI R5, R5, R0, RZ, 0x6 ;  /* 0x0000000005050211 */ /* 0x000fc800078f30ff */
[----:B------:R-:W-:-:S04]  /*16e0*/  @P0 SHF.R.S32.HI R51, RZ, 0x6, R5 ;  /* 0x00000006ff330819 */ /* 0x000fc80000011405 */
[----:B------:R-:W-:-:S13]  /*16f0*/  ISETP.GT.AND P0, PT, R51, R31, PT ;  /* 0x0000001f3300720c */ /* 0x000fda0003f04270 */
[----:B0-----:R-:W-:Y:S05]  /*1700*/  @!P0 BRA `(.L_x_451) ;  /* 0x0000002800b88947 */ /* 0x001fea0003800000 */
[----:B------:R-:W-:Y:S01]  /*1710*/  VIADD R0, R2, 0x22400 ;  /* 0x0002240002007836 */ /* 0x000fe20000000000 */
[----:B------:R-:W-:Y:S04]  /*1720*/  BSSY B6, `(.L_x_452) ;  /* 0x0000013000067945 */ /* 0x000fe80003800000 */
[----:B------:R-:W-:-:S13]  /*1730*/  LOP3.LUT P0, RZ, R0, 0x3ff, RZ, 0xc0, !PT ;  /* 0x000003ff00ff7812 */ /* 0x000fda000780c0ff */
[----:B------:R-:W-:Y:S05]  /*1740*/  @!P0 BRA `(.L_x_453) ;  /* 0x0000000000408947 */ /* 0x000fea0003800000 */
[----:B------:R-:W-:Y:S01]  /*1750*/  MOV R0, 0x0 ;  /* 0x0000000000007802 */ /* 0x000fe20000000f00 */
[----:B------:R-:W-:Y:S01]  /*1760*/  ULDC.64 UR4, c[0x4][0x88] ;  /* 0x0100220000047ab9 */ /* 0x000fe20000000a00 */
[----:B------:R-:W-:Y:S01]  /*1770*/  ULDC.64 UR6, c[0x4][0x20] ;  /* 0x0100080000067ab9 */ /* 0x000fe20000000a00 */
[----:B------:R-:W-:Y:S01]  /*1780*/  MOV R4, UR4 ;  /* 0x0000000400047c02 */ /* 0x000fe20008000f00 */
[----:B------:R0:W1:Y:S01]  /*1790*/  LDC.64 R14, c[0x4][R0] ;  /* 0x01000000000e7b82 */ /* 0x0000620000000a00 */
[----:B------:R-:W-:Y:S01]  /*17a0*/  IMAD.U32 R5, RZ, RZ, UR5 ;  /* 0x00000005ff057e24 */ /* 0x000fe2000f8e00ff */
[----:B------:R-:W-:Y:S01]  /*17b0*/  ULDC.64 UR4, c[0x4][0x90] ;  /* 0x0100240000047ab9 */ /* 0x000fe20000000a00 */
        /* <DEDUP_REMOVED lines=8> */
[----:B-1---5:R-:W-:Y:S05]  /*1840*/  CALL.ABS.NOINC R14 ;  /* 0x000000000e007343 */ /* 0x022fea0003c00000 */
.L_x_453:
[----:B------:R-:W-:Y:S05]  /*1850*/  BSYNC B6 ;  /* 0x0000000000067941 */ /* 0x000fea0003800000 */
.L_x_452:
[----:B------:R-:W-:Y:S01]  /*1860*/  VIADD R0, R2, 0x400 ;  /* 0x0000040002007836 */ /* 0x000fe20000000000 */
[----:B------:R-:W-:Y:S04]  /*1870*/  BSSY B6, `(.L_x_454) ;  /* 0x0000013000067945 */ /* 0x000fe80003800000 */
[----:B------:R-:W-:-:S13]  /*1880*/  LOP3.LUT P0, RZ, R0, 0x3ff, RZ, 0xc0, !PT ;  /* 0x000003ff00ff7812 */ /* 0x000fda000780c0ff */
        /* <DEDUP_REMOVED lines=10> */
[----:B------:R-:W-:Y:S02]  /*1930*/  IMAD.U32 R7, RZ, RZ, UR7 ;  /* 0x00000007ff077e24 */ /* 0x000fe4000f8e00ff */
[----:B------:R-:W-:-:S02]  /*1940*/  IMAD.U32 R11, RZ, RZ, UR5 ;  /* 0x00000005ff0b7e24 */ /* 0x000fc4000f8e00ff */
[----:B------:R-:W-:Y:S02]  /*1950*/  IMAD.MOV.U32 R8, RZ, RZ, 0x70 ;  /* 0x00000070ff087424 */ /* 0x000fe400078e00ff */
[----:B------:R-:W-:Y:S02]  /*1960*/  IMAD.MOV.U32 R12, RZ, RZ, 0x1 ;  /* 0x00000001ff0c7424 */ /* 0x000fe400078e00ff */
[----:B0-----:R-:W-:-:S07]  /*1970*/  IMAD.MOV.U32 R13, RZ, RZ, RZ ;  /* 0x000000ffff0d7224 */ /* 0x001fce00078e00ff */
[----:B------:R-:W-:-:S07]  /*1980*/  LEPC R20, `(.L_x_455) ;  /* 0x000000001014794e */ /* 0x000fce0000000000 */
[----:B-1---5:R-:W-:Y:S05]  /*1990*/  CALL.ABS.NOINC R14 ;  /* 0x000000000e007343 */ /* 0x022fea0003c00000 */
.L_x_455:
[----:B------:R-:W-:Y:S05]  /*19a0*/  BSYNC B6 ;  /* 0x0000000000067941 */ /* 0x000fea0003800000 */
.L_x_454:
[----:B------:R-:W-:Y:S01]  /*19b0*/  ULDC.64 UR4, c[0x0][0x9f8] ;  /* 0x00027e0000047ab9 */ /* 0x000fe20000000a00 */
[----:B------:R-:W0:Y:S01]  /*19c0*/  LDC R0, c[0x0][0x428] ;  /* 0x00010a00ff007b82 */ /* 0x000e220000000800 */
[----:B------:R-:W-:-:S07]  /*19d0*/  ISETP.NE.U32.AND P0, PT, RZ, UR4, PT ;  /* 0x00000004ff007c0c */ /* 0x000fce000bf05070 */
[----:B------:R-:W1:Y:S01]  /*19e0*/  LDC.64 R54, c[0x0][0x2f0] ;  /* 0x0000bc00ff367b82 */ /* 0x000e620000000a00 */
[----:B------:R-:W-:Y:S01]  /*19f0*/  ISETP.NE.AND.EX P0, PT, RZ, UR5, PT, P0 ;  /* 0x00000005ff007c0c */ /* 0x000fe2000bf05300 */
[----:B------:R-:W-:Y:S01]  /*1a00*/  IMAD.IADD R48, R33, 0x1, R28 ;  /* 0x0000000121307824 */ /* 0x000fe200078e021c */
[----:B------:R-:W-:Y:S01]  /*1a10*/  ULDC.64 UR6, c[0x0][0xa08] ;  /* 0x0002820000067ab9 */ /* 0x000fe20000000a00 */
[----:B------:R-:W-:-:S04]  /*1a20*/  SHF.R.S32.HI R17, RZ, 0x1f, R16 ;  /* 0x0000001fff117819 */ /* 0x000fc80000011410 */
[----:B------:R-:W2:Y:S06]  /*1a30*/  LDC.64 R56, c[0x0][0x3d8] ;  /* 0x0000f600ff387b82 */ /* 0x000eac0000000a00 */
[----:B------:R-:W-:Y:S02]  /*1a40*/  @P0 IADD3 R4, P1, R199, UR4, RZ ;  /* 0x00000004c7040c10 */ /* 0x000fe4000ff3e0ff */
[----:B------:R-:W3:Y:S02]  /*1a50*/  LDC R67, c[0x0][0x3d4] ;  /* 0x0000f500ff437b82 */ /* 0x000ee40000000800 */
[----:B------:R-:W-:Y:S01]  /*1a60*/  @P0 IADD3.X R5, R200, UR5, RZ, P1, !PT ;  /* 0x00000005c8050c10 */ /* 0x000fe20008ffe4ff */
[----:B------:R-:W-:-:S04]  /*1a70*/  ULDC.64 UR4, c[0x0][0x2f8] ;  /* 0x0000be0000047ab9 */ /* 0x000fc80000000a00 */
[----:B------:R4:W2:Y:S01]  /*1a80*/  @P0 LDG.E R29, desc[UR40][R4.64] ;  /* 0x00000028041d0981 */ /* 0x0008a2000c1e1900 */
[----:B0-----:R-:W-:Y:S01]  /*1a90*/  ISETP.NE.AND P0, PT, R0, 0x1, PT ;  /* 0x000000010000780c */ /* 0x001fe20003f05270 */
[----:B------:R-:W0:Y:S01]  /*1aa0*/  LDC.64 R32, c[0x0][0x3e8] ;  /* 0x0000fa00ff207b82 */ /* 0x000e220000000a00 */
[----:B------:R-:W-:Y:S01]  /*1ab0*/  SHF.R.S32.HI R12, RZ, 0x1f, R48 ;  /* 0x0000001fff0c7819 */ /* 0x000fe20000011430 */
[----:B------:R-:W-:Y:S01]  /*1ac0*/  IMAD.SHL.U32 R42, R204, 0x4, RZ ;  /* 0x00000004cc2a7824 */ /* 0x000fe200078e00ff */
[----:B------:R-:W0:Y:S01]  /*1ad0*/  S2R R34, SR_TID.X ;  /* 0x0000000000227919 */ /* 0x000e220000002100 */
[----:B------:R-:W-:Y:S01]  /*1ae0*/  IMAD.SHL.U32 R61, R186, 0x40, RZ ;  /* 0x00000040ba3d7824 */ /* 0x000fe200078e00ff */
[----:B-1----:R-:W-:Y:S01]  /*1af0*/  SHF.L.U64.HI R53, R54, 0x6, R55 ;  /* 0x0000000636357819 */ /* 0x002fe20000010237 */
[-C--:B------:R-:W-:Y:S01]  /*1b00*/  IMAD R3, R12, R54.reuse, RZ ;  /* 0x000000360c037224 */ /* 0x080fe200078e02ff */
[----:B------:R-:W-:Y:S01]  /*1b10*/  SHF.R.S32.HI R43, RZ, 0x1f, R42 ;  /* 0x0000001fff2b7819 */ /* 0x000fe2000001142a */
[C---:B----4-:R-:W-:Y:S01]  /*1b20*/  IMAD.WIDE.U32 R4, R48.reuse, R54, RZ ;  /* 0x0000003630047225 */ /* 0x050fe200078e00ff */
[----:B------:R-:W-:Y:S01]  /*1b30*/  LOP3.LUT R61, R61, 0x1c0, RZ, 0xc0, !PT ;  /* 0x000001c03d3d7812 */ /* 0x000fe200078ec0ff */
[----:B------:R-:W1:Y:S02]  /*1b40*/  LDC R63, c[0x0][0x3d4] ;  /* 0x0000f500ff3f7b82 */ /* 0x000e640000000800 */
[----:B------:R-:W-:Y:S01]  /*1b50*/  IMAD R3, R48, R55, R3 ;  /* 0x0000003730037224 */ /* 0x000fe200078e0203 */
[----:B------:R-:W-:Y:S01]  /*1b60*/  SHF.R.U32.HI R65, RZ, 0x3, R61 ;  /* 0x00000003ff417819 */ /* 0x000fe2000001163d */
[C---:B------:R-:W-:Y:S01]  /*1b70*/  VIADD R84, R16.reuse, 0x20 ;  /* 0x0000002010547836 */ /* 0x040fe20000000000 */
[----:B---3--:R-:W-:Y:S01]  /*1b80*/  ISETP.GE.AND P2, PT, R16, R67, PT ;  /* 0x000000431000720c */ /* 0x008fe20003f46270 */
[----:B------:R-:W-:-:S02]  /*1b90*/  IMAD.IADD R5, R5, 0x1, R3 ;  /* 0x0000000105057824 */ /* 0x000fc400078e0203 */
[----:B------:R-:W3:Y:S01]  /*1ba0*/  @P0 LDC R7, c[0x0][0x42c] ;  /* 0x00010b00ff070b82 */ /* 0x000ee20000000800 */
[----:B------:R-:W-:Y:S01]  /*1bb0*/  P2R R76, PR, RZ, 0x4 ;  /* 0x00000004ff4c7803 */ /* 0x000fe20000000000 */
[----:B0-----:R-:W-:-:S06]  /*1bc0*/  IMAD.SHL.U32 R60, R32, 0x40, RZ ;  /* 0x00000040203c7824 */ /* 0x001fcc00078e00ff */
[----:B------:R-:W0:Y:S08]  /*1bd0*/  @P0 LDC R9, c[0x0][0x430] ;  /* 0x00010c00ff090b82 */ /* 0x000e300000000800 */
[----:B------:R-:W4:Y:S01]  /*1be0*/  LDC R64, c[0x0][0x2e4] ;  /* 0x0000b900ff407b82 */ /* 0x000f220000000800 */
[----:B------:R-:W-:-:S04]  /*1bf0*/  SHF.R.U32.HI R34, RZ, 0x7, R34 ;  /* 0x00000007ff227819 */ /* 0x000fc80000011622 */
[----:B------:R-:W-:Y:S01]  /*1c00*/  IADD3 R62, R34, 0x8, RZ ;  /* 0x00000008223e7810 */ /* 0x000fe20007ffe0ff */
[----:B---3--:R-:W-:Y:S02]  /*1c10*/  @P0 IMAD.HI.U32 R0, R26, R7, RZ ;  /* 0x000000071a000227 */ /* 0x008fe400078e00ff */
[----:B------:R-:W3:Y:S03]  /*1c20*/  LDC.64 R46, c[0x0][0x2d8] ;  /* 0x0000b600ff2e7b82 */ /* 0x000ee60000000a00 */
[----:B0-----:R-:W-:Y:S02]  /*1c30*/  @P0 SHF.R.U32.HI R26, RZ, R9, R0 ;  /* 0x00000009ff1a0219 */ /* 0x001fe40000011600 */
[----:B------:R-:W-:Y:S02]  /*1c40*/  ISETP.NE.U32.AND P0, PT, RZ, UR6, PT ;  /* 0x00000006ff007c0c */ /* 0x000fe4000bf05070 */
[----:B------:R-:W-:Y:S01]  /*1c50*/  SHF.R.S32.HI R0, RZ, 0x1f, R26 ;  /* 0x0000001fff007819 */ /* 0x000fe2000001141a */
[----:B------:R-:W-:Y:S01]  /*1c60*/  IMAD.WIDE.U32 R4, R26, UR4, R4 ;  /* 0x000000041a047c25 */ /* 0x000fe2000f8e0004 */
[----:B------:R-:W-:Y:S01]  /*1c70*/  ISETP.NE.AND.EX P0, PT, RZ, UR7, PT, P0 ;  /* 0x00000007ff007c0c */ /* 0x000fe2000bf05300 */
[----:B------:R-:W-:-:S02]  /*1c80*/  ULDC.64 UR6, c[0x0][0x320] ;  /* 0x0000c80000067ab9 */ /* 0x000fc40000000a00 */
[C---:B------:R-:W-:Y:S02]  /*1c90*/  IMAD R7, R0.reuse, UR6, RZ ;  /* 0x0000000600077c24 */ /* 0x040fe4000f8e02ff */
[----:B------:R-:W-:Y:S02]  /*1ca0*/  IMAD R3, R0, UR4, RZ ;  /* 0x0000000400037c24 */ /* 0x000fe4000f8e02ff */
[C---:B------:R-:W-:Y:S02]  /*1cb0*/  IMAD R9, R26.reuse, UR7, R7 ;  /* 0x000000071a097c24 */ /* 0x040fe4000f8e0207 */
[----:B------:R-:W-:-:S04]  /*1cc0*/  IMAD.WIDE.U32 R6, R26, UR6, R16 ;  /* 0x000000061a067c25 */ /* 0x000fc8000f8e0010 */
[----:B------:R-:W-:Y:S01]  /*1cd0*/  IMAD R3, R26, UR5, R3 ;  /* 0x000000051a037c24 */ /* 0x000fe2000f8e0203 */
[----:B------:R-:W-:Y:S01]  /*1ce0*/  ULDC.64 UR4, c[0x0][0x300] ;  /* 0x0000c00000047ab9 */ /* 0x000fe20000000a00 */
[----:B------:R-:W-:Y:S02]  /*1cf0*/  IADD3 R7, R7, R9, RZ ;  /* 0x0000000907077210 */ /* 0x000fe40007ffe0ff */
[----:B------:R-:W-:Y:S01]  /*1d00*/  IMAD.IADD R5, R5, 0x1, R3 ;  /* 0x0000000105057824 */ /* 0x000fe200078e0203 */
[----:B------:R-:W-:Y:S02]  /*1d10*/  SHF.R.S32.HI R3, RZ, 0x1f, R19 ;  /* 0x0000001fff037819 */ /* 0x000fe40000011413 */
[----:B--2---:R-:W-:Y:S02]  /*1d20*/  SHF.R.S32.HI R0, RZ, 0x1f, R29 ;  /* 0x0000001fff007819 */ /* 0x004fe4000001141d */
[----:B------:R-:W-:Y:S02]  /*1d30*/  SEL R9, R29, RZ, !P0 ;  /* 0x000000ff1d097207 */ /* 0x000fe40004000000 */
[----:B------:R-:W-:-:S03]  /*1d40*/  SEL R0, R0, RZ, !P0 ;  /* 0x000000ff00007207 */ /* 0x000fc60004000000 */
[----:B------:R-:W-:-:S04]  /*1d50*/  IMAD.WIDE.U32 R44, R9, UR4, R4 ;  /* 0x00000004092c7c25 */ /* 0x000fc8000f8e0004 */
[----:B------:R-:W-:Y:S02]  /*1d60*/  IMAD R8, R0, UR4, RZ ;  /* 0x0000000400087c24 */ /* 0x000fe4000f8e02ff */
[----:B------:R-:W-:-:S04]  /*1d70*/  IMAD.WIDE.U32 R4, R19, R54, R16 ;  /* 0x0000003613047225 */ /* 0x000fc800078e0010 */
[----:B------:R-:W-:Y:S01]  /*1d80*/  IMAD R11, R9, UR5, R8 ;  /* 0x00000005090b7c24 */ /* 0x000fe2000f8e0208 */
[----:B------:R-:W-:Y:S01]  /*1d90*/  ULDC.64 UR4, c[0x0][0x328] ;  /* 0x0000ca0000047ab9 */ /* 0x000fe20000000a00 */
[C---:B------:R-:W-:Y:S01]  /*1da0*/  IMAD R8, R3.reuse, R54, RZ ;  /* 0x0000003603087224 */ /* 0x040fe200078e02ff */
[----:B------:R-:W-:Y:S01]  /*1db0*/  IADD3 R26, P0, R44, R4, RZ ;  /* 0x000000042c1a7210 */ /* 0x000fe20007f1e0ff */
[----:B------:R-:W-:Y:S02]  /*1dc0*/  IMAD R4, R3, R56, RZ ;  /* 0x0000003803047224 */ /* 0x000fe400078e02ff */
[----:B------:R-:W-:Y:S01]  /*1dd0*/  IMAD R13, R19, R55, R8 ;  /* 0x00000037130d7224 */ /* 0x000fe200078e0208 */
[----:B------:R-:W-:Y:S01]  /*1de0*/  SHF.L.U64.HI R55, R56, 0x6, R57 ;  /* 0x0000000638377819 */ /* 0x000fe20000010239 */
[----:B------:R-:W-:Y:S02]  /*1df0*/  IMAD R8, R0, UR4, RZ ;  /* 0x0000000400087c24 */ /* 0x000fe4000f8e02ff */
[----:B------:R-:W-:-:S02]  /*1e00*/  IMAD.IADD R0, R45, 0x1, R11 ;  /* 0x000000012d007824 */ /* 0x000fc400078e020b */
[----:B------:R-:W-:Y:S02]  /*1e10*/  IMAD R15, R19, R57, R4 ;  /* 0x00000039130f7224 */ /* 0x000fe400078e0204 */
[----:B------:R-:W-:Y:S01]  /*1e20*/  IMAD.WIDE.U32 R40, R9, UR4, R6 ;  /* 0x0000000409287c25 */ /* 0x000fe2000f8e0006 */
[----:B------:R-:W-:Y:S01]  /*1e30*/  IADD3.X R50, R0, R5, R13, P0, !PT ;  /* 0x0000000500327210 */ /* 0x000fe200007fe40d */
[----:B------:R-:W-:Y:S01]  /*1e40*/  ULDC UR4, c[0x0][0x2e4] ;  /* 0x0000b90000047ab9 */ /* 0x000fe20000000800 */
[----:B------:R-:W-:Y:S01]  /*1e50*/  SEL R13, R67, RZ, P2 ;  /* 0x000000ff430d7207 */ /* 0x000fe20001000000 */
[C---:B------:R-:W-:Y:S01]  /*1e60*/  IMAD.WIDE.U32 R4, R19.reuse, R56, R42 ;  /* 0x0000003813047225 */ /* 0x040fe200078e002a */
[----:B------:R-:W-:Y:S02]  /*1e70*/  IADD3 R48, P2, R19, R48, RZ ;  /* 0x0000003013307210 */ /* 0x000fe40007f5e0ff */
[C---:B------:R-:W-:Y:S01]  /*1e80*/  IADD3 R13, R16.reuse, R13, RZ ;  /* 0x0000000d100d7210 */ /* 0x040fe20007ffe0ff */
[----:B------:R-:W-:Y:S01]  /*1e90*/  IMAD R79, R9, UR5, R8 ;  /* 0x00000005094f7c24 */ /* 0x000fe2000f8e0208 */
[----:B------:R-:W-:Y:S01]  /*1ea0*/  ISETP.GE.AND P0, PT, R16, UR4, PT ;  /* 0x0000000410007c0c */ /* 0x000fe2000bf06270 */
[----:B------:R-:W-:Y:S01]  /*1eb0*/  IMAD.WIDE.U32 R8, R19, R56, R16 ;  /* 0x0000003813087225 */ /* 0x000fe200078e0010 */
[----:B------:R-:W-:-:S02]  /*1ec0*/  SHF.R.S32.HI R52, RZ, 0x1f, R13 ;  /* 0x0000001fff347819 */ /* 0x000fc4000001140d */
[----:B------:R-:W-:Y:S01]  /*1ed0*/  ISETP.GE.AND P1, PT, R84, UR4, PT ;  /* 0x0000000454007c0c */ /* 0x000fe2000bf26270 */
[----:B------:R-:W-:Y:S01]  /*1ee0*/  IMAD.IADD R5, R5, 0x1, R15 ;  /* 0x0000000105057824 */ /* 0x000fe200078e020f */
[----:B------:R-:W-:Y:S01]  /*1ef0*/  LEA.HI R52, R52, R13, RZ, 0x3 ;  /* 0x0000000d34347211 */ /* 0x000fe200078f18ff */
[----:B------:R-:W-:Y:S01]  /*1f00*/  IMAD.IADD R9, R15, 0x1, R9 ;  /* 0x000000010f097824 */ /* 0x000fe200078e0209 */
[----:B-----5:R-:W-:Y:S01]  /*1f10*/  SHF.R.S32.HI R15, RZ, 0x1f, R27 ;  /* 0x0000001fff0f7819 */ /* 0x020fe2000001141b */
[----:B------:R-:W-:Y:S01]  /*1f20*/  IMAD.WIDE.U32 R36, R27, R56, R4 ;  /* 0x000000381b247225 */ /* 0x000fe200078e0004 */
[----:B------:R-:W-:Y:S02]  /*1f30*/  LOP3.LUT R4, R61, 0x18, R16, 0xf8, !PT ;  /* 0x000000183d047812 */ /* 0x000fe400078ef810 */
[----:B------:R-:W-:Y:S01]  /*1f40*/  LOP3.LUT R73, R52, 0xfffffff8, RZ, 0xc0, !PT ;  /* 0xfffffff834497812 */ /* 0x000fe200078ec0ff */
[----:B------:R-:W-:Y:S01]  /*1f50*/  IMAD R6, R3, R32, RZ ;  /* 0x0000002003067224 */ /* 0x000fe200078e02ff */
[----:B------:R-:W-:Y:S01]  /*1f60*/  LOP3.LUT R4, R4, R65, RZ, 0x3c, !PT ;  /* 0x0000004104047212 */ /* 0x000fe200078e3cff */
[----:B------:R-:W-:Y:S01]  /*1f70*/  IMAD R14, R15, R56, RZ ;  /* 0x000000380f0e7224 */ /* 0x000fe200078e02ff */
[----:B------:R-:W-:Y:S01]  /*1f80*/  SHF.R.S32.HI R77, RZ, 0x1f, R73 ;  /* 0x0000001fff4d7819 */ /* 0x000fe20000011449 */
[----:B------:R-:W-:-:S02]  /*1f90*/  IMAD R21, R19, R33, R6 ;  /* 0x0000002113157224 */ /* 0x000fc400078e0206 */
[----:B------:R-:W-:-:S04]  /*1fa0*/  IMAD.WIDE.U32 R10, R19, R32, R16 ;  /* 0x00000020130a7225 */ /* 0x000fc800078e0010 */
[----:B------:R-:W-:-:S04]  /*1fb0*/  IMAD.WIDE.U32 R6, R19, R32, R42 ;  /* 0x0000002013067225 */ /* 0x000fc800078e002a */
[----:B------:R-:W-:Y:S01]  /*1fc0*/  IMAD R13, R27, R57, R14 ;  /* 0x000000391b0d7224 */ /* 0x000fe200078e020e */
[----:B------:R-:W-:Y:S01]  /*1fd0*/  SHF.L.U64.HI R57, R32, 0x6, R33 ;  /* 0x0000000620397819 */ /* 0x000fe20000010221 */
[----:B------:R-:W-:Y:S01]  /*1fe0*/  IMAD R69, R189, 0x200, R4 ;  /* 0x00000200bd457824 */ /* 0x000fe200078e0204 */
[----:B------:R-:W-:Y:S01]  /*1ff0*/  LOP3.LUT R4, R61, 0x38, R52, 0xf8, !PT ;  /* 0x000000383d047812 */ /* 0x000fe200078ef834 */
[----:B------:R-:W-:Y:S02]  /*2000*/  IMAD.IADD R11, R21, 0x1, R11 ;  /* 0x00000001150b7824 */ /* 0x000fe400078e020b */
[----:B------:R-:W-:Y:S01]  /*2010*/  IMAD.IADD R7, R7, 0x1, R21 ;  /* 0x0000000107077824 */ /* 0x000fe200078e0215 */
[----:B------:R-:W-:Y:S01]  /*2020*/  LOP3.LUT R4, R4, R65, RZ, 0x3c, !PT ;  /* 0x0000004104047212 */ /* 0x000fe200078e3cff */
[-C--:B------:R-:W-:Y:S02]  /*2030*/  IMAD R14, R15, R32.reuse, RZ ;  /* 0x000000200f0e7224 */ /* 0x080fe400078e02ff */
[----:B------:R-:W-:-:S04]  /*2040*/  IMAD.WIDE.U32 R28, R27, R32, R10 ;  /* 0x000000201b1c7225 */ /* 0x000fc800078e000a */
[C---:B------:R-:W-:Y:S02]  /*2050*/  IMAD R75, R27.reuse, R33, R14 ;  /* 0x000000211b4b7224 */ /* 0x040fe400078e020e */
[----:B------:R-:W-:-:S04]  /*2060*/  IMAD.WIDE.U32 R20, R27, R32, R6 ;  /* 0x000000201b147225 */ /* 0x000fc800078e0006 */
[----:B------:R-:W-:-:S04]  /*2070*/  IMAD.WIDE.U32 R38, R27, R56, R8 ;  /* 0x000000381b267225 */ /* 0x000fc800078e0008 */
[----:B------:R-:W-:Y:S01]  /*2080*/  IMAD.IADD R71, R75, 0x1, R29 ;  /* 0x000000014b477824 */ /* 0x000fe200078e021d */
[----:B------:R-:W-:Y:S01]  /*2090*/  IADD3 R75, R21, R75, RZ ;  /* 0x0000004b154b7210 */ /* 0x000fe20007ffe0ff */
[----:B------:R-:W-:Y:S02]  /*20a0*/  IMAD.SHL.U32 R54, R54, 0x40, RZ ;  /* 0x0000004036367824 */ /* 0x000fe400078e00ff */
[----:B------:R-:W-:Y:S02]  /*20b0*/  IMAD.SHL.U32 R56, R56, 0x40, RZ ;  /* 0x0000004038387824 */ /* 0x000fe400078e00ff */
[----:B------:R-:W-:Y:S02]  /*20c0*/  IMAD.SHL.U32 R67, R67, 0x2, RZ ;  /* 0x0000000243437824 */ /* 0x000fe400078e00ff */
[----:B------:R-:W-:Y:S02]  /*20d0*/  IMAD.X R49, R12, 0x1, R3, P2 ;  /* 0x000000010c317824 */ /* 0x000fe400010e0603 */
[----:B------:R-:W-:-:S02]  /*20e0*/  IMAD.IADD R66, R13, 0x1, R39 ;  /* 0x000000010d427824 */ /* 0x000fc400078e0227 */
[----:B------:R-:W-:Y:S02]  /*20f0*/  IMAD.IADD R68, R37, 0x1, R13 ;  /* 0x0000000125447824 */ /* 0x000fe400078e020d */
[----:B------:R-:W-:Y:S02]  /*2100*/  IMAD R70, R189, 0x200, R4 ;  /* 0x00000200bd467824 */ /* 0x000fe400078e0204 */
[----:B-1-34-:R-:W-:-:S07]  /*2110*/  IMAD.IADD R79, R41, 0x1, R79 ;  /* 0x00000001294f7824 */ /* 0x01afce00078e024f */
.L_x_485:
[----:B------:R-:W-:Y:S01]  /*2120*/  VIADD R51, R51, 0xffffffff ;  /* 0xffffffff33337836 */ /* 0x000fe20000000000 */
[----:B------:R-:W-:Y:S01]  /*2130*/  ISETP.GE.AND P3, PT, R63, 0x1, PT ;  /* 0x000000013f00780c */ /* 0x000fe20003f66270 */
[----:B--2---:R-:W-:Y:S01]  /*2140*/  IMAD.SHL.U32 R32, R22, 0x1000, RZ ;  /* 0x0000100016207824 */ /* 0x004fe200078e00ff */
[----:B------:R-:W-:Y:S05]  /*2150*/  YIELD ;  /* 0x0000000000007946 */ /* 0x000fea0003800000 */
[----:B------:R-:W-:Y:S01]  /*2160*/  SHF.R.S32.HI R59, RZ, 0x1f, R51 ;  /* 0x0000001fff3b7819 */ /* 0x000fe20000011433 */
[-C--:B------:R-:W-:Y:S01]  /*2170*/  IMAD R5, R53, R51.reuse, RZ ;  /* 0x0000003335057224 */ /* 0x080fe200078e02ff */
[----:B------:R-:W-:Y:S01]  /*2180*/  BSSY B0, `(.L_x_456) ;  /* 0x000018c000007945 */ /* 0x000fe20003800000 */
[----:B---3--:R-:W-:-:S04]  /*2190*/  IMAD.WIDE.U32 R14, R54, R51, RZ ;  /* 0x00000033360e7225 */ /* 0x008fc800078e00ff */
[----:B------:R-:W-:Y:S01]  /*21a0*/  IMAD R5, R59, R54, R5 ;  /* 0x000000363b057224 */ /* 0x000fe200078e0205 */
[----:B------:R-:W-:-:S03]  /*21b0*/  IADD3 R4, P2, R26, R14, RZ ;  /* 0x0000000e1a047210 */ /* 0x000fc60007f5e0ff */
[----:B------:R-:W-:Y:S01]  /*21c0*/  IMAD.IADD R81, R15, 0x1, R5 ;  /* 0x000000010f517824 */ /* 0x000fe200078e0205 */
[----:B------:R-:W-:Y:S02]  /*21d0*/  IADD3 R5, R69, R32, RZ ;  /* 0x0000002045057210 */ /* 0x000fe40007ffe0ff */
[----:B------:R-:W-:Y:S01]  /*21e0*/  LEA R12, P4, R4, R46, 0x1 ;  /* 0x0000002e040c7211 */ /* 0x000fe200078808ff */
[----:B------:R-:W-:Y:S01]  /*21f0*/  IMAD.X R6, R81, 0x1, R50, P2 ;  /* 0x0000000151067824 */ /* 0x000fe200010e0632 */
[----:B------:R-:W-:Y:S01]  /*2200*/  ISETP.GT.AND P2, PT, R51, R31, PT ;  /* 0x0000001f3300720c */ /* 0x000fe20003f44270 */
[----:B------:R-:W-:-:S03]  /*2210*/  IMAD R33, R5, 0x2, R2 ;  /* 0x0000000205217824 */ /* 0x000fc600078e0202 */
[----:B------:R-:W-:Y:S01]  /*2220*/  LEA.HI.X R13, R4, R47, R6, 0x1, P4 ;  /* 0x0000002f040d7211 */ /* 0x000fe200020f0c06 */
[----:B------:R-:W-:Y:S08]  /*2230*/  @!P3 BRA `(.L_x_457) ;  /* 0x0000001400a0b947 */ /* 0x000ff00003800000 */
[----:B------:R-:W-:Y:S01]  /*2240*/  ULDC.U8 UR4, c[0x0][0x3f0] ;  /* 0x0000fc0000047ab9 */ /* 0x000fe20000000000 */
[-C--:B------:R-:W-:Y:S01]  /*2250*/  IMAD R7, R55, R51.reuse, RZ ;  /* 0x0000003337077224 */ /* 0x080fe200078e02ff */
[----:B------:R-:W-:Y:S01]  /*2260*/  ISETP.NE.AND P3, PT, RZ, UR4, PT ;  /* 0x00000004ff007c0c */ /* 0x000fe2000bf65270 */
[----:B------:R-:W-:-:S04]  /*2270*/  IMAD.WIDE.U32 R4, R56, R51, RZ ;  /* 0x0000003338047225 */ /* 0x000fc800078e00ff */
[----:B------:R-:W-:-:S04]  /*2280*/  IMAD R7, R59, R56, R7 ;  /* 0x000000383b077224 */ /* 0x000fc800078e0207 */
[----:B------:R-:W-:-:S04]  /*2290*/  IMAD.IADD R83, R5, 0x1, R7 ;  /* 0x0000000105537824 */ /* 0x000fc800078e0207 */
[----:B------:R-:W-:Y:S05]  /*22a0*/  @!P3 BRA `(.L_x_458) ;  /* 0x0000000800b4b947 */ /* 0x000fea0003800000 */
[----:B------:R-:W-:Y:S01]  /*22b0*/  IMAD R58, R51, -0x40, R24 ;  /* 0xffffffc0333a7824 */ /* 0x000fe200078e0218 */
[----:B------:R-:W-:Y:S01]  /*22c0*/  BSSY B1, `(.L_x_459) ;  /* 0x000001e000017945 */ /* 0x000fe20003800000 */
[----:B------:R-:W-:Y:S02]  /*22d0*/  CS2R R8, SRZ ;  /* 0x0000000000087805 */ /* 0x000fe4000001ff00 */
[----:B------:R-:W-:Y:S02]  /*22e0*/  CS2R R34, SRZ ;  /* 0x0000000000227805 */ /* 0x000fe4000001ff00 */
[----:B------:R-:W-:Y:S02]  /*22f0*/  CS2R R10, SRZ ;  /* 0x00000000000a7805 */ /* 0x000fe4000001ff00 */
[----:B------:R-:W-:Y:S02]  /*2300*/  VIMNMX R58, R58, 0x40, PT ;  /* 0x000000403a3a7848 */ /* 0x000fe40003fe0100 */
[----:B------:R-:W-:-:S02]  /*2310*/  CS2R R14, SRZ ;  /* 0x00000000000e7805 */ /* 0x000fc4000001ff00 */
[----:B------:R-:W-:-:S13]  /*2320*/  ISETP.GE.AND P4, PT, R19, R58, PT ;  /* 0x0000003a1300720c */ /* 0x000fda0003f86270 */
[----:B------:R-:W-:Y:S05]  /*2330*/  @P4 BRA `(.L_x_460) ;  /* 0x0000000000584947 */ /* 0x000fea0003800000 */
[----:B------:R-:W-:Y:S01]  /*2340*/  IMAD R5, R57, R51, RZ ;  /* 0x0000003339057224 */ /* 0x000fe200078e02ff */
[----:B------:R-:W-:Y:S01]  /*2350*/  IADD3 R7, P3, R36, R4, RZ ;  /* 0x0000000424077210 */ /* 0x000fe20007f7e0ff */
[----:B------:R-:W-:Y:S01]  /*2360*/  IMAD.MOV.U32 R74, RZ, RZ, R20 ;  /* 0x000000ffff4a7224 */ /* 0x000fe200078e0014 */
[----:B------:R-:W-:Y:S01]  /*2370*/  ULDC.64 UR4, c[0x0][0x3c8] ;  /* 0x0000f20000047ab9 */ /* 0x000fe20000000a00 */
[-C--:B------:R-:W-:Y:S01]  /*2380*/  IMAD R9, R59, R60.reuse, R5 ;  /* 0x0000003c3b097224 */ /* 0x080fe200078e0205 */
[----:B------:R-:W-:Y:S01]  /*2390*/  ULDC.64 UR6, c[0x0][0x3e0] ;  /* 0x0000f80000067ab9 */ /* 0x000fe20000000a00 */
[----:B------:R-:W-:-:S04]  /*23a0*/  IMAD.WIDE.U32 R4, R51, R60, R74 ;  /* 0x0000003c33047225 */ /* 0x000fc800078e004a */
[----:B------:R-:W-:Y:S01]  /*23b0*/  IMAD.X R10, R83, 0x1, R68, P3 ;  /* 0x00000001530a7824 */ /* 0x000fe200018e0644 */
[----:B------:R-:W-:Y:S01]  /*23c0*/  LEA R6, P3, R7, UR4, 0x1 ;  /* 0x0000000407067c11 */ /* 0x000fe2000f8608ff */
[----:B------:R-:W-:Y:S01]  /*23d0*/  IMAD.IADD R5, R5, 0x1, R9 ;  /* 0x0000000105057824 */ /* 0x000fe200078e0209 */
[----:B------:R-:W-:Y:S01]  /*23e0*/  LEA R80, P5, R4, UR6, 0x1 ;  /* 0x0000000604507c11 */ /* 0x000fe2000f8a08ff */
[----:B------:R-:W-:Y:S01]  /*23f0*/  VIADD R8, R42, 0x10 ;  /* 0x000000102a087836 */ /* 0x000fe20000000000 */
[----:B------:R-:W-:Y:S02]  /*2400*/  LEA.HI.X R7, R7, UR5, R10, 0x1, P3 ;  /* 0x0000000507077c11 */ /* 0x000fe400098f0c0a */
[----:B------:R-:W-:Y:S02]  /*2410*/  CS2R R10, SRZ ;  /* 0x00000000000a7805 */ /* 0x000fe4000001ff00 */
[----:B------:R-:W-:Y:S02]  /*2420*/  LEA.HI.X R81, R4, UR7, R5, 0x1, P5 ;  /* 0x0000000704517c11 */ /* 0x000fe4000a8f0c05 */
[----:B------:R-:W-:-:S02]  /*2430*/  ISETP.GE.AND P3, PT, R42, R63, PT ;  /* 0x0000003f2a00720c */ /* 0x000fc40003f66270 */
[----:B------:R-:W-:Y:S02]  /*2440*/  ISETP.GE.AND P5, PT, R8, R63, PT ;  /* 0x0000003f0800720c */ /* 0x000fe40003fa6270 */
[----:B------:R-:W-:-:S09]  /*2450*/  CS2R R8, SRZ ;  /* 0x0000000000087805 */ /* 0x000fd2000001ff00 */
[----:B------:R0:W5:Y:S04]  /*2460*/  @!P3 LDG.E.64 R34, desc[UR40][R6.64] ;  /* 0x000000280622b981 */ /* 0x000168000c1e1b00 */
[----:B------:R0:W5:Y:S04]  /*2470*/  @!P5 LDG.E.64 R8, desc[UR40][R6.64+0x20] ;  /* 0x000020280608d981 */ /* 0x000168000c1e1b00 */
[----:B------:R0:W5:Y:S04]  /*2480*/  @!P3 LDG.E.64 R14, desc[UR40][R80.64] ;  /* 0x00000028500eb981 */ /* 0x000168000c1e1b00 */
[----:B------:R0:W5:Y:S02]  /*2490*/  @!P5 LDG.E.64 R10, desc[UR40][R80.64+0x20] ;  /* 0x00002028500ad981 */ /* 0x000164000c1e1b00 */
.L_x_460:
[----:B------:R-:W-:Y:S05]  /*24a0*/  BSYNC B1 ;  /* 0x0000000000017941 */ /* 0x000fea0003800000 */
.L_x_459:
[----:B------:R-:W-:Y:S01]  /*24b0*/  ISETP.NE.AND P3, PT, R184, 0x3, PT ;  /* 0x00000003b800780c */ /* 0x000fe20003f65270 */
[----:B-----5:R-:W-:Y:S01]  /*24c0*/  IMAD.MOV.U32 R5, RZ, RZ, R9 ;  /* 0x000000ffff057224 */ /* 0x020fe200078e0009 */
[----:B------:R-:W-:Y:S01]  /*24d0*/  MOV R4, R8 ;  /* 0x0000000800047202 */ /* 0x000fe20000000f00 */
[----:B0-----:R-:W-:Y:S02]  /*24e0*/  IMAD.MOV.U32 R6, RZ, RZ, R34 ;  /* 0x000000ffff067224 */ /* 0x001fe400078e0022 */
[----:B------:R-:W-:Y:S01]  /*24f0*/  IMAD.MOV.U32 R7, RZ, RZ, R35 ;  /* 0x000000ffff077224 */ /* 0x000fe200078e0023 */
[----:B------:R-:W-:Y:S01]  /*2500*/  PRMT R86, R86, 0x5410, R4 ;  /* 0x0000541056567816 */ /* 0x000fe20000000004 */
[----:B------:R-:W-:Y:S01]  /*2510*/  IMAD.MOV.U32 R4, RZ, RZ, R10 ;  /* 0x000000ffff047224 */ /* 0x000fe200078e000a */
[----:B------:R-:W-:Y:S01]  /*2520*/  PRMT R88, R88, 0x5410, R5 ;  /* 0x0000541058587816 */ /* 0x000fe20000000005 */
[----:B------:R-:W-:Y:S01]  /*2530*/  IMAD.MOV.U32 R5, RZ, RZ, R11 ;  /* 0x000000ffff057224 */ /* 0x000fe200078e000b */
[----:B------:R-:W-:Y:S01]  /*2540*/  PRMT R80, R80, 0x5410, R6 ;  /* 0x0000541050507816 */ /* 0x000fe20000000006 */
[----:B------:R-:W-:Y:S01]  /*2550*/  IMAD.MOV.U32 R6, RZ, RZ, R14 ;  /* 0x000000ffff067224 */ /* 0x000fe200078e000e */
[----:B------:R-:W-:-:S02]  /*2560*/  PRMT R82, R82, 0x5410, R7 ;  /* 0x0000541052527816 */ /* 0x000fc40000000007 */
[----:B------:R-:W-:Y:S02]  /*2570*/  MOV R7, R15 ;  /* 0x0000000f00077202 */ /* 0x000fe40000000f00 */
[----:B------:R-:W-:Y:S02]  /*2580*/  PRMT R90, R90, 0x5410, R4 ;  /* 0x000054105a5a7816 */ /* 0x000fe40000000004 */
[----:B------:R-:W-:Y:S02]  /*2590*/  PRMT R91, R91, 0x5410, R5 ;  /* 0x000054105b5b7816 */ /* 0x000fe40000000005 */
[----:B------:R-:W-:Y:S02]  /*25a0*/  PRMT R80, R6, 0x7610, R80 ;  /* 0x0000761006507816 */ /* 0x000fe40000000050 */
[----:B------:R-:W-:Y:S01]  /*25b0*/  PRMT R82, R7, 0x7610, R82 ;  /* 0x0000761007527816 */ /* 0x000fe20000000052 */
[----:B------:R-:W-:Y:S06]  /*25c0*/  @!P3 BRA `(.L_x_461) ;  /* 0x000000000004b947 */ /* 0x000fec0003800000 */
[----:B------:R-:W-:Y:S01]  /*25d0*/  BPT.TRAP 0x1 ;  /* 0x000000040000795c */ /* 0x000fe20000300000 */
.L_x_461:
[----:B------:R-:W-:Y:S01]  /*25e0*/  IMAD R72, R22, 0x8, R2 ;  /* 0x0000000816487824 */ /* 0x000fe200078e0202 */
[----:B------:R-:W-:Y:S01]  /*25f0*/  SHF.L.U32 R59, R185, 0x1f, RZ ;  /* 0x0000001fb93b7819 */ /* 0x000fe200000006ff */
[----:B------:R-:W-:Y:S03]  /*2600*/  BSSY B1, `(.L_x_462) ;  /* 0x0000003000017945 */ /* 0x000fe60003800000 */
[----:B------:R-:W0:Y:S02]  /*2610*/  SYNCS.PHASECHK.TRANS64.TRYWAIT P5, [R72+URZ+0x28c90], R59 ;  /* 0x028c903b480075a7 */ /* 0x000e2400080a017f */
[----:B0-----:R-:W-:Y:S05]  /*2620*/  @!P5 BRA `(.L_x_463) ;  /* 0x0000012400e4d947 */ /* 0x001fea0003800000 */
.L_x_671:
[----:B------:R-:W-:Y:S05]  /*2630*/  BSYNC B1 ;  /* 0x0000000000017941 */ /* 0x000fea0003800000 */
.L_x_462:
[----:B------:R-:W-:Y:S05]  /*2640*/  @P4 BRA `(.L_x_464) ;  /* 0x0000001000fc4947 */ /* 0x000fea0003800000 */
[----:B------:R-:W-:Y:S04]  /*2650*/  BSSY B1, `(.L_x_465) ;  /* 0x0000036000017945 */ /* 0x000fe80003800000 */
[----:B------:R-:W-:Y:S05]  /*2660*/  @P0 BRA `(.L_x_466) ;  /* 0x0000000000d00947 */ /* 0x000fea0003800000 */
[----:B------:R1:W2:Y:S01]  /*2670*/  LDS.128 R4, [R33+0x22400] ;  /* 0x0224000021047984 */ /* 0x0002a20000000c00 */
[----:B------:R-:W-:Y:S01]  /*2680*/  ISETP.GE.AND P4, PT, R42, R63, PT ;  /* 0x0000003f2a00720c */ /* 0x000fe20003f86270 */
[----:B------:R-:W-:-:S12]  /*2690*/  BSSY B2, `(.L_x_467) ;  /* 0x0000030000027945 */ /* 0x000fd80003800000 */
[----:B-1----:R-:W-:Y:S05]  /*26a0*/  @P4 BRA `(.L_x_468) ;  /* 0x0000000000b84947 */ /* 0x002fea0003800000 */
[----:B------:R-:W-:Y:S01]  /*26b0*/  SHF.R.U64 R81, R14, 0x10, R15 ;  /* 0x000000100e517819 */ /* 0x000fe2000000120f */
[----:B--2---:R-:W-:Y:S01]  /*26c0*/  IMAD.U32 R33, R7, 0x10000, RZ ;  /* 0x0001000007217824 */ /* 0x004fe200078e00ff */
[----:B------:R-:W-:Y:S01]  /*26d0*/  SHF.R.U64 R74, R34, 0x10, R35 ;  /* 0x00000010224a7819 */ /* 0x000fe20000001223 */
[----:B------:R-:W-:Y:S01]  /*26e0*/  IMAD.U32 R14, R6, 0x10000, RZ ;  /* 0x00010000060e7824 */ /* 0x000fe200078e00ff */
[----:B------:R-:W-:Y:S02]  /*26f0*/  SHF.R.U32.HI R83, RZ, 0x10, R15 ;  /* 0x00000010ff537819 */ /* 0x000fe4000001160f */
[----:B------:R-:W-:Y:S02]  /*2700*/  SHF.R.U32.HI R78, RZ, 0x10, R35 ;  /* 0x00000010ff4e7819 */ /* 0x000fe40000011623 */
[C---:B------:R-:W-:Y:S02]  /*2710*/  PRMT R81, R80.reuse, 0x5410, R81 ;  /* 0x0000541050517816 */ /* 0x040fe40000000051 */
[----:B------:R-:W-:-:S02]  /*2720*/  PRMT R35, R80, 0x5432, R74 ;  /* 0x0000543250237816 */ /* 0x000fc4000000004a */
[C---:B------:R-:W-:Y:S02]  /*2730*/  PRMT R83, R82.reuse, 0x5410, R83 ;  /* 0x0000541052537816 */ /* 0x040fe40000000053 */
[----:B------:R-:W-:Y:S02]  /*2740*/  LOP3.LUT R34, R7, 0xffff0000, RZ, 0xc0, !PT ;  /* 0xffff000007227812 */ /* 0x000fe400078ec0ff */
[----:B------:R-:W-:Y:S01]  /*2750*/  PRMT R78, R82, 0x5432, R78 ;  /* 0x00005432524e7816 */ /* 0x000fe2000000004e */
[----:B------:R-:W-:Y:S01]  /*2760*/  IMAD.U32 R85, R83, 0x10000, RZ ;  /* 0x0001000053557824 */ /* 0x000fe200078e00ff */
[----:B------:R-:W-:Y:S02]  /*2770*/  LOP3.LUT R7, R5, 0xffff0000, RZ, 0xc0, !PT ;  /* 0xffff000005077812 */ /* 0x000fe400078ec0ff */
[C---:B------:R-:W-:Y:S01]  /*2780*/  LOP3.LUT R82, R81.reuse, 0xffff0000, RZ, 0xc0, !PT ;  /* 0xffff000051527812 */ /* 0x040fe200078ec0ff */
[----:B------:R-:W-:Y:S01]  /*2790*/  IMAD.U32 R81, R81, 0x10000, RZ ;  /* 0x0001000051517824 */ /* 0x000fe200078e00ff */
[C---:B------:R-:W-:Y:S01]  /*27a0*/  LOP3.LUT R74, R35.reuse, 0xffff0000, RZ, 0xc0, !PT ;  /* 0xffff0000234a7812 */ /* 0x040fe200078ec0ff */
[----:B------:R-:W-:Y:S01]  /*27b0*/  IMAD.U32 R35, R35, 0x10000, RZ ;  /* 0x0001000023237824 */ /* 0x000fe200078e00ff */
[----:B------:R-:W-:Y:S01]  /*27c0*/  LOP3.LUT R15, R6, 0xffff0000, RZ, 0xc0, !PT ;  /* 0xffff0000060f7812 */ /* 0x000fe200078ec0ff */
[----:B------:R-:W-:Y:S01]  /*27d0*/  IMAD.U32 R6, R5, 0x10000, RZ ;  /* 0x0001000005067824 */ /* 0x000fe200078e00ff */
[----:B------:R-:W-:Y:S01]  /*27e0*/  SHF.L.U32 R80, R78, 0x10, RZ ;  /* 0x000000104e507819 */ /* 0x000fe200000006ff */
[----:B------:R-:W-:-:S02]  /*27f0*/  IMAD.U32 R5, R4, 0x10000, RZ ;  /* 0x0001000004057824 */ /* 0x000fc400078e00ff */
[C---:B------:R-:W-:Y:S01]  /*2800*/  FMUL.FTZ R87, R7.reuse, R82 ;  /* 0x0000005207577220 */ /* 0x040fe20000410000 */
[----:B------:R-:W-:Y:S01]  /*2810*/  FMUL.FTZ R7, R7, R74 ;  /* 0x0000004a07077220 */ /* 0x000fe20000410000 */
[----:B------:R-:W-:Y:S01]  /*2820*/  LOP3.LUT R4, R4, 0xffff0000, RZ, 0xc0, !PT ;  /* 0xffff000004047812 */ /* 0x000fe200078ec0ff */
[----:B------:R-:W-:Y:S01]  /*2830*/  FMUL.FTZ R89, R15, R85 ;  /* 0x000000550f597220 */ /* 0x000fe20000410000 */
[----:B------:R-:W-:Y:S01]  /*2840*/  LOP3.LUT R83, R83, 0xffff0000, RZ, 0xc0, !PT ;  /* 0xffff000053537812 */ /* 0x000fe200078ec0ff */
[----:B------:R-:W-:Y:S01]  /*2850*/  FMUL.FTZ R15, R15, R80 ;  /* 0x000000500f0f7220 */ /* 0x000fe20000410000 */
[----:B------:R-:W-:Y:S01]  /*2860*/  LOP3.LUT R78, R78, 0xffff0000, RZ, 0xc0, !PT ;  /* 0xffff00004e4e7812 */ /* 0x000fe200078ec0ff */
[C---:B------:R-:W-:Y:S01]  /*2870*/  FFMA.FTZ R87, R6.reuse, R74, -R87 ;  /* 0x0000004a06577223 */ /* 0x040fe20000010857 */
[----:B------:R-:W-:Y:S01]  /*2880*/  FFMA.FTZ R82, R6, R82, R7 ;  /* 0x0000005206527223 */ /* 0x000fe20000010007 */
[----:B------:R-:W-:Y:S01]  /*2890*/  FFMA.FTZ R89, R14, R80, -R89 ;  /* 0x000000500e597223 */ /* 0x000fe20000010859 */
[----:B------:R-:W-:Y:S01]  /*28a0*/  FMUL.FTZ R6, R4, R81 ;  /* 0x0000005104067220 */ /* 0x000fe20000410000 */
[----:B------:R-:W-:Y:S01]  /*28b0*/  FFMA.FTZ R14, R14, R85, R15 ;  /* 0x000000550e0e7223 */ /* 0x000fe2000001000f */
[----:B------:R-:W-:Y:S01]  /*28c0*/  FMUL.FTZ R74, R34, R83 ;  /* 0x00000053224a7220 */ /* 0x000fe20000410000 */
[-C--:B------:R-:W-:Y:S01]  /*28d0*/  FMUL.FTZ R4, R4, R35.reuse ;  /* 0x0000002304047220 */ /* 0x080fe20000410000 */
[-C--:B------:R-:W-:Y:S01]  /*28e0*/  FMUL.FTZ R34, R34, R78.reuse ;  /* 0x0000004e22227220 */ /* 0x080fe20000410000 */
[----:B------:R-:W-:Y:S01]  /*28f0*/  FFMA.FTZ R6, R5, R35, -R6 ;  /* 0x0000002305067223 */ /* 0x000fe20000010806 */
[----:B------:R-:W-:Y:S01]  /*2900*/  FFMA.FTZ R74, R33, R78, -R74 ;  /* 0x0000004e214a7223 */ /* 0x000fe2000001084a */
[----:B------:R-:W-:Y:S01]  /*2910*/  FFMA.FTZ R5, R5, R81, R4 ;  /* 0x0000005105057223 */ /* 0x000fe20000010004 */
[----:B------:R-:W-:Y:S01]  /*2920*/  FFMA.FTZ R33, R33, R83, R34 ;  /* 0x0000005321217223 */ /* 0x000fe20000010022 */
[----:B------:R-:W-:-:S02]  /*2930*/  F2FP.BF16.F32.PACK_AB R82, R82, R87 ;  /* 0x000000575252723e */ /* 0x000fc400000010ff */
[----:B------:R-:W-:Y:S02]  /*2940*/  F2FP.BF16.F32.PACK_AB R14, R14, R89 ;  /* 0x000000590e0e723e */ /* 0x000fe400000010ff */
[----:B------:R-:W-:Y:S01]  /*2950*/  F2FP.BF16.F32.PACK_AB R4, R5, R6 ;  /* 0x000000060504723e */ /* 0x000fe200000010ff */
[----:B------:R-:W-:Y:S01]  /*2960*/  IMAD.MOV.U32 R5, RZ, RZ, R82 ;  /* 0x000000ffff057224 */ /* 0x000fe200078e0052 */
[----:B------:R-:W-:Y:S01]  /*2970*/  F2FP.BF16.F32.PACK_AB R7, R33, R74 ;  /* 0x0000004a2107723e */ /* 0x000fe200000010ff */
[----:B------:R-:W-:-:S07]  /*2980*/  IMAD.MOV.U32 R6, RZ, RZ, R14 ;  /* 0x000000ffff067224 */ /* 0x000fce00078e000e */
.L_x_468:
[----:B------:R-:W-:Y:S05]  /*2990*/  BSYNC B2 ;  /* 0x0000000000027941 */ /* 0x000fea0003800000 */
.L_x_467:
[----:B--2---:R1:W-:Y:S02]  /*29a0*/  STG.E.128 desc[UR40][R12.64], R4 ;  /* 0x000000040c007986 */ /* 0x0043e4000c101d28 */
.L_x_466:
[----:B------:R-:W-:Y:S05]  /*29b0*/  BSYNC B1 ;  /* 0x0000000000017941 */ /* 0x000fea0003800000 */
.L_x_465:
[----:B------:R-:W-:Y:S05]  /*29c0*/  @P1 BRA `(.L_x_464) ;  /* 0x00000010001c1947 */ /* 0x000fea0003800000 */
[----:B-1----:R-:W-:Y:S01]  /*29d0*/  IMAD.MOV.U32 R5, RZ, RZ, 0x20 ;  /* 0x00000020ff057424 */ /* 0x002fe200078e00ff */
[----:B------:R-:W-:Y:S01]  /*29e0*/  LOP3.LUT P4, RZ, R186, 0x4, RZ, 0xc0, !PT ;  /* 0x00000004baff7812 */ /* 0x000fe2000788c0ff */
[----:B------:R-:W-:Y:S01]  /*29f0*/  BSSY B1, `(.L_x_469) ;  /* 0x0000036000017945 */ /* 0x000fe20003800000 */
[----:B------:R-:W-:Y:S02]  /*2a00*/  IADD3 R14, R42, 0x10, RZ ;  /* 0x000000102a0e7810 */ /* 0x000fe40007ffe0ff */
[----:B------:R-:W-:Y:S02]  /*2a10*/  SEL R5, R5, 0xffffffe0, !P4 ;  /* 0xffffffe005057807 */ /* 0x000fe40006000000 */
[----:B------:R-:W-:Y:S02]  /*2a20*/  ISETP.GE.AND P4, PT, R14, R63, PT ;  /* 0x0000003f0e00720c */ /* 0x000fe40003f86270 */
[----:B------:R-:W-:-:S05]  /*2a30*/  IADD3 R5, R5, R69, R32 ;  /* 0x0000004505057210 */ /* 0x000fca0007ffe020 */
[----:B------:R-:W-:-:S06]  /*2a40*/  IMAD R4, R5, 0x2, R2 ;  /* 0x0000000205047824 */ /* 0x000fcc00078e0202 */
[----:B------:R-:W1:Y:S01]  /*2a50*/  LDS.128 R4, [R4+0x22400] ;  /* 0x0224000004047984 */ /* 0x000e620000000c00 */
[----:B------:R-:W-:Y:S05]  /*2a60*/  @P4 BRA `(.L_x_470) ;  /* 0x0000000000b84947 */ /* 0x000fea0003800000 */
[----:B------:R-:W-:Y:S01]  /*2a70*/  SHF.R.U64 R14, R8, 0x10, R9 ;  /* 0x00000010080e7819 */ /* 0x000fe20000001209 */
[----:B-1----:R-:W-:Y:S01]  /*2a80*/  IMAD.U32 R8, R6, 0x10000, RZ ;  /* 0x0001000006087824 */ /* 0x002fe200078e00ff */
[--C-:B------:R-:W-:Y:S01]  /*2a90*/  SHF.R.U64 R34, R10, 0x10, R11.reuse ;  /* 0x000000100a227819 */ /* 0x100fe2000000120b */
[----:B------:R-:W-:Y:S01]  /*2aa0*/  IMAD.U32 R10, R7, 0x10000, RZ ;  /* 0x00010000070a7824 */ /* 0x000fe200078e00ff */
[----:B------:R-:W-:Y:S02]  /*2ab0*/  SHF.R.U32.HI R74, RZ, 0x10, R11 ;  /* 0x00000010ff4a7819 */ /* 0x000fe4000001160b */
[----:B------:R-:W-:Y:S02]  /*2ac0*/  SHF.R.U32.HI R32, RZ, 0x10, R9 ;  /* 0x00000010ff207819 */ /* 0x000fe40000011609 */
[----:B------:R-:W-:Y:S02]  /*2ad0*/  PRMT R14, R86, 0x5432, R14 ;  /* 0x00005432560e7816 */ /* 0x000fe4000000000e */
[----:B------:R-:W-:-:S02]  /*2ae0*/  PRMT R34, R90, 0x5432, R34 ;  /* 0x000054325a227816 */ /* 0x000fc40000000022 */
[----:B------:R-:W-:Y:S02]  /*2af0*/  PRMT R74, R91, 0x5432, R74 ;  /* 0x000054325b4a7816 */ /* 0x000fe4000000004a */
[----:B------:R-:W-:Y:S02]  /*2b00*/  PRMT R32, R88, 0x5432, R32 ;  /* 0x0000543258207816 */ /* 0x000fe40000000020 */
[----:B------:R-:W-:Y:S01]  /*2b10*/  LOP3.LUT R11, R7, 0xffff0000, RZ, 0xc0, !PT ;  /* 0xffff0000070b7812 */ /* 0x000fe200078ec0ff */
[----:B------:R-:W-:Y:S01]  /*2b20*/  IMAD.U32 R78, R74, 0x10000, RZ ;  /* 0x000100004a4e7824 */ /* 0x000fe200078e00ff */
[----:B------:R-:W-:Y:S01]  /*2b30*/  LOP3.LUT R7, R5, 0xffff0000, RZ, 0xc0, !PT ;  /* 0xffff000005077812 */ /* 0x000fe200078ec0ff */
[----:B------:R-:W-:Y:S01]  /*2b40*/  IMAD.U32 R33, R32, 0x10000, RZ ;  /* 0x0001000020217824 */ /* 0x000fe200078e00ff */
[----:B------:R-:W-:Y:S02]  /*2b50*/  LOP3.LUT R35, R34, 0xffff0000, RZ, 0xc0, !PT ;  /* 0xffff000022237812 */ /* 0x000fe400078ec0ff */
[C---:B------:R-:W-:Y:S01]  /*2b60*/  LOP3.LUT R15, R14.reuse, 0xffff0000, RZ, 0xc0, !PT ;  /* 0xffff00000e0f7812 */ /* 0x040fe200078ec0ff */
[----:B------:R-:W-:Y:S01]  /*2b70*/  IMAD.U32 R14, R14, 0x10000, RZ ;  /* 0x000100000e0e7824 */ /* 0x000fe200078e00ff */
[----:B------:R-:W-:Y:S01]  /*2b80*/  LOP3.LUT R9, R6, 0xffff0000, RZ, 0xc0, !PT ;  /* 0xffff000006097812 */ /* 0x000fe200078ec0ff */
[C---:B------:R-:W-:Y:S01]  /*2b90*/  FMUL.FTZ R81, R7.reuse, R35 ;  /* 0x0000002307517220 */ /* 0x040fe20000410000 */
[----:B------:R-:W-:Y:S01]  /*2ba0*/  LOP3.LUT R74, R74, 0xffff0000, RZ, 0xc0, !PT ;  /* 0xffff00004a4a7812 */ /* 0x000fe200078ec0ff */
[----:B------:R-:W-:Y:S01]  /*2bb0*/  FMUL.FTZ R80, R7, R15 ;  /* 0x0000000f07507220 */ /* 0x000fe20000410000 */
[----:B------:R-:W-:Y:S01]  /*2bc0*/  LOP3.LUT R32, R32, 0xffff0000, RZ, 0xc0, !PT ;  /* 0xffff000020207812 */ /* 0x000fe200078ec0ff */
[C---:B------:R-:W-:Y:S01]  /*2bd0*/  FMUL.FTZ R7, R9.reuse, R78 ;  /* 0x0000004e09077220 */ /* 0x040fe20000410000 */
[-C--:B------:R-:W-:Y:S01]  /*2be0*/  FMUL.FTZ R9, R9, R33.reuse ;  /* 0x0000002109097220 */ /* 0x080fe20000410000 */
[----:B------:R-:W-:Y:S01]  /*2bf0*/  IMAD.U32 R6, R5, 0x10000, RZ ;  /* 0x0001000005067824 */ /* 0x000fe200078e00ff */
[----:B------:R-:W-:Y:S01]  /*2c00*/  SHF.L.U32 R34, R34, 0x10, RZ ;  /* 0x0000001022227819 */ /* 0x000fe200000006ff */
[----:B------:R-:W-:Y:S01]  /*2c10*/  FFMA.FTZ R33, R8, R33, -R7 ;  /* 0x0000002108217223 */ /* 0x000fe20000010807 */
[----:B------:R-:W-:-:S02]  /*2c20*/  IMAD.U32 R5, R4, 0x10000, RZ ;  /* 0x0001000004057824 */ /* 0x000fc400078e00ff */
[----:B------:R-:W-:Y:S01]  /*2c30*/  FFMA.FTZ R8, R8, R78, R9 ;  /* 0x0000004e08087223 */ /* 0x000fe20000010009 */
[----:B------:R-:W-:Y:S01]  /*2c40*/  LOP3.LUT R4, R4, 0xffff0000, RZ, 0xc0, !PT ;  /* 0xffff000004047812 */ /* 0x000fe200078ec0ff */
[C---:B------:R-:W-:Y:S01]  /*2c50*/  FMUL.FTZ R9, R11.reuse, R74 ;  /* 0x0000004a0b097220 */ /* 0x040fe20000410000 */
[-C--:B------:R-:W-:Y:S01]  /*2c60*/  FMUL.FTZ R11, R11, R32.reuse ;  /* 0x000000200b0b7220 */ /* 0x080fe20000410000 */
[C---:B------:R-:W-:Y:S01]  /*2c70*/  FFMA.FTZ R81, R6.reuse, R15, -R81 ;  /* 0x0000000f06517223 */ /* 0x040fe20000010851 */
[----:B------:R-:W-:Y:S01]  /*2c80*/  FFMA.FTZ R80, R6, R35, R80 ;  /* 0x0000002306507223 */ /* 0x000fe20000010050 */
[----:B------:R-:W-:Y:S01]  /*2c90*/  FFMA.FTZ R9, R10, R32, -R9 ;  /* 0x000000200a097223 */ /* 0x000fe20000010809 */
[C---:B------:R-:W-:Y:S01]  /*2ca0*/  FMUL.FTZ R6, R4.reuse, R34 ;  /* 0x0000002204067220 */ /* 0x040fe20000410000 */
[----:B------:R-:W-:Y:S01]  /*2cb0*/  FMUL.FTZ R7, R4, R14 ;  /* 0x0000000e04077220 */ /* 0x000fe20000410000 */
[----:B------:R-:W-:Y:S01]  /*2cc0*/  FFMA.FTZ R10, R10, R74, R11 ;  /* 0x0000004a0a0a7223 */ /* 0x000fe2000001000b */
[----:B------:R-:W-:Y:S01]  /*2cd0*/  F2FP.BF16.F32.PACK_AB R8, R8, R33 ;  /* 0x000000210808723e */ /* 0x000fe200000010ff */
[C---:B------:R-:W-:Y:S01]  /*2ce0*/  FFMA.FTZ R6, R5.reuse, R14, -R6 ;  /* 0x0000000e05067223 */ /* 0x040fe20000010806 */
[----:B------:R-:W-:Y:S01]  /*2cf0*/  FFMA.FTZ R7, R5, R34, R7 ;  /* 0x0000002205077223 */ /* 0x000fe20000010007 */
[----:B------:R-:W-:-:S02]  /*2d00*/  F2FP.BF16.F32.PACK_AB R5, R80, R81 ;  /* 0x000000515005723e */ /* 0x000fc400000010ff */
[----:B------:R-:W-:Y:S02]  /*2d10*/  F2FP.BF16.F32.PACK_AB R9, R10, R9 ;  /* 0x000000090a09723e */ /* 0x000fe400000010ff */
[----:B------:R-:W-:Y:S01]  /*2d20*/  F2FP.BF16.F32.PACK_AB R4, R7, R6 ;  /* 0x000000060704723e */ /* 0x000fe200000010ff */
[----:B------:R-:W-:Y:S02]  /*2d30*/  IMAD.MOV.U32 R6, RZ, RZ, R8 ;  /* 0x000000ffff067224 */ /* 0x000fe400078e0008 */
[----:B------:R-:W-:-:S07]  /*2d40*/  IMAD.MOV.U32 R7, RZ, RZ, R9 ;  /* 0x000000ffff077224 */ /* 0x000fce00078e0009 */
.L_x_470:
[----:B------:R-:W-:Y:S05]  /*2d50*/  BSYNC B1 ;  /* 0x0000000000017941 */ /* 0x000fea0003800000 */
.L_x_469:
[----:B-1----:R1:W-:Y:S01]  /*2d60*/  STG.E.128 desc[UR40][R12.64+0x40], R4 ;  /* 0x000040040c007986 */ /* 0x0023e2000c101d28 */
[----:B------:R-:W-:Y:S05]  /*2d70*/  BRA `(.L_x_464) ;  /* 0x0000000c00307947 */ /* 0x000fea0003800000 */
.L_x_458:
[----:B------:R-:W-:Y:S01]  /*2d80*/  IMAD R58, R51, -0x40, R24 ;  /* 0xffffffc0333a7824 */ /* 0x000fe200078e0218 */
[----:B------:R-:W-:-:S04]  /*2d90*/  ISETP.GE.AND P4, PT, R16, R63, PT ;  /* 0x0000003f1000720c */ /* 0x000fc80003f86270 */
[----:B------:R-:W-:-:S04]  /*2da0*/  VIMNMX R58, R58, 0x40, PT ;  /* 0x000000403a3a7848 */ /* 0x000fc80003fe0100 */
[----:B------:R-:W-:-:S13]  /*2db0*/  ISETP.GE.OR P3, PT, R19, R58, P4 ;  /* 0x0000003a1300720c */ /* 0x000fda0002766670 */
[----:B------:R-:W0:Y:S01]  /*2dc0*/  @!P3 LDC.64 R12, c[0x0][0x3c8] ;  /* 0x0000f200ff0cbb82 */ /* 0x000e220000000a00 */
[----:B------:R-:W-:Y:S01]  /*2dd0*/  @!P3 IADD3 R6, P5, R38, R4, RZ ;  /* 0x000000042606b210 */ /* 0x000fe20007fbe0ff */
[----:B------:R-:W-:Y:S02]  /*2de0*/  @!P3 IMAD R4, R57, R51, RZ ;  /* 0x000000333904b224 */ /* 0x000fe400078e02ff */
[----:B------:R-:W-:Y:S02]  /*2df0*/  @!P3 IMAD.MOV.U32 R5, RZ, RZ, R71 ;  /* 0x000000ffff05b224 */ /* 0x000fe400078e0047 */
[----:B------:R-:W-:Y:S02]  /*2e00*/  @!P3 IMAD R59, R59, R60, R4 ;  /* 0x0000003c3b3bb224 */ /* 0x000fe400078e0204 */
[----:B------:R-:W1:Y:S01]  /*2e10*/  @!P3 LDC.64 R34, c[0x0][0x3e0] ;  /* 0x0000f800ff22bb82 */ /* 0x000e620000000a00 */
[----:B------:R-:W-:Y:S02]  /*2e20*/  @!P3 IMAD.MOV.U32 R4, RZ, RZ, R28 ;  /* 0x000000ffff04b224 */ /* 0x000fe400078e001c */
[----:B------:R-:W-:-:S02]  /*2e30*/  @!P3 IMAD.X R7, R83, 0x1, R66, P5 ;  /* 0x000000015307b824 */ /* 0x000fc400028e0642 */
[----:B------:R-:W-:Y:S01]  /*2e40*/  @!P3 IMAD.WIDE.U32 R8, R51, R60, R4 ;  /* 0x0000003c3308b225 */ /* 0x000fe200078e0004 */
[----:B------:R-:W-:-:S04]  /*2e50*/  CS2R R4, SRZ ;  /* 0x0000000000047805 */ /* 0x000fc8000001ff00 */
[----:B------:R-:W-:Y:S02]  /*2e60*/  @!P3 IADD3 R9, R59, R9, RZ ;  /* 0x000000093b09b210 */ /* 0x000fe40007ffe0ff */
[----:B0-----:R-:W-:-:S04]  /*2e70*/  @!P3 LEA R12, P5, R6, R12, 0x1 ;  /* 0x0000000c060cb211 */ /* 0x001fc800078a08ff */
[----:B------:R-:W-:Y:S02]  /*2e80*/  @!P3 LEA.HI.X R13, R6, R13, R7, 0x1, P5 ;  /* 0x0000000d060db211 */ /* 0x000fe400028f0c07 */
[----:B------:R-:W-:Y:S02]  /*2e90*/  CS2R R6, SRZ ;  /* 0x0000000000067805 */ /* 0x000fe4000001ff00 */
[C---:B-1----:R-:W-:Y:S02]  /*2ea0*/  @!P3 LEA R34, P5, R8.reuse, R34, 0x1 ;  /* 0x000000220822b211 */ /* 0x042fe400078a08ff */
[----:B------:R-:W-:Y:S02]  /*2eb0*/  CS2R R10, SRZ ;  /* 0x00000000000a7805 */ /* 0x000fe4000001ff00 */
[----:B------:R-:W2:Y:S01]  /*2ec0*/  @!P3 LDG.E.128 R4, desc[UR40][R12.64] ;  /* 0x000000280c04b981 */ /* 0x000ea2000c1e1d00 */
[----:B------:R-:W-:Y:S02]  /*2ed0*/  @!P3 LEA.HI.X R35, R8, R35, R9, 0x1, P5 ;  /* 0x000000230823b211 */ /* 0x000fe400028f0c09 */
[----:B------:R-:W-:-:S06]  /*2ee0*/  CS2R R8, SRZ ;  /* 0x0000000000087805 */ /* 0x000fcc000001ff00 */
[----:B------:R-:W3:Y:S01]  /*2ef0*/  @!P3 LDG.E.128 R8, desc[UR40][R34.64] ;  /* 0x000000282208b981 */ /* 0x000ee2000c1e1d00 */
[----:B------:R-:W-:Y:S01]  /*2f00*/  ISETP.NE.AND P3, PT, R184, 0x3, PT ;  /* 0x00000003b800780c */ /* 0x000fe20003f65270 */
[----:B--2---:R-:W-:Y:S02]  /*2f10*/  IMAD.MOV.U32 R33, RZ, RZ, R6 ;  /* 0x000000ffff217224 */ /* 0x004fe400078e0006 */
[----:B------:R-:W-:Y:S02]  /*2f20*/  IMAD.MOV.U32 R72, RZ, RZ, R4 ;  /* 0x000000ffff487224 */ /* 0x000fe400078e0004 */
[----:B------:R-:W-:Y:S02]  /*2f30*/  IMAD.MOV.U32 R59, RZ, RZ, R7 ;  /* 0x000000ffff3b7224 */ /* 0x000fe400078e0007 */
[----:B------:R-:W-:Y:S01]  /*2f40*/  IMAD.MOV.U32 R74, RZ, RZ, R5 ;  /* 0x000000ffff4a7224 */ /* 0x000fe200078e0005 */
[----:B------:R-:W-:Y:S01]  /*2f50*/  PRMT R92, R33, 0x5410, R72 ;  /* 0x00005410215c7816 */ /* 0x000fe20000000048 */
[----:B---3--:R-:W-:Y:S01]  /*2f60*/  IMAD.MOV.U32 R12, RZ, RZ, R10 ;  /* 0x000000ffff0c7224 */ /* 0x008fe200078e000a */
[----:B------:R-:W-:Y:S01]  /*2f70*/  PRMT R94, R94, 0x5410, R59 ;  /* 0x000054105e5e7816 */ /* 0x000fe2000000003b */
[----:B------:R-:W-:Y:S01]  /*2f80*/  IMAD.MOV.U32 R13, RZ, RZ, R11 ;  /* 0x000000ffff0d7224 */ /* 0x000fe200078e000b */
[----:B------:R-:W-:Y:S01]  /*2f90*/  PRMT R95, R95, 0x5410, R74 ;  /* 0x000054105f5f7816 */ /* 0x000fe2000000004a */
[----:B------:R-:W-:Y:S01]  /*2fa0*/  IMAD.MOV.U32 R34, RZ, RZ, R9 ;  /* 0x000000ffff227224 */ /* 0x000fe200078e0009 */
[----:B------:R-:W-:-:S02]  /*2fb0*/  MOV R33, R8 ;  /* 0x0000000800217202 */ /* 0x000fc40000000f00 */
[----:B------:R-:W-:Y:S02]  /*2fc0*/  PRMT R94, R12, 0x7610, R94 ;  /* 0x000076100c5e7816 */ /* 0x000fe4000000005e */
[----:B------:R-:W-:Y:S02]  /*2fd0*/  PRMT R95, R13, 0x7610, R95 ;  /* 0x000076100d5f7816 */ /* 0x000fe4000000005f */
[----:B------:R-:W-:Y:S01]  /*2fe0*/  PRMT R86, R33, 0x5410, R34 ;  /* 0x0000541021567816 */ /* 0x000fe20000000022 */
[----:B------:R-:W-:Y:S06]  /*2ff0*/  @!P3 BRA `(.L_x_471) ;  /* 0x000000000004b947 */ /* 0x000fec0003800000 */
[----:B------:R-:W-:Y:S01]  /*3000*/  BPT.TRAP 0x1 ;  /* 0x000000040000795c */ /* 0x000fe20000300000 */
.L_x_471:
[----:B------:R-:W-:Y:S01]  /*3010*/  IMAD R72, R22, 0x8, R2 ;  /* 0x0000000816487824 */ /* 0x000fe200078e0202 */
[----:B------:R-:W-:Y:S01]  /*3020*/  SHF.L.U32 R59, R185, 0x1f, RZ ;  /* 0x0000001fb93b7819 */ /* 0x000fe200000006ff */
[----:B------:R-:W-:Y:S03]  /*3030*/  BSSY B1, `(.L_x_472) ;  /* 0x0000003000017945 */ /* 0x000fe60003800000 */
[----:B------:R-:W0:Y:S02]  /*3040*/  SYNCS.PHASECHK.TRANS64.TRYWAIT P5, [R72+URZ+0x28c90], R59 ;  /* 0x028c903b480075a7 */ /* 0x000e2400080a017f */
[----:B0-----:R-:W-:Y:S05]  /*3050*/  @!P5 BRA `(.L_x_473) ;  /* 0x0000011c006cd947 */ /* 0x001fea0003800000 */
.L_x_672:
[----:B------:R-:W-:Y:S05]  /*3060*/  BSYNC B1 ;  /* 0x0000000000017941 */ /* 0x000fea0003800000 */
.L_x_472:
[----:B------:R-:W-:Y:S01]  /*3070*/  ISETP.GE.OR P5, PT, R19, R58, P0 ;  /* 0x0000003a1300720c */ /* 0x000fe200007a6670 */
[----:B------:R-:W-:Y:S01]  /*3080*/  ULDC.64 UR4, c[0x0][0x2f0] ;  /* 0x0000bc0000047ab9 */ /* 0x000fe20000000a00 */
[----:B------:R-:W-:Y:S02]  /*3090*/  IMAD.MOV.U32 R80, RZ, RZ, R14 ;  /* 0x000000ffff507224 */ /* 0x000fe400078e000e */
[----:B------:R-:W-:Y:S02]  /*30a0*/  IMAD R12, R3, UR4, RZ ;  /* 0x00000004030c7c24 */ /* 0x000fe4000f8e02ff */
[----:B------:R-:W-:-:S04]  /*30b0*/  IMAD.WIDE.U32 R80, R19, UR4, R80 ;  /* 0x0000000413507c25 */ /* 0x000fc8000f8e0050 */
[----:B------:R-:W-:-:S03]  /*30c0*/  IMAD R13, R19, UR5, R12 ;  /* 0x00000005130d7c24 */ /* 0x000fc6000f8e020c */
[----:B------:R-:W-:Y:S05]  /*30d0*/  @P5 BRA `(.L_x_464) ;  /* 0x0000000800585947 */ /* 0x000fea0003800000 */
[----:B------:R-:W-:Y:S01]  /*30e0*/  IMAD.IADD R98, R13, 0x1, R81 ;  /* 0x000000010d627824 */ /* 0x000fe200078e0251 */
[----:B------:R-:W-:Y:S01]  /*30f0*/  IADD3 R74, P5, P6, R44, R80, R73 ;  /* 0x000000502c4a7210 */ /* 0x000fe20007ebe049 */
[----:B------:R-:W-:Y:S01]  /*3100*/  IMAD.IADD R12, R64, 0x1, -R67 ;  /* 0x00000001400c7824 */ /* 0x000fe200078e0a43 */
[----:B------:R-:W-:Y:S02]  /*3110*/  BSSY B1, `(.L_x_474) ;  /* 0x0000070000017945 */ /* 0x000fe40003800000 */
[----:B------:R-:W-:Y:S02]  /*3120*/  IADD3.X R78, R0, R98, R77, P5, P6 ;  /* 0x00000062004e7210 */ /* 0x000fe40002fec44d */
[----:B------:R-:W-:Y:S02]  /*3130*/  ISETP.NE.AND P6, PT, R76, RZ, PT ;  /* 0x000000ff4c00720c */ /* 0x000fe40003fc5270 */
[----:B------:R-:W-:Y:S02]  /*3140*/  LEA R82, P5, R74, R46, 0x1 ;  /* 0x0000002e4a527211 */ /* 0x000fe400078a08ff */
[----:B------:R-:W-:-:S02]  /*3150*/  SEL R12, R67, R12, !P6 ;  /* 0x0000000c430c7207 */ /* 0x000fc40007000000 */
[----:B------:R-:W-:Y:S02]  /*3160*/  LEA.HI.X R83, R74, R47, R78, 0x1, P5 ;  /* 0x0000002f4a537211 */ /* 0x000fe400028f0c4e */
[----:B------:R-:W-:-:S04]  /*3170*/  SHF.R.S32.HI R13, RZ, 0x1f, R12 ;  /* 0x0000001fff0d7819 */ /* 0x000fc8000001140c */
[----:B------:R-:W-:-:S04]  /*3180*/  LEA.HI R13, R13, R12, RZ, 0x4 ;  /* 0x0000000c0d0d7211 */ /* 0x000fc800078f20ff */
[----:B------:R-:W-:-:S04]  /*3190*/  SHF.R.S32.HI R13, RZ, 0x4, R13 ;  /* 0x00000004ff0d7819 */ /* 0x000fc8000001140d */
[----:B------:R-:W-:-:S05]  /*31a0*/  LEA.HI.SX32 R13, R52, R13, 0x1d ;  /* 0x0000000d340d7211 */ /* 0x000fca00078feaff */
[----:B------:R-:W-:Y:S02]  /*31b0*/  IMAD.SHL.U32 R85, R13, 0x8, RZ ;  /* 0x000000080d557824 */ /* 0x000fe400078e00ff */
[----:B------:R-:W-:-:S03]  /*31c0*/  IMAD.IADD R13, R70, 0x1, R32 ;  /* 0x00000001460d7824 */ /* 0x000fc600078e0220 */
[----:B------:R-:W-:Y:S01]  /*31d0*/  LOP3.LUT R12, R61, 0x38, R85, 0xf8, !PT ;  /* 0x000000383d0c7812 */ /* 0x000fe200078ef855 */
[----:B------:R-:W-:-:S03]  /*31e0*/  IMAD R13, R13, 0x2, R2 ;  /* 0x000000020d0d7824 */ /* 0x000fc600078e0202 */
[----:B------:R-:W-:-:S04]  /*31f0*/  LOP3.LUT R12, R12, R65, RZ, 0x3c, !PT ;  /* 0x000000410c0c7212 */ /* 0x000fc800078e3cff */
[----:B------:R-:W-:-:S05]  /*3200*/  LEA R15, R189, R12, 0x9 ;  /* 0x0000000cbd0f7211 */ /* 0x000fca00078e48ff */
[----:B------:R-:W-:-:S04]  /*3210*/  IMAD.IADD R15, R32, 0x1, R15 ;  /* 0x00000001200f7824 */ /* 0x000fc800078e020f */
[----:B------:R-:W-:Y:S02]  /*3220*/  IMAD R32, R15, 0x2, R2 ;  /* 0x000000020f207824 */ /* 0x000fe400078e0202 */
[----:B------:R-:W1:Y:S04]  /*3230*/  LDS.128 R12, [R13+0x22400] ;  /* 0x022400000d0c7984 */ /* 0x000e680000000c00 */
[----:B------:R-:W2:Y:S01]  /*3240*/  LDS.128 R32, [R32+0x22400] ;  /* 0x0224000020207984 */ /* 0x000ea20000000c00 */
[----:B------:R-:W-:Y:S05]  /*3250*/  @P4 BRA `(.L_x_475) ;  /* 0x00000004006c4947 */ /* 0x000fea0003800000 */
[----:B------:R-:W-:Y:S02]  /*3260*/  SHF.R.U32.HI R78, RZ, 0x10, R5 ;  /* 0x00000010ff4e7819 */ /* 0x000fe40000011605 */
[--C-:B------:R-:W-:Y:S02]  /*3270*/  SHF.R.U32.HI R90, RZ, 0x10, R9.reuse ;  /* 0x00000010ff5a7819 */ /* 0x100fe40000011609 */
[----:B------:R-:W-:Y:S01]  /*3280*/  SHF.R.U64 R89, R8, 0x10, R9 ;  /* 0x0000001008597819 */ /* 0x000fe20000001209 */
[----:B-1----:R-:W-:Y:S01]  /*3290*/  IMAD.U32 R8, R15, 0x10000, RZ ;  /* 0x000100000f087824 */ /* 0x002fe200078e00ff */
[----:B------:R-:W-:Y:S01]  /*32a0*/  SHF.R.U64 R74, R4, 0x10, R5 ;  /* 0x00000010044a7819 */ /* 0x000fe20000001205 */
[----:B------:R-:W-:Y:S01]  /*32b0*/  IMAD.U32 R5, R13, 0x10000, RZ ;  /* 0x000100000d057824 */ /* 0x000fe200078e00ff */
[----:B------:R-:W-:Y:S01]  /*32c0*/  SHF.R.U64 R87, R6, 0x10, R7 ;  /* 0x0000001006577819 */ /* 0x000fe20000001207 */
[----:B------:R-:W-:Y:S01]  /*32d0*/  IMAD.U32 R4, R12, 0x10000, RZ ;  /* 0x000100000c047824 */ /* 0x000fe200078e00ff */
[----:B------:R-:W-:-:S02]  /*32e0*/  PRMT R78, R95, 0x5432, R78 ;  /* 0x000054325f4e7816 */ /* 0x000fc4000000004e */
[----:B------:R-:W-:Y:S02]  /*32f0*/  PRMT R90, R86, 0x5432, R90 ;  /* 0x00005432565a7816 */ /* 0x000fe4000000005a */
[--C-:B------:R-:W-:Y:S02]  /*3300*/  SHF.R.U32.HI R93, RZ, 0x10, R11.reuse ;  /* 0x00000010ff5d7819 */ /* 0x100fe4000001160b */
[----:B------:R-:W-:Y:S01]  /*3310*/  SHF.R.U64 R91, R10, 0x10, R11 ;  /* 0x000000100a5b7819 */ /* 0x000fe2000000120b */
[----:B--2---:R-:W-:Y:S01]  /*3320*/  IMAD.U32 R10, R32, 0x10000, RZ ;  /* 0x00010000200a7824 */ /* 0x004fe200078e00ff */
[----:B------:R-:W-:Y:S02]  /*3330*/  PRMT R89, R86, 0x5410, R89 ;  /* 0x0000541056597816 */ /* 0x000fe40000000059 */
[----:B------:R-:W-:Y:S01]  /*3340*/  SHF.R.U32.HI R88, RZ, 0x10, R7 ;  /* 0x00000010ff587819 */ /* 0x000fe20000011607 */
[----:B------:R-:W-:Y:S01]  /*3350*/  IMAD.U32 R7, R14, 0x10000, RZ ;  /* 0x000100000e077824 */ /* 0x000fe200078e00ff */
[----:B------:R-:W-:-:S02]  /*3360*/  SHF.L.U32 R11, R33, 0x10, RZ ;  /* 0x00000010210b7819 */ /* 0x000fc400000006ff */
[C---:B------:R-:W-:Y:S02]  /*3370*/  PRMT R74, R92.reuse, 0x5432, R74 ;  /* 0x000054325c4a7816 */ /* 0x040fe4000000004a */
[----:B------:R-:W-:Y:S01]  /*3380*/  PRMT R87, R92, 0x5410, R87 ;  /* 0x000054105c577816 */ /* 0x000fe20000000057 */
[----:B------:R-:W-:Y:S01]  /*3390*/  IMAD.U32 R92, R90, 0x10000, RZ ;  /* 0x000100005a5c7824 */ /* 0x000fe200078e00ff */
[----:B------:R-:W-:Y:S02]  /*33a0*/  SHF.L.U32 R86, R78, 0x10, RZ ;  /* 0x000000104e567819 */ /* 0x000fe400000006ff */
[----:B------:R-:W-:Y:S02]  /*33b0*/  LOP3.LUT R6, R13, 0xffff0000, RZ, 0xc0, !PT ;  /* 0xffff00000d067812 */ /* 0x000fe400078ec0ff */
[----:B------:R-:W-:Y:S01]  /*33c0*/  PRMT R93, R95, 0x5410, R93 ;  /* 0x000054105f5d7816 */ /* 0x000fe2000000005d */
[----:B------:R-:W-:Y:S01]  /*33d0*/  FMUL.FTZ R96, R11, R86 ;  /* 0x000000560b607220 */ /* 0x000fe20000410000 */
[----:B------:R-:W-:Y:S01]  /*33e0*/  LOP3.LUT R13, R33, 0xffff0000, RZ, 0xc0, !PT ;  /* 0xffff0000210d7812 */ /* 0x000fe200078ec0ff */
[----:B------:R-:W-:Y:S01]  /*33f0*/  IMAD.U32 R33, R35, 0x10000, RZ ;  /* 0x0001000023217824 */ /* 0x000fe200078e00ff */
[----:B------:R-:W-:Y:S01]  /*3400*/  LOP3.LUT R90, R90, 0xffff0000, RZ, 0xc0, !PT ;  /* 0xffff00005a5a7812 */ /* 0x000fe200078ec0ff */
[----:B------:R-:W-:Y:S01]  /*3410*/  FFMA.FTZ R96, R5, R92, R96 ;  /* 0x0000005c05607223 */ /* 0x000fe20000010060 */
[----:B------:R-:W-:-:S02]  /*3420*/  PRMT R88, R94, 0x5432, R88 ;  /* 0x000054325e587816 */ /* 0x000fc40000000058 */
[----:B------:R-:W-:Y:S01]  /*3430*/  PRMT R91, R94, 0x5410, R91 ;  /* 0x000054105e5b7816 */ /* 0x000fe2000000005b */
[----:B------:R-:W-:Y:S01]  /*3440*/  FMUL.FTZ R94, R11, R92 ;  /* 0x0000005c0b5e7220 */ /* 0x000fe20000410000 */
[----:B------:R-:W-:Y:S01]  /*3450*/  LOP3.LUT R78, R78, 0xffff0000, RZ, 0xc0, !PT ;  /* 0xffff00004e4e7812 */ /* 0x000fe200078ec0ff */
[----:B------:R-:W-:Y:S02]  /*3460*/  IMAD.U32 R11, R93, 0x10000, RZ ;  /* 0x000100005d0b7824 */ /* 0x000fe400078e00ff */
[----:B------:R-:W-:Y:S01]  /*3470*/  FMUL.FTZ R95, R13, R90 ;  /* 0x0000005a0d5f7220 */ /* 0x000fe20000410000 */
[----:B------:R-:W-:Y:S01]  /*3480*/  FFMA.FTZ R94, R5, R86, -R94 ;  /* 0x00000056055e7223 */ /* 0x000fe2000001085e */
[----:B------:R-:W-:Y:S02]  /*3490*/  IMAD.U32 R5, R88, 0x10000, RZ ;  /* 0x0001000058057824 */ /* 0x000fe400078e00ff */
[-C--:B------:R-:W-:Y:S01]  /*34a0*/  FMUL.FTZ R13, R13, R78.reuse ;  /* 0x0000004e0d0d7220 */ /* 0x080fe20000410000 */
[----:B------:R-:W-:Y:S01]  /*34b0*/  FMUL.FTZ R97, R33, R11 ;  /* 0x0000000b21617220 */ /* 0x000fe20000410000 */
[C---:B------:R-:W-:Y:S01]  /*34c0*/  FFMA.FTZ R95, R6.reuse, R78, -R95 ;  /* 0x0000004e065f7223 */ /* 0x040fe2000001085f */
[----:B------:R-:W-:Y:S01]  /*34d0*/  LOP3.LUT R78, R93, 0xffff0000, RZ, 0xc0, !PT ;  /* 0xffff00005d4e7812 */ /* 0x000fe200078ec0ff */
[----:B------:R-:W-:Y:S01]  /*34e0*/  FFMA.FTZ R93, R6, R90, R13 ;  /* 0x0000005a065d7223 */ /* 0x000fe2000001000d */
[----:B------:R-:W-:Y:S01]  /*34f0*/  LOP3.LUT R35, R35, 0xffff0000, RZ, 0xc0, !PT ;  /* 0xffff000023237812 */ /* 0x000fe200078ec0ff */
[-C--:B------:R-:W-:Y:S01]  /*3500*/  FMUL.FTZ R86, R33, R5.reuse ;  /* 0x0000000521567220 */ /* 0x080fe20000410000 */
[----:B------:R-:W-:Y:S01]  /*3510*/  FFMA.FTZ R97, R8, R5, -R97 ;  /* 0x0000000508617223 */ /* 0x000fe20000010861 */
[----:B------:R-:W-:Y:S01]  /*3520*/  LOP3.LUT R88, R88, 0xffff0000, RZ, 0xc0, !PT ;  /* 0xffff000058587812 */ /* 0x000fe200078ec0ff */
[----:B------:R-:W-:Y:S01]  /*3530*/  IMAD.U32 R13, R89, 0x10000, RZ ;  /* 0x00010000590d7824 */ /* 0x000fe200078e00ff */
[----:B------:R-:W-:Y:S01]  /*3540*/  LOP3.LUT R9, R15, 0xffff0000, RZ, 0xc0, !PT ;  /* 0xffff00000f097812 */ /* 0x000fe200078ec0ff */
[----:B------:R-:W-:-:S02]  /*3550*/  IMAD.U32 R5, R74, 0x10000, RZ ;  /* 0x000100004a057824 */ /* 0x000fc400078e00ff */
[----:B------:R-:W-:Y:S01]  /*3560*/  FFMA.FTZ R86, R8, R11, R86 ;  /* 0x0000000b08567223 */ /* 0x000fe20000010056 */
[C---:B------:R-:W-:Y:S01]  /*3570*/  FMUL.FTZ R6, R35.reuse, R78 ;  /* 0x0000004e23067220 */ /* 0x040fe20000410000 */
[----:B------:R-:W-:Y:S01]  /*3580*/  FMUL.FTZ R33, R10, R13 ;  /* 0x0000000d0a217220 */ /* 0x000fe20000410000 */
[----:B------:R-:W-:Y:S01]  /*3590*/  LOP3.LUT R32, R32, 0xffff0000, RZ, 0xc0, !PT ;  /* 0xffff000020207812 */ /* 0x000fe200078ec0ff */
[-C--:B------:R-:W-:Y:S01]  /*35a0*/  FMUL.FTZ R8, R35, R88.reuse ;  /* 0x0000005823087220 */ /* 0x080fe20000410000 */
[----:B------:R-:W-:Y:S01]  /*35b0*/  LOP3.LUT R89, R89, 0xffff0000, RZ, 0xc0, !PT ;  /* 0xffff000059597812 */ /* 0x000fe200078ec0ff */
[----:B------:R-:W-:Y:S01]  /*35c0*/  FMUL.FTZ R10, R10, R5 ;  /* 0x000000050a0a7220 */ /* 0x000fe20000410000 */
[----:B------:R-:W-:Y:S01]  /*35d0*/  LOP3.LUT R11, R74, 0xffff0000, RZ, 0xc0, !PT ;  /* 0xffff00004a0b7812 */ /* 0x000fe200078ec0ff */
[----:B------:R-:W-:Y:S01]  /*35e0*/  FFMA.FTZ R88, R9, R88, -R6 ;  /* 0x0000005809587223 */ /* 0x000fe20000010806 */
[----:B------:R-:W-:Y:S01]  /*35f0*/  LOP3.LUT R12, R12, 0xffff0000, RZ, 0xc0, !PT ;  /* 0xffff00000c0c7812 */ /* 0x000fe200078ec0ff */
[----:B------:R-:W-:-:S02]  /*3600*/  IMAD.U32 R15, R34, 0x10000, RZ ;  /* 0x00010000220f7824 */ /* 0x000fc400078e00ff */
[----:B------:R-:W-:Y:S01]  /*3610*/  FFMA.FTZ R35, R9, R78, R8 ;  /* 0x0000004e09237223 */ /* 0x000fe20000010008 */
[C---:B------:R-:W-:Y:S01]  /*3620*/  FFMA.FTZ R33, R4.reuse, R5, -R33 ;  /* 0x0000000504217223 */ /* 0x040fe20000010821 */
[----:B------:R-:W-:Y:S01]  /*3630*/  FFMA.FTZ R10, R4, R13, R10 ;  /* 0x0000000d040a7223 */ /* 0x000fe2000001000a */
[----:B------:R-:W-:Y:S01]  /*3640*/  IMAD.U32 R6, R91, 0x10000, RZ ;  /* 0x000100005b067824 */ /* 0x000fe200078e00ff */
[----:B------:R-:W-:Y:S01]  /*3650*/  LOP3.LUT R34, R34, 0xffff0000, RZ, 0xc0, !PT ;  /* 0xffff000022227812 */ /* 0x000fe200078ec0ff */
[C---:B------:R-:W-:Y:S01]  /*3660*/  FMUL.FTZ R9, R32.reuse, R89 ;  /* 0x0000005920097220 */ /* 0x040fe20000410000 */
[-C--:B------:R-:W-:Y:S01]  /*3670*/  FMUL.FTZ R5, R32, R11.reuse ;  /* 0x0000000b20057220 */ /* 0x080fe20000410000 */
[----:B------:R-:W-:Y:S01]  /*3680*/  IMAD.U32 R4, R87, 0x10000, RZ ;  /* 0x0001000057047824 */ /* 0x000fe200078e00ff */
[----:B------:R-:W-:Y:S01]  /*3690*/  LOP3.LUT R91, R91, 0xffff0000, RZ, 0xc0, !PT ;  /* 0xffff00005b5b7812 */ /* 0x000fe200078ec0ff */
[C---:B------:R-:W-:Y:S01]  /*36a0*/  FFMA.FTZ R8, R12.reuse, R11, -R9 ;  /* 0x0000000b0c087223 */ /* 0x040fe20000010809 */
[----:B------:R-:W-:Y:S01]  /*36b0*/  LOP3.LUT R87, R87, 0xffff0000, RZ, 0xc0, !PT ;  /* 0xffff000057577812 */ /* 0x000fe200078ec0ff */
[----:B------:R-:W-:Y:S01]  /*36c0*/  FFMA.FTZ R5, R12, R89, R5 ;  /* 0x000000590c057223 */ /* 0x000fe20000010005 */
[----:B------:R-:W-:Y:S01]  /*36d0*/  LOP3.LUT R14, R14, 0xffff0000, RZ, 0xc0, !PT ;  /* 0xffff00000e0e7812 */ /* 0x000fe200078ec0ff */
[C---:B------:R-:W-:Y:S01]  /*36e0*/  FMUL.FTZ R12, R15.reuse, R6 ;  /* 0x000000060f0c7220 */ /* 0x040fe20000410000 */
[C---:B------:R-:W-:Y:S01]  /*36f0*/  FMUL.FTZ R9, R34.reuse, R91 ;  /* 0x0000005b22097220 */ /* 0x040fe20000410000 */
[-C--:B------:R-:W-:Y:S01]  /*3700*/  FMUL.FTZ R15, R15, R4.reuse ;  /* 0x000000040f0f7220 */ /* 0x080fe20000410000 */
[-C--:B------:R-:W-:Y:S01]  /*3710*/  FMUL.FTZ R34, R34, R87.reuse ;  /* 0x0000005722227220 */ /* 0x080fe20000410000 */
[C---:B------:R-:W-:Y:S01]  /*3720*/  FFMA.FTZ R12, R7.reuse, R4, -R12 ;  /* 0x00000004070c7223 */ /* 0x040fe2000001080c */
[C---:B------:R-:W-:Y:S01]  /*3730*/  FFMA.FTZ R9, R14.reuse, R87, -R9 ;  /* 0x000000570e097223 */ /* 0x040fe20000010809 */
[----:B------:R-:W-:Y:S01]  /*3740*/  FFMA.FTZ R15, R7, R6, R15 ;  /* 0x00000006070f7223 */ /* 0x000fe2000001000f */
[----:B------:R-:W-:Y:S01]  /*3750*/  FFMA.FTZ R34, R14, R91, R34 ;  /* 0x0000005b0e227223 */ /* 0x000fe20000010022 */
[----:B------:R-:W-:-:S02]  /*3760*/  F2FP.BF16.F32.PACK_AB R88, R88, R97 ;  /* 0x000000615858723e */ /* 0x000fc400000010ff */
[----:B------:R-:W-:Y:S02]  /*3770*/  F2FP.BF16.F32.PACK_AB R93, R93, R96 ;  /* 0x000000605d5d723e */ /* 0x000fe400000010ff */
[----:B------:R-:W-:Y:S02]  /*3780*/  F2FP.BF16.F32.PACK_AB R8, R8, R33 ;  /* 0x000000210808723e */ /* 0x000fe400000010ff */
[----:B------:R-:W-:Y:S01]  /*3790*/  F2FP.BF16.F32.PACK_AB R14, R9, R12 ;  /* 0x0000000c090e723e */ /* 0x000fe200000010ff */
[----:B------:R-:W-:Y:S01]  /*37a0*/  IMAD.MOV.U32 R33, RZ, RZ, R93 ;  /* 0x000000ffff217224 */ /* 0x000fe200078e005d */
[----:B------:R-:W-:Y:S01]  /*37b0*/  F2FP.BF16.F32.PACK_AB R34, R34, R15 ;  /* 0x0000000f2222723e */ /* 0x000fe200000010ff */
[----:B------:R-:W-:Y:S01]  /*37c0*/  IMAD.MOV.U32 R15, RZ, RZ, R88 ;  /* 0x000000ffff0f7224 */ /* 0x000fe200078e0058 */
[----:B------:R-:W-:Y:S02]  /*37d0*/  F2FP.BF16.F32.PACK_AB R13, R95, R94 ;  /* 0x0000005e5f0d723e */ /* 0x000fe400000010ff */
[----:B------:R-:W-:-:S02]  /*37e0*/  F2FP.BF16.F32.PACK_AB R35, R35, R86 ;  /* 0x000000562323723e */ /* 0x000fc400000010ff */
[----:B------:R-:W-:Y:S02]  /*37f0*/  F2FP.BF16.F32.PACK_AB R32, R5, R10 ;  /* 0x0000000a0520723e */ /* 0x000fe400000010ff */
[----:B------:R-:W-:-:S07]  /*3800*/  MOV R12, R8 ;  /* 0x00000008000c7202 */ /* 0x000fce0000000f00 */
.L_x_475:
[----:B------:R-:W-:Y:S05]  /*3810*/  BSYNC B1 ;  /* 0x0000000000017941 */ /* 0x000fea0003800000 */
.L_x_474:
[----:B-1----:R3:W-:Y:S01]  /*3820*/  STG.E.128 desc[UR40][R82.64], R12 ;  /* 0x0000000c52007986 */ /* 0x0027e2000c101d28 */
[----:B------:R-:W-:-:S13]  /*3830*/  ISETP.GE.AND P4, PT, R85, R64, PT ;  /* 0x000000405500720c */ /* 0x000fda0003f86270 */
[----:B------:R-:W-:Y:S05]  /*3840*/  @P4 BRA `(.L_x_464) ;  /* 0x00000000007c4947 */ /* 0x000fea0003800000 */
[--C-:B------:R-:W-:Y:S02]  /*3850*/  IADD3 R80, P4, P5, R44, R80, R85.reuse ;  /* 0x000000502c507210 */ /* 0x100fe40007d9e055 */
[----:B------:R-:W-:-:S04]  /*3860*/  SHF.R.S32.HI R85, RZ, 0x1f, R85 ;  /* 0x0000001fff557819 */ /* 0x000fc80000011455 */
[----:B------:R-:W-:Y:S02]  /*3870*/  IADD3.X R85, R0, R98, R85, P4, P5 ;  /* 0x0000006200557210 */ /* 0x000fe400027ea455 */
[----:B------:R-:W-:-:S04]  /*3880*/  LEA R4, P4, R80, R46, 0x1 ;  /* 0x0000002e50047211 */ /* 0x000fc800078808ff */
[----:B------:R-:W-:-:S05]  /*3890*/  LEA.HI.X R5, R80, R47, R85, 0x1, P4 ;  /* 0x0000002f50057211 */ /* 0x000fca00020f0c55 */
[----:B--2---:R4:W-:Y:S01]  /*38a0*/  STG.E.128 desc[UR40][R4.64], R32 ;  /* 0x0000002004007986 */ /* 0x0049e2000c101d28 */
[----:B------:R-:W-:Y:S05]  /*38b0*/  BRA `(.L_x_464) ;  /* 0x0000000000607947 */ /* 0x000fea0003800000 */
.L_x_457:
[----:B------:R-:W-:-:S13]  /*38c0*/  ISETP.NE.AND P3, PT, R184, 0x3, PT ;  /* 0x00000003b800780c */ /* 0x000fda0003f65270 */
[----:B------:R-:W-:Y:S05]  /*38d0*/  @!P3 BRA `(.L_x_476) ;  /* 0x000000000004b947 */ /* 0x000fea0003800000 */
[----:B------:R-:W-:Y:S01]  /*38e0*/  BPT.TRAP 0x1 ;  /* 0x000000040000795c */ /* 0x000fe20000300000 */
.L_x_476:
[----:B------:R-:W-:Y:S01]  /*38f0*/  IMAD R72, R22, 0x8, R2 ;  /* 0x0000000816487824 */ /* 0x000fe200078e0202 */
[----:B------:R-:W-:Y:S01]  /*3900*/  SHF.L.U32 R59, R185, 0x1f, RZ ;  /* 0x0000001fb93b7819 */ /* 0x000fe200000006ff */
[----:B------:R-:W-:Y:S01]  /*3910*/  IMAD R58, R51, -0x40, R24 ;  /* 0xffffffc0333a7824 */ /* 0x000fe200078e0218 */
[----:B------:R-:W-:Y:S02]  /*3920*/  BSSY B1, `(.L_x_477) ;  /* 0x0000005000017945 */ /* 0x000fe40003800000 */
[----:B------:R-:W0:Y:S02]  /*3930*/  SYNCS.PHASECHK.TRANS64.TRYWAIT P5, [R72+URZ+0x28c90], R59 ;  /* 0x028c903b480075a7 */ /* 0x000e2400080a017f */
[----:B------:R-:W-:-:S04]  /*3940*/  VIMNMX R58, R58, 0x40, PT ;  /* 0x000000403a3a7848 */ /* 0x000fc80003fe0100 */
[----:B------:R-:W-:Y:S01]  /*3950*/  ISETP.GE.AND P4, PT, R19, R58, PT ;  /* 0x0000003a1300720c */ /* 0x000fe20003f86270 */
[----:B0-----:R-:W-:-:S12]  /*3960*/  @!P5 BRA `(.L_x_478) ;  /* 0x00000114003cd947 */ /* 0x001fd80003800000 */
.L_x_673:
[----:B------:R-:W-:Y:S05]  /*3970*/  BSYNC B1 ;  /* 0x0000000000017941 */ /* 0x000fea0003800000 */
.L_x_477:
[----:B------:R-:W-:Y:S05]  /*3980*/  @P4 BRA `(.L_x_464) ;  /* 0x00000000002c4947 */ /* 0x000fea0003800000 */
[----:B------:R-:W-:Y:S01]  /*3990*/  @!P1 LOP3.LUT P4, RZ, R186, 0x4, RZ, 0xc0, !PT ;  /* 0x00000004baff9812 */ /* 0x000fe2000788c0ff */
[----:B------:R-:W-:Y:S01]  /*39a0*/  @!P1 VIADD R4, R69, 0x20 ;  /* 0x0000002045049836 */ /* 0x000fe20000000000 */
[----:B------:R-:W-:Y:S02]  /*39b0*/  PLOP3.LUT P5, PT, PT, PT, PT, 0x8, 0x0 ;  /* 0x000000000000781c */ /* 0x000fe40003fae170 */
[----:B------:R-:W-:-:S13]  /*39c0*/  @!P1 PLOP3.LUT P5, PT, P4, PT, PT, 0x80, 0x0 ;  /* 0x000000000000981c */ /* 0x000fda00027af070 */
[----:B------:R-:W-:-:S04]  /*39d0*/  @P5 VIADD R4, R69, 0xffffffe0 ;  /* 0xffffffe045045836 */ /* 0x000fc80000000000 */
[----:B------:R-:W-:-:S05]  /*39e0*/  @!P1 IMAD.IADD R5, R32, 0x1, R4 ;  /* 0x0000000120059824 */ /* 0x000fca00078e0204 */
[----:B------:R-:W-:Y:S02]  /*39f0*/  @!P1 LEA R8, R5, R2, 0x1 ;  /* 0x0000000205089211 */ /* 0x000fe400078e08ff */
[----:B------:R-:W1:Y:S04]  /*3a00*/  @!P0 LDS.128 R4, [R33+0x22400] ;  /* 0x0224000021048984 */ /* 0x000e680000000c00 */
[----:B------:R-:W2:Y:S04]  /*3a10*/  @!P1 LDS.128 R8, [R8+0x22400] ;  /* 0x0224000008089984 */ /* 0x000ea80000000c00 */
[----:B-1----:R1:W-:Y:S04]  /*3a20*/  @!P0 STG.E.128 desc[UR40][R12.64], R4 ;  /* 0x000000040c008986 */ /* 0x0023e8000c101d28 */
[----:B--2---:R1:W-:Y:S02]  /*3a30*/  @!P1 STG.E.128 desc[UR40][R12.64+0x40], R8 ;  /* 0x000040080c009986 */ /* 0x0043e4000c101d28 */
.L_x_464:
[----:B------:R-:W-:Y:S05]  /*3a40*/  BSYNC B0 ;  /* 0x0000000000007941 */ /* 0x000fea0003800000 */
.L_x_456:
[----:B-1--4-:R-:W1:Y:S01]  /*3a50*/  S2R R4, SR_TID.X ;  /* 0x0000000000047919 */ /* 0x012e620000002100 */
[----:B------:R-:W-:Y:S01]  /*3a60*/  @!PT LDS RZ, [RZ] ;  /* 0x00000000fffff984 */ /* 0x000fe20000000800 */
[----:B------:R-:W-:Y:S01]  /*3a70*/  @!PT LDS RZ, [RZ] ;  /* 0x00000000fffff984 */ /* 0x000fe20000000800 */
[----:B------:R-:W-:Y:S01]  /*3a80*/  @!PT LDS RZ, [RZ] ;  /* 0x00000000fffff984 */ /* 0x000fe20000000800 */
[----:B------:R-:W-:Y:S01]  /*3a90*/  @!PT LDS RZ, [RZ] ;  /* 0x00000000fffff984 */ /* 0x000fe20000000800 */
[----:B------:R4:W-:Y:S06]  /*3aa0*/  MEMBAR.ALL.CTA ;  /* 0x0000000000007992 */ /* 0x0009ec0000008000 */
[----:B----4-:R-:W4:Y:S01]  /*3ab0*/  FENCE.VIEW.ASYNC.S ;  /* 0x00000000000073c6 */ /* 0x010f220000000000 */
[----:B------:R-:W-:Y:S05]  /*3ac0*/  WARPSYNC.ALL ;  /* 0x0000000000007948 */ /* 0x000fea0003800000 */
[----:B------:R-:W-:Y:S01]  /*3ad0*/  BSSY B0, `(.L_x_479) ;  /* 0x0000009000007945 */ /* 0x000fe20003800000 */
[----:B-1----:R-:W-:Y:S01]  /*3ae0*/  LOP3.LUT R4, R4, 0x7f, RZ, 0xc0, !PT ;  /* 0x0000007f04047812 */ /* 0x002fe200078ec0ff */
[----:B----4-:R1:W-:Y:S03]  /*3af0*/  BAR.SYNC.DEFER_BLOCKING R62, 0x80 ;  /* 0x0002003e0000751d */ /* 0x0103e60000010000 */
[----:B------:R-:W-:-:S13]  /*3b00*/  ISETP.NE.AND P4, PT, R4, RZ, PT ;  /* 0x000000ff0400720c */ /* 0x000fda0003f85270 */
[----:B------:R-:W-:-:S05]  /*3b10*/  @!P4 VIADD R4, R72, 0x28ca0 ;  /* 0x00028ca04804c836 */ /* 0x000fca0000000000 */
[----:B------:R-:W-:-:S04]  /*3b20*/  @!P4 PRMT R4, RZ, 0x654, R4 ;  /* 0x00000654ff04c816 */ /* 0x000fc80000000004 */
[----:B------:R1:W-:Y:S01]  /*3b30*/  @!P4 SYNCS.ARRIVE.TRANS64.RED.A1T0 RZ, [R4+URZ], RZ ;  /* 0x000000ff04ffc9a7 */ /* 0x0003e2000810043f */
[----:B------:R-:W-:Y:S05]  /*3b40*/  @!P3 BRA `(.L_x_480) ;  /* 0x000000000004b947 */ /* 0x000fea0003800000 */
[----:B------:R-:W-:Y:S01]  /*3b50*/  BPT.TRAP 0x1 ;  /* 0x000000040000795c */ /* 0x000fe20000300000 */
.L_x_480:
[----:B------:R-:W-:Y:S05]  /*3b60*/  BSYNC B0 ;  /* 0x0000000000007941 */ /* 0x000fea0003800000 */
.L_x_479:
[----:B------:R-:W4:Y:S01]  /*3b70*/  SYNCS.PHASECHK.TRANS64.TRYWAIT P5, [R72+URZ+0x28cb0], R59 ;  /* 0x028cb03b480075a7 */ /* 0x000f2200080a017f */
[----:B------:R-:W-:Y:S01]  /*3b80*/  BSSY B0, `(.L_x_481) ;  /* 0x0000003000007945 */ /* 0x000fe20003800000 */
[----:B------:R-:W-:-:S03]  /*3b90*/  ISETP.GE.AND P3, PT, R19, R58, PT ;  /* 0x0000003a1300720c */ /* 0x000fc60003f66270 */
[----:B----4-:R-:W-:Y:S10]  /*3ba0*/  @!P5 BRA `(.L_x_482) ;  /* 0x0000011000c0d947 */ /* 0x010ff40003800000 */
.L_x_674:
[----:B------:R-:W-:Y:S05]  /*3bb0*/  BSYNC B0 ;  /* 0x0000000000007941 */ /* 0x000fea0003800000 */
.L_x_481:
[----:B------:R-:W-:Y:S04]  /*3bc0*/  BSSY B0, `(.L_x_483) ;  /* 0x0000051000007945 */ /* 0x000fe80003800000 */
[----:B------:R-:W-:Y:S05]  /*3bd0*/  @P3 BRA `(.L_x_484) ;  /* 0x00000004003c3947 */ /* 0x000fea0003800000 */
[----:B-1----:R-:W-:Y:S01]  /*3be0*/  IMAD.WIDE R4, R51, 0x40, R48 ;  /* 0x0000004033047825 */ /* 0x002fe200078e0230 */
[----:B------:R-:W-:Y:S01]  /*3bf0*/  ULDC.64 UR4, c[0x0][0x318] ;  /* 0x0000c60000047ab9 */ /* 0x000fe20000000a00 */
[----:B------:R-:W-:Y:S02]  /*3c00*/  LOP3.LUT P3, RZ, R186, 0x4, RZ, 0xc0, !PT ;  /* 0x00000004baff7812 */ /* 0x000fe4000786c0ff */
[----:B------:R-:W-:Y:S02]  /*3c10*/  IMAD R5, R5, UR4, RZ ;  /* 0x0000000405057c24 */ /* 0x000fe4000f8e02ff */
[----:B------:R-:W-:Y:S02]  /*3c20*/  IMAD.MOV.U32 R78, RZ, RZ, R40 ;  /* 0x000000ffff4e7224 */ /* 0x000fe400078e0028 */
[C---:B------:R-:W-:Y:S02]  /*3c30*/  IMAD R5, R4.reuse, UR5, R5 ;  /* 0x0000000504057c24 */ /* 0x040fe4000f8e0205 */
[----:B------:R-:W-:Y:S01]  /*3c40*/  IMAD.WIDE.U32 R6, R4, UR4, R78 ;  /* 0x0000000404067c25 */ /* 0x000fe2000f8e004e */
[----:B------:R-:W-:-:S03]  /*3c50*/  ULDC.64 UR4, c[0x0][0x308] ;  /* 0x0000c20000047ab9 */ /* 0x000fc60000000a00 */
[----:B------:R-:W-:Y:S01]  /*3c60*/  IMAD R9, R22, 0x8000, R69 ;  /* 0x0000800016097824 */ /* 0x000fe200078e0245 */
[----:B------:R-:W-:Y:S01]  /*3c70*/  LEA R58, P5, R6, UR4, 0x1 ;  /* 0x00000004063a7c11 */ /* 0x000fe2000f8a08ff */
[----:B------:R-:W-:Y:S01]  /*3c80*/  IMAD.IADD R5, R7, 0x1, R5 ;  /* 0x0000000107057824 */ /* 0x000fe200078e0205 */
[----:B------:R-:W-:Y:S01]  /*3c90*/  ULDC UR4, c[0x0][0x310] ;  /* 0x0000c40000047ab9 */ /* 0x000fe20000000800 */
[----:B------:R-:W-:Y:S02]  /*3ca0*/  VIADD R4, R16, 0x40 ;  /* 0x0000004010047836 */ /* 0x000fe40000000000 */
[C---:B------:R-:W-:Y:S01]  /*3cb0*/  VIADD R81, R9.reuse, 0x20 ;  /* 0x0000002009517836 */ /* 0x040fe20000000000 */
[----:B0---4-:R-:W-:Y:S01]  /*3cc0*/  LEA.HI.X R59, R6, UR5, R5, 0x1, P5 ;  /* 0x00000005063b7c11 */ /* 0x011fe2000a8f0c05 */
[C---:B------:R-:W-:Y:S01]  /*3cd0*/  IMAD R80, R9.reuse, 0x2, R2 ;  /* 0x0000000209507824 */ /* 0x040fe200078e0202 */
[----:B------:R-:W-:Y:S01]  /*3ce0*/  @P3 IADD3 R81, R9, -0x20, RZ ;  /* 0xffffffe009513810 */ /* 0x000fe20007ffe0ff */
[C---:B---3--:R-:W-:Y:S01]  /*3cf0*/  VIADD R12, R16.reuse, 0x80 ;  /* 0x00000080100c7836 */ /* 0x048fe20000000000 */
[C---:B------:R-:W-:Y:S01]  /*3d00*/  ISETP.GE.AND P5, PT, R16.reuse, UR4, PT ;  /* 0x0000000410007c0c */ /* 0x040fe2000bfa6270 */
[----:B------:R-:W-:Y:S01]  /*3d10*/  VIADD R13, R16, 0xc0 ;  /* 0x000000c0100d7836 */ /* 0x000fe20000000000 */
[----:B------:R-:W-:Y:S01]  /*3d20*/  ISETP.GE.AND P3, PT, R4, UR4, PT ;  /* 0x0000000404007c0c */ /* 0x000fe2000bf66270 */
[----:B------:R-:W-:-:S02]  /*3d30*/  VIADD R74, R16, 0x100 ;  /* 0x00000100104a7836 */ /* 0x000fc40000000000 */
[----:B------:R-:W-:Y:S02]  /*3d40*/  VIADD R78, R16, 0x140 ;  /* 0x00000140104e7836 */ /* 0x000fe40000000000 */
[----:B------:R-:W-:-:S06]  /*3d50*/  IMAD R81, R81, 0x2, R2 ;  /* 0x0000000251517824 */ /* 0x000fcc00078e0202 */
[----:B------:R-:W0:Y:S04]  /*3d60*/  @!P5 LDS.128 R4, [R80+0x400] ;  /* 0x000400005004d984 */ /* 0x000e280000000c00 */
[----:B------:R-:W1:Y:S04]  /*3d70*/  @!P3 LDS.128 R8, [R80+0x2400] ;  /* 0x002400005008b984 */ /* 0x000e680000000c00 */
[----:B0-----:R-:W-:Y:S01]  /*3d80*/  @!P5 STG.E.128 desc[UR40][R58.64], R4 ;  /* 0x000000043a00d986 */ /* 0x001fe2000c101d28 */
[----:B------:R-:W-:-:S03]  /*3d90*/  ISETP.GE.AND P5, PT, R12, UR4, PT ;  /* 0x000000040c007c0c */ /* 0x000fc6000bfa6270 */
[----:B-1----:R-:W-:Y:S01]  /*3da0*/  @!P3 STG.E.128 desc[UR40][R58.64+0x80], R8 ;  /* 0x000080083a00b986 */ /* 0x002fe2000c101d28 */
[----:B------:R-:W-:-:S09]  /*3db0*/  ISETP.GE.AND P3, PT, R13, UR4, PT ;  /* 0x000000040d007c0c */ /* 0x000fd2000bf66270 */
[----:B------:R-:W0:Y:S04]  /*3dc0*/  @!P5 LDS.128 R12, [R80+0x4400] ;  /* 0x00440000500cd984 */ /* 0x000e280000000c00 */
[----:B--2---:R-:W1:Y:S04]  /*3dd0*/  @!P3 LDS.128 R32, [R80+0x6400] ;  /* 0x006400005020b984 */ /* 0x004e680000000c00 */
[----:B0-----:R-:W-:Y:S01]  /*3de0*/  @!P5 STG.E.128 desc[UR40][R58.64+0x100], R12 ;  /* 0x0001000c3a00d986 */ /* 0x001fe2000c101d28 */
[----:B------:R-:W-:Y:S01]  /*3df0*/  ISETP.GE.AND P5, PT, R74, UR4, PT ;  /* 0x000000044a007c0c */ /* 0x000fe2000bfa6270 */
[----:B------:R-:W-:-:S02]  /*3e00*/  VIADD R74, R16, 0x180 ;  /* 0x00000180104a7836 */ /* 0x000fc40000000000 */
[----:B-1----:R-:W-:Y:S01]  /*3e10*/  @!P3 STG.E.128 desc[UR40][R58.64+0x180], R32 ;  /* 0x000180203a00b986 */ /* 0x002fe2000c101d28 */
[----:B------:R-:W-:Y:S02]  /*3e20*/  ISETP.GE.AND P3, PT, R78, UR4, PT ;  /* 0x000000044e007c0c */ /* 0x000fe4000bf66270 */
[----:B------:R-:W-:-:S07]  /*3e30*/  IADD3 R78, R16, 0x1c0, RZ ;  /* 0x000001c0104e7810 */ /* 0x000fce0007ffe0ff */
[----:B------:R-:W0:Y:S04]  /*3e40*/  @!P5 LDS.128 R4, [R80+0x8400] ;  /* 0x008400005004d984 */ /* 0x000e280000000c00 */
[----:B------:R-:W1:Y:S04]  /*3e50*/  @!P3 LDS.128 R8, [R80+0xa400] ;  /* 0x00a400005008b984 */ /* 0x000e680000000c00 */
[----:B0-----:R-:W-:Y:S01]  /*3e60*/  @!P5 STG.E.128 desc[UR40][R58.64+0x200], R4 ;  /* 0x000200043a00d986 */ /* 0x001fe2000c101d28 */
[----:B------:R-:W-:Y:S01]  /*3e70*/  ISETP.GE.AND P5, PT, R74, UR4, PT ;  /* 0x000000044a007c0c */ /* 0x000fe2000bfa6270 */
[----:B------:R-:W-:-:S02]  /*3e80*/  VIADD R74, R16, 0x60 ;  /* 0x00000060104a7836 */ /* 0x000fc40000000000 */
[----:B-1----:R-:W-:Y:S01]  /*3e90*/  @!P3 STG.E.128 desc[UR40][R58.64+0x280], R8 ;  /* 0x000280083a00b986 */ /* 0x002fe2000c101d28 */
[----:B------:R-:W-:Y:S01]  /*3ea0*/  ISETP.GE.AND P3, PT, R78, UR4, PT ;  /* 0x000000044e007c0c */ /* 0x000fe2000bf66270 */
[----:B------:R-:W-:-:S08]  /*3eb0*/  VIADD R78, R16, 0xe0 ;  /* 0x000000e0104e7836 */ /* 0x000fd00000000000 */
[----:B------:R-:W0:Y:S04]  /*3ec0*/  @!P5 LDS.128 R12, [R80+0xc400] ;  /* 0x00c40000500cd984 */ /* 0x000e280000000c00 */
[----:B------:R-:W1:Y:S04]  /*3ed0*/  @!P3 LDS.128 R32, [R80+0xe400] ;  /* 0x00e400005020b984 */ /* 0x000e680000000c00 */
[----:B0-----:R-:W-:Y:S01]  /*3ee0*/  @!P5 STG.E.128 desc[UR40][R58.64+0x300], R12 ;  /* 0x0003000c3a00d986 */ /* 0x001fe2000c101d28 */
[----:B------:R-:W-:-:S03]  /*3ef0*/  ISETP.GE.AND P5, PT, R84, UR4, PT ;  /* 0x0000000454007c0c */ /* 0x000fc6000bfa6270 */
[----:B-1----:R-:W-:Y:S01]  /*3f00*/  @!P3 STG.E.128 desc[UR40][R58.64+0x380], R32 ;  /* 0x000380203a00b986 */ /* 0x002fe2000c101d28 */
[----:B------:R-:W-:Y:S01]  /*3f10*/  ISETP.GE.AND P3, PT, R74, UR4, PT ;  /* 0x000000044a007c0c */ /* 0x000fe2000bf66270 */
[----:B------:R-:W-:-:S08]  /*3f20*/  VIADD R74, R16, 0xa0 ;  /* 0x000000a0104a7836 */ /* 0x000fd00000000000 */
        /* <DEDUP_REMOVED lines=11> */
[----:B------:R-:W-:Y:S02]  /*3fe0*/  ISETP.GE.AND P5, PT, R74, UR4, PT ;  /* 0x000000044a007c0c */ /* 0x000fe4000bfa6270 */
[----:B------:R-:W-:Y:S01]  /*3ff0*/  IADD3 R74, R16, 0x1a0, RZ ;  /* 0x000001a0104a7810 */ /* 0x000fe20007ffe0ff */
        /* <DEDUP_REMOVED lines=8> */
[----:B------:R-:W-:-:S09]  /*4080*/  ISETP.GE.AND P3, PT, R78, UR4, PT ;  /* 0x000000044e007c0c */ /* 0x000fd2000bf66270 */
[----:B------:R-:W0:Y:S04]  /*4090*/  @!P5 LDS.128 R12, [R81+0xc400] ;  /* 0x00c40000510cd984 */ /* 0x000e280000000c00 */
[----:B------:R-:W1:Y:S04]  /*40a0*/  @!P3 LDS.128 R32, [R81+0xe400] ;  /* 0x00e400005120b984 */ /* 0x000e680000000c00 */
[----:B0-----:R0:W-:Y:S04]  /*40b0*/  @!P5 STG.E.128 desc[UR40][R58.64+0x340], R12 ;  /* 0x0003400c3a00d986 */ /* 0x0011e8000c101d28 */
[----:B-1----:R0:W-:Y:S02]  /*40c0*/  @!P3 STG.E.128 desc[UR40][R58.64+0x3c0], R32 ;  /* 0x0003c0203a00b986 */ /* 0x0021e4000c101d28 */
.L_x_484:
[----:B------:R-:W-:Y:S05]  /*40d0*/  BSYNC B0 ;  /* 0x0000000000007941 */ /* 0x000fea0003800000 */
.L_x_483:
[----:B------:R-:W-:Y:S01]  /*40e0*/  @!PT LDS RZ, [RZ] ;  /* 0x00000000fffff984 */ /* 0x000fe20000000800 */
[----:B------:R-:W-:Y:S01]  /*40f0*/  @!PT LDS RZ, [RZ] ;  /* 0x00000000fffff984 */ /* 0x000fe20000000800 */
[----:B------:R-:W-:Y:S01]  /*4100*/  @!PT LDS RZ, [RZ] ;  /* 0x00000000fffff984 */ /* 0x000fe20000000800 */
[----:B------:R-:W-:Y:S01]  /*4110*/  @!PT LDS RZ, [RZ] ;  /* 0x00000000fffff984 */ /* 0x000fe20000000800 */
[----:B------:R5:W-:Y:S06]  /*4120*/  MEMBAR.ALL.CTA ;  /* 0x0000000000007992 */ /* 0x000bec0000008000 */
[----:B-----5:R-:W5:Y:S01]  /*4130*/  FENCE.VIEW.ASYNC.S ;  /* 0x00000000000073c6 */ /* 0x020f620000000000 */
[----:B0---4-:R-:W-:Y:S01]  /*4140*/  @!P4 VIADD R72, R72, 0x28cc0 ;  /* 0x00028cc04848c836 */ /* 0x011fe20000000000 */
[----:B-----5:R0:W-:Y:S04]  /*4150*/  BAR.SYNC.DEFER_BLOCKING R62, 0x80 ;  /* 0x0002003e0000751d */ /* 0x0201e80000010000 */
[----:B------:R-:W-:Y:S01]  /*4160*/  @!P4 PRMT R72, RZ, 0x654, R72 ;  /* 0x00000654ff48c816 */ /* 0x000fe20000000048 */
[----:B------:R-:W-:Y:S01]  /*4170*/  VIADD R22, R22, 0x1 ;  /* 0x0000000116167836 */ /* 0x000fe20000000000 */
[----:B------:R-:W-:-:S02]  /*4180*/  PLOP3.LUT P3, PT, PT, PT, PT, 0x8, 0x0 ;  /* 0x000000000000781c */ /* 0x000fc40003f6e170 */
[----:B------:R0:W-:Y:S02]  /*4190*/  @!P4 SYNCS.ARRIVE.TRANS64.RED.A1T0 RZ, [R72+URZ], RZ ;  /* 0x000000ff48ffc9a7 */ /* 0x0001e4000810043f */
[----:B------:R-:W-:-:S04]  /*41a0*/  ISETP.NE.AND P4, PT, R22, 0x2, PT ;  /* 0x000000021600780c */ /* 0x000fc80003f85270 */
[----:B-1----:R-:W-:Y:S02]  /*41b0*/  SEL R4, RZ, 0x1, P4 ;  /* 0x00000001ff047807 */ /* 0x002fe40002000000 */
[----:B------:R-:W-:Y:S02]  /*41c0*/  SEL R22, R22, RZ, P4 ;  /* 0x000000ff16167207 */ /* 0x000fe40002000000 */
[----:B------:R-:W-:Y:S01]  /*41d0*/  LOP3.LUT R185, R185, R4, RZ, 0x3c, !PT ;  /* 0x00000004b9b97212 */ /* 0x000fe200078e3cff */
[----:B0-----:R-:W-:Y:S06]  /*41e0*/  @P2 BRA `(.L_x_485) ;  /* 0xffffffdc00cc2947 */ /* 0x001fec000383ffff */
.L_x_451:
[----:B------:R-:W4:Y:S01]  /*41f0*/  LDL R4, [R1] ;  /* 0x0000000001047983 */ /* 0x000f220000100800 */
[----:B------:R-:W-:Y:S01]  /*4200*/  BSSY B0, `(.L_x_486) ;  /* 0x0000049000007945 */ /* 0x000fe20003800000 */
        /* <DEDUP_REMOVED lines=39> */
[----:B---3--:R-:W-:Y:S02]  /*4480*/  CS2R R82, SRZ ;  /* 0x0000000000527805 */ /* 0x008fe4000001ff00 */
        /* <DEDUP_REMOVED lines=12> */
[----:B------:R-:W-:Y:S01]  /*4550*/  CS2R R50, SRZ ;  /* 0x0000000000327805 */ /* 0x000fe2000001ff00 */
[----:B------:R-:W-:Y:S01]  /*4560*/  IMAD.MOV.U32 R169, RZ, RZ, RZ ;  /* 0x000000ffffa97224 */ /* 0x000fe200078e00ff */
[----:B------:R-:W-:-:S02]  /*4570*/  CS2R R172, SRZ ;  /* 0x0000000000ac7805 */ /* 0x000fc4000001ff00 */
[----:B------:R-:W-:Y:S02]  /*4580*/  CS2R R46, SRZ ;  /* 0x00000000002e7805 */ /* 0x000fe4000001ff00 */
[----:B--2---:R-:W-:Y:S02]  /*4590*/  CS2R R32, SRZ ;  /* 0x0000000000207805 */ /* 0x004fe4000001ff00 */
[----:B------:R-:W-:Y:S02]  /*45a0*/  CS2R R174, SRZ ;  /* 0x0000000000ae7805 */ /* 0x000fe4000001ff00 */
[----:B------:R-:W-:Y:S02]  /*45b0*/  CS2R R38, SRZ ;  /* 0x0000000000267805 */ /* 0x000fe4000001ff00 */
[----:B------:R-:W-:Y:S01]  /*45c0*/  CS2R R176, SRZ ;  /* 0x0000000000b07805 */ /* 0x000fe2000001ff00 */
[----:B------:R-:W-:Y:S01]  /*45d0*/  IMAD.MOV.U32 R35, RZ, RZ, RZ ;  /* 0x000000ffff237224 */ /* 0x000fe200078e00ff */
[----:B------:R-:W-:Y:S01]  /*45e0*/  CS2R R28, SRZ ;  /* 0x00000000001c7805 */ /* 0x000fe2000001ff00 */
[----:B------:R-:W-:Y:S01]  /*45f0*/  IMAD.MOV.U32 R178, RZ, RZ, RZ ;  /* 0x000000ffffb27224 */ /* 0x000fe200078e00ff */
[----:B------:R-:W-:Y:S01]  /*4600*/  MOV R31, RZ ;  /* 0x000000ff001f7202 */ /* 0x000fe20000000f00 */
[----:B------:R-:W-:-:S02]  /*4610*/  IMAD.MOV.U32 R7, RZ, RZ, RZ ;  /* 0x000000ffff077224 */ /* 0x000fc400078e00ff */
[----:B------:R-:W-:Y:S02]  /*4620*/  IMAD.MOV.U32 R180, RZ, RZ, RZ ;  /* 0x000000ffffb47224 */ /* 0x000fe400078e00ff */
[----:B------:R-:W-:Y:S02]  /*4630*/  IMAD.MOV.U32 R0, RZ, RZ, RZ ;  /* 0x000000ffff007224 */ /* 0x000fe400078e00ff */
[----:B------:R-:W-:Y:S01]  /*4640*/  IMAD.MOV.U32 R5, RZ, RZ, RZ ;  /* 0x000000ffff057224 */ /* 0x000fe200078e00ff */
[----:B----4-:R-:W-:Y:S01]  /*4650*/  ISETP.NE.AND P0, PT, R4, 0x1, PT ;  /* 0x000000010400780c */ /* 0x010fe20003f05270 */
[----:B------:R-:W-:-:S12]  /*4660*/  @P3 BRA `(.L_x_487) ;  /* 0x0000000000083947 */ /* 0x000fd80003800000 */
[----:B------:R-:W0:Y:S02]  /*4670*/  FENCE.VIEW.ASYNC.G ;  /* 0x00000000000073c6 */ /* 0x000e240000000100 */
[----:B0-----:R-:W-:Y:S06]  /*4680*/  BAR.ARV 0xc, 0x120 ;  /* 0x0304800000007b1d */ /* 0x001fec0000002000 */
.L_x_487:
[----:B------:R-:W-:Y:S05]  /*4690*/  BSYNC B0 ;  /* 0x0000000000007941 */ /* 0x000fea0003800000 */
.L_x_486:
[----:B------:R-:W-:Y:S01]  /*46a0*/  BSSY B7, `(.L_x_488) ;  /* 0x0000824000077945 */ /* 0x000fe20003800000 */
[----:B------:R-:W-:Y:S02]  /*46b0*/  IMAD.MOV.U32 R179, RZ, RZ, RZ ;  /* 0x000000ffffb37224 */ /* 0x000fe400078e00ff */
[----:B------:R-:W-:Y:S01]  /*46c0*/  IMAD.MOV.U32 R181, RZ, RZ, RZ ;  /* 0x000000ffffb57224 */ /* 0x000fe200078e00ff */
[----:B------:R-:W-:Y:S06]  /*46d0*/  @!P0 BRA `(.L_x_489) ;  /* 0x0000001800b88947 */ /* 0x000fec0003800000 */
[----:B------:R-:W-:Y:S02]  /*46e0*/  ISETP.GE.AND P1, PT, R168, 0x1, PT ;  /* 0x00000001a800780c */ /* 0x000fe40003f26270 */
[----:B------:R-:W-:-:S11]  /*46f0*/  PLOP3.LUT P0, PT, PT, PT, PT, 0x80, 0x0 ;  /* 0x000000000000781c */ /* 0x000fd60003f0f070 */
[----:B------:R-:W-:Y:S05]  /*4700*/  @!P1 BRA `(.L_x_490) ;  /* 0x0000008000749947 */ /* 0x000fea0003800000 */
[----:B------:R-:W0:Y:S01]  /*4710*/  SHFL.IDX PT, R0, R206, RZ, 0x1f ;  /* 0x00001fffce007589 */ /* 0x000e2200000e0000 */
[----:B------:R-:W-:Y:S02]  /*4720*/  ISETP.NE.AND P0, PT, R184, 0x3, PT ;  /* 0x00000003b800780c */ /* 0x000fe40003f05270 */
[----:B0-----:R-:W-:-:S04]  /*4730*/  LEA.HI R3, R0, R0, RZ, 0x1 ;  /* 0x0000000000037211 */ /* 0x001fc800078f08ff */
[----:B------:R-:W-:-:S04]  /*4740*/  LOP3.LUT R3, R3, 0x1fffe, RZ, 0xc0, !PT ;  /* 0x0001fffe03037812 */ /* 0x000fc800078ec0ff */
[----:B------:R-:W-:-:S05]  /*4750*/  IADD3 R3, R0, -R3, RZ ;  /* 0x8000000300037210 */ /* 0x000fca0007ffe0ff */
[----:B------:R-:W-:-:S04]  /*4760*/  IMAD R3, R3, 0x8000, R2 ;  /* 0x0000800003037824 */ /* 0x000fc800078e0202 */
[----:B------:R-:W-:-:S05]  /*4770*/  VIADD R3, R3, 0x400 ;  /* 0x0000040003037836 */ /* 0x000fca0000000000 */
[----:B------:R-:W-:-:S04]  /*4780*/  SHF.R.U32.HI R3, RZ, 0x4, R3 ;  /* 0x00000004ff037819 */ /* 0x000fc80000011603 */
[----:B------:R-:W-:-:S04]  /*4790*/  LOP3.LUT R3, R3, 0x3fff, RZ, 0xc0, !PT ;  /* 0x00003fff03037812 */ /* 0x000fc800078ec0ff */
[----:B------:R-:W-:Y:S01]  /*47a0*/  LOP3.LUT R15, R3, 0x2000000, RZ, 0xfc, !PT ;  /* 0x02000000030f7812 */ /* 0x000fe200078efcff */
[----:B------:R-:W-:Y:S06]  /*47b0*/  @!P0 BRA `(.L_x_491) ;  /* 0x0000000000048947 */ /* 0x000fec0003800000 */
[----:B------:R-:W-:Y:S01]  /*47c0*/  BPT.TRAP 0x1 ;  /* 0x000000040000795c */ /* 0x000fe20000300000 */
.L_x_491:
[----:B------:R-:W-:Y:S01]  /*47d0*/  IMAD R8, R18, 0x8, R2 ;  /* 0x0000000812087824 */ /* 0x000fe200078e0202 */
[----:B------:R-:W-:Y:S01]  /*47e0*/  SHF.L.U32 R3, R23, 0x1f, RZ ;  /* 0x0000001f17037819 */ /* 0x000fe200000006ff */
[----:B------:R-:W-:Y:S01]  /*47f0*/  VIADD R0, R2, 0x26800 ;  /* 0x0002680002007836 */ /* 0x000fe20000000000 */
[----:B------:R-:W-:Y:S01]  /*4800*/  BSSY B0, `(.L_x_492) ;  /* 0x0000008000007945 */ /* 0x000fe20003800000 */
[----:B------:R-:W-:Y:S01]  /*4810*/  IMAD R4, R18, 0x1000, R15 ;  /* 0x0000100012047824 */ /* 0x000fe200078e020f */
[----:B------:R-:W0:Y:S01]  /*4820*/  SYNCS.PHASECHK.TRANS64.TRYWAIT P0, [R8+URZ+0x28c50], R3 ;  /* 0x028c5003080075a7 */ /* 0x000e22000800017f */
[----:B------:R-:W-:Y:S01]  /*4830*/  IMAD.MOV.U32 R5, RZ, RZ, 0x40000040 ;  /* 0x40000040ff057424 */ /* 0x000fe200078e00ff */
[----:B------:R-:W-:-:S04]  /*4840*/  SHF.R.U32.HI R0, RZ, 0x4, R0 ;  /* 0x00000004ff007819 */ /* 0x000fc80000011600 */
[----:B------:R-:W-:-:S04]  /*4850*/  LOP3.LUT R0, R0, 0x3fff, RZ, 0xc0, !PT ;  /* 0x00003fff00007812 */ /* 0x000fc800078ec0ff */
[----:B------:R-:W-:Y:S01]  /*4860*/  LOP3.LUT R0, R0, 0x10000, RZ, 0xfc, !PT ;  /* 0x0001000000007812 */ /* 0x000fe200078efcff */
[----:B0-----:R-:W-:Y:S06]  /*4870*/  @!P0 BRA `(.L_x_493) ;  /* 0x0000010400a08947 */ /* 0x001fec0003800000 */
.L_x_675:
[----:B------:R-:W-:Y:S05]  /*4880*/  BSYNC B0 ;  /* 0x0000000000007941 */ /* 0x000fea0003800000 */
.L_x_492:
[----:B------:R-:W-:Y:S01]  /*4890*/  BAR.SYNC.DEFER_BLOCKING 0xe, 0x100 ;  /* 0x0384000000007b1d */ /* 0x000fe20000010000 */
[----:B------:R-:W-:Y:S01]  /*48a0*/  IMAD.MOV.U32 R7, RZ, RZ, 0x40000040 ;  /* 0x40000040ff077424 */ /* 0x000fe200078e00ff */
[----:B------:R-:W-:Y:S01]  /*48b0*/  MOV R6, R0 ;  /* 0x0000000000067202 */ /* 0x000fe20000000f00 */
[----:B------:R-:W-:Y:S01]  /*48c0*/  VIADD R10, R0, 0x2 ;  /* 0x00000002000a7836 */ /* 0x000fe20000000000 */
[----:B------:R-:W-:Y:S01]  /*48d0*/  R2UR UR6, R4 ;  /* 0x00000000040672ca */ /* 0x000fe200000e0000 */
[----:B------:R-:W-:Y:S01]  /*48e0*/  IMAD.MOV.U32 R11, RZ, RZ, 0x40000040 ;  /* 0x40000040ff0b7424 */ /* 0x000fe200078e00ff */
[----:B------:R-:W-:Y:S01]  /*48f0*/  R2UR UR7, R5 ;  /* 0x00000000050772ca */ /* 0x000fe200000e0000 */
[----:B------:R-:W-:Y:S01]  /*4900*/  IMAD.MOV.U32 R13, RZ, RZ, 0x40000040 ;  /* 0x40000040ff0d7424 */ /* 0x000fe200078e00ff */
[----:B------:R-:W-:Y:S01]  /*4910*/  R2UR UR4, R6 ;  /* 0x00000000060472ca */ /* 0x000fe200000e0000 */
[----:B------:R-:W-:Y:S01]  /*4920*/  VIADD R6, R4, 0x80 ;  /* 0x0000008004067836 */ /* 0x000fe20000000000 */
[----:B------:R-:W-:Y:S01]  /*4930*/  R2UR UR5, R7 ;  /* 0x00000000070572ca */ /* 0x000fe200000e0000 */
[----:B------:R-:W-:Y:S01]  /*4940*/  IMAD.MOV.U32 R7, RZ, RZ, 0x40000040 ;  /* 0x40000040ff077424 */ /* 0x000fe200078e00ff */
[----:B------:R-:W-:Y:S01]  /*4950*/  IADD3 R12, R0, 0x4, RZ ;  /* 0x00000004000c7810 */ /* 0x000fe20007ffe0ff */
[----:B------:R-:W-:Y:S01]  /*4960*/  IMAD.MOV.U32 R5, RZ, RZ, 0x40000040 ;  /* 0x40000040ff057424 */ /* 0x000fe200078e00ff */
[----:B------:R-:W1:Y:S01]  /*4970*/  S2R R9, SR_TID.X ;  /* 0x0000000000097919 */ /* 0x000e620000002100 */
[----:B------:R-:W-:Y:S01]  /*4980*/  BSSY B0, `(.L_x_494) ;  /* 0x00000f5000007945 */ /* 0x000fe20003800000 */
[----:B-----5:R-:W-:-:S07]  /*4990*/  WARPGROUP.ARRIVE ;  /* 0x00000000000079c5 */ /* 0x020fce0000000000 */
[----:B------:R-:W-:Y:S01]  /*49a0*/  HGMMA.64x256x16.F32.BF16 R24, gdesc[UR4].tnspB, RZ, !UPT, gsb0 ;  /* 0x43e00000041879f0 */ /* 0x000fe2000c0018ff */
[----:B------:R-:W-:Y:S01]  /*49b0*/  R2UR UR6, R6 ;  /* 0x00000000060672ca */ /* 0x000fe200000e0000 */
[----:B------:R-:W-:Y:S01]  /*49c0*/  VIADD R6, R4, 0x100 ;  /* 0x0000010004067836 */ /* 0x000fe20000000000 */
[----:B------:R-:W-:Y:S01]  /*49d0*/  R2UR UR7, R7 ;  /* 0x00000000070772ca */ /* 0x000fe200000e0000 */
[----:B------:R-:W-:Y:S01]  /*49e0*/  IMAD.MOV.U32 R7, RZ, RZ, 0x40000040 ;  /* 0x40000040ff077424 */ /* 0x000fe200078e00ff */
[----:B------:R-:W-:Y:S02]  /*49f0*/  R2UR UR4, R10 ;  /* 0x000000000a0472ca */ /* 0x000fe400000e0000 */
[----:B------:R-:W-:Y:S02]  /*4a00*/  R2UR UR5, R11 ;  /* 0x000000000b0572ca */ /* 0x000fe400000e0000 */
[----:B-1----:R-:W-:-:S04]  /*4a10*/  LOP3.LUT R9, R9, 0x7f, RZ, 0xc0, !PT ;  /* 0x0000007f09097812 */ /* 0x002fc800078ec0ff */
[----:B------:R-:W-:Y:S01]  /*4a20*/  ISETP.NE.AND P0, PT, R9, RZ, PT ;  /* 0x000000ff0900720c */ /* 0x000fe20003f05270 */
[----:B------:R-:W-:Y:S02]  /*4a30*/  WARPGROUP.DEPBAR.LE gsb0, 0x0 ;  /* 0x00008000000079c5 */ /* 0x000fe40000010000 */
[----:B------:R-:W-:-:S12]  /*4a40*/  WARPGROUP.ARRIVE ;  /* 0x00000000000079c5 */ /* 0x000fd80000000000 */
[----:B------:R-:W-:Y:S01]  /*4a50*/  HGMMA.64x256x16.F32.BF16 R24, gdesc[UR4].tnspB, R24, gsb0 ;  /* 0x43e00000041879f0 */ /* 0x000fe20008001818 */
[----:B------:R-:W-:Y:S01]  /*4a60*/  R2UR UR6, R6 ;  /* 0x00000000060672ca */ /* 0x000fe200000e0000 */
[----:B------:R-:W-:Y:S01]  /*4a70*/  VIADD R6, R4, 0x180 ;  /* 0x0000018004067836 */ /* 0x000fe20000000000 */
[----:B------:R-:W-:Y:S01]  /*4a80*/  R2UR UR7, R7 ;  /* 0x00000000070772ca */ /* 0x000fe200000e0000 */
[----:B------:R-:W-:Y:S01]  /*4a90*/  VIADD R4, R0, 0x6 ;  /* 0x0000000600047836 */ /* 0x000fe20000000000 */
[----:B------:R-:W-:Y:S01]  /*4aa0*/  R2UR UR4, R12 ;  /* 0x000000000c0472ca */ /* 0x000fe200000e0000 */
[----:B------:R-:W-:Y:S01]  /*4ab0*/  IMAD.MOV.U32 R7, RZ, RZ, 0x40000040 ;  /* 0x40000040ff077424 */ /* 0x000fe200078e00ff */
[----:B------:R-:W-:Y:S02]  /*4ac0*/  R2UR UR5, R13 ;  /* 0x000000000d0572ca */ /* 0x000fe400000e0000 */
[----:B------:R-:W-:-:S04]  /*4ad0*/  @!P0 IADD3 R0, R8, 0x28c60, RZ ;  /* 0x00028c6008008810 */ /* 0x000fc80007ffe0ff */
[----:B------:R-:W-:Y:S01]  /*4ae0*/  @!P0 PRMT R0, RZ, 0x654, R0 ;  /* 0x00000654ff008816 */ /* 0x000fe20000000000 */
[----:B------:R-:W-:Y:S02]  /*4af0*/  WARPGROUP.DEPBAR.LE gsb0, 0x0 ;  /* 0x00008000000079c5 */ /* 0x000fe40000010000 */
[----:B------:R-:W-:-:S12]  /*4b00*/  WARPGROUP.ARRIVE ;  /* 0x00000000000079c5 */ /* 0x000fd80000000000 */
[----:B------:R-:W-:Y:S01]  /*4b10*/  HGMMA.64x256x16.F32.BF16 R24, gdesc[UR4].tnspB, R24, gsb0 ;  /* 0x43e00000041879f0 */ /* 0x000fe20008001818 */
[----:B------:R-:W-:Y:S02]  /*4b20*/  R2UR UR6, R6 ;  /* 0x00000000060672ca */ /* 0x000fe400000e0000 */
[----:B------:R-:W-:Y:S02]  /*4b30*/  R2UR UR7, R7 ;  /* 0x00000000070772ca */ /* 0x000fe400000e0000 */
[----:B------:R-:W-:Y:S02]  /*4b40*/  R2UR UR4, R4 ;  /* 0x00000000040472ca */ /* 0x000fe400000e0000 */
[----:B------:R-:W-:Y:S01]  /*4b50*/  R2UR UR5, R5 ;  /* 0x00000000050572ca */ /* 0x000fe200000e0000 */
[----:B------:R-:W-:Y:S02]  /*4b60*/  WARPGROUP.DEPBAR.LE gsb0, 0x0 ;  /* 0x00008000000079c5 */ /* 0x000fe40000010000 */
[----:B------:R-:W-:-:S15]  /*4b70*/  WARPGROUP.ARRIVE ;  /* 0x00000000000079c5 */ /* 0x000fde0000000000 */
[----:B------:R-:W-:-:S03]  /*4b80*/  NOP ;  /* 0x0000000000007918 */ /* 0x000fc60000000000 */
[----:B------:R-:W-:Y:S03]  /*4b90*/  HGMMA.64x256x16.F32.BF16 R24, gdesc[UR4].tnspB, R24, gsb0 ;  /* 0x43e00000041879f0 */ /* 0x000fe60008001818 */
[----:B------:R-:W-:Y:S02]  /*4ba0*/  WARPGROUP.DEPBAR.LE gsb0, 0x0 ;  /* 0x00008000000079c5 */ /* 0x000fe40000010000 */
[----:B------:R-:W-:Y:S06]  /*4bb0*/  BAR.ARV 0xf, 0x100 ;  /* 0x03c4000000007b1d */ /* 0x000fec0000002000 */
[----:B------:R1:W-:Y:S01]  /*4bc0*/  @!P0 SYNCS.ARRIVE.TRANS64.RED.A1T0 RZ, [R0+URZ], RZ ;  /* 0x000000ff00ff89a7 */ /* 0x0003e2000810043f */
[----:B------:R-:W-:-:S13]  /*4bd0*/  ISETP.GE.AND P0, PT, R168, 0x41, PT ;  /* 0x00000041a800780c */ /* 0x000fda0003f06270 */
[----:B-1----:R-:W-:Y:S05]  /*4be0*/  @!P0 BRA `(.L_x_495) ;  /* 0x0000000c00388947 */ /* 0x002fea0003800000 */
[----:B------:R-:W-:-:S07]  /*4bf0*/  VIADD R182, R182, 0xfffffffe ;  /* 0xfffffffeb6b67836 */ /* 0x000fce0000000000 */
.L_x_501:
[----:B------:R-:W-:Y:S01]  /*4c00*/  BAR.SYNC.DEFER_BLOCKING 0xe, 0x100 ;  /* 0x0384000000007b1d */ /* 0x000fe20000010000 */
[----:B0-----:R-:W-:Y:S01]  /*4c10*/  IMAD R3, R18, 0x40, R188 ;  /* 0x0000004012037824 */ /* 0x001fe200078e02bc */
[----:B------:R-:W-:Y:S01]  /*4c20*/  ISETP.NE.AND P2, PT, R184, 0x3, PT ;  /* 0x00000003b800780c */ /* 0x000fe20003f45270 */
[----:B------:R-:W-:Y:S01]  /*4c30*/  VIADD R18, R18, 0x1 ;  /* 0x0000000112127836 */ /* 0x000fe20000000000 */
[C---:B------:R-:W-:Y:S01]  /*4c40*/  ISETP.GT.AND P1, PT, R182.reuse, RZ, PT ;  /* 0x000000ffb600720c */ /* 0x040fe20003f24270 */
[----:B------:R-:W-:Y:S02]  /*4c50*/  IMAD R3, R3, 0x4, R2 ;  /* 0x0000000403037824 */ /* 0x000fe400078e0202 */
[----:B------:R-:W-:Y:S01]  /*4c60*/  VIADD R182, R182, 0xffffffff ;  /* 0xffffffffb6b67836 */ /* 0x000fe20000000000 */
[----:B------:R-:W-:-:S04]  /*4c70*/  ISETP.NE.AND P0, PT, R18, 0x2, PT ;  /* 0x000000021200780c */ /* 0x000fc80003f05270 */
[----:B------:R-:W-:Y:S02]  /*4c80*/  SEL R6, RZ, 0x1, P0 ;  /* 0x00000001ff067807 */ /* 0x000fe40000000000 */
[----:B------:R-:W-:Y:S02]  /*4c90*/  SEL R18, R18, RZ, P0 ;  /* 0x000000ff12127207 */ /* 0x000fe40000000000 */
[----:B------:R-:W-:Y:S01]  /*4ca0*/  LOP3.LUT R23, R23, R6, RZ, 0x3c, !PT ;  /* 0x0000000617177212 */ /* 0x000fe200078e3cff */
[----:B-1----:R-:W0:Y:S04]  /*4cb0*/  LDS R0, [R3+0x28800] ;  /* 0x0288000003007984 */ /* 0x002e280000000800 */
        /* <DEDUP_REMOVED lines=131> */
.L_x_496:
[----:B------:R-:W-:Y:S01]  /*54f0*/  IMAD R0, R18, 0x8, R2 ;  /* 0x0000000812007824 */ /* 0x000fe200078e0202 */
[----:B------:R-:W-:-:S04]  /*5500*/  SHF.L.U32 R3, R23, 0x1f, RZ ;  /* 0x0000001f17037819 */ /* 0x000fc800000006ff */
[----:B------:R0:W1:Y:S01]  /*5510*/  SYNCS.PHASECHK.TRANS64.TRYWAIT P0, [R0+URZ+0x28c50], R3 ;  /* 0x028c5003000075a7 */ /* 0x000062000800017f */
[----:B------:R-:W-:Y:S05]  /*5520*/  @!P2 BRA `(.L_x_497) ;  /* 0x000000000004a947 */ /* 0x000fea0003800000 */
[----:B------:R-:W-:Y:S01]  /*5530*/  BPT.TRAP 0x1 ;  /* 0x000000040000795c */ /* 0x000fe20000300000 */
.L_x_497:
[----:B------:R-:W-:Y:S04]  /*5540*/  BSSY B1, `(.L_x_498) ;  /* 0x0000004000017945 */ /* 0x000fe80003800000 */
[----:B-1----:R-:W-:Y:S05]  /*5550*/  @P0 BRA `(.L_x_499) ;  /* 0x0000000000080947 */ /* 0x002fea0003800000 */
[----:B------:R-:W1:Y:S02]  /*5560*/  SYNCS.PHASECHK.TRANS64.TRYWAIT P0, [R0+URZ+0x28c50], R3 ;  /* 0x028c5003000075a7 */ /* 0x000e64000800017f */
[----:B-1----:R-:W-:Y:S05]  /*5570*/  @!P0 BRA `(.L_x_500) ;  /* 0x000000f800748947 */ /* 0x002fea0003800000 */
.L_x_499:
[----:B------:R-:W-:Y:S05]  /*5580*/  BSYNC B1 ;  /* 0x0000000000017941 */ /* 0x000fea0003800000 */
.L_x_498:
[----:B01----:R-:W-:Y:S01]  /*5590*/  IADD3 R0, R2, 0x26800, RZ ;  /* 0x0002680002007810 */ /* 0x003fe20007ffe0ff */
[----:B------:R-:W-:Y:S01]  /*55a0*/  IMAD R6, R18, 0x1000, R15 ;  /* 0x0000100012067824 */ /* 0x000fe200078e020f */
[----:B------:R-:W-:Y:S01]  /*55b0*/  WARPGROUP.ARRIVE ;  /* 0x00000000000079c5 */ /* 0x000fe20000000000 */
[----:B------:R-:W-:Y:S01]  /*55c0*/  IMAD.MOV.U32 R7, RZ, RZ, 0x40000040 ;  /* 0x40000040ff077424 */ /* 0x000fe200078e00ff */
[----:B------:R-:W-:Y:S01]  /*55d0*/  SHF.R.U32.HI R0, RZ, 0x4, R0 ;  /* 0x00000004ff007819 */ /* 0x000fe20000011600 */
[----:B------:R-:W-:Y:S01]  /*55e0*/  IMAD.MOV.U32 R9, RZ, RZ, 0x40000040 ;  /* 0x40000040ff097424 */ /* 0x000fe200078e00ff */
[----:B------:R-:W-:Y:S02]  /*55f0*/  R2UR UR6, R6 ;  /* 0x00000000060672ca */ /* 0x000fe400000e0000 */
[----:B------:R-:W0:Y:S01]  /*5600*/  S2R R14, SR_TID.X ;  /* 0x00000000000e7919 */ /* 0x000e220000002100 */
[----:B------:R-:W-:Y:S02]  /*5610*/  LOP3.LUT R0, R0, 0x3fff, RZ, 0xc0, !PT ;  /* 0x00003fff00007812 */ /* 0x000fe400078ec0ff */
[----:B------:R-:W-:Y:S01]  /*5620*/  R2UR UR7, R7 ;  /* 0x00000000070772ca */ /* 0x000fe200000e0000 */
[----:B------:R-:W-:Y:S01]  /*5630*/  IMAD.MOV.U32 R7, RZ, RZ, 0x40000040 ;  /* 0x40000040ff077424 */ /* 0x000fe200078e00ff */
[----:B------:R-:W-:-:S02]  /*5640*/  LOP3.LUT R8, R0, 0x10000, RZ, 0xfc, !PT ;  /* 0x0001000000087812 */ /* 0x000fc400078efcff */
[----:B------:R-:W-:Y:S01]  /*5650*/  R2UR UR5, R9 ;  /* 0x00000000090572ca */ /* 0x000fe200000e0000 */
[----:B------:R-:W-:Y:S01]  /*5660*/  IMAD.MOV.U32 R9, RZ, RZ, 0x40000040 ;  /* 0x40000040ff097424 */ /* 0x000fe200078e00ff */
[----:B------:R-:W-:Y:S01]  /*5670*/  R2UR UR4, R8 ;  /* 0x00000000080472ca */ /* 0x000fe200000e0000 */
[----:B------:R-:W-:-:S12]  /*5680*/  VIADD R8, R6, 0x80 ;  /* 0x0000008006087836 */ /* 0x000fd80000000000 */
[----:B------:R-:W-:Y:S01]  /*5690*/  HGMMA.64x256x16.F32.BF16 R24, gdesc[UR4].tnspB, R24, gsb0 ;  /* 0x43e00000041879f0 */ /* 0x000fe20008001818 */
[----:B------:R-:W-:Y:S02]  /*56a0*/  R2UR UR4, R10 ;  /* 0x000000000a0472ca */ /* 0x000fe400000e0000 */
[----:B------:R-:W-:Y:S02]  /*56b0*/  R2UR UR5, R11 ;  /* 0x000000000b0572ca */ /* 0x000fe400000e0000 */
[----:B------:R-:W-:Y:S01]  /*56c0*/  R2UR UR6, R8 ;  /* 0x00000000080672ca */ /* 0x000fe200000e0000 */
[C---:B------:R-:W-:Y:S01]  /*56d0*/  VIADD R8, R6.reuse, 0x100 ;  /* 0x0000010006087836 */ /* 0x040fe20000000000 */
[----:B------:R-:W-:Y:S01]  /*56e0*/  R2UR UR7, R9 ;  /* 0x00000000090772ca */ /* 0x000fe200000e0000 */
[----:B------:R-:W-:Y:S01]  /*56f0*/  VIADD R6, R6, 0x180 ;  /* 0x0000018006067836 */ /* 0x000fe20000000000 */
[----:B------:R-:W-:Y:S02]  /*5700*/  MOV R9, 0x40000040 ;  /* 0x4000004000097802 */ /* 0x000fe40000000f00 */
[----:B0-----:R-:W-:-:S04]  /*5710*/  LOP3.LUT R14, R14, 0x7f, RZ, 0xc0, !PT ;  /* 0x0000007f0e0e7812 */ /* 0x001fc800078ec0ff */
[----:B------:R-:W-:-:S13]  /*5720*/  ISETP.NE.AND P0, PT, R14, RZ, PT ;  /* 0x000000ff0e00720c */ /* 0x000fda0003f05270 */
[----:B------:R-:W-:-:S04]  /*5730*/  @!P0 IMAD R0, R18, 0x8, R2 ;  /* 0x0000000812008824 */ /* 0x000fc800078e0202 */
[----:B------:R-:W-:-:S05]  /*5740*/  @!P0 VIADD R0, R0, 0x28c60 ;  /* 0x00028c6000008836 */ /* 0x000fca0000000000 */
[----:B------:R-:W-:Y:S01]  /*5750*/  @!P0 PRMT R0, RZ, 0x654, R0 ;  /* 0x00000654ff008816 */ /* 0x000fe20000000000 */
[----:B------:R-:W-:Y:S02]  /*5760*/  WARPGROUP.DEPBAR.LE gsb0, 0x0 ;  /* 0x00008000000079c5 */ /* 0x000fe40000010000 */
[----:B------:R-:W-:-:S06]  /*5770*/  WARPGROUP.ARRIVE ;  /* 0x00000000000079c5 */ /* 0x000fcc0000000000 */
        /* <DEDUP_REMOVED lines=20> */
[----:B------:R-:W-:Y:S05]  /*58c0*/  @P1 BRA `(.L_x_501) ;  /* 0xfffffff000cc1947 */ /* 0x000fea000383ffff */
.L_x_495:
[----:B------:R-:W-:Y:S05]  /*58d0*/  BSYNC B0 ;  /* 0x0000000000007941 */ /* 0x000fea0003800000 */
.L_x_494:
[----:B------:R-:W-:Y:S01]  /*58e0*/  BAR.SYNC.DEFER_BLOCKING 0xe, 0x100 ;  /* 0x0384000000007b1d */ /* 0x000fe20000010000 */
[C---:B0-----:R-:W-:Y:S01]  /*58f0*/  IMAD R3, R18.reuse, 0x40, R188 ;  /* 0x0000004012037824 */ /* 0x041fe200078e02bc */
[----:B------:R-:W-:Y:S02]  /*5900*/  IADD3 R18, R18, 0x1, RZ ;  /* 0x0000000112127810 */ /* 0x000fe40007ffe0ff */
[----:B------:R-:W-:Y:S02]  /*5910*/  CS2R R20, SRZ ;  /* 0x0000000000147805 */ /* 0x000fe4000001ff00 */
[----:B------:R-:W-:Y:S01]  /*5920*/  PLOP3.LUT P0, PT, PT, PT, PT, 0x8, 0x0 ;  /* 0x000000000000781c */ /* 0x000fe20003f0e170 */
[----:B------:R-:W-:Y:S01]  /*5930*/  IMAD R3, R3, 0x4, R2 ;  /* 0x0000000403037824 */ /* 0x000fe200078e0202 */
        /* <DEDUP_REMOVED lines=136> */
.L_x_489:
[----:B------:R-:W-:Y:S02]  /*61c0*/  ISETP.GE.AND P1, PT, R168, 0x1, PT ;  /* 0x00000001a800780c */ /* 0x000fe40003f26270 */
[----:B------:R-:W-:-:S11]  /*61d0*/  PLOP3.LUT P0, PT, PT, PT, PT, 0x80, 0x0 ;  /* 0x000000000000781c */ /* 0x000fd60003f0f070 */
[----:B------:R-:W-:Y:S05]  /*61e0*/  @!P1 BRA `(.L_x_490) ;  /* 0x0000006400bc9947 */ /* 0x000fea0003800000 */
[----:B------:R-:W0:Y:S01]  /*61f0*/  SHFL.IDX PT, R0, R206, RZ, 0x1f ;  /* 0x00001fffce007589 */ /* 0x000e2200000e0000 */
[----:B------:R-:W-:Y:S01]  /*6200*/  BSSY B6, `(.L_x_502) ;  /* 0x000001b000067945 */ /* 0x000fe20003800000 */
[----:B0-----:R-:W-:-:S04]  /*6210*/  LEA.HI R3, R0, R0, RZ, 0x1 ;  /* 0x0000000000037211 */ /* 0x001fc800078f08ff */
[----:B------:R-:W-:-:S05]  /*6220*/  LOP3.LUT R3, R3, 0x1fffe, RZ, 0xc0, !PT ;  /* 0x0001fffe03037812 */ /* 0x000fca00078ec0ff */
[----:B------:R-:W-:Y:S02]  /*6230*/  IMAD.IADD R3, R0, 0x1, -R3 ;  /* 0x0000000100037824 */ /* 0x000fe400078e0a03 */
[----:B------:R-:W-:Y:S02]  /*6240*/  VIADD R0, R2, 0x26800 ;  /* 0x0002680002007836 */ /* 0x000fe40000000000 */
[----:B------:R-:W-:-:S03]  /*6250*/  IMAD R3, R3, 0x8000, R2 ;  /* 0x0000800003037824 */ /* 0x000fc600078e0202 */
[----:B------:R-:W-:Y:S01]  /*6260*/  LOP3.LUT P0, RZ, R0, 0x3ff, RZ, 0xc0, !PT ;  /* 0x000003ff00ff7812 */ /* 0x000fe2000780c0ff */
[----:B------:R-:W-:-:S05]  /*6270*/  VIADD R3, R3, 0x400 ;  /* 0x0000040003037836 */ /* 0x000fca0000000000 */
[----:B------:R-:W-:-:S04]  /*6280*/  SHF.R.U32.HI R3, RZ, 0x4, R3 ;  /* 0x00000004ff037819 */ /* 0x000fc80000011603 */
[----:B------:R-:W-:-:S03]  /*6290*/  LOP3.LUT R56, R3, 0x3fff, RZ, 0xc0, !PT ;  /* 0x00003fff03387812 */ /* 0x000fc600078ec0ff */
        /* <DEDUP_REMOVED lines=8> */
[----:B------:R-:W-:Y:S01]  /*6320*/  MOV R6, UR6 ;  /* 0x0000000600067c02 */ /* 0x000fe20008000f00 */
[----:B------:R-:W-:Y:S02]  /*6330*/  IMAD.U32 R7, RZ, RZ, UR7 ;  /* 0x00000007ff077e24 */ /* 0x000fe4000f8e00ff */
[----:B------:R-:W-:-:S02]  /*6340*/  IMAD.U32 R10, RZ, RZ, UR4 ;  /* 0x00000004ff0a7e24 */ /* 0x000fc4000f8e00ff */
[----:B------:R-:W-:Y:S02]  /*6350*/  IMAD.U32 R11, RZ, RZ, UR5 ;  /* 0x00000005ff0b7e24 */ /* 0x000fe4000f8e00ff */
[----:B------:R-:W-:Y:S02]  /*6360*/  IMAD.MOV.U32 R8, RZ, RZ, 0x70 ;  /* 0x00000070ff087424 */ /* 0x000fe400078e00ff */
[----:B------:R-:W-:Y:S02]  /*6370*/  IMAD.MOV.U32 R12, RZ, RZ, 0x1 ;  /* 0x00000001ff0c7424 */ /* 0x000fe400078e00ff */
[----:B0-----:R-:W-:-:S07]  /*6380*/  IMAD.MOV.U32 R13, RZ, RZ, RZ ;  /* 0x000000ffff0d7224 */ /* 0x001fce00078e00ff */
[----:B------:R-:W-:-:S07]  /*6390*/  LEPC R20, `(.L_x_503) ;  /* 0x000000001014794e */ /* 0x000fce0000000000 */
[----:B-1---5:R-:W-:Y:S05]  /*63a0*/  CALL.ABS.NOINC R14 ;  /* 0x000000000e007343 */ /* 0x022fea0003c00000 */
.L_x_503:
[----:B------:R-:W-:Y:S05]  /*63b0*/  BSYNC B6 ;  /* 0x0000000000067941 */ /* 0x000fea0003800000 */
.L_x_502:
[----:B------:R-:W-:Y:S02]  /*63c0*/  ULDC UR4, c[0x0][0x3d4] ;  /* 0x0000f50000047ab9 */ /* 0x000fe40000000800 */
[----:B------:R-:W-:-:S13]  /*63d0*/  ISETP.LT.AND P0, PT, RZ, UR4, PT ;  /* 0x00000004ff007c0c */ /* 0x000fda000bf01270 */
[----:B------:R-:W-:Y:S05]  /*63e0*/  @P0 BRA `(.L_x_504) ;  /* 0x00000000003c0947 */ /* 0x000fea0003800000 */
[----:B------:R-:W-:-:S04]  /*63f0*/  LEA.HI R0, R202, R202, RZ, 0x1 ;  /* 0x000000caca007211 */ /* 0x000fc800078f08ff */
[----:B------:R-:W-:-:S04]  /*6400*/  LOP3.LUT R3, R0, 0xfffffffe, RZ, 0xc0, !PT ;  /* 0xfffffffe00037812 */ /* 0x000fc800078ec0ff */
[----:B------:R-:W-:-:S04]  /*6410*/  IADD3 R3, R202, -R3, RZ ;  /* 0x80000003ca037210 */ /* 0x000fc80007ffe0ff */
[----:B------:R-:W-:-:S04]  /*6420*/  SHF.L.U32 R3, R3, 0x1f, RZ ;  /* 0x0000001f03037819 */ /* 0x000fc800000006ff */
[----:B------:R0:W1:Y:S03]  /*6430*/  SYNCS.PHASECHK.TRANS64.TRYWAIT P0, [R2+URZ+0x28c00], R3 ;  /* 0x028c0003020075a7 */ /* 0x000066000800017f */
[----:B-1----:R-:W-:Y:S05]  /*6440*/  @!P0 NANOSLEEP.SYNCS 0x989680 ;  /* 0x009896800000895d */ /* 0x002fea0003900000 */
[----:B------:R-:W1:Y:S01]  /*6450*/  @!P0 SYNCS.PHASECHK.TRANS64 P0, [R2+URZ+0x28c00], R3 ;  /* 0x028c0003020085a7 */ /* 0x000e62000800007f */
[----:B------:R-:W-:Y:S04]  /*6460*/  BSSY B0, `(.L_x_505) ;  /* 0x0000006000007945 */ /* 0x000fe80003800000 */
[----:B-1----:R-:W-:Y:S05]  /*6470*/  @P0 BRA `(.L_x_506) ;  /* 0x0000000000100947 */ /* 0x002fea0003800000 */
.L_x_507:
[----:B-1----:R1:W2:Y:S02]  /*6480*/  SYNCS.PHASECHK.TRANS64.TRYWAIT P0, [R2+URZ+0x28c00], R3 ;  /* 0x028c0003020075a7 */ /* 0x0022a4000800017f */
[----:B--2---:R-:W-:Y:S05]  /*6490*/  @!P0 NANOSLEEP.SYNCS 0x989680 ;  /* 0x009896800000895d */ /* 0x004fea0003900000 */
[----:B------:R-:W2:Y:S02]  /*64a0*/  @!P0 SYNCS.PHASECHK.TRANS64 P0, [R2+URZ+0x28c00], R3 ;  /* 0x028c0003020085a7 */ /* 0x000ea4000800007f */
[----:B--2---:R-:W-:Y:S05]  /*64b0*/  @!P0 BRA `(.L_x_507) ;  /* 0xfffffffc00f08947 */ /* 0x004fea000383ffff */
.L_x_506:
[----:B------:R-:W-:Y:S05]  /*64c0*/  BSYNC B0 ;  /* 0x0000000000007941 */ /* 0x000fea0003800000 */
.L_x_505:
[----:B------:R-:W-:Y:S05]  /*64d0*/  BRA `(.L_x_508) ;  /* 0x00000020007c7947 */ /* 0x000fea0003800000 */
.L_x_504:
[----:B-----5:R-:W-:Y:S01]  /*64e0*/  SHF.R.S32.HI R0, RZ, 0x1f, R27 ;  /* 0x0000001fff007819 */ /* 0x020fe2000001141b */
[----:B------:R-:W-:Y:S01]  /*64f0*/  ULDC.64 UR4, c[0x0][0x3d8] ;  /* 0x0000f60000047ab9 */ /* 0x000fe20000000a00 */
[----:B------:R-:W-:Y:S01]  /*6500*/  VIADD R3, R2, 0x20400 ;  /* 0x0002040002037836 */ /* 0x000fe20000000000 */
[----:B------:R-:W-:Y:S01]  /*6510*/  ULDC.64 UR6, c[0x0][0x3e8] ;  /* 0x0000fa0000067ab9 */ /* 0x000fe20000000a00 */
[----:B------:R-:W-:Y:S01]  /*6520*/  IMAD.WIDE.U32 R4, R27, UR4, RZ ;  /* 0x000000041b047c25 */ /* 0x000fe2000f8e00ff */
[----:B------:R-:W-:Y:S01]  /*6530*/  SHF.R.S32.HI R14, RZ, 0x1f, R16 ;  /* 0x0000001fff0e7819 */ /* 0x000fe20000011410 */
[----:B------:R-:W-:Y:S01]  /*6540*/  BSSY B6, `(.L_x_509) ;  /* 0x0000032000067945 */ /* 0x000fe20003800000 */
[----:B------:R-:W-:Y:S01]  /*6550*/  LOP3.LUT P0, RZ, R3, 0x3ff, RZ, 0xc0, !PT ;  /* 0x000003ff03ff7812 */ /* 0x000fe2000780c0ff */
[----:B------:R-:W-:Y:S02]  /*6560*/  IMAD R6, R0, UR4, RZ ;  /* 0x0000000400067c24 */ /* 0x000fe4000f8e02ff */
[----:B------:R-:W-:-:S02]  /*6570*/  IMAD.SHL.U32 R29, R204, 0x4, RZ ;  /* 0x00000004cc1d7824 */ /* 0x000fc400078e00ff */
[----:B------:R-:W-:Y:S01]  /*6580*/  IMAD R11, R27, UR5, R6 ;  /* 0x000000051b0b7c24 */ /* 0x000fe2000f8e0206 */
[----:B------:R-:W-:Y:S01]  /*6590*/  ULDC.64 UR4, c[0x0][0x3c8] ;  /* 0x0000f20000047ab9 */ /* 0x000fe20000000a00 */
[----:B------:R-:W-:Y:S01]  /*65a0*/  IMAD R0, R0, UR6, RZ ;  /* 0x0000000600007c24 */ /* 0x000fe2000f8e02ff */
[-C--:B------:R-:W-:Y:S01]  /*65b0*/  IADD3 R3, P6, R29, R4.reuse, RZ ;  /* 0x000000041d037210 */ /* 0x080fe20007fde0ff */
[----:B------:R-:W-:Y:S01]  /*65c0*/  IMAD.IADD R11, R11, 0x1, R5 ;  /* 0x000000010b0b7824 */ /* 0x000fe200078e0205 */
[----:B------:R-:W-:Y:S01]  /*65d0*/  SHF.R.S32.HI R12, RZ, 0x1f, R29 ;  /* 0x0000001fff0c7819 */ /* 0x000fe2000001141d */
[C---:B------:R-:W-:Y:S01]  /*65e0*/  IMAD.WIDE.U32 R6, R27.reuse, UR6, RZ ;  /* 0x000000061b067c25 */ /* 0x040fe2000f8e00ff */
[----:B------:R-:W-:Y:S02]  /*65f0*/  LEA R24, P2, R4, UR4, 0x1 ;  /* 0x0000000404187c11 */ /* 0x000fe4000f8408ff */
[----:B------:R-:W-:Y:S01]  /*6600*/  IADD3 R5, P1, R16, R4, RZ ;  /* 0x0000000410057210 */ /* 0x000fe20007f3e0ff */
[----:B------:R-:W-:Y:S01]  /*6610*/  IMAD R9, R27, UR7, R0 ;  /* 0x000000071b097c24 */ /* 0x000fe2000f8e0200 */
[--C-:B------:R-:W-:Y:S01]  /*6620*/  LEA.HI.X R26, R4, UR5, R11.reuse, 0x1, P2 ;  /* 0x00000005041a7c11 */ /* 0x100fe200090f0c0b */
[----:B------:R-:W-:Y:S01]  /*6630*/  IMAD.X R10, R12, 0x1, R11, P6 ;  /* 0x000000010c0a7824 */ /* 0x000fe200030e060b */
[-C--:B------:R-:W-:Y:S01]  /*6640*/  IADD3 R0, P4, R16, R6.reuse, RZ ;  /* 0x0000000610007210 */ /* 0x080fe20007f9e0ff */
[----:B------:R-:W-:Y:S01]  /*6650*/  IMAD.IADD R9, R9, 0x1, R7 ;  /* 0x0000000109097824 */ /* 0x000fe200078e0207 */
[----:B------:R-:W-:Y:S01]  /*6660*/  LEA R32, P5, R3, UR4, 0x1 ;  /* 0x0000000403207c11 */ /* 0x000fe2000f8a08ff */
[----:B------:R-:W-:Y:S01]  /*6670*/  ULDC.64 UR6, c[0x0][0x3e0] ;  /* 0x0000f80000067ab9 */ /* 0x000fe20000000a00 */
[----:B------:R-:W-:Y:S01]  /*6680*/  IADD3 R8, P2, R29, R6, RZ ;  /* 0x000000061d087210 */ /* 0x000fe20007f5e0ff */
[C---:B------:R-:W-:Y:S01]  /*6690*/  IMAD.X R4, R14.reuse, 0x1, R11, P1 ;  /* 0x000000010e047824 */ /* 0x040fe200008e060b */
[----:B------:R-:W-:Y:S01]  /*66a0*/  LEA.HI.X R33, R3, UR5, R10, 0x1, P5 ;  /* 0x0000000503217c11 */ /* 0x000fe2000a8f0c0a */
[----:B------:R-:W-:Y:S01]  /*66b0*/  IMAD.X R3, R14, 0x1, R9, P4 ;  /* 0x000000010e037824 */ /* 0x000fe200020e0609 */
[----:B------:R-:W-:-:S02]  /*66c0*/  IADD3.X R7, R12, R9, RZ, P2, !PT ;  /* 0x000000090c077210 */ /* 0x000fc400017fe4ff */
[----:B------:R-:W-:Y:S02]  /*66d0*/  LEA R27, P3, R6, UR6, 0x1 ;  /* 0x00000006061b7c11 */ /* 0x000fe4000f8608ff */
[----:B------:R-:W-:Y:S02]  /*66e0*/  LEA R34, P6, R8, UR6, 0x1 ;  /* 0x0000000608227c11 */ /* 0x000fe4000f8c08ff */
[----:B------:R-:W-:Y:S02]  /*66f0*/  LEA R36, P1, R5, UR4, 0x1 ;  /* 0x0000000405247c11 */ /* 0x000fe4000f8208ff */
[----:B------:R-:W-:Y:S02]  /*6700*/  LEA R38, P2, R0, UR6, 0x1 ;  /* 0x0000000600267c11 */ /* 0x000fe4000f8408ff */
[----:B------:R-:W-:Y:S02]  /*6710*/  LEA.HI.X R35, R8, UR7, R7, 0x1, P6 ;  /* 0x0000000708237c11 */ /* 0x000fe4000b0f0c07 */
[----:B------:R-:W-:-:S02]  /*6720*/  LEA.HI.X R28, R6, UR7, R9, 0x1, P3 ;  /* 0x00000007061c7c11 */ /* 0x000fc400098f0c09 */
[----:B------:R-:W-:Y:S02]  /*6730*/  LEA.HI.X R37, R5, UR5, R4, 0x1, P1 ;  /* 0x0000000505257c11 */ /* 0x000fe400088f0c04 */
[----:B------:R-:W-:Y:S01]  /*6740*/  LEA.HI.X R39, R0, UR7, R3, 0x1, P2 ;  /* 0x0000000700277c11 */ /* 0x000fe200090f0c03 */
[----:B------:R-:W-:Y:S06]  /*6750*/  @!P0 BRA `(.L_x_510) ;  /* 0x0000000000408947 */ /* 0x000fec0003800000 */
        /* <DEDUP_REMOVED lines=15> */
[----:B-1----:R-:W-:Y:S05]  /*6850*/  CALL.ABS.NOINC R14 ;  /* 0x000000000e007343 */ /* 0x002fea0003c00000 */
.L_x_510:
[----:B------:R-:W-:Y:S05]  /*6860*/  BSYNC B6 ;  /* 0x0000000000067941 */ /* 0x000fea0003800000 */
.L_x_509:
[----:B------:R-:W-:Y:S01]  /*6870*/  ULDC.U8 UR4, c[0x0][0x3f0] ;  /* 0x0000fc0000047ab9 */ /* 0x000fe20000000000 */
[----:B------:R-:W-:Y:S01]  /*6880*/  BSSY B0, `(.L_x_511) ;  /* 0x00001dc000007945 */ /* 0x000fe20003800000 */
[----:B------:R-:W-:-:S13]  /*6890*/  ISETP.NE.AND P0, PT, RZ, UR4, PT ;  /* 0x00000004ff007c0c */ /* 0x000fda000bf05270 */
[----:B------:R-:W-:Y:S05]  /*68a0*/  @!P0 BRA `(.L_x_512) ;  /* 0x0000000c00dc8947 */ /* 0x000fea0003800000 */
[----:B------:R-:W-:Y:S01]  /*68b0*/  IMAD R30, R25, -0x40, R30 ;  /* 0xffffffc0191e7824 */ /* 0x000fe200078e021e */
[----:B------:R-:W-:Y:S01]  /*68c0*/  BSSY B1, `(.L_x_513) ;  /* 0x0000019000017945 */ /* 0x000fe20003800000 */
[----:B------:R-:W-:Y:S01]  /*68d0*/  IMAD.SHL.U32 R0, R186, 0x40, RZ ;  /* 0x00000040ba007824 */ /* 0x000fe200078e00ff */
[----:B------:R-:W-:Y:S02]  /*68e0*/  CS2R R4, SRZ ;  /* 0x0000000000047805 */ /* 0x000fe4000001ff00 */
[----:B------:R-:W-:Y:S02]  /*68f0*/  CS2R R6, SRZ ;  /* 0x0000000000067805 */ /* 0x000fe4000001ff00 */
[----:B------:R-:W-:Y:S02]  /*6900*/  VIMNMX R30, R30, 0x40, PT ;  /* 0x000000401e1e7848 */ /* 0x000fe40003fe0100 */
[----:B------:R-:W-:Y:S02]  /*6910*/  CS2R R8, SRZ ;  /* 0x0000000000087805 */ /* 0x000fe4000001ff00 */
[----:B------:R-:W-:-:S02]  /*6920*/  LOP3.LUT R3, R0, 0x1c0, RZ, 0xc0, !PT ;  /* 0x000001c000037812 */ /* 0x000fc400078ec0ff */
[----:B------:R-:W-:Y:S02]  /*6930*/  CS2R R20, SRZ ;  /* 0x0000000000147805 */ /* 0x000fe4000001ff00 */
[----:B------:R-:W-:Y:S02]  /*6940*/  ISETP.GE.AND P1, PT, R19, R30, PT ;  /* 0x0000001e1300720c */ /* 0x000fe40003f26270 */
[----:B------:R-:W-:Y:S02]  /*6950*/  LOP3.LUT R0, R3, 0x18, R16, 0xf8, !PT ;  /* 0x0000001803007812 */ /* 0x000fe400078ef810 */
[----:B------:R-:W-:-:S04]  /*6960*/  SHF.R.U32.HI R3, RZ, 0x3, R3 ;  /* 0x00000003ff037819 */ /* 0x000fc80000011603 */
[----:B------:R-:W-:-:S05]  /*6970*/  LOP3.LUT R10, R0, R3, RZ, 0x3c, !PT ;  /* 0x00000003000a7212 */ /* 0x000fca00078e3cff */
[----:B------:R-:W-:Y:S05]  /*6980*/  @P1 BRA `(.L_x_514) ;  /* 0x0000000000301947 */ /* 0x000fea0003800000 */
[C---:B------:R-:W-:Y:S01]  /*6990*/  VIADD R0, R29.reuse, 0x10 ;  /* 0x000000101d007836 */ /* 0x040fe20000000000 */
[----:B------:R-:W-:Y:S01]  /*69a0*/  ULDC UR4, c[0x0][0x3d4] ;  /* 0x0000f50000047ab9 */ /* 0x000fe20000000800 */
[----:B------:R-:W-:Y:S02]  /*69b0*/  CS2R R8, SRZ ;  /* 0x0000000000087805 */ /* 0x000fe4000001ff00 */
[----:B------:R-:W-:Y:S02]  /*69c0*/  ISETP.GE.AND P0, PT, R29, UR4, PT ;  /* 0x000000041d007c0c */ /* 0x000fe4000bf06270 */
[----:B------:R-:W-:Y:S02]  /*69d0*/  CS2R R20, SRZ ;  /* 0x0000000000147805 */ /* 0x000fe4000001ff00 */
[----:B------:R-:W-:Y:S02]  /*69e0*/  ISETP.GE.AND P2, PT, R0, UR4, PT ;  /* 0x0000000400007c0c */ /* 0x000fe4000bf46270 */
[----:B------:R-:W-:-:S02]  /*69f0*/  CS2R R4, SRZ ;  /* 0x0000000000047805 */ /* 0x000fc4000001ff00 */
[----:B------:R-:W-:-:S05]  /*6a00*/  CS2R R6, SRZ ;  /* 0x0000000000067805 */ /* 0x000fca000001ff00 */
[----:B------:R0:W5:Y:S04]  /*6a10*/  @!P0 LDG.E.64 R8, desc[UR40][R32.64] ;  /* 0x0000002820088981 */ /* 0x000168000c1e1b00 */
[----:B------:R0:W5:Y:S04]  /*6a20*/  @!P2 LDG.E.64 R20, desc[UR40][R32.64+0x20] ;  /* 0x000020282014a981 */ /* 0x000168000c1e1b00 */
[----:B------:R0:W5:Y:S04]  /*6a30*/  @!P0 LDG.E.64 R4, desc[UR40][R34.64] ;  /* 0x0000002822048981 */ /* 0x000168000c1e1b00 */
[----:B------:R0:W5:Y:S02]  /*6a40*/  @!P2 LDG.E.64 R6, desc[UR40][R34.64+0x20] ;  /* 0x000020282206a981 */ /* 0x000164000c1e1b00 */
.L_x_514:
[----:B------:R-:W-:Y:S05]  /*6a50*/  BSYNC B1 ;  /* 0x0000000000017941 */ /* 0x000fea0003800000 */
.L_x_513:
[----:B------:R-:W-:Y:S01]  /*6a60*/  UMOV UR4, 0xffffffff ;  /* 0xffffffff00047882 */ /* 0x000fe20000000000 */
[----:B-----5:R-:W-:Y:S01]  /*6a70*/  IMAD.MOV.U32 R25, RZ, RZ, R8 ;  /* 0x000000ffff197224 */ /* 0x020fe200078e0008 */
[----:B------:R-:W-:Y:S02]  /*6a80*/  MOV R31, R9 ;  /* 0x00000009001f7202 */ /* 0x000fe40000000f00 */
[--C-:B------:R-:W-:Y:S02]  /*6a90*/  SHF.R.U64 R37, R8, 0x10, R9.reuse ;  /* 0x0000001008257819 */ /* 0x100fe40000001209 */
[----:B------:R-:W-:Y:S02]  /*6aa0*/  SHF.R.U32.HI R38, RZ, 0x10, R9 ;  /* 0x00000010ff267819 */ /* 0x000fe40000011609 */
[----:B------:R-:W-:Y:S01]  /*6ab0*/  LEA.HI R0, R202, R202, RZ, 0x1 ;  /* 0x000000caca007211 */ /* 0x000fe200078f08ff */
[----:B------:R-:W-:Y:S06]  /*6ac0*/  BRA.DIV UR4, `(.L_x_515) ;  /* 0x000000e604347947 */ /* 0x000fec000b800000 */
.L_x_678:
[----:B------:R-:W-:Y:S01]  /*6ad0*/  UMOV UR4, 0xffffffff ;  /* 0xffffffff00047882 */ /* 0x000fe20000000000 */
[----:B------:R-:W-:Y:S02]  /*6ae0*/  LOP3.LUT R3, R0, 0xfffffffe, RZ, 0xc0, !PT ;  /* 0xfffffffe00037812 */ /* 0x000fe400078ec0ff */
[----:B------:R-:W-:Y:S05]  /*6af0*/  BRA.DIV UR4, `(.L_x_516) ;  /* 0x000000e604507947 */ /* 0x000fea000b800000 */
.L_x_681:
[----:B------:R-:W-:Y:S01]  /*6b00*/  UMOV UR4, 0xffffffff ;  /* 0xffffffff00047882 */ /* 0x000fe20000000000 */
[----:B------:R-:W-:Y:S02]  /*6b10*/  IMAD.IADD R3, R202, 0x1, -R3 ;  /* 0x00000001ca037824 */ /* 0x000fe400078e0a03 */
[----:B------:R-:W-:Y:S05]  /*6b20*/  BRA.DIV UR4, `(.L_x_517) ;  /* 0x000000e6046c7947 */ /* 0x000fea000b800000 */
.L_x_684:
[----:B------:R-:W-:Y:S01]  /*6b30*/  UMOV UR4, 0xffffffff ;  /* 0xffffffff00047882 */ /* 0x000fe20000000000 */
[----:B------:R-:W-:Y:S02]  /*6b40*/  SHF.L.U32 R9, R3, 0x1f, RZ ;  /* 0x0000001f03097819 */ /* 0x000fe400000006ff */
[----:B------:R-:W-:Y:S05]  /*6b50*/  BRA.DIV UR4, `(.L_x_518) ;  /* 0x000000e604887947 */ /* 0x000fea000b800000 */
.L_x_687:
[----:B------:R-:W1:Y:S01]  /*6b60*/  SYNCS.PHASECHK.TRANS64.TRYWAIT P0, [R2+URZ+0x28c00], R9 ;  /* 0x028c0009020075a7 */ /* 0x000e62000800017f */
[----:B------:R-:W-:Y:S01]  /*6b70*/  LOP3.LUT P2, RZ, R186, 0x4, RZ, 0xc0, !PT ;  /* 0x00000004baff7812 */ /* 0x000fe2000784c0ff */
[----:B------:R-:W-:Y:S01]  /*6b80*/  IMAD R3, R189, 0x200, R10 ;  /* 0x00000200bd037824 */ /* 0x000fe200078e020a */
[----:B0-----:R-:W-:Y:S01]  /*6b90*/  MOV R34, R5 ;  /* 0x0000000500227202 */ /* 0x001fe20000000f00 */
[----:B------:R-:W-:Y:S01]  /*6ba0*/  IMAD.MOV.U32 R35, RZ, RZ, R6 ;  /* 0x000000ffff237224 */ /* 0x000fe200078e0006 */
[----:B------:R-:W-:Y:S01]  /*6bb0*/  SHF.R.U64 R12, R4, 0x10, R5 ;  /* 0x00000010040c7819 */ /* 0x000fe20000001205 */
[----:B------:R-:W-:Y:S01]  /*6bc0*/  IMAD R3, R3, 0x2, R2 ;  /* 0x0000000203037824 */ /* 0x000fe200078e0202 */
[----:B------:R-:W-:Y:S01]  /*6bd0*/  SHF.R.U64 R6, R6, 0x10, R7 ;  /* 0x0000001006067819 */ /* 0x000fe20000001207 */
[----:B------:R-:W-:Y:S01]  /*6be0*/  IMAD.MOV.U32 R8, RZ, RZ, R20 ;  /* 0x000000ffff087224 */ /* 0x000fe200078e0014 */
[--C-:B------:R-:W-:Y:S01]  /*6bf0*/  SHF.R.U64 R10, R20, 0x10, R21.reuse ;  /* 0x00000010140a7819 */ /* 0x100fe20000001215 */
[--C-:B------:R-:W-:Y:S01]  /*6c00*/  IMAD.MOV.U32 R32, RZ, RZ, R21.reuse ;  /* 0x000000ffff207224 */ /* 0x100fe200078e0015 */
[----:B------:R-:W-:Y:S01]  /*6c10*/  SHF.R.U32.HI R11, RZ, 0x10, R21 ;  /* 0x00000010ff0b7819 */ /* 0x000fe20000011615 */
[----:B------:R-:W-:Y:S01]  /*6c20*/  IMAD.MOV.U32 R33, RZ, RZ, R4 ;  /* 0x000000ffff217224 */ /* 0x000fe200078e0004 */
[----:B------:R-:W-:Y:S01]  /*6c30*/  SHF.R.U32.HI R5, RZ, 0x10, R5 ;  /* 0x00000010ff057819 */ /* 0x000fe20000011605 */
[--C-:B------:R-:W-:Y:S01]  /*6c40*/  IMAD.MOV.U32 R36, RZ, RZ, R7.reuse ;  /* 0x000000ffff247224 */ /* 0x100fe200078e0007 */
[----:B------:R-:W-:Y:S01]  /*6c50*/  SHF.R.U32.HI R7, RZ, 0x10, R7 ;  /* 0x00000010ff077819 */ /* 0x000fe20000011607 */
[C---:B------:R-:W-:Y:S01]  /*6c60*/  VIADD R4, R3.reuse, 0x20400 ;  /* 0x0002040003047836 */ /* 0x040fe20000000000 */
[----:B------:R-:W-:Y:S01]  /*6c70*/  BSSY B1, `(.L_x_519) ;  /* 0x000000c000017945 */ /* 0x000fe20003800000 */
[----:B------:R-:W-:Y:S01]  /*6c80*/  VIADD R0, R3, 0x20440 ;  /* 0x0002044003007836 */ /* 0x000fe20000000000 */
[----:B------:R-:W-:Y:S01]  /*6c90*/  PRMT R28, R31, 0x5410, R38 ;  /* 0x000054101f1c7816 */ /* 0x000fe20000000026 */
[----:B------:R-:W-:Y:S01]  /*6ca0*/  @P2 VIADD R0, R4, 0xffffffc0 ;  /* 0xffffffc004002836 */ /* 0x000fe20000000000 */
[----:B------:R-:W-:-:S02]  /*6cb0*/  PRMT R27, R25, 0x5410, R37 ;  /* 0x00005410191b7816 */ /* 0x000fc40000000025 */
[----:B------:R-:W-:Y:S02]  /*6cc0*/  PRMT R31, R8, 0x5410, R10 ;  /* 0x00005410081f7816 */ /* 0x000fe4000000000a */
[----:B------:R-:W-:Y:S02]  /*6cd0*/  PRMT R32, R32, 0x5410, R11 ;  /* 0x0000541020207816 */ /* 0x000fe4000000000b */
[----:B------:R-:W-:Y:S02]  /*6ce0*/  PRMT R33, R33, 0x5410, R12 ;  /* 0x0000541021217816 */ /* 0x000fe4000000000c */
[----:B------:R-:W-:Y:S02]  /*6cf0*/  PRMT R34, R34, 0x5410, R5 ;  /* 0x0000541022227816 */ /* 0x000fe40000000005 */
[----:B------:R-:W-:Y:S02]  /*6d00*/  PRMT R35, R35, 0x5410, R6 ;  /* 0x0000541023237816 */ /* 0x000fe40000000006 */
[----:B------:R-:W-:Y:S01]  /*6d10*/  PRMT R36, R36, 0x5410, R7 ;  /* 0x0000541024247816 */ /* 0x000fe20000000007 */
[----:B-1----:R-:W-:Y:S06]  /*6d20*/  @!P0 BRA `(.L_x_520) ;  /* 0x000000e4003c8947 */ /* 0x002fec0003800000 */
.L_x_688:
[----:B------:R-:W-:Y:S05]  /*6d30*/  BSYNC B1 ;  /* 0x0000000000017941 */ /* 0x000fea0003800000 */
.L_x_519:
[----:B------:R-:W-:Y:S04]  /*6d40*/  BSSY B1, `(.L_x_521) ;  /* 0x0000056000017945 */ /* 0x000fe80003800000 */
[----:B------:R-:W-:Y:S05]  /*6d50*/  @P1 BRA `(.L_x_522) ;  /* 0x0000000400501947 */ /* 0x000fea0003800000 */
[----:B------:R-:W1:Y:S01]  /*6d60*/  LDC R4, c[0x0][0x3d4] ;  /* 0x0000f500ff047b82 */ /* 0x000e620000000800 */
[C---:B------:R-:W-:Y:S01]  /*6d70*/  VIADD R5, R29.reuse, 0x10 ;  /* 0x000000101d057836 */ /* 0x040fe20000000000 */
[----:B------:R-:W-:Y:S01]  /*6d80*/  BSSY B2, `(.L_x_523) ;  /* 0x000002a000027945 */ /* 0x000fe20003800000 */
[----:B-1----:R-:W-:-:S03]  /*6d90*/  ISETP.GE.AND P0, PT, R29, R4, PT ;  /* 0x000000041d00720c */ /* 0x002fc60003f06270 */
[----:B------:R-:W-:-:S10]  /*6da0*/  ISETP.GE.AND P1, PT, R5, R4, PT ;  /* 0x000000040500720c */ /* 0x000fd40003f26270 */
[----:B------:R-:W-:Y:S05]  /*6db0*/  @P0 BRA `(.L_x_524) ;  /* 0x0000000000980947 */ /* 0x000fea0003800000 */
[----:B------:R-:W1:Y:S01]  /*6dc0*/  LDS.128 R4, [R3+0x20400] ;  /* 0x0204000003047984 */ /* 0x000e620000000c00 */
[----:B------:R-:W-:Y:S01]  /*6dd0*/  IMAD.U32 R15, R33, 0x10000, RZ ;  /* 0x00010000210f7824 */ /* 0x000fe200078e00ff */
[C---:B------:R-:W-:Y:S01]  /*6de0*/  LOP3.LUT R12, R27.reuse, 0xffff0000, RZ, 0xc0, !PT ;  /* 0xffff00001b0c7812 */ /* 0x040fe200078ec0ff */
[----:B------:R-:W-:Y:S01]  /*6df0*/  IMAD.U32 R13, R27, 0x10000, RZ ;  /* 0x000100001b0d7824 */ /* 0x000fe200078e00ff */
[----:B------:R-:W-:Y:S02]  /*6e00*/  LOP3.LUT R14, R33, 0xffff0000, RZ, 0xc0, !PT ;  /* 0xffff0000210e7812 */ /* 0x000fe400078ec0ff */
[C---:B-1----:R-:W-:Y:S01]  /*6e10*/  SHF.L.U32 R8, R4.reuse, 0x10, RZ ;  /* 0x0000001004087819 */ /* 0x042fe200000006ff */
[C---:B0-----:R-:W-:Y:S01]  /*6e20*/  IMAD.U32 R9, R5.reuse, 0x10000, RZ ;  /* 0x0001000005097824 */ /* 0x041fe200078e00ff */
[----:B------:R-:W-:Y:S01]  /*6e30*/  LOP3.LUT R4, R4, 0xffff0000, RZ, 0xc0, !PT ;  /* 0xffff000004047812 */ /* 0x000fe200078ec0ff */
[C---:B------:R-:W-:Y:S01]  /*6e40*/  IMAD.U32 R10, R6.reuse, 0x10000, RZ ;  /* 0x00010000060a7824 */ /* 0x040fe200078e00ff */
[----:B------:R-:W-:Y:S01]  /*6e50*/  LOP3.LUT R5, R5, 0xffff0000, RZ, 0xc0, !PT ;  /* 0xffff000005057812 */ /* 0x000fe200078ec0ff */
[----:B------:R-:W-:Y:S01]  /*6e60*/  IMAD.U32 R11, R7, 0x10000, RZ ;  /* 0x00010000070b7824 */ /* 0x000fe200078e00ff */
[----:B------:R-:W-:Y:S01]  /*6e70*/  LOP3.LUT R6, R6, 0xffff0000, RZ, 0xc0, !PT ;  /* 0xffff000006067812 */ /* 0x000fe200078ec0ff */
[C---:B------:R-:W-:Y:S01]  /*6e80*/  FMUL.FTZ R21, R4.reuse, R15 ;  /* 0x0000000f04157220 */ /* 0x040fe20000410000 */
[-C--:B------:R-:W-:Y:S01]  /*6e90*/  FMUL.FTZ R4, R4, R13.reuse ;  /* 0x0000000d04047220 */ /* 0x080fe20000410000 */
[C---:B------:R-:W-:Y:S01]  /*6ea0*/  FMUL.FTZ R24, R5.reuse, R14 ;  /* 0x0000000e05187220 */ /* 0x040fe20000410000 */
[-C--:B------:R-:W-:Y:S01]  /*6eb0*/  FMUL.FTZ R26, R5, R12.reuse ;  /* 0x0000000c051a7220 */ /* 0x080fe20000410000 */
[C---:B------:R-:W-:Y:S01]  /*6ec0*/  FFMA.FTZ R21, R8.reuse, R13, -R21 ;  /* 0x0000000d08157223 */ /* 0x040fe20000010815 */
[----:B------:R-:W-:Y:S01]  /*6ed0*/  FFMA.FTZ R20, R8, R15, R4 ;  /* 0x0000000f08147223 */ /* 0x000fe20000010004 */
[----:B------:R-:W-:Y:S01]  /*6ee0*/  LOP3.LUT R7, R7, 0xffff0000, RZ, 0xc0, !PT ;  /* 0xffff000007077812 */ /* 0x000fe200078ec0ff */
[----:B------:R-:W-:Y:S01]  /*6ef0*/  IMAD.U32 R13, R34, 0x10000, RZ ;  /* 0x00010000220d7824 */ /* 0x000fe200078e00ff */
[----:B------:R-:W-:Y:S01]  /*6f00*/  SHF.L.U32 R5, R28, 0x10, RZ ;  /* 0x000000101c057819 */ /* 0x000fe200000006ff */
[C---:B------:R-:W-:Y:S01]  /*6f10*/  FFMA.FTZ R24, R9.reuse, R12, -R24 ;  /* 0x0000000c09187223 */ /* 0x040fe20000010818 */
[----:B------:R-:W-:Y:S01]  /*6f20*/  LOP3.LUT R8, R34, 0xffff0000, RZ, 0xc0, !PT ;  /* 0xffff000022087812 */ /* 0x000fe200078ec0ff */
[----:B------:R-:W-:Y:S01]  /*6f30*/  FFMA.FTZ R9, R9, R14, R26 ;  /* 0x0000000e09097223 */ /* 0x000fe2000001001a */
[----:B------:R-:W-:Y:S01]  /*6f40*/  LOP3.LUT R4, R28, 0xffff0000, RZ, 0xc0, !PT ;  /* 0xffff00001c047812 */ /* 0x000fe200078ec0ff */
[C---:B------:R-:W-:Y:S01]  /*6f50*/  FMUL.FTZ R15, R6.reuse, R13 ;  /* 0x0000000d060f7220 */ /* 0x040fe20000410000 */
[----:B------:R-:W-:Y:S01]  /*6f60*/  FMUL.FTZ R12, R6, R5 ;  /* 0x00000005060c7220 */ /* 0x000fe20000410000 */
[----:B------:R-:W-:-:S02]  /*6f70*/  FMUL.FTZ R14, R7, R8 ;  /* 0x00000008070e7220 */ /* 0x000fc40000410000 */
[-C--:B------:R-:W-:Y:S01]  /*6f80*/  FMUL.FTZ R25, R7, R4.reuse ;  /* 0x0000000407197220 */ /* 0x080fe20000410000 */
[C---:B------:R-:W-:Y:S01]  /*6f90*/  FFMA.FTZ R6, R10.reuse, R5, -R15 ;  /* 0x000000050a067223 */ /* 0x040fe2000001080f */
[----:B------:R-:W-:Y:S01]  /*6fa0*/  FFMA.FTZ R13, R10, R13, R12 ;  /* 0x0000000d0a0d7223 */ /* 0x000fe2000001000c */
[C---:B------:R-:W-:Y:S01]  /*6fb0*/  FFMA.FTZ R7, R11.reuse, R4, -R14 ;  /* 0x000000040b077223 */ /* 0x040fe2000001080e */
[----:B------:R-:W-:Y:S01]  /*6fc0*/  FFMA.FTZ R8, R11, R8, R25 ;  /* 0x000000080b087223 */ /* 0x000fe20000010019 */
[----:B------:R-:W-:Y:S02]  /*6fd0*/  F2FP.BF16.F32.PACK_AB R4, R20, R21 ;  /* 0x000000151404723e */ /* 0x000fe400000010ff */
[----:B------:R-:W-:Y:S02]  /*6fe0*/  F2FP.BF16.F32.PACK_AB R5, R9, R24 ;  /* 0x000000180905723e */ /* 0x000fe400000010ff */
[----:B------:R-:W-:Y:S02]  /*6ff0*/  F2FP.BF16.F32.PACK_AB R6, R13, R6 ;  /* 0x000000060d06723e */ /* 0x000fe400000010ff */
[----:B------:R-:W-:-:S05]  /*7000*/  F2FP.BF16.F32.PACK_AB R7, R8, R7 ;  /* 0x000000070807723e */ /* 0x000fca00000010ff */
[----:B------:R1:W-:Y:S02]  /*7010*/  STS.128 [R3+0x20400], R4 ;  /* 0x0204000403007388 */ /* 0x0003e40000000c00 */
.L_x_524:
[----:B------:R-:W-:Y:S05]  /*7020*/  BSYNC B2 ;  /* 0x0000000000027941 */ /* 0x000fea0003800000 */
.L_x_523:
[----:B------:R-:W-:Y:S05]  /*7030*/  @P1 BRA `(.L_x_522) ;  /* 0x0000000000981947 */ /* 0x000fea0003800000 */
[----:B-1----:R-:W1:Y:S01]  /*7040*/  LDS.128 R4, [R0] ;  /* 0x0000000000047984 */ /* 0x002e620000000c00 */
[C---:B------:R-:W-:Y:S01]  /*7050*/  IMAD.U32 R15, R35.reuse, 0x10000, RZ ;  /* 0x00010000230f7824 */ /* 0x040fe200078e00ff */
[----:B------:R-:W-:Y:S01]  /*7060*/  LOP3.LUT R14, R35, 0xffff0000, RZ, 0xc0, !PT ;  /* 0xffff0000230e7812 */ /* 0x000fe200078ec0ff */
[C---:B------:R-:W-:Y:S01]  /*7070*/  IMAD.U32 R13, R31.reuse, 0x10000, RZ ;  /* 0x000100001f0d7824 */ /* 0x040fe200078e00ff */
[----:B------:R-:W-:Y:S01]  /*7080*/  LOP3.LUT R12, R31, 0xffff0000, RZ, 0xc0, !PT ;  /* 0xffff00001f0c7812 */ /* 0x000fe200078ec0ff */
[C---:B-1----:R-:W-:Y:S01]  /*7090*/  IMAD.U32 R8, R4.reuse, 0x10000, RZ ;  /* 0x0001000004087824 */ /* 0x042fe200078e00ff */
[----:B------:R-:W-:Y:S01]  /*70a0*/  LOP3.LUT R4, R4, 0xffff0000, RZ, 0xc0, !PT ;  /* 0xffff000004047812 */ /* 0x000fe200078ec0ff */
[C---:B0-----:R-:W-:Y:S01]  /*70b0*/  IMAD.U32 R9, R5.reuse, 0x10000, RZ ;  /* 0x0001000005097824 */ /* 0x041fe200078e00ff */
[----:B------:R-:W-:Y:S01]  /*70c0*/  LOP3.LUT R5, R5, 0xffff0000, RZ, 0xc0, !PT ;  /* 0xffff000005057812 */ /* 0x000fe200078ec0ff */
[C---:B------:R-:W-:Y:S01]  /*70d0*/  IMAD.U32 R10, R6.reuse, 0x10000, RZ ;  /* 0x00010000060a7824 */ /* 0x040fe200078e00ff */
[----:B------:R-:W-:Y:S01]  /*70e0*/  LOP3.LUT R6, R6, 0xffff0000, RZ, 0xc0, !PT ;  /* 0xffff000006067812 */ /* 0x000fe200078ec0ff */
[C---:B------:R-:W-:Y:S01]  /*70f0*/  FMUL.FTZ R21, R4.reuse, R15 ;  /* 0x0000000f04157220 */ /* 0x040fe20000410000 */
[----:B------:R-:W-:Y:S01]  /*7100*/  FMUL.FTZ R4, R4, R13 ;  /* 0x0000000d04047220 */ /* 0x000fe20000410000 */
[----:B------:R-:W-:-:S02]  /*7110*/  IMAD.U32 R11, R7, 0x10000, RZ ;  /* 0x00010000070b7824 */ /* 0x000fc400078e00ff */
[----:B------:R-:W-:Y:S01]  /*7120*/  FMUL.FTZ R24, R5, R14 ;  /* 0x0000000e05187220 */ /* 0x000fe20000410000 */
[C---:B------:R-:W-:Y:S01]  /*7130*/  FFMA.FTZ R21, R8.reuse, R13, -R21 ;  /* 0x0000000d08157223 */ /* 0x040fe20000010815 */
[----:B------:R-:W-:Y:S01]  /*7140*/  FFMA.FTZ R20, R8, R15, R4 ;  /* 0x0000000f08147223 */ /* 0x000fe20000010004 */
[----:B------:R-:W-:Y:S01]  /*7150*/  LOP3.LUT R7, R7, 0xffff0000, RZ, 0xc0, !PT ;  /* 0xffff000007077812 */ /* 0x000fe200078ec0ff */
[-C--:B------:R-:W-:Y:S01]  /*7160*/  FMUL.FTZ R26, R5, R12.reuse ;  /* 0x0000000c051a7220 */ /* 0x080fe20000410000 */
[----:B------:R-:W-:Y:S01]  /*7170*/  SHF.L.U32 R13, R36, 0x10, RZ ;  /* 0x00000010240d7819 */ /* 0x000fe200000006ff */
[----:B------:R-:W-:Y:S01]  /*7180*/  IMAD.U32 R5, R32, 0x10000, RZ ;  /* 0x0001000020057824 */ /* 0x000fe200078e00ff */
[----:B------:R-:W-:Y:S01]  /*7190*/  LOP3.LUT R8, R36, 0xffff0000, RZ, 0xc0, !PT ;  /* 0xffff000024087812 */ /* 0x000fe200078ec0ff */
[C---:B------:R-:W-:Y:S01]  /*71a0*/  FFMA.FTZ R24, R9.reuse, R12, -R24 ;  /* 0x0000000c09187223 */ /* 0x040fe20000010818 */
[----:B------:R-:W-:Y:S01]  /*71b0*/  LOP3.LUT R4, R32, 0xffff0000, RZ, 0xc0, !PT ;  /* 0xffff000020047812 */ /* 0x000fe200078ec0ff */
[----:B------:R-:W-:Y:S01]  /*71c0*/  FFMA.FTZ R9, R9, R14, R26 ;  /* 0x0000000e09097223 */ /* 0x000fe2000001001a */
[C---:B------:R-:W-:Y:S01]  /*71d0*/  FMUL.FTZ R15, R6.reuse, R13 ;  /* 0x0000000d060f7220 */ /* 0x040fe20000410000 */
[-C--:B------:R-:W-:Y:S01]  /*71e0*/  FMUL.FTZ R12, R6, R5.reuse ;  /* 0x00000005060c7220 */ /* 0x080fe20000410000 */
[C---:B------:R-:W-:Y:S01]  /*71f0*/  FMUL.FTZ R14, R7.reuse, R8 ;  /* 0x00000008070e7220 */ /* 0x040fe20000410000 */
[-C--:B------:R-:W-:Y:S01]  /*7200*/  FMUL.FTZ R25, R7, R4.reuse ;  /* 0x0000000407197220 */ /* 0x080fe20000410000 */
[C---:B------:R-:W-:Y:S01]  /*7210*/  FFMA.FTZ R6, R10.reuse, R5, -R15 ;  /* 0x000000050a067223 */ /* 0x040fe2000001080f */
[----:B------:R-:W-:Y:S01]  /*7220*/  FFMA.FTZ R13, R10, R13, R12 ;  /* 0x0000000d0a0d7223 */ /* 0x000fe2000001000c */
[C---:B------:R-:W-:Y:S01]  /*7230*/  FFMA.FTZ R7, R11.reuse, R4, -R14 ;  /* 0x000000040b077223 */ /* 0x040fe2000001080e */
[----:B------:R-:W-:Y:S01]  /*7240*/  FFMA.FTZ R8, R11, R8, R25 ;  /* 0x000000080b087223 */ /* 0x000fe20000010019 */
[----:B------:R-:W-:-:S02]  /*7250*/  F2FP.BF16.F32.PACK_AB R4, R20, R21 ;  /* 0x000000151404723e */ /* 0x000fc400000010ff */
[----:B------:R-:W-:Y:S02]  /*7260*/  F2FP.BF16.F32.PACK_AB R5, R9, R24 ;  /* 0x000000180905723e */ /* 0x000fe400000010ff */
[----:B------:R-:W-:Y:S02]  /*7270*/  F2FP.BF16.F32.PACK_AB R6, R13, R6 ;  /* 0x000000060d06723e */ /* 0x000fe400000010ff */
[----:B------:R-:W-:-:S05]  /*7280*/  F2FP.BF16.F32.PACK_AB R7, R8, R7 ;  /* 0x000000070807723e */ /* 0x000fca00000010ff */
[----:B------:R2:W-:Y:S02]  /*7290*/  STS.128 [R0], R4 ;  /* 0x0000000400007388 */ /* 0x0005e40000000c00 */
.L_x_522:
[----:B------:R-:W-:Y:S05]  /*72a0*/  BSYNC B1 ;  /* 0x0000000000017941 */ /* 0x000fea0003800000 */
.L_x_521:
[----:B------:R-:W-:-:S13]  /*72b0*/  ISETP.GE.AND P0, PT, R215, R30, PT ;  /* 0x0000001ed700720c */ /* 0x000fda0003f06270 */
[----:B------:R-:W-:Y:S05]  /*72c0*/  @P0 BRA `(.L_x_525) ;  /* 0x0000001000dc0947 */ /* 0x000fea0003800000 */
[----:B-12---:R-:W1:Y:S01]  /*72d0*/  LDC R4, c[0x0][0x3d4] ;  /* 0x0000f500ff047b82 */ /* 0x006e620000000800 */
[C---:B------:R-:W-:Y:S01]  /*72e0*/  VIADD R5, R29.reuse, 0x10 ;  /* 0x000000101d057836 */ /* 0x040fe20000000000 */
[----:B------:R-:W-:Y:S01]  /*72f0*/  BSSY B1, `(.L_x_526) ;  /* 0x000002a000017945 */ /* 0x000fe20003800000 */
[----:B-1----:R-:W-:-:S03]  /*7300*/  ISETP.GE.AND P0, PT, R29, R4, PT ;  /* 0x000000041d00720c */ /* 0x002fc60003f06270 */
[----:B------:R-:W-:-:S10]  /*7310*/  ISETP.GE.AND P1, PT, R5, R4, PT ;  /* 0x000000040500720c */ /* 0x000fd40003f26270 */
[----:B------:R-:W-:Y:S05]  /*7320*/  @P0 BRA `(.L_x_527) ;  /* 0x0000000000980947 */ /* 0x000fea0003800000 */
[----:B------:R-:W1:Y:S01]  /*7330*/  LDS.128 R4, [R3+0x21400] ;  /* 0x0214000003047984 */ /* 0x000e620000000c00 */
[C---:B------:R-:W-:Y:S01]  /*7340*/  IMAD.U32 R14, R33.reuse, 0x10000, RZ ;  /* 0x00010000210e7824 */ /* 0x040fe200078e00ff */
[----:B------:R-:W-:Y:S01]  /*7350*/  LOP3.LUT R33, R33, 0xffff0000, RZ, 0xc0, !PT ;  /* 0xffff000021217812 */ /* 0x000fe200078ec0ff */
[C---:B------:R-:W-:Y:S01]  /*7360*/  IMAD.U32 R12, R27.reuse, 0x10000, RZ ;  /* 0x000100001b0c7824 */ /* 0x040fe200078e00ff */
[----:B------:R-:W-:Y:S01]  /*7370*/  LOP3.LUT R27, R27, 0xffff0000, RZ, 0xc0, !PT ;  /* 0xffff00001b1b7812 */ /* 0x000fe200078ec0ff */
[C---:B------:R-:W-:Y:S01]  /*7380*/  IMAD.U32 R20, R34.reuse, 0x10000, RZ ;  /* 0x0001000022147824 */ /* 0x040fe200078e00ff */
[----:B------:R-:W-:Y:S02]  /*7390*/  LOP3.LUT R25, R34, 0xffff0000, RZ, 0xc0, !PT ;  /* 0xffff000022197812 */ /* 0x000fe400078ec0ff */
[----:B------:R-:W-:Y:S01]  /*73a0*/  LOP3.LUT R21, R28, 0xffff0000, RZ, 0xc0, !PT ;  /* 0xffff00001c157812 */ /* 0x000fe200078ec0ff */
[C---:B-1----:R-:W-:Y:S01]  /*73b0*/  IMAD.U32 R8, R4.reuse, 0x10000, RZ ;  /* 0x0001000004087824 */ /* 0x042fe200078e00ff */
[----:B------:R-:W-:Y:S01]  /*73c0*/  LOP3.LUT R4, R4, 0xffff0000, RZ, 0xc0, !PT ;  /* 0xffff000004047812 */ /* 0x000fe200078ec0ff */
[C---:B0-----:R-:W-:Y:S01]  /*73d0*/  IMAD.U32 R9, R5.reuse, 0x10000, RZ ;  /* 0x0001000005097824 */ /* 0x041fe200078e00ff */
[----:B------:R-:W-:Y:S01]  /*73e0*/  LOP3.LUT R5, R5, 0xffff0000, RZ, 0xc0, !PT ;  /* 0xffff000005057812 */ /* 0x000fe200078ec0ff */
[----:B------:R-:W-:Y:S01]  /*73f0*/  IMAD.U32 R11, R7, 0x10000, RZ ;  /* 0x00010000070b7824 */ /* 0x000fe200078e00ff */
[----:B------:R-:W-:Y:S01]  /*7400*/  SHF.L.U32 R10, R6, 0x10, RZ ;  /* 0x00000010060a7819 */ /* 0x000fe200000006ff */
[-C--:B------:R-:W-:Y:S01]  /*7410*/  FMUL.FTZ R13, R14, R4.reuse ;  /* 0x000000040e0d7220 */ /* 0x080fe20000410000 */
[----:B------:R-:W-:Y:S01]  /*7420*/  FMUL.FTZ R15, R12, R4 ;  /* 0x000000040c0f7220 */ /* 0x000fe20000410000 */
[----:B------:R-:W-:Y:S01]  /*7430*/  LOP3.LUT R6, R6, 0xffff0000, RZ, 0xc0, !PT ;  /* 0xffff000006067812 */ /* 0x000fe200078ec0ff */
[----:B------:R-:W-:Y:S01]  /*7440*/  FMUL.FTZ R4, R33, R5 ;  /* 0x0000000521047220 */ /* 0x000fe20000410000 */
[-C--:B------:R-:W-:Y:S01]  /*7450*/  FFMA.FTZ R13, R12, R8.reuse, -R13 ;  /* 0x000000080c0d7223 */ /* 0x080fe2000001080d */
[----:B------:R-:W-:Y:S01]  /*7460*/  FFMA.FTZ R8, R14, R8, R15 ;  /* 0x000000080e087223 */ /* 0x000fe2000001000f */
[----:B------:R-:W-:Y:S01]  /*7470*/  LOP3.LUT R7, R7, 0xffff0000, RZ, 0xc0, !PT ;  /* 0xffff000007077812 */ /* 0x000fe200078ec0ff */
[----:B------:R-:W-:-:S02]  /*7480*/  IMAD.U32 R14, R28, 0x10000, RZ ;  /* 0x000100001c0e7824 */ /* 0x000fc400078e00ff */
[C---:B------:R-:W-:Y:S01]  /*7490*/  FMUL.FTZ R12, R27.reuse, R5 ;  /* 0x000000051b0c7220 */ /* 0x040fe20000410000 */
[-C--:B------:R-:W-:Y:S01]  /*74a0*/  FFMA.FTZ R4, R27, R9.reuse, -R4 ;  /* 0x000000091b047223 */ /* 0x080fe20000010804 */
[-C--:B------:R-:W-:Y:S01]  /*74b0*/  FMUL.FTZ R5, R20, R6.reuse ;  /* 0x0000000614057220 */ /* 0x080fe20000410000 */
[C---:B------:R-:W-:Y:S01]  /*74c0*/  FMUL.FTZ R15, R14.reuse, R6 ;  /* 0x000000060e0f7220 */ /* 0x040fe20000410000 */
[----:B------:R-:W-:Y:S01]  /*74d0*/  FFMA.FTZ R9, R33, R9, R12 ;  /* 0x0000000921097223 */ /* 0x000fe2000001000c */
[-C--:B------:R-:W-:Y:S01]  /*74e0*/  FMUL.FTZ R6, R25, R7.reuse ;  /* 0x0000000719067220 */ /* 0x080fe20000410000 */
[C---:B------:R-:W-:Y:S01]  /*74f0*/  FMUL.FTZ R12, R21.reuse, R7 ;  /* 0x00000007150c7220 */ /* 0x040fe20000410000 */
[-C--:B------:R-:W-:Y:S01]  /*7500*/  FFMA.FTZ R5, R14, R10.reuse, -R5 ;  /* 0x0000000a0e057223 */ /* 0x080fe20000010805 */
[----:B------:R-:W-:Y:S01]  /*7510*/  FFMA.FTZ R10, R20, R10, R15 ;  /* 0x0000000a140a7223 */ /* 0x000fe2000001000f */
[-C--:B------:R-:W-:Y:S01]  /*7520*/  FFMA.FTZ R6, R21, R11.reuse, -R6 ;  /* 0x0000000b15067223 */ /* 0x080fe20000010806 */
[----:B------:R-:W-:Y:S01]  /*7530*/  FFMA.FTZ R11, R25, R11, R12 ;  /* 0x0000000b190b7223 */ /* 0x000fe2000001000c */
[----:B------:R-:W-:-:S02]  /*7540*/  F2FP.BF16.F32.PACK_AB R8, R8, R13 ;  /* 0x0000000d0808723e */ /* 0x000fc400000010ff */
[----:B------:R-:W-:Y:S02]  /*7550*/  F2FP.BF16.F32.PACK_AB R9, R9, R4 ;  /* 0x000000040909723e */ /* 0x000fe400000010ff */
[----:B------:R-:W-:Y:S02]  /*7560*/  F2FP.BF16.F32.PACK_AB R10, R10, R5 ;  /* 0x000000050a0a723e */ /* 0x000fe400000010ff */
[----:B------:R-:W-:-:S05]  /*7570*/  F2FP.BF16.F32.PACK_AB R11, R11, R6 ;  /* 0x000000060b0b723e */ /* 0x000fca00000010ff */
[----:B------:R1:W-:Y:S02]  /*7580*/  STS.128 [R3+0x21400], R8 ;  /* 0x0214000803007388 */ /* 0x0003e40000000c00 */
.L_x_527:
[----:B------:R-:W-:Y:S05]  /*7590*/  BSYNC B1 ;  /* 0x0000000000017941 */ /* 0x000fea0003800000 */
.L_x_526:
[----:B------:R-:W-:Y:S05]  /*75a0*/  @P1 BRA `(.L_x_525) ;  /* 0x0000001000241947 */ /* 0x000fea0003800000 */
[----:B------:R-:W1:Y:S01]  /*75b0*/  LDS.128 R4, [R0+0x1000] ;  /* 0x0010000000047984 */ /* 0x000e620000000c00 */
[----:B------:R-:W-:Y:S01]  /*75c0*/  SHF.L.U32 R15, R35, 0x10, RZ ;  /* 0x00000010230f7819 */ /* 0x000fe200000006ff */
[----:B------:R-:W-:Y:S01]  /*75d0*/  IMAD.U32 R13, R31, 0x10000, RZ ;  /* 0x000100001f0d7824 */ /* 0x000fe200078e00ff */
[----:B------:R-:W-:Y:S02]  /*75e0*/  LOP3.LUT R20, R35, 0xffff0000, RZ, 0xc0, !PT ;  /* 0xffff000023147812 */ /* 0x000fe400078ec0ff */
[----:B------:R-:W-:Y:S01]  /*75f0*/  LOP3.LUT R14, R31, 0xffff0000, RZ, 0xc0, !PT ;  /* 0xffff00001f0e7812 */ /* 0x000fe200078ec0ff */
[C---:B-1----:R-:W-:Y:S01]  /*7600*/  IMAD.U32 R3, R4.reuse, 0x10000, RZ ;  /* 0x0001000004037824 */ /* 0x042fe200078e00ff */
[----:B------:R-:W-:Y:S01]  /*7610*/  LOP3.LUT R4, R4, 0xffff0000, RZ, 0xc0, !PT ;  /* 0xffff000004047812 */ /* 0x000fe200078ec0ff */
[C---:B------:R-:W-:Y:S01]  /*7620*/  IMAD.U32 R8, R5.reuse, 0x10000, RZ ;  /* 0x0001000005087824 */ /* 0x040fe200078e00ff */
[----:B------:R-:W-:Y:S01]  /*7630*/  LOP3.LUT R5, R5, 0xffff0000, RZ, 0xc0, !PT ;  /* 0xffff000005057812 */ /* 0x000fe200078ec0ff */
[C---:B0-----:R-:W-:Y:S01]  /*7640*/  IMAD.U32 R9, R6.reuse, 0x10000, RZ ;  /* 0x0001000006097824 */ /* 0x041fe200078e00ff */
[----:B------:R-:W-:Y:S01]  /*7650*/  LOP3.LUT R6, R6, 0xffff0000, RZ, 0xc0, !PT ;  /* 0xffff000006067812 */ /* 0x000fe200078ec0ff */
[-C--:B------:R-:W-:Y:S01]  /*7660*/  FMUL.FTZ R12, R15, R4.reuse ;  /* 0x000000040f0c7220 */ /* 0x080fe20000410000 */
[----:B------:R-:W-:Y:S01]  /*7670*/  FMUL.FTZ R4, R13, R4 ;  /* 0x000000040d047220 */ /* 0x000fe20000410000 */
[----:B------:R-:W-:-:S02]  /*7680*/  IMAD.U32 R10, R7, 0x10000, RZ ;  /* 0x00010000070a7824 */ /* 0x000fc400078e00ff */
[----:B------:R-:W-:Y:S01]  /*7690*/  FMUL.FTZ R11, R20, R5 ;  /* 0x00000005140b7220 */ /* 0x000fe20000410000 */
[-C--:B------:R-:W-:Y:S01]  /*76a0*/  FFMA.FTZ R12, R13, R3.reuse, -R12 ;  /* 0x000000030d0c7223 */ /* 0x080fe2000001080c */
[----:B------:R-:W-:Y:S01]  /*76b0*/  FFMA.FTZ R3, R15, R3, R4 ;  /* 0x000000030f037223 */ /* 0x000fe20000010004 */
[----:B------:R-:W-:Y:S01]  /*76c0*/  IMAD.U32 R15, R36, 0x10000, RZ ;  /* 0x00010000240f7824 */ /* 0x000fe200078e00ff */
[----:B------:R-:W-:Y:S01]  /*76d0*/  LOP3.LUT R7, R7, 0xffff0000, RZ, 0xc0, !PT ;  /* 0xffff000007077812 */ /* 0x000fe200078ec0ff */
[----:B------:R-:W-:Y:S01]  /*76e0*/  FMUL.FTZ R5, R14, R5 ;  /* 0x000000050e057220 */ /* 0x000fe20000410000 */
[----:B------:R-:W-:Y:S01]  /*76f0*/  IMAD.U32 R13, R32, 0x10000, RZ ;  /* 0x00010000200d7824 */ /* 0x000fe200078e00ff */
[----:B------:R-:W-:Y:S01]  /*7700*/  LOP3.LUT R36, R36, 0xffff0000, RZ, 0xc0, !PT ;  /* 0xffff000024247812 */ /* 0x000fe200078ec0ff */
[-C--:B------:R-:W-:Y:S01]  /*7710*/  FFMA.FTZ R11, R14, R8.reuse, -R11 ;  /* 0x000000080e0b7223 */ /* 0x080fe2000001080b */
[----:B------:R-:W-:Y:S01]  /*7720*/  LOP3.LUT R32, R32, 0xffff0000, RZ, 0xc0, !PT ;  /* 0xffff000020207812 */ /* 0x000fe200078ec0ff */
[----:B------:R-:W-:Y:S01]  /*7730*/  FFMA.FTZ R8, R20, R8, R5 ;  /* 0x0000000814087223 */ /* 0x000fe20000010005 */
[-C--:B------:R-:W-:Y:S01]  /*7740*/  FMUL.FTZ R4, R15, R6.reuse ;  /* 0x000000060f047220 */ /* 0x080fe20000410000 */
[-C--:B------:R-:W-:Y:S01]  /*7750*/  FMUL.FTZ R5, R36, R7.reuse ;  /* 0x0000000724057220 */ /* 0x080fe20000410000 */
[C---:B------:R-:W-:Y:S01]  /*7760*/  FMUL.FTZ R6, R13.reuse, R6 ;  /* 0x000000060d067220 */ /* 0x040fe20000410000 */
[C---:B------:R-:W-:Y:S01]  /*7770*/  FMUL.FTZ R7, R32.reuse, R7 ;  /* 0x0000000720077220 */ /* 0x040fe20000410000 */
[-C--:B------:R-:W-:Y:S01]  /*7780*/  FFMA.FTZ R4, R13, R9.reuse, -R4 ;  /* 0x000000090d047223 */ /* 0x080fe20000010804 */
[-C--:B------:R-:W-:Y:S01]  /*7790*/  FFMA.FTZ R5, R32, R10.reuse, -R5 ;  /* 0x0000000a20057223 */ /* 0x080fe20000010805 */
[----:B------:R-:W-:Y:S01]  /*77a0*/  FFMA.FTZ R9, R15, R9, R6 ;  /* 0x000000090f097223 */ /* 0x000fe20000010006 */
[----:B------:R-:W-:Y:S01]  /*77b0*/  FFMA.FTZ R10, R36, R10, R7 ;  /* 0x0000000a240a7223 */ /* 0x000fe20000010007 */
[----:B------:R-:W-:-:S02]  /*77c0*/  F2FP.BF16.F32.PACK_AB R12, R3, R12 ;  /* 0x0000000c030c723e */ /* 0x000fc400000010ff */
[----:B------:R-:W-:Y:S02]  /*77d0*/  F2FP.BF16.F32.PACK_AB R13, R8, R11 ;  /* 0x0000000b080d723e */ /* 0x000fe400000010ff */
[----:B------:R-:W-:Y:S02]  /*77e0*/  F2FP.BF16.F32.PACK_AB R14, R9, R4 ;  /* 0x00000004090e723e */ /* 0x000fe400000010ff */
[----:B------:R-:W-:-:S05]  /*77f0*/  F2FP.BF16.F32.PACK_AB R15, R10, R5 ;  /* 0x000000050a0f723e */ /* 0x000fca00000010ff */
[----:B------:R3:W-:Y:S01]  /*7800*/  STS.128 [R0+0x1000], R12 ;  /* 0x0010000c00007388 */ /* 0x0007e20000000c00 */
[----:B------:R-:W-:Y:S05]  /*7810*/  BRA `(.L_x_525) ;  /* 0x0000000c00887947 */ /* 0x000fea0003800000 */
.L_x_512:
[----:B------:R-:W0:Y:S01]  /*7820*/  LDC R45, c[0x0][0x3d4] ;  /* 0x0000f500ff2d7b82 */ /* 0x000e220000000800 */
[----:B------:R-:W-:Y:S01]  /*7830*/  IMAD R30, R25, -0x40, R30 ;  /* 0xffffffc0191e7824 */ /* 0x000fe200078e021e */
[----:B------:R-:W-:Y:S02]  /*7840*/  CS2R R34, SRZ ;  /* 0x0000000000227805 */ /* 0x000fe4000001ff00 */
[----:B------:R-:W-:Y:S02]  /*7850*/  CS2R R32, SRZ ;  /* 0x0000000000207805 */ /* 0x000fe4000001ff00 */
[----:B------:R-:W-:Y:S02]  /*7860*/  CS2R R6, SRZ ;  /* 0x0000000000067805 */ /* 0x000fe4000001ff00 */
[----:B------:R-:W-:Y:S02]  /*7870*/  CS2R R4, SRZ ;  /* 0x0000000000047805 */ /* 0x000fe4000001ff00 */
[----:B------:R-:W-:-:S02]  /*7880*/  VIMNMX R30, R30, 0x40, PT ;  /* 0x000000401e1e7848 */ /* 0x000fc40003fe0100 */
[----:B0-----:R-:W-:-:S04]  /*7890*/  ISETP.GE.AND P0, PT, R16, R45, PT ;  /* 0x0000002d1000720c */ /* 0x001fc80003f06270 */
[----:B------:R-:W-:-:S13]  /*78a0*/  ISETP.GE.OR P1, PT, R19, R30, P0 ;  /* 0x0000001e1300720c */ /* 0x000fda0000726670 */
[----:B------:R0:W5:Y:S04]  /*78b0*/  @!P1 LDG.E.128 R32, desc[UR40][R36.64] ;  /* 0x0000002824209981 */ /* 0x000168000c1e1d00 */
[----:B------:R0:W5:Y:S01]  /*78c0*/  @!P1 LDG.E.128 R4, desc[UR40][R38.64] ;  /* 0x0000002826049981 */ /* 0x000162000c1e1d00 */
[----:B------:R-:W-:Y:S01]  /*78d0*/  UMOV UR4, 0xffffffff ;  /* 0xffffffff00047882 */ /* 0x000fe20000000000 */
[----:B------:R-:W-:Y:S02]  /*78e0*/  LEA.HI R0, R202, R202, RZ, 0x1 ;  /* 0x000000caca007211 */ /* 0x000fe400078f08ff */
[----:B------:R-:W-:Y:S05]  /*78f0*/  BRA.DIV UR4, `(.L_x_528) ;  /* 0x000000da045c7947 */ /* 0x000fea000b800000 */
.L_x_691:
[----:B------:R-:W-:Y:S01]  /*7900*/  UMOV UR4, 0xffffffff ;  /* 0xffffffff00047882 */ /* 0x000fe20000000000 */
[----:B------:R-:W-:Y:S02]  /*7910*/  LOP3.LUT R3, R0, 0xfffffffe, RZ, 0xc0, !PT ;  /* 0xfffffffe00037812 */ /* 0x000fe400078ec0ff */
[----:B------:R-:W-:Y:S05]  /*7920*/  BRA.DIV UR4, `(.L_x_529) ;  /* 0x000000da04787947 */ /* 0x000fea000b800000 */
.L_x_694:
[----:B------:R-:W-:Y:S01]  /*7930*/  UMOV UR4, 0xffffffff ;  /* 0xffffffff00047882 */ /* 0x000fe20000000000 */
[----:B------:R-:W-:Y:S02]  /*7940*/  IMAD.IADD R3, R202, 0x1, -R3 ;  /* 0x00000001ca037824 */ /* 0x000fe400078e0a03 */
[----:B------:R-:W-:Y:S05]  /*7950*/  BRA.DIV UR4, `(.L_x_530) ;  /* 0x000000da04947947 */ /* 0x000fea000b800000 */
.L_x_697:
[----:B------:R-:W-:Y:S01]  /*7960*/  UMOV UR4, 0xffffffff ;  /* 0xffffffff00047882 */ /* 0x000fe20000000000 */
[----:B------:R-:W-:Y:S02]  /*7970*/  SHF.L.U32 R3, R3, 0x1f, RZ ;  /* 0x0000001f03037819 */ /* 0x000fe400000006ff */
[----:B------:R-:W-:Y:S05]  /*7980*/  BRA.DIV UR4, `(.L_x_531) ;  /* 0x000000da04b07947 */ /* 0x000fea000b800000 */
.L_x_700:
[----:B------:R-:W1:Y:S01]  /*7990*/  SYNCS.PHASECHK.TRANS64.TRYWAIT P1, [R2+URZ+0x28c00], R3 ;  /* 0x028c0003020075a7 */ /* 0x000e62000802017f */
[----:B0----5:R-:W-:Y:S01]  /*79a0*/  IMAD.MOV.U32 R36, RZ, RZ, R32 ;  /* 0x000000ffff247224 */ /* 0x021fe200078e0020 */
[----:B------:R-:W-:Y:S01]  /*79b0*/  SHF.R.U64 R0, R32, 0x10, R33 ;  /* 0x0000001020007819 */ /* 0x000fe20000001221 */
[----:B------:R-:W-:Y:S01]  /*79c0*/  IMAD.MOV.U32 R40, RZ, RZ, R4 ;  /* 0x000000ffff287224 */ /* 0x000fe200078e0004 */
[----:B------:R-:W-:Y:S01]  /*79d0*/  MOV R37, R33 ;  /* 0x0000002100257202 */ /* 0x000fe20000000f00 */
[--C-:B------:R-:W-:Y:S01]  /*79e0*/  IMAD.MOV.U32 R41, RZ, RZ, R5.reuse ;  /* 0x000000ffff297224 */ /* 0x100fe200078e0005 */
[----:B------:R-:W-:Y:S01]  /*79f0*/  PRMT R36, R36, 0x5410, R0 ;  /* 0x0000541024247816 */ /* 0x000fe20000000000 */
[----:B------:R-:W-:Y:S01]  /*7a00*/  IMAD.MOV.U32 R38, RZ, RZ, R34 ;  /* 0x000000ffff267224 */ /* 0x000fe200078e0022 */
[----:B------:R-:W-:Y:S01]  /*7a10*/  SHF.R.U64 R0, R4, 0x10, R5 ;  /* 0x0000001004007819 */ /* 0x000fe20000001205 */
[----:B------:R-:W-:Y:S01]  /*7a20*/  IMAD.MOV.U32 R39, RZ, RZ, R35 ;  /* 0x000000ffff277224 */ /* 0x000fe200078e0023 */
[----:B------:R-:W-:Y:S01]  /*7a30*/  SHF.R.U32.HI R4, RZ, 0x10, R5 ;  /* 0x00000010ff047819 */ /* 0x000fe20000011605 */
[----:B------:R-:W-:Y:S01]  /*7a40*/  IMAD.MOV.U32 R42, RZ, RZ, R6 ;  /* 0x000000ffff2a7224 */ /* 0x000fe200078e0006 */
[--C-:B------:R-:W-:Y:S01]  /*7a50*/  SHF.R.U64 R5, R6, 0x10, R7.reuse ;  /* 0x0000001006057819 */ /* 0x100fe20000001207 */
[----:B------:R-:W-:Y:S01]  /*7a60*/  IMAD.MOV.U32 R43, RZ, RZ, R7 ;  /* 0x000000ffff2b7224 */ /* 0x000fe200078e0007 */
[----:B------:R-:W-:Y:S01]  /*7a70*/  SHF.R.U32.HI R8, RZ, 0x10, R33 ;  /* 0x00000010ff087819 */ /* 0x000fe20000011621 */
[----:B------:R-:W-:Y:S01]  /*7a80*/  BSSY B1, `(.L_x_532) ;  /* 0x000000e000017945 */ /* 0x000fe20003800000 */
[----:B------:R-:W-:-:S02]  /*7a90*/  SHF.R.U64 R9, R34, 0x10, R35 ;  /* 0x0000001022097819 */ /* 0x000fc40000001223 */
[----:B------:R-:W-:Y:S02]  /*7aa0*/  SHF.R.U32.HI R10, RZ, 0x10, R35 ;  /* 0x00000010ff0a7819 */ /* 0x000fe40000011623 */
[----:B------:R-:W-:Y:S02]  /*7ab0*/  SHF.R.U32.HI R6, RZ, 0x10, R7 ;  /* 0x00000010ff067819 */ /* 0x000fe40000011607 */
[-C--:B------:R-:W-:Y:S02]  /*7ac0*/  ISETP.GE.OR P2, PT, R19, R30.reuse, P0 ;  /* 0x0000001e1300720c */ /* 0x080fe40000746670 */
[----:B------:R-:W-:Y:S02]  /*7ad0*/  ISETP.GE.OR P0, PT, R215, R30, P0 ;  /* 0x0000001ed700720c */ /* 0x000fe40000706670 */
[----:B------:R-:W-:Y:S02]  /*7ae0*/  PRMT R37, R37, 0x5410, R8 ;  /* 0x0000541025257816 */ /* 0x000fe40000000008 */
[----:B------:R-:W-:-:S02]  /*7af0*/  PRMT R38, R38, 0x5410, R9 ;  /* 0x0000541026267816 */ /* 0x000fc40000000009 */
[----:B------:R-:W-:Y:S02]  /*7b00*/  PRMT R39, R39, 0x5410, R10 ;  /* 0x0000541027277816 */ /* 0x000fe4000000000a */
[----:B------:R-:W-:Y:S02]  /*7b10*/  PRMT R40, R40, 0x5410, R0 ;  /* 0x0000541028287816 */ /* 0x000fe40000000000 */
[----:B------:R-:W-:Y:S02]  /*7b20*/  PRMT R41, R41, 0x5410, R4 ;  /* 0x0000541029297816 */ /* 0x000fe40000000004 */
[----:B------:R-:W-:Y:S02]  /*7b30*/  PRMT R42, R42, 0x5410, R5 ;  /* 0x000054102a2a7816 */ /* 0x000fe40000000005 */
[----:B------:R-:W-:Y:S01]  /*7b40*/  PRMT R43, R43, 0x5410, R6 ;  /* 0x000054102b2b7816 */ /* 0x000fe20000000006 */
[----:B-1----:R-:W-:Y:S06]  /*7b50*/  @!P1 BRA `(.L_x_533) ;  /* 0x000000d800649947 */ /* 0x002fec0003800000 */
.L_x_701:
[----:B------:R-:W-:Y:S05]  /*7b60*/  BSYNC B1 ;  /* 0x0000000000017941 */ /* 0x000fea0003800000 */
.L_x_532:
[----:B------:R-:W-:Y:S04]  /*7b70*/  BSSY B1, `(.L_x_534) ;  /* 0x000005a000017945 */ /* 0x000fe80003800000 */
[----:B------:R-:W-:Y:S05]  /*7b80*/  @P2 BRA `(.L_x_535) ;  /* 0x0000000400602947 */ /* 0x000fea0003800000 */
[----:B------:R-:W-:Y:S01]  /*7b90*/  SHF.L.U32 R0, R186, 0x6, RZ ;  /* 0x00000006ba007819 */ /* 0x000fe200000006ff */
[----:B0-----:R-:W-:Y:S01]  /*7ba0*/  IMAD.IADD R3, R16, 0x1, R45 ;  /* 0x0000000110037824 */ /* 0x001fe200078e022d */
[C---:B------:R-:W-:Y:S01]  /*7bb0*/  LOP3.LUT R24, R40.reuse, 0xffff0000, RZ, 0xc0, !PT ;  /* 0xffff000028187812 */ /* 0x040fe200078ec0ff */
[----:B------:R-:W-:Y:S01]  /*7bc0*/  IMAD.U32 R27, R40, 0x10000, RZ ;  /* 0x00010000281b7824 */ /* 0x000fe200078e00ff */
[----:B------:R-:W-:Y:S01]  /*7bd0*/  LOP3.LUT R4, R0, 0x1c0, RZ, 0xc0, !PT ;  /* 0x000001c000047812 */ /* 0x000fe200078ec0ff */
[----:B------:R-:W-:-:S03]  /*7be0*/  IMAD.U32 R25, R36, 0x10000, RZ ;  /* 0x0001000024197824 */ /* 0x000fc600078e00ff */
[C---:B------:R-:W-:Y:S02]  /*7bf0*/  LOP3.LUT R0, R4.reuse, 0x38, R16, 0xf8, !PT ;  /* 0x0000003804007812 */ /* 0x040fe400078ef810 */
[----:B------:R-:W-:Y:S02]  /*7c00*/  SHF.R.U32.HI R5, RZ, 0x3, R4 ;  /* 0x00000003ff057819 */ /* 0x000fe40000011604 */
[----:B------:R-:W-:Y:S02]  /*7c10*/  LOP3.LUT R4, R4, 0x38, R3, 0xf8, !PT ;  /* 0x0000003804047812 */ /* 0x000fe400078ef803 */
[-C--:B------:R-:W-:Y:S02]  /*7c20*/  LOP3.LUT R0, R0, R5.reuse, RZ, 0x3c, !PT ;  /* 0x0000000500007212 */ /* 0x080fe400078e3cff */
[----:B------:R-:W-:-:S03]  /*7c30*/  LOP3.LUT R4, R4, R5, RZ, 0x3c, !PT ;  /* 0x0000000504047212 */ /* 0x000fc600078e3cff */
[----:B------:R-:W-:-:S04]  /*7c40*/  IMAD R3, R189, 0x200, R0 ;  /* 0x00000200bd037824 */ /* 0x000fc800078e0200 */
[----:B------:R-:W-:Y:S02]  /*7c50*/  IMAD R32, R3, 0x2, R2 ;  /* 0x0000000203207824 */ /* 0x000fe400078e0202 */
[----:B------:R-:W-:-:S03]  /*7c60*/  IMAD R3, R189, 0x200, R4 ;  /* 0x00000200bd037824 */ /* 0x000fc600078e0204 */
[----:B------:R-:W0:Y:S01]  /*7c70*/  LDS.128 R8, [R32+0x20400] ;  /* 0x0204000020087984 */ /* 0x000e220000000c00 */
[----:B------:R-:W-:-:S05]  /*7c80*/  IMAD R34, R3, 0x2, R2 ;  /* 0x0000000203227824 */ /* 0x000fca00078e0202 */
[----:B------:R-:W1:Y:S01]  /*7c90*/  LDS.128 R4, [R34+0x20400] ;  /* 0x0204000022047984 */ /* 0x000e620000000c00 */
[C---:B0-----:R-:W-:Y:S01]  /*7ca0*/  IMAD.U32 R0, R8.reuse, 0x10000, RZ ;  /* 0x0001000008007824 */ /* 0x041fe200078e00ff */
[----:B------:R-:W-:Y:S01]  /*7cb0*/  LOP3.LUT R3, R8, 0xffff0000, RZ, 0xc0, !PT ;  /* 0xffff000008037812 */ /* 0x000fe200078ec0ff */
[C---:B------:R-:W-:Y:S01]  /*7cc0*/  IMAD.U32 R12, R10.reuse, 0x10000, RZ ;  /* 0x000100000a0c7824 */ /* 0x040fe200078e00ff */
[----:B------:R-:W-:Y:S01]  /*7cd0*/  LOP3.LUT R10, R10, 0xffff0000, RZ, 0xc0, !PT ;  /* 0xffff00000a0a7812 */ /* 0x000fe200078ec0ff */
[----:B------:R-:W-:Y:S01]  /*7ce0*/  IMAD.U32 R13, R11, 0x10000, RZ ;  /* 0x000100000b0d7824 */ /* 0x000fe200078e00ff */
[----:B------:R-:W-:Y:S01]  /*7cf0*/  SHF.L.U32 R8, R9, 0x10, RZ ;  /* 0x0000001009087819 */ /* 0x000fe200000006ff */
[C---:B-1----:R-:W-:Y:S01]  /*7d00*/  IMAD.U32 R14, R4.reuse, 0x10000, RZ ;  /* 0x00010000040e7824 */ /* 0x042fe200078e00ff */
[----:B------:R-:W-:Y:S01]  /*7d10*/  LOP3.LUT R4, R4, 0xffff0000, RZ, 0xc0, !PT ;  /* 0xffff000004047812 */ /* 0x000fe200078ec0ff */
[----:B------:R-:W-:Y:S01]  /*7d20*/  IMAD.U32 R15, R5, 0x10000, RZ ;  /* 0x00010000050f7824 */ /* 0x000fe200078e00ff */
[----:B------:R-:W-:Y:S01]  /*7d30*/  SHF.L.U32 R20, R6, 0x10, RZ ;  /* 0x0000001006147819 */ /* 0x000fe200000006ff */
[C---:B------:R-:W-:Y:S01]  /*7d40*/  FMUL.FTZ R29, R14.reuse, R27 ;  /* 0x0000001b0e1d7220 */ /* 0x040fe20000410000 */
[-C--:B------:R-:W-:Y:S01]  /*7d50*/  FMUL.FTZ R31, R14, R25.reuse ;  /* 0x000000190e1f7220 */ /* 0x080fe20000410000 */
[----:B------:R-:W-:Y:S01]  /*7d60*/  LOP3.LUT R14, R36, 0xffff0000, RZ, 0xc0, !PT ;  /* 0xffff0000240e7812 */ /* 0x000fe200078ec0ff */
[----:B------:R-:W-:Y:S01]  /*7d70*/  FMUL.FTZ R28, R4, R24 ;  /* 0x00000018041c7220 */ /* 0x000fe20000410000 */
[----:B------:R-:W-:Y:S01]  /*7d80*/  FFMA.FTZ R26, R0, R25, -R29 ;  /* 0x00000019001a7223 */ /* 0x000fe2000001081d */
[----:B------:R-:W-:-:S02]  /*7d90*/  IMAD.U32 R29, R42, 0x10000, RZ ;  /* 0x000100002a1d7824 */ /* 0x000fc400078e00ff */
[----:B------:R-:W-:Y:S01]  /*7da0*/  FFMA.FTZ R31, R0, R27, R31 ;  /* 0x0000001b001f7223 */ /* 0x000fe2000001001f */
[----:B------:R-:W-:Y:S02]  /*7db0*/  IMAD.U32 R25, R38, 0x10000, RZ ;  /* 0x0001000026197824 */ /* 0x000fe400078e00ff */
[-C--:B------:R-:W-:Y:S01]  /*7dc0*/  FMUL.FTZ R4, R4, R14.reuse ;  /* 0x0000000e04047220 */ /* 0x080fe20000410000 */
[----:B------:R-:W-:Y:S01]  /*7dd0*/  LOP3.LUT R6, R6, 0xffff0000, RZ, 0xc0, !PT ;  /* 0xffff000006067812 */ /* 0x000fe200078ec0ff */
[----:B------:R-:W-:Y:S01]  /*7de0*/  FMUL.FTZ R35, R20, R29 ;  /* 0x0000001d14237220 */ /* 0x000fe20000410000 */
[----:B------:R-:W-:Y:S01]  /*7df0*/  LOP3.LUT R27, R42, 0xffff0000, RZ, 0xc0, !PT ;  /* 0xffff00002a1b7812 */ /* 0x000fe200078ec0ff */
[-C--:B------:R-:W-:Y:S01]  /*7e00*/  FMUL.FTZ R20, R20, R25.reuse ;  /* 0x0000001914147220 */ /* 0x080fe20000410000 */
[C---:B------:R-:W-:Y:S01]  /*7e10*/  FFMA.FTZ R33, R3.reuse, R14, -R28 ;  /* 0x0000000e03217223 */ /* 0x040fe2000001081c */
[----:B------:R-:W-:Y:S01]  /*7e20*/  FFMA.FTZ R24, R3, R24, R4 ;  /* 0x0000001803187223 */ /* 0x000fe20000010004 */
[----:B------:R-:W-:Y:S01]  /*7e30*/  FFMA.FTZ R35, R12, R25, -R35 ;  /* 0x000000190c237223 */ /* 0x000fe20000010823 */
[----:B------:R-:W-:Y:S01]  /*7e40*/  LOP3.LUT R3, R38, 0xffff0000, RZ, 0xc0, !PT ;  /* 0xffff000026037812 */ /* 0x000fe200078ec0ff */
[----:B------:R-:W-:Y:S01]  /*7e50*/  FFMA.FTZ R20, R12, R29, R20 ;  /* 0x0000001d0c147223 */ /* 0x000fe20000010014 */
[----:B------:R-:W-:Y:S01]  /*7e60*/  FMUL.FTZ R25, R6, R27 ;  /* 0x0000001b06197220 */ /* 0x000fe20000410000 */
[----:B------:R-:W-:Y:S01]  /*7e70*/  IMAD.U32 R12, R41, 0x10000, RZ ;  /* 0x00010000290c7824 */ /* 0x000fe200078e00ff */
[----:B------:R-:W-:Y:S01]  /*7e80*/  SHF.L.U32 R4, R39, 0x10, RZ ;  /* 0x0000001027047819 */ /* 0x000fe200000006ff */
[----:B------:R-:W-:-:S02]  /*7e90*/  IMAD.U32 R21, R7, 0x10000, RZ ;  /* 0x0001000007157824 */ /* 0x000fc400078e00ff */
[-C--:B------:R-:W-:Y:S01]  /*7ea0*/  FMUL.FTZ R29, R6, R3.reuse ;  /* 0x00000003061d7220 */ /* 0x080fe20000410000 */
[----:B------:R-:W-:Y:S02]  /*7eb0*/  IMAD.U32 R0, R37, 0x10000, RZ ;  /* 0x0001000025007824 */ /* 0x000fe400078e00ff */
[C---:B------:R-:W-:Y:S01]  /*7ec0*/  FFMA.FTZ R28, R10.reuse, R3, -R25 ;  /* 0x000000030a1c7223 */ /* 0x040fe20000010819 */
[----:B------:R-:W-:Y:S02]  /*7ed0*/  IMAD.U32 R14, R43, 0x10000, RZ ;  /* 0x000100002b0e7824 */ /* 0x000fe400078e00ff */
[C---:B------:R-:W-:Y:S01]  /*7ee0*/  FMUL.FTZ R3, R15.reuse, R12 ;  /* 0x0000000c0f037220 */ /* 0x040fe20000410000 */
[----:B------:R-:W-:Y:S01]  /*7ef0*/  FMUL.FTZ R15, R15, R0 ;  /* 0x000000000f0f7220 */ /* 0x000fe20000410000 */
[----:B------:R-:W-:Y:S01]  /*7f00*/  FFMA.FTZ R29, R10, R27, R29 ;  /* 0x0000001b0a1d7223 */ /* 0x000fe2000001001d */
[C---:B------:R-:W-:Y:S01]  /*7f10*/  FMUL.FTZ R6, R21.reuse, R14 ;  /* 0x0000000e15067220 */ /* 0x040fe20000410000 */
[----:B------:R-:W-:Y:S01]  /*7f20*/  FMUL.FTZ R10, R21, R4 ;  /* 0x00000004150a7220 */ /* 0x000fe20000410000 */
[C---:B------:R-:W-:Y:S01]  /*7f30*/  FFMA.FTZ R3, R8.reuse, R0, -R3 ;  /* 0x0000000008037223 */ /* 0x040fe20000010803 */
[----:B------:R-:W-:Y:S01]  /*7f40*/  FFMA.FTZ R15, R8, R12, R15 ;  /* 0x0000000c080f7223 */ /* 0x000fe2000001000f */
[----:B------:R-:W-:Y:S01]  /*7f50*/  FFMA.FTZ R21, R13, R4, -R6 ;  /* 0x000000040d157223 */ /* 0x000fe20000010806 */
[----:B------:R-:W-:Y:S01]  /*7f60*/  LOP3.LUT R5, R5, 0xffff0000, RZ, 0xc0, !PT ;  /* 0xffff000005057812 */ /* 0x000fe200078ec0ff */
[----:B------:R-:W-:Y:S01]  /*7f70*/  FFMA.FTZ R13, R13, R14, R10 ;  /* 0x0000000e0d0d7223 */ /* 0x000fe2000001000a */
[----:B------:R-:W-:-:S02]  /*7f80*/  LOP3.LUT R7, R7, 0xffff0000, RZ, 0xc0, !PT ;  /* 0xffff000007077812 */ /* 0x000fc400078ec0ff */
[----:B------:R-:W-:Y:S02]  /*7f90*/  LOP3.LUT R6, R41, 0xffff0000, RZ, 0xc0, !PT ;  /* 0xffff000029067812 */ /* 0x000fe400078ec0ff */
[----:B------:R-:W-:Y:S02]  /*7fa0*/  LOP3.LUT R8, R43, 0xffff0000, RZ, 0xc0, !PT ;  /* 0xffff00002b087812 */ /* 0x000fe400078ec0ff */
[----:B------:R-:W-:Y:S01]  /*7fb0*/  LOP3.LUT R0, R37, 0xffff0000, RZ, 0xc0, !PT ;  /* 0xffff000025007812 */ /* 0x000fe200078ec0ff */
[----:B------:R-:W-:Y:S01]  /*7fc0*/  FMUL.FTZ R10, R5, R6 ;  /* 0x00000006050a7220 */ /* 0x000fe20000410000 */
[----:B------:R-:W-:Y:S01]  /*7fd0*/  LOP3.LUT R4, R39, 0xffff0000, RZ, 0xc0, !PT ;  /* 0xffff000027047812 */ /* 0x000fe200078ec0ff */
[----:B------:R-:W-:Y:S01]  /*7fe0*/  FMUL.FTZ R14, R7, R8 ;  /* 0x00000008070e7220 */ /* 0x000fe20000410000 */
[----:B------:R-:W-:Y:S01]  /*7ff0*/  LOP3.LUT R9, R9, 0xffff0000, RZ, 0xc0, !PT ;  /* 0xffff000009097812 */ /* 0x000fe200078ec0ff */
[----:B------:R-:W-:Y:S01]  /*8000*/  FMUL.FTZ R5, R5, R0 ;  /* 0x0000000005057220 */ /* 0x000fe20000410000 */
[----:B------:R-:W-:Y:S01]  /*8010*/  LOP3.LUT R11, R11, 0xffff0000, RZ, 0xc0, !PT ;  /* 0xffff00000b0b7812 */ /* 0x000fe200078ec0ff */
[----:B------:R-:W-:-:S02]  /*8020*/  FMUL.FTZ R7, R7, R4 ;  /* 0x0000000407077220 */ /* 0x000fc40000410000 */
[C---:B------:R-:W-:Y:S01]  /*8030*/  FFMA.FTZ R0, R9.reuse, R0, -R10 ;  /* 0x0000000009007223 */ /* 0x040fe2000001080a */
[----:B------:R-:W-:Y:S01]  /*8040*/  FFMA.FTZ R12, R9, R6, R5 ;  /* 0x00000006090c7223 */ /* 0x000fe20000010005 */
[C---:B------:R-:W-:Y:S01]  /*8050*/  FFMA.FTZ R14, R11.reuse, R4, -R14 ;  /* 0x000000040b0e7223 */ /* 0x040fe2000001080e */
[----:B------:R-:W-:Y:S01]  /*8060*/  FFMA.FTZ R30, R11, R8, R7 ;  /* 0x000000080b1e7223 */ /* 0x000fe20000010007 */
[----:B------:R-:W-:Y:S02]  /*8070*/  F2FP.BF16.F32.PACK_AB R4, R33, R26 ;  /* 0x0000001a2104723e */ /* 0x000fe400000010ff */
[----:B------:R-:W-:Y:S02]  /*8080*/  F2FP.BF16.F32.PACK_AB R6, R28, R35 ;  /* 0x000000231c06723e */ /* 0x000fe400000010ff */
[----:B------:R-:W-:Y:S02]  /*8090*/  F2FP.BF16.F32.PACK_AB R5, R0, R3 ;  /* 0x000000030005723e */ /* 0x000fe400000010ff */
[----:B------:R-:W-:-:S02]  /*80a0*/  F2FP.BF16.F32.PACK_AB R7, R14, R21 ;  /* 0x000000150e07723e */ /* 0x000fc400000010ff */
[----:B------:R-:W-:Y:S02]  /*80b0*/  F2FP.BF16.F32.PACK_AB R8, R24, R31 ;  /* 0x0000001f1808723e */ /* 0x000fe400000010ff */
[----:B------:R-:W-:Y:S01]  /*80c0*/  F2FP.BF16.F32.PACK_AB R10, R29, R20 ;  /* 0x000000141d0a723e */ /* 0x000fe200000010ff */
[----:B------:R1:W-:Y:S01]  /*80d0*/  STS.128 [R32+0x20400], R4 ;  /* 0x0204000420007388 */ /* 0x0003e20000000c00 */
[----:B------:R-:W-:Y:S02]  /*80e0*/  F2FP.BF16.F32.PACK_AB R9, R12, R15 ;  /* 0x0000000f0c09723e */ /* 0x000fe400000010ff */
[----:B------:R-:W-:-:S05]  /*80f0*/  F2FP.BF16.F32.PACK_AB R11, R30, R13 ;  /* 0x0000000d1e0b723e */ /* 0x000fca00000010ff */
[----:B------:R1:W-:Y:S02]  /*8100*/  STS.128 [R34+0x20400], R8 ;  /* 0x0204000822007388 */ /* 0x0003e40000000c00 */
.L_x_535:
[----:B------:R-:W-:Y:S05]  /*8110*/  BSYNC B1 ;  /* 0x0000000000017941 */ /* 0x000fea0003800000 */
.L_x_534:
[----:B------:R-:W-:Y:S05]  /*8120*/  @P0 BRA `(.L_x_525) ;  /* 0x0000000400440947 */ /* 0x000fea0003800000 */
[----:B0-----:R-:W-:Y:S01]  /*8130*/  IMAD.IADD R3, R16, 0x1, R45 ;  /* 0x0000000110037824 */ /* 0x001fe200078e022d */
[----:B-1----:R-:W0:Y:S01]  /*8140*/  LDS.128 R8, [R207+0x20400] ;  /* 0x02040000cf087984 */ /* 0x002e220000000c00 */
[C---:B------:R-:W-:Y:S01]  /*8150*/  IMAD.U32 R28, R40.reuse, 0x10000, RZ ;  /* 0x00010000281c7824 */ /* 0x040fe200078e00ff */
[----:B------:R-:W-:Y:S01]  /*8160*/  LOP3.LUT R40, R40, 0xffff0000, RZ, 0xc0, !PT ;  /* 0xffff000028287812 */ /* 0x000fe200078ec0ff */
[----:B------:R-:W-:Y:S01]  /*8170*/  IMAD.U32 R26, R36, 0x10000, RZ ;  /* 0x00010000241a7824 */ /* 0x000fe200078e00ff */
[----:B------:R-:W-:Y:S01]  /*8180*/  LOP3.LUT R3, R208, 0x38, R3, 0xf8, !PT ;  /* 0x00000038d0037812 */ /* 0x000fe200078ef803 */
[----:B------:R-:W-:Y:S01]  /*8190*/  IMAD.U32 R33, R42, 0x10000, RZ ;  /* 0x000100002a217824 */ /* 0x000fe200078e00ff */
[----:B------:R-:W-:Y:S02]  /*81a0*/  LOP3.LUT R36, R36, 0xffff0000, RZ, 0xc0, !PT ;  /* 0xffff000024247812 */ /* 0x000fe400078ec0ff */
[----:B------:R-:W-:Y:S02]  /*81b0*/  LOP3.LUT R0, R3, R214, RZ, 0x3c, !PT ;  /* 0x000000d603007212 */ /* 0x000fe400078e3cff */
[----:B------:R-:W-:-:S03]  /*81c0*/  LOP3.LUT R42, R42, 0xffff0000, RZ, 0xc0, !PT ;  /* 0xffff00002a2a7812 */ /* 0x000fc600078ec0ff */
[----:B------:R-:W-:-:S04]  /*81d0*/  IMAD.IADD R3, R209, 0x1, R0 ;  /* 0x00000001d1037824 */ /* 0x000fc800078e0200 */
[----:B------:R-:W-:-:S05]  /*81e0*/  IMAD R3, R3, 0x2, R2 ;  /* 0x0000000203037824 */ /* 0x000fca00078e0202 */
[----:B------:R-:W1:Y:S01]  /*81f0*/  LDS.128 R4, [R3+0x20400] ;  /* 0x0204000003047984 */ /* 0x000e620000000c00 */
[C---:B0-----:R-:W-:Y:S01]  /*8200*/  IMAD.U32 R0, R8.reuse, 0x10000, RZ ;  /* 0x0001000008007824 */ /* 0x041fe200078e00ff */
[----:B------:R-:W-:Y:S01]  /*8210*/  LOP3.LUT R8, R8, 0xffff0000, RZ, 0xc0, !PT ;  /* 0xffff000008087812 */ /* 0x000fe200078ec0ff */
[----:B------:R-:W-:Y:S01]  /*8220*/  IMAD.U32 R12, R9, 0x10000, RZ ;  /* 0x00010000090c7824 */ /* 0x000fe200078e00ff */
[----:B------:R-:W-:Y:S01]  /*8230*/  SHF.L.U32 R14, R11, 0x10, RZ ;  /* 0x000000100b0e7819 */ /* 0x000fe200000006ff */
[C---:B------:R-:W-:Y:S01]  /*8240*/  IMAD.U32 R13, R10.reuse, 0x10000, RZ ;  /* 0x000100000a0d7824 */ /* 0x040fe200078e00ff */
[----:B------:R-:W-:Y:S02]  /*8250*/  LOP3.LUT R10, R10, 0xffff0000, RZ, 0xc0, !PT ;  /* 0xffff00000a0a7812 */ /* 0x000fe400078ec0ff */
[----:B------:R-:W-:Y:S02]  /*8260*/  LOP3.LUT R9, R9, 0xffff0000, RZ, 0xc0, !PT ;  /* 0xffff000009097812 */ /* 0x000fe400078ec0ff */
[----:B------:R-:W-:Y:S01]  /*8270*/  LOP3.LUT R11, R11, 0xffff0000, RZ, 0xc0, !PT ;  /* 0xffff00000b0b7812 */ /* 0x000fe200078ec0ff */
[C---:B-1----:R-:W-:Y:S01]  /*8280*/  IMAD.U32 R15, R4.reuse, 0x10000, RZ ;  /* 0x00010000040f7824 */ /* 0x042fe200078e00ff */
[----:B------:R-:W-:Y:S01]  /*8290*/  LOP3.LUT R4, R4, 0xffff0000, RZ, 0xc0, !PT ;  /* 0xffff000004047812 */ /* 0x000fe200078ec0ff */
[C---:B------:R-:W-:Y:S01]  /*82a0*/  IMAD.U32 R20, R5.reuse, 0x10000, RZ ;  /* 0x0001000005147824 */ /* 0x040fe200078e00ff */
[----:B------:R-:W-:Y:S01]  /*82b0*/  LOP3.LUT R5, R5, 0xffff0000, RZ, 0xc0, !PT ;  /* 0xffff000005057812 */ /* 0x000fe200078ec0ff */
[-C--:B------:R-:W-:Y:S01]  /*82c0*/  FMUL.FTZ R25, R28, R15.reuse ;  /* 0x0000000f1c197220 */ /* 0x080fe20000410000 */
[----:B------:R-:W-:Y:S01]  /*82d0*/  FMUL.FTZ R15, R26, R15 ;  /* 0x0000000f1a0f7220 */ /* 0x000fe20000410000 */
[-C--:B------:R-:W-:Y:S01]  /*82e0*/  FMUL.FTZ R27, R40, R4.reuse ;  /* 0x00000004281b7220 */ /* 0x080fe20000410000 */
[----:B------:R-:W-:Y:S01]  /*82f0*/  FMUL.FTZ R29, R36, R4 ;  /* 0x00000004241d7220 */ /* 0x000fe20000410000 */
[-C--:B------:R-:W-:Y:S01]  /*8300*/  FFMA.FTZ R25, R26, R0.reuse, -R25 ;  /* 0x000000001a197223 */ /* 0x080fe20000010819 */
[----:B------:R-:W-:Y:S01]  /*8310*/  SHF.L.U32 R26, R41, 0x10, RZ ;  /* 0x00000010291a7819 */ /* 0x000fe200000006ff */
[----:B------:R-:W-:Y:S01]  /*8320*/  FFMA.FTZ R15, R28, R0, R15 ;  /* 0x000000001c0f7223 */ /* 0x000fe2000001000f */
[----:B------:R-:W-:Y:S01]  /*8330*/  FFMA.FTZ R4, R36, R8, -R27 ;  /* 0x0000000824047223 */ /* 0x000fe2000001081b */
[----:B------:R-:W-:-:S02]  /*8340*/  IMAD.U32 R0, R37, 0x10000, RZ ;  /* 0x0001000025007824 */ /* 0x000fc400078e00ff */
[----:B------:R-:W-:Y:S01]  /*8350*/  FFMA.FTZ R8, R40, R8, R29 ;  /* 0x0000000828087223 */ /* 0x000fe2000001001d */
[-C--:B------:R-:W-:Y:S01]  /*8360*/  FMUL.FTZ R27, R26, R20.reuse ;  /* 0x000000141a1b7220 */ /* 0x080fe20000410000 */
[----:B------:R-:W-:Y:S02]  /*8370*/  IMAD.U32 R21, R6, 0x10000, RZ ;  /* 0x0001000006157824 */ /* 0x000fe400078e00ff */
[----:B------:R-:W-:Y:S01]  /*8380*/  FMUL.FTZ R31, R0, R20 ;  /* 0x00000014001f7220 */ /* 0x000fe20000410000 */
[----:B------:R-:W-:Y:S02]  /*8390*/  IMAD.U32 R29, R38, 0x10000, RZ ;  /* 0x00010000261d7824 */ /* 0x000fe400078e00ff */
[-C--:B------:R-:W-:Y:S01]  /*83a0*/  FFMA.FTZ R27, R0, R12.reuse, -R27 ;  /* 0x0000000c001b7223 */ /* 0x080fe2000001081b */
[-C--:B------:R-:W-:Y:S01]  /*83b0*/  FMUL.FTZ R0, R33, R21.reuse ;  /* 0x0000001521007220 */ /* 0x080fe20000410000 */
[----:B------:R-:W-:Y:S01]  /*83c0*/  FFMA.FTZ R31, R26, R12, R31 ;  /* 0x0000000c1a1f7223 */ /* 0x000fe2000001001f */
[----:B------:R-:W-:Y:S01]  /*83d0*/  FMUL.FTZ R20, R29, R21 ;  /* 0x000000151d147220 */ /* 0x000fe20000410000 */
[----:B------:R-:W-:-:S02]  /*83e0*/  IMAD.U32 R24, R7, 0x10000, RZ ;  /* 0x0001000007187824 */ /* 0x000fc400078e00ff */
[-C--:B------:R-:W-:Y:S01]  /*83f0*/  FFMA.FTZ R12, R29, R13.reuse, -R0 ;  /* 0x0000000d1d0c7223 */ /* 0x080fe20000010800 */
[----:B------:R-:W-:Y:S01]  /*8400*/  IMAD.U32 R26, R43, 0x10000, RZ ;  /* 0x000100002b1a7824 */ /* 0x000fe200078e00ff */
[----:B------:R-:W-:Y:S01]  /*8410*/  LOP3.LUT R6, R6, 0xffff0000, RZ, 0xc0, !PT ;  /* 0xffff000006067812 */ /* 0x000fe200078ec0ff */
[----:B------:R-:W-:Y:S01]  /*8420*/  IMAD.U32 R0, R39, 0x10000, RZ ;  /* 0x0001000027007824 */ /* 0x000fe200078e00ff */
[----:B------:R-:W-:Y:S01]  /*8430*/  LOP3.LUT R38, R38, 0xffff0000, RZ, 0xc0, !PT ;  /* 0xffff000026267812 */ /* 0x000fe200078ec0ff */
[----:B------:R-:W-:Y:S01]  /*8440*/  FFMA.FTZ R20, R33, R13, R20 ;  /* 0x0000000d21147223 */ /* 0x000fe20000010014 */
[----:B------:R-:W-:Y:S01]  /*8450*/  LOP3.LUT R7, R7, 0xffff0000, RZ, 0xc0, !PT ;  /* 0xffff000007077812 */ /* 0x000fe200078ec0ff */
[-C--:B------:R-:W-:Y:S01]  /*8460*/  FMUL.FTZ R13, R26, R24.reuse ;  /* 0x000000181a0d7220 */ /* 0x080fe20000410000 */
[----:B------:R-:W-:Y:S01]  /*8470*/  FMUL.FTZ R33, R0, R24 ;  /* 0x0000001800217220 */ /* 0x000fe20000410000 */
[----:B------:R-:W-:Y:S01]  /*8480*/  LOP3.LUT R41, R41, 0xffff0000, RZ, 0xc0, !PT ;  /* 0xffff000029297812 */ /* 0x000fe200078ec0ff */
[-C--:B------:R-:W-:Y:S01]  /*8490*/  FMUL.FTZ R21, R42, R6.reuse ;  /* 0x000000062a157220 */ /* 0x080fe20000410000 */
[----:B------:R-:W-:Y:S01]  /*84a0*/  LOP3.LUT R37, R37, 0xffff0000, RZ, 0xc0, !PT ;  /* 0xffff000025257812 */ /* 0x000fe200078ec0ff */
[----:B------:R-:W-:Y:S01]  /*84b0*/  FMUL.FTZ R29, R38, R6 ;  /* 0x00000006261d7220 */ /* 0x000fe20000410000 */
[----:B------:R-:W-:Y:S01]  /*84c0*/  LOP3.LUT R43, R43, 0xffff0000, RZ, 0xc0, !PT ;  /* 0xffff00002b2b7812 */ /* 0x000fe200078ec0ff */
[-C--:B------:R-:W-:Y:S01]  /*84d0*/  FFMA.FTZ R13, R0, R14.reuse, -R13 ;  /* 0x0000000e000d7223 */ /* 0x080fe2000001080d */
[----:B------:R-:W-:Y:S01]  /*84e0*/  LOP3.LUT R39, R39, 0xffff0000, RZ, 0xc0, !PT ;  /* 0xffff000027277812 */ /* 0x000fe200078ec0ff */
[----:B------:R-:W-:Y:S01]  /*84f0*/  FFMA.FTZ R33, R26, R14, R33 ;  /* 0x0000000e1a217223 */ /* 0x000fe20000010021 */
[-C--:B------:R-:W-:Y:S01]  /*8500*/  FMUL.FTZ R0, R41, R5.reuse ;  /* 0x0000000529007220 */ /* 0x080fe20000410000 */
[----:B------:R-:W-:Y:S01]  /*8510*/  FMUL.FTZ R6, R37, R5 ;  /* 0x0000000525067220 */ /* 0x000fe20000410000 */
[-C--:B------:R-:W-:Y:S01]  /*8520*/  FMUL.FTZ R14, R43, R7.reuse ;  /* 0x000000072b0e7220 */ /* 0x080fe20000410000 */
[----:B------:R-:W-:Y:S01]  /*8530*/  FMUL.FTZ R24, R39, R7 ;  /* 0x0000000727187220 */ /* 0x000fe20000410000 */
[-C--:B------:R-:W-:Y:S01]  /*8540*/  FFMA.FTZ R21, R38, R10.reuse, -R21 ;  /* 0x0000000a26157223 */ /* 0x080fe20000010815 */
[----:B------:R-:W-:Y:S01]  /*8550*/  FFMA.FTZ R29, R42, R10, R29 ;  /* 0x0000000a2a1d7223 */ /* 0x000fe2000001001d */
[-C--:B------:R-:W-:Y:S01]  /*8560*/  FFMA.FTZ R0, R37, R9.reuse, -R0 ;  /* 0x0000000925007223 */ /* 0x080fe20000010800 */
[----:B------:R-:W-:Y:S01]  /*8570*/  FFMA.FTZ R10, R41, R9, R6 ;  /* 0x00000009290a7223 */ /* 0x000fe20000010006 */
[-C--:B------:R-:W-:Y:S01]  /*8580*/  FFMA.FTZ R14, R39, R11.reuse, -R14 ;  /* 0x0000000b270e7223 */ /* 0x080fe2000001080e */
[----:B------:R-:W-:Y:S01]  /*8590*/  FFMA.FTZ R24, R43, R11, R24 ;  /* 0x0000000b2b187223 */ /* 0x000fe20000010018 */
[----:B------:R-:W-:-:S02]  /*85a0*/  F2FP.BF16.F32.PACK_AB R30, R29, R20 ;  /* 0x000000141d1e723e */ /* 0x000fc400000010ff */
[----:B------:R-:W-:Y:S02]  /*85b0*/  F2FP.BF16.F32.PACK_AB R6, R21, R12 ;  /* 0x0000000c1506723e */ /* 0x000fe400000010ff */
[----:B------:R-:W-:Y:S02]  /*85c0*/  F2FP.BF16.F32.PACK_AB R4, R4, R25 ;  /* 0x000000190404723e */ /* 0x000fe400000010ff */
[----:B------:R-:W-:Y:S02]  /*85d0*/  F2FP.BF16.F32.PACK_AB R5, R0, R27 ;  /* 0x0000001b0005723e */ /* 0x000fe400000010ff */
[----:B------:R-:W-:Y:S02]  /*85e0*/  F2FP.BF16.F32.PACK_AB R29, R10, R31 ;  /* 0x0000001f0a1d723e */ /* 0x000fe400000010ff */
[----:B------:R-:W-:Y:S02]  /*85f0*/  F2FP.BF16.F32.PACK_AB R7, R14, R13 ;  /* 0x0000000d0e07723e */ /* 0x000fe400000010ff */
[----:B------:R-:W-:-:S02]  /*8600*/  F2FP.BF16.F32.PACK_AB R28, R8, R15 ;  /* 0x0000000f081c723e */ /* 0x000fc400000010ff */
[----:B------:R-:W-:Y:S01]  /*8610*/  F2FP.BF16.F32.PACK_AB R31, R24, R33 ;  /* 0x00000021181f723e */ /* 0x000fe200000010ff */
[----:B------:R4:W-:Y:S04]  /*8620*/  STS.128 [R207+0x20400], R4 ;  /* 0x02040004cf007388 */ /* 0x0009e80000000c00 */
[----:B------:R4:W-:Y:S02]  /*8630*/  STS.128 [R3+0x20400], R28 ;  /* 0x0204001c03007388 */ /* 0x0009e40000000c00 */
.L_x_525:
[----:B------:R-:W-:Y:S05]  /*8640*/  BSYNC B0 ;  /* 0x0000000000007941 */ /* 0x000fea0003800000 */
.L_x_511:
[----:B------:R-:W-:Y:S01]  /*8650*/  @!PT LDS RZ, [RZ] ;  /* 0x00000000fffff984 */ /* 0x000fe20000000800 */
[----:B------:R-:W-:Y:S01]  /*8660*/  @!PT LDS RZ, [RZ] ;  /* 0x00000000fffff984 */ /* 0x000fe20000000800 */
[----:B------:R-:W-:Y:S01]  /*8670*/  @!PT LDS RZ, [RZ] ;  /* 0x00000000fffff984 */ /* 0x000fe20000000800 */
[----:B------:R-:W-:Y:S01]  /*8680*/  @!PT LDS RZ, [RZ] ;  /* 0x00000000fffff984 */ /* 0x000fe20000000800 */
[----:B------:R5:W-:Y:S06]  /*8690*/  MEMBAR.ALL.CTA ;  /* 0x0000000000007992 */ /* 0x000bec0000008000 */
[----:B-----5:R-:W5:Y:S01]  /*86a0*/  FENCE.VIEW.ASYNC.S ;  /* 0x00000000000073c6 */ /* 0x020f620000000000 */
[----:B------:R-:W-:Y:S05]  /*86b0*/  WARPSYNC.ALL ;  /* 0x0000000000007948 */ /* 0x000fea0003800000 */
[----:B-----5:R-:W-:Y:S06]  /*86c0*/  BAR.SYNC.DEFER_BLOCKING 0xd, 0x80 ;  /* 0x0342000000007b1d */ /* 0x020fec0000010000 */
.L_x_508:
[----:B------:R-:W-:-:S13]  /*86d0*/  ISETP.NE.AND P0, PT, R184, 0x3, PT ;  /* 0x00000003b800780c */ /* 0x000fda0003f05270 */
[----:B------:R-:W-:Y:S05]  /*86e0*/  @!P0 BRA `(.L_x_536) ;  /* 0x0000000000048947 */ /* 0x000fea0003800000 */
[----:B------:R-:W-:Y:S01]  /*86f0*/  BPT.TRAP 0x1 ;  /* 0x000000040000795c */ /* 0x000fe20000300000 */
.L_x_536:
[----:B---3--:R-:W-:Y:S01]  /*8700*/  IMAD R15, R18, 0x8, R2 ;  /* 0x00000008120f7824 */ /* 0x008fe200078e0202 */
[----:B------:R-:W-:-:S04]  /*8710*/  SHF.L.U32 R58, R23, 0x1f, RZ ;  /* 0x0000001f173a7819 */ /* 0x000fc800000006ff */
[----:B------:R3:W0:Y:S01]  /*8720*/  SYNCS.PHASECHK.TRANS64.TRYWAIT P1, [R15+URZ+0x28c30], R58 ;  /* 0x028c303a0f0075a7 */ /* 0x000622000802017f */
[----:B------:R-:W-:Y:S05]  /*8730*/  @!P0 BRA `(.L_x_537) ;  /* 0x0000000000048947 */ /* 0x000fea0003800000 */
[----:B------:R-:W-:Y:S01]  /*8740*/  BPT.TRAP 0x1 ;  /* 0x000000040000795c */ /* 0x000fe20000300000 */
.L_x_537:
[C---:B--2---:R-:W-:Y:S01]  /*8750*/  IADD3 R0, R2.reuse, 0x22400, RZ ;  /* 0x0002240002007810 */ /* 0x044fe20007ffe0ff */
[----:B01--4-:R-:W-:-:S03]  /*8760*/  VIADD R3, R2, 0x20400 ;  /* 0x0002040002037836 */ /* 0x013fc60000000000 */
[----:B------:R-:W-:Y:S02]  /*8770*/  SHF.R.U32.HI R0, RZ, 0x4, R0 ;  /* 0x00000004ff007819 */ /* 0x000fe40000011600 */
[----:B------:R-:W-:Y:S02]  /*8780*/  SHF.R.U32.HI R3, RZ, 0x4, R3 ;  /* 0x00000004ff037819 */ /* 0x000fe40000011603 */
[----:B------:R-:W-:Y:S02]  /*8790*/  LOP3.LUT R0, R0, 0x3fff, RZ, 0xc0, !PT ;  /* 0x00003fff00007812 */ /* 0x000fe400078ec0ff */
[----:B------:R-:W-:Y:S02]  /*87a0*/  LOP3.LUT R3, R3, 0x3fff, RZ, 0xc0, !PT ;  /* 0x00003fff03037812 */ /* 0x000fe400078ec0ff */
[----:B------:R-:W-:Y:S01]  /*87b0*/  LOP3.LUT R0, R0, 0x10000, RZ, 0xfc, !PT ;  /* 0x0001000000007812 */ /* 0x000fe200078efcff */
[----:B------:R-:W-:Y:S06]  /*87c0*/  @P1 BRA `(.L_x_538) ;  /* 0x0000000000081947 */ /* 0x000fec0003800000 */
[----:B------:R-:W0:Y:S02]  /*87d0*/  SYNCS.PHASECHK.TRANS64.TRYWAIT P1, [R15+URZ+0x28c30], R58 ;  /* 0x028c303a0f0075a7 */ /* 0x000e24000802017f */
[----:B0-----:R-:W-:Y:S05]  /*87e0*/  @!P1 BRA `(.L_x_539) ;  /* 0x000000cc00549947 */ /* 0x001fea0003800000 */
.L_x_538:
[----:B------:R-:W-:Y:S01]  /*87f0*/  IMAD R10, R18, 0x200, R0 ;  /* 0x00000200120a7824 */ /* 0x000fe200078e0200 */
[----:B------:R-:W-:Y:S01]  /*8800*/  LOP3.LUT R4, R3, 0x10000, RZ, 0xfc, !PT ;  /* 0x0001000003047812 */ /* 0x000fe200078efcff */
[----:B------:R-:W-:Y:S01]  /*8810*/  IMAD.MOV.U32 R5, RZ, RZ, 0x40000040 ;  /* 0x40000040ff057424 */ /* 0x000fe200078e00ff */
[----:B------:R-:W-:Y:S05]  /*8820*/  WARPSYNC.ALL ;  /* 0x0000000000007948 */ /* 0x000fea0003800000 */
[----:B------:R-:W-:Y:S01]  /*8830*/  IMAD.MOV.U32 R11, RZ, RZ, 0x40000040 ;  /* 0x40000040ff0b7424 */ /* 0x000fe200078e00ff */
[C---:B------:R-:W-:Y:S01]  /*8840*/  R2UR UR4, R4.reuse ;  /* 0x00000000040472ca */ /* 0x040fe200000e0000 */
[----:B-----5:R-:W-:Y:S01]  /*8850*/  WARPGROUP.ARRIVE ;  /* 0x00000000000079c5 */ /* 0x020fe20000000000 */
[----:B------:R-:W-:Y:S01]  /*8860*/  R2UR UR5, R5 ;  /* 0x00000000050572ca */ /* 0x000fe200000e0000 */
[----:B------:R-:W-:Y:S01]  /*8870*/  VIADD R8, R4, 0x2 ;  /* 0x0000000204087836 */ /* 0x000fe20000000000 */
[C---:B------:R-:W-:Y:S01]  /*8880*/  R2UR UR6, R10.reuse ;  /* 0x000000000a0672ca */ /* 0x040fe200000e0000 */
[C---:B------:R-:W-:Y:S01]  /*8890*/  VIADD R6, R10.reuse, 0x2 ;  /* 0x000000020a067836 */ /* 0x040fe20000000000 */
[----:B------:R-:W-:Y:S01]  /*88a0*/  R2UR UR7, R11 ;  /* 0x000000000b0772ca */ /* 0x000fe200000e0000 */
[----:B------:R-:W-:Y:S01]  /*88b0*/  IMAD.MOV.U32 R7, RZ, RZ, 0x40000040 ;  /* 0x40000040ff077424 */ /* 0x000fe200078e00ff */
[----:B------:R-:W-:Y:S01]  /*88c0*/  MOV R9, 0x40000040 ;  /* 0x4000004000097802 */ /* 0x000fe20000000f00 */
[C---:B------:R-:W-:Y:S01]  /*88d0*/  VIADD R12, R10.reuse, 0x4 ;  /* 0x000000040a0c7836 */ /* 0x040fe20000000000 */
[----:B------:R-:W-:Y:S01]  /*88e0*/  IADD3 R10, R10, 0x6, RZ ;  /* 0x000000060a0a7810 */ /* 0x000fe20007ffe0ff */
[----:B------:R-:W-:Y:S01]  /*88f0*/  IMAD.MOV.U32 R13, RZ, RZ, 0x40000040 ;  /* 0x40000040ff0d7424 */ /* 0x000fe200078e00ff */
[----:B------:R-:W1:Y:S01]  /*8900*/  S2R R60, SR_TID.X ;  /* 0x00000000003c7919 */ /* 0x000e620000002100 */
[----:B------:R-:W-:-:S02]  /*8910*/  IMAD.MOV.U32 R5, RZ, RZ, 0x40000040 ;  /* 0x40000040ff057424 */ /* 0x000fc400078e00ff */
[----:B------:R-:W-:Y:S02]  /*8920*/  IMAD.MOV.U32 R11, RZ, RZ, 0x40000040 ;  /* 0x40000040ff0b7424 */ /* 0x000fe400078e00ff */
[----:B------:R-:W-:Y:S02]  /*8930*/  IMAD R3, R182, -0x40, R168 ;  /* 0xffffffc0b6037824 */ /* 0x000fe400078e02a8 */
[----:B------:R-:W-:Y:S01]  /*8940*/  HGMMA.64x64x16.F32.BF16 R24, gdesc[UR4], RZ, !UPT, gsb0 ;  /* 0x00e00000041879f0 */ /* 0x000fe2000c0018ff */
[----:B------:R-:W-:Y:S02]  /*8950*/  R2UR UR4, R8 ;  /* 0x00000000080472ca */ /* 0x000fe400000e0000 */
[----:B------:R-:W-:Y:S02]  /*8960*/  R2UR UR5, R9 ;  /* 0x00000000090572ca */ /* 0x000fe400000e0000 */
[----:B------:R-:W-:Y:S01]  /*8970*/  R2UR UR6, R6 ;  /* 0x00000000060672ca */ /* 0x000fe200000e0000 */
[----:B------:R-:W-:Y:S01]  /*8980*/  VIADD R6, R4, 0x4 ;  /* 0x0000000404067836 */ /* 0x000fe20000000000 */
[----:B------:R-:W-:Y:S01]  /*8990*/  R2UR UR7, R7 ;  /* 0x00000000070772ca */ /* 0x000fe200000e0000 */
[----:B------:R-:W-:Y:S01]  /*89a0*/  IMAD.MOV.U32 R7, RZ, RZ, 0x40000040 ;  /* 0x40000040ff077424 */ /* 0x000fe200078e00ff */
[----:B------:R-:W-:Y:S01]  /*89b0*/  IADD3 R3, -R190, 0x40, R3 ;  /* 0x00000040be037810 */ /* 0x000fe20007ffe103 */
[----:B------:R-:W-:-:S03]  /*89c0*/  VIADD R4, R4, 0x6 ;  /* 0x0000000604047836 */ /* 0x000fc60000000000 */
[C---:B------:R-:W-:Y:S02]  /*89d0*/  ISETP.GT.AND P1, PT, R3.reuse, RZ, PT ;  /* 0x000000ff0300720c */ /* 0x040fe40003f24270 */
[C---:B------:R-:W-:Y:S02]  /*89e0*/  ISETP.GT.AND P2, PT, R3.reuse, 0x1, PT ;  /* 0x000000010300780c */ /* 0x040fe40003f44270 */
[C---:B------:R-:W-:Y:S02]  /*89f0*/  ISETP.GT.AND P3, PT, R3.reuse, 0x8, PT ;  /* 0x000000080300780c */ /* 0x040fe40003f64270 */
[C---:B------:R-:W-:Y:S02]  /*8a00*/  ISETP.GT.AND P4, PT, R3.reuse, 0x9, PT ;  /* 0x000000090300780c */ /* 0x040fe40003f84270 */
[C---:B------:R-:W-:Y:S02]  /*8a10*/  ISETP.GT.AND P5, PT, R3.reuse, 0x10, PT ;  /* 0x000000100300780c */ /* 0x040fe40003fa4270 */
[----:B------:R-:W-:-:S02]  /*8a20*/  ISETP.GT.AND P6, PT, R3, 0x11, PT ;  /* 0x000000110300780c */ /* 0x000fc40003fc4270 */
[----:B-1----:R-:W-:Y:S01]  /*8a30*/  LOP3.LUT R60, R60, 0x7f, RZ, 0xc0, !PT ;  /* 0x0000007f3c3c7812 */ /* 0x002fe200078ec0ff */
[----:B------:R-:W-:Y:S02]  /*8a40*/  WARPGROUP.DEPBAR.LE gsb0, 0x0 ;  /* 0x00008000000079c5 */ /* 0x000fe40000010000 */
[----:B------:R-:W-:-:S06]  /*8a50*/  WARPGROUP.ARRIVE ;  /* 0x00000000000079c5 */ /* 0x000fcc0000000000 */
[----:B------:R-:W-:Y:S01]  /*8a60*/  HGMMA.64x64x16.F32.BF16 R24, gdesc[UR4], R24, gsb0 ;  /* 0x00e00000041879f0 */ /* 0x000fe20008001818 */
[----:B------:R-:W-:Y:S02]  /*8a70*/  R2UR UR4, R6 ;  /* 0x00000000060472ca */ /* 0x000fe400000e0000 */
[----:B------:R-:W-:Y:S02]  /*8a80*/  R2UR UR5, R7 ;  /* 0x00000000070572ca */ /* 0x000fe400000e0000 */
[----:B------:R-:W-:Y:S02]  /*8a90*/  R2UR UR6, R12 ;  /* 0x000000000c0672ca */ /* 0x000fe400000e0000 */
[----:B------:R-:W-:Y:S01]  /*8aa0*/  R2UR UR7, R13 ;  /* 0x000000000d0772ca */ /* 0x000fe200000e0000 */
[----:B------:R-:W-:Y:S02]  /*8ab0*/  WARPGROUP.DEPBAR.LE gsb0, 0x0 ;  /* 0x00008000000079c5 */ /* 0x000fe40000010000 */
[----:B------:R-:W-:-:S10]  /*8ac0*/  WARPGROUP.ARRIVE ;  /* 0x00000000000079c5 */ /* 0x000fd40000000000 */
        /* <DEDUP_REMOVED lines=8> */
[----:B------:R-:W-:Y:S01]  /*8b50*/  ULDC UR4, c[0x0][0x9d8] ;  /* 0x0002760000047ab9 */ /* 0x000fe20000000800 */
[----:B------:R-:W-:Y:S01]  /*8b60*/  ULDC UR5, c[0x0][0x988] ;  /* 0x0002620000057ab9 */ /* 0x000fe20000000800 */
        /* <DEDUP_REMOVED lines=40> */
[----:B----4-:R-:W-:Y:S01]  /*8df0*/  FSEL R57, R28, -INF , P3 ;  /* 0xff8000001c397808 */ /* 0x010fe20001800000 */
[----:B------:R-:W-:-:S03]  /*8e00*/  FMUL.FTZ R55, R55, UR4 ;  /* 0x0000000437377c20 */ /* 0x000fc60008410000 */
[----:B------:R-:W-:-:S03]  /*8e10*/  FMNMX.FTZ R10, R57, R10, !PT ;  /* 0x0000000a390a7209 */ /* 0x000fc60007810000 */
[----:B------:R-:W4:Y:S01]  /*8e20*/  MUFU.TANH R26, R26 ;  /* 0x0000001a001a7308 */ /* 0x000f220000002400 */
[----:B-1----:R-:W-:-:S04]  /*8e30*/  FSEL R29, R29, -INF , P4 ;  /* 0xff8000001d1d7808 */ /* 0x002fc80002000000 */
[----:B------:R-:W-:-:S03]  /*8e40*/  FMNMX.FTZ R10, R29, R10, !PT ;  /* 0x0000000a1d0a7209 */ /* 0x000fc60007810000 */
[----:B------:R-:W1:Y:S01]  /*8e50*/  MUFU.TANH R33, R33 ;  /* 0x0000002100217308 */ /* 0x000e620000002400 */
[----:B--2---:R-:W-:-:S04]  /*8e60*/  FSEL R59, R32, -INF , P5 ;  /* 0xff800000203b7808 */ /* 0x004fc80002800000 */
[----:B------:R-:W-:-:S03]  /*8e70*/  FMNMX.FTZ R10, R59, R10, !PT ;  /* 0x0000000a3b0a7209 */ /* 0x000fc60007810000 */
[----:B------:R-:W2:Y:S01]  /*8e80*/  MUFU.TANH R27, R27 ;  /* 0x0000001b001b7308 */ /* 0x000ea20000002400 */
[----:B----4-:R-:W-:Y:S02]  /*8e90*/  FSEL R13, R26, -INF , P1 ;  /* 0xff8000001a0d7808 */ /* 0x010fe40000800000 */
[----:B------:R-:W-:-:S05]  /*8ea0*/  ISETP.GT.AND P1, PT, R3, 0x18, PT ;  /* 0x000000180300780c */ /* 0x000fca0003f24270 */
[----:B------:R-:W4:Y:S01]  /*8eb0*/  MUFU.TANH R36, R36 ;  /* 0x0000002400247308 */ /* 0x000f220000002400 */
[----:B-1----:R-:W-:-:S04]  /*8ec0*/  FSEL R61, R33, -INF , P6 ;  /* 0xff800000213d7808 */ /* 0x002fc80003000000 */
[----:B------:R-:W-:-:S03]  /*8ed0*/  FMNMX.FTZ R10, R61, R10, !PT ;  /* 0x0000000a3d0a7209 */ /* 0x000fc60007810000 */
[----:B------:R-:W1:Y:S01]  /*8ee0*/  MUFU.TANH R30, R30 ;  /* 0x0000001e001e7308 */ /* 0x000e620000002400 */
[----:B--2---:R-:W-:Y:S02]  /*8ef0*/  FSEL R27, R27, -INF , P2 ;  /* 0xff8000001b1b7808 */ /* 0x004fe40001000000 */
[----:B------:R-:W-:-:S05]  /*8f00*/  ISETP.GT.AND P2, PT, R3, 0x19, PT ;  /* 0x000000190300780c */ /* 0x000fca0003f44270 */
[----:B------:R-:W2:Y:S01]  /*8f10*/  MUFU.TANH R37, R37 ;  /* 0x0000002500257308 */ /* 0x000ea20000002400 */
[----:B----4-:R-:W-:-:S04]  /*8f20*/  FSEL R63, R36, -INF , P1 ;  /* 0xff800000243f7808 */ /* 0x010fc80000800000 */
[----:B------:R-:W-:-:S03]  /*8f30*/  FMNMX.FTZ R10, R63, R10, !PT ;  /* 0x0000000a3f0a7209 */ /* 0x000fc60007810000 */
[----:B------:R-:W4:Y:S01]  /*8f40*/  MUFU.TANH R31, R31 ;  /* 0x0000001f001f7308 */ /* 0x000f220000002400 */
[----:B-1----:R-:W-:Y:S02]  /*8f50*/  FSEL R21, R30, -INF , P3 ;  /* 0xff8000001e157808 */ /* 0x002fe40001800000 */
[----:B------:R-:W-:-:S05]  /*8f60*/  ISETP.GT.AND P3, PT, R3, 0x20, PT ;  /* 0x000000200300780c */ /* 0x000fca0003f64270 */
        /* <DEDUP_REMOVED lines=42> */
[----:B------:R-:W-:Y:S01]  /*9210*/  MUFU.TANH R46, R46 ;  /* 0x0000002e002e7308 */ /* 0x000fe20000002400 */
[----:B-1----:R-:W-:-:S04]  /*9220*/  FSEL R79, R52, -INF , P3 ;  /* 0xff800000344f7808 */ /* 0x002fc80001800000 */
[----:B------:R-:W-:-:S03]  /*9230*/  FMNMX.FTZ R10, R79, R10, !PT ;  /* 0x0000000a4f0a7209 */ /* 0x000fc60007810000 */
[----:B------:R-:W1:Y:S01]  /*9240*/  MUFU.TANH R47, R47 ;  /* 0x0000002f002f7308 */ /* 0x000e620000002400 */
[----:B--2---:R-:W-:-:S04]  /*9250*/  FSEL R81, R53, -INF , P4 ;  /* 0xff80000035517808 */ /* 0x004fc80002000000 */
[----:B------:R-:W-:-:S03]  /*9260*/  FMNMX.FTZ R3, R81, R10, !PT ;  /* 0x0000000a51037209 */ /* 0x000fc60007810000 */
[----:B------:R-:W2:Y:S02]  /*9270*/  MUFU.TANH R50, R50 ;  /* 0x0000003200327308 */ /* 0x000ea40000002400 */
[----:B------:R-:W4:Y:S06]  /*9280*/  SHFL.BFLY PT, R10, R3, 0x2, 0x1f ;  /* 0x0c401f00030a7f89 */ /* 0x000f2c00000e0000 */
[----:B------:R-:W0:Y:S01]  /*9290*/  MUFU.TANH R51, R51 ;  /* 0x0000003300337308 */ /* 0x000e220000002400 */
[----:B-1----:R-:W-:-:S07]  /*92a0*/  FSEL R47, R47, -INF , P6 ;  /* 0xff8000002f2f7808 */ /* 0x002fce0003000000 */
[----:B------:R-:W1:Y:S01]  /*92b0*/  MUFU.TANH R54, R54 ;  /* 0x0000003600367308 */ /* 0x000e620000002400 */
[----:B--2---:R-:W-:-:S07]  /*92c0*/  FSEL R49, R50, -INF , P1 ;  /* 0xff80000032317808 */ /* 0x004fce0000800000 */
[----:B------:R-:W2:Y:S01]  /*92d0*/  MUFU.TANH R55, R55 ;  /* 0x0000003700377308 */ /* 0x000ea20000002400 */
[----:B0-----:R-:W-:Y:S02]  /*92e0*/  FSEL R51, R51, -INF , P2 ;  /* 0xff80000033337808 */ /* 0x001fe40001000000 */
[----:B----4-:R-:W-:Y:S02]  /*92f0*/  FMNMX.FTZ R14, R3, R10, !PT ;  /* 0x0000000a030e7209 */ /* 0x010fe40007810000 */
[----:B------:R-:W-:-:S03]  /*9300*/  FMNMX.FTZ R10, R13, R27, !PT ;  /* 0x0000001b0d0a7209 */ /* 0x000fc60007810000 */
[----:B------:R-:W0:Y:S01]  /*9310*/  SHFL.BFLY PT, R45, R14, 0x1, 0x1f ;  /* 0x0c201f000e2d7f89 */ /* 0x000e2200000e0000 */
[----:B------:R-:W-:Y:S02]  /*9320*/  FMNMX.FTZ R10, R21, R10, !PT ;  /* 0x0000000a150a7209 */ /* 0x000fe40007810000 */
[----:B-1----:R-:W-:Y:S02]  /*9330*/  FSEL R53, R54, -INF , P3 ;  /* 0xff80000036357808 */ /* 0x002fe40001800000 */
[----:B------:R-:W-:-:S04]  /*9340*/  FMNMX.FTZ R10, R31, R10, !PT ;  /* 0x0000000a1f0a7209 */ /* 0x000fc80007810000 */
[----:B------:R-:W-:Y:S02]  /*9350*/  FMNMX.FTZ R10, R33, R10, !PT ;  /* 0x0000000a210a7209 */ /* 0x000fe40007810000 */
[----:B--2---:R-:W-:Y:S02]  /*9360*/  FSEL R55, R55, -INF , P4 ;  /* 0xff80000037377808 */ /* 0x004fe40002000000 */
[----:B------:R-:W-:-:S04]  /*9370*/  FMNMX.FTZ R10, R35, R10, !PT ;  /* 0x0000000a230a7209 */ /* 0x000fc80007810000 */
[----:B------:R-:W-:Y:S01]  /*9380*/  FMNMX.FTZ R12, R37, R10, !PT ;  /* 0x0000000a250c7209 */ /* 0x000fe20007810000 */
[----:B------:R-:W-:-:S03]  /*9390*/  IMAD.U32 R10, RZ, RZ, UR5 ;  /* 0x00000005ff0a7e24 */ /* 0x000fc6000f8e00ff */
[----:B------:R-:W-:Y:S02]  /*93a0*/  FMNMX.FTZ R12, R39, R12, !PT ;  /* 0x0000000c270c7209 */ /* 0x000fe40007810000 */
[----:B0-----:R-:W-:Y:S02]  /*93b0*/  FMNMX.FTZ R3, R14, R45, !PT ;  /* 0x0000002d0e037209 */ /* 0x001fe40007810000 */
[----:B------:R-:W-:Y:S02]  /*93c0*/  FMNMX.FTZ R12, R41, R12, !PT ;  /* 0x0000000c290c7209 */ /* 0x000fe40007810000 */
[----:B------:R-:W-:Y:S01]  /*93d0*/  FSEL R45, R46, -INF , P5 ;  /* 0xff8000002e2d7808 */ /* 0x000fe20002800000 */
[----:B------:R-:W-:Y:S01]  /*93e0*/  FMUL.FTZ R14, R3, R10 ;  /* 0x0000000a030e7220 */ /* 0x000fe20000410000 */
[----:B------:R-:W-:Y:S02]  /*93f0*/  FMNMX.FTZ R12, R43, R12, !PT ;  /* 0x0000000c2b0c7209 */ /* 0x000fe40007810000 */
[----:B------:R-:W-:-:S02]  /*9400*/  FSETP.NEU.FTZ.AND P5, PT, R3, -INF , PT ;  /* 0xff8000000300780b */ /* 0x000fc40003fbd000 */
[----:B------:R-:W-:Y:S02]  /*9410*/  FMNMX.FTZ R12, R45, R12, !PT ;  /* 0x0000000c2d0c7209 */ /* 0x000fe40007810000 */
[----:B------:R-:W-:Y:S02]  /*9420*/  FSEL R20, R14, RZ, P5 ;  /* 0x000000ff0e147208 */ /* 0x000fe40002800000 */
[----:B------:R-:W-:-:S03]  /*9430*/  FMNMX.FTZ R12, R47, R12, !PT ;  /* 0x0000000c2f0c7209 */ /* 0x000fc60007810000 */
[--C-:B------:R-:W-:Y:S01]  /*9440*/  FFMA.FTZ R11, R11, R10, -R20.reuse ;  /* 0x0000000a0b0b7223 */ /* 0x100fe20000010814 */
[----:B------:R-:W-:Y:S01]  /*9450*/  FMNMX.FTZ R12, R49, R12, !PT ;  /* 0x0000000c310c7209 */ /* 0x000fe20007810000 */
[-CC-:B------:R-:W-:Y:S01]  /*9460*/  FFMA.FTZ R25, R25, R10.reuse, -R20.reuse ;  /* 0x0000000a19197223 */ /* 0x180fe20000010814 */
[--C-:B------:R-:W-:Y:S01]  /*9470*/  FFMA.FTZ R57, R57, R10, -R20.reuse ;  /* 0x0000000a39397223 */ /* 0x100fe20000010814 */
[----:B------:R0:W-:Y:S01]  /*9480*/  MUFU.EX2 R152, R11 ;  /* 0x0000000b00987308 */ /* 0x0001e20000000800 */
[----:B------:R-:W-:Y:S01]  /*9490*/  FMNMX.FTZ R12, R51, R12, !PT ;  /* 0x0000000c330c7209 */ /* 0x000fe20007810000 */
[-CC-:B------:R-:W-:Y:S01]  /*94a0*/  FFMA.FTZ R29, R29, R10.reuse, -R20.reuse ;  /* 0x0000000a1d1d7223 */ /* 0x180fe20000010814 */
[-CC-:B------:R-:W-:Y:S01]  /*94b0*/  FFMA.FTZ R59, R59, R10.reuse, -R20.reuse ;  /* 0x0000000a3b3b7223 */ /* 0x180fe20000010814 */
[--C-:B------:R-:W-:Y:S01]  /*94c0*/  FFMA.FTZ R61, R61, R10, -R20.reuse ;  /* 0x0000000a3d3d7223 */ /* 0x100fe20000010814 */
[----:B------:R-:W-:Y:S01]  /*94d0*/  FMNMX.FTZ R12, R53, R12, !PT ;  /* 0x0000000c350c7209 */ /* 0x000fe20007810000 */
[-CC-:B------:R-:W-:Y:S01]  /*94e0*/  FFMA.FTZ R63, R63, R10.reuse, -R20.reuse ;  /* 0x0000000a3f3f7223 */ /* 0x180fe20000010814 */
[--C-:B------:R-:W-:Y:S01]  /*94f0*/  FFMA.FTZ R65, R65, R10, -R20.reuse ;  /* 0x0000000a41417223 */ /* 0x100fe20000010814 */
[----:B------:R-:W1:Y:S01]  /*9500*/  MUFU.EX2 R25, R25 ;  /* 0x0000001900197308 */ /* 0x000e620000000800 */
[----:B------:R-:W-:Y:S01]  /*9510*/  FMNMX.FTZ R12, R55, R12, !PT ;  /* 0x0000000c370c7209 */ /* 0x000fe20007810000 */
[-CC-:B------:R-:W-:Y:S01]  /*9520*/  FFMA.FTZ R67, R67, R10.reuse, -R20.reuse ;  /* 0x0000000a43437223 */ /* 0x180fe20000010814 */
[-CC-:B------:R-:W-:Y:S01]  /*9530*/  FFMA.FTZ R69, R69, R10.reuse, -R20.reuse ;  /* 0x0000000a45457223 */ /* 0x180fe20000010814 */
[-CC-:B------:R-:W-:Y:S01]  /*9540*/  FFMA.FTZ R71, R71, R10.reuse, -R20.reuse ;  /* 0x0000000a47477223 */ /* 0x180fe20000010814 */
[-CC-:B------:R-:W-:Y:S01]  /*9550*/  FFMA.FTZ R73, R73, R10.reuse, -R20.reuse ;  /* 0x0000000a49497223 */ /* 0x180fe20000010814 */
[----:B0-----:R-:W0:Y:S01]  /*9560*/  SHFL.BFLY PT, R11, R12, 0x2, 0x1f ;  /* 0x0c401f000c0b7f89 */ /* 0x001e2200000e0000 */
[-CC-:B------:R-:W-:Y:S01]  /*9570*/  FFMA.FTZ R75, R75, R10.reuse, -R20.reuse ;  /* 0x0000000a4b4b7223 */ /* 0x180fe20000010814 */
[----:B------:R-:W2:Y:S01]  /*9580*/  MUFU.EX2 R57, R57 ;  /* 0x0000003900397308 */ /* 0x000ea20000000800 */
[-CC-:B------:R-:W-:Y:S01]  /*9590*/  FFMA.FTZ R77, R77, R10.reuse, -R20.reuse ;  /* 0x0000000a4d4d7223 */ /* 0x180fe20000010814 */
[-CC-:B------:R-:W-:Y:S01]  /*95a0*/  FFMA.FTZ R79, R79, R10.reuse, -R20.reuse ;  /* 0x0000000a4f4f7223 */ /* 0x180fe20000010814 */
[----:B------:R-:W-:-:S05]  /*95b0*/  FFMA.FTZ R20, R81, R10, -R20 ;  /* 0x0000000a51147223 */ /* 0x000fca0000010814 */
[----:B------:R-:W4:Y:S08]  /*95c0*/  MUFU.EX2 R154, R29 ;  /* 0x0000001d009a7308 */ /* 0x000f300000000800 */
[----:B------:R-:W-:Y:S01]  /*95d0*/  MUFU.EX2 R59, R59 ;  /* 0x0000003b003b7308 */ /* 0x000fe20000000800 */
[----:B0-----:R-:W-:-:S07]  /*95e0*/  FMNMX.FTZ R14, R12, R11, !PT ;  /* 0x0000000b0c0e7209 */ /* 0x001fce0007810000 */
[----:B------:R-:W-:Y:S01]  /*95f0*/  MUFU.EX2 R156, R61 ;  /* 0x0000003d009c7308 */ /* 0x000fe20000000800 */
[----:B------:R-:W0:Y:S07]  /*9600*/  SHFL.BFLY PT, R11, R14, 0x1, 0x1f ;  /* 0x0c201f000e0b7f89 */ /* 0x000e2e00000e0000 */
[----:B------:R-:W-:Y:S08]  /*9610*/  MUFU.EX2 R63, R63 ;  /* 0x0000003f003f7308 */ /* 0x000ff00000000800 */
[----:B------:R-:W-:Y:S08]  /*9620*/  MUFU.EX2 R158, R65 ;  /* 0x00000041009e7308 */ /* 0x000ff00000000800 */
[----:B------:R-:W-:Y:S01]  /*9630*/  MUFU.EX2 R67, R67 ;  /* 0x0000004300437308 */ /* 0x000fe20000000800 */
[----:B0-----:R-:W-:-:S04]  /*9640*/  FMNMX.FTZ R11, R14, R11, !PT ;  /* 0x0000000b0e0b7209 */ /* 0x001fc80007810000 */
[C---:B------:R-:W-:Y:S01]  /*9650*/  FSETP.NEU.FTZ.AND P1, PT, R11.reuse, -INF , PT ;  /* 0xff8000000b00780b */ /* 0x040fe20003f3d000 */
[----:B------:R-:W-:Y:S02]  /*9660*/  FMUL.FTZ R12, R11, R10 ;  /* 0x0000000a0b0c7220 */ /* 0x000fe40000410000 */
[----:B------:R-:W-:Y:S03]  /*9670*/  MUFU.EX2 R160, R69 ;  /* 0x0000004500a07308 */ /* 0x000fe60000000800 */
[----:B------:R-:W-:Y:S01]  /*9680*/  FSEL R24, R12, RZ, P1 ;  /* 0x000000ff0c187208 */ /* 0x000fe20000800000 */
[----:B-1----:R-:W-:Y:S01]  /*9690*/  FADD.FTZ R12, R152, R25 ;  /* 0x00000019980c7221 */ /* 0x002fe20000010000 */
[----:B------:R-:W-:-:S03]  /*96a0*/  ISETP.NE.AND P1, PT, R60, RZ, PT ;  /* 0x000000ff3c00720c */ /* 0x000fc60003f25270 */
[----:B------:R-:W-:Y:S01]  /*96b0*/  MUFU.EX2 R71, R71 ;  /* 0x0000004700477308 */ /* 0x000fe20000000800 */
[-CC-:B------:R-:W-:Y:S01]  /*96c0*/  FFMA.FTZ R13, R13, R10.reuse, -R24.reuse ;  /* 0x0000000a0d0d7223 */ /* 0x180fe20000010818 */
[-CC-:B------:R-:W-:Y:S01]  /*96d0*/  FFMA.FTZ R27, R27, R10.reuse, -R24.reuse ;  /* 0x0000000a1b1b7223 */ /* 0x180fe20000010818 */
[-CC-:B------:R-:W-:Y:S01]  /*96e0*/  FFMA.FTZ R21, R21, R10.reuse, -R24.reuse ;  /* 0x0000000a15157223 */ /* 0x180fe20000010818 */
[-CC-:B------:R-:W-:Y:S01]  /*96f0*/  FFMA.FTZ R31, R31, R10.reuse, -R24.reuse ;  /* 0x0000000a1f1f7223 */ /* 0x180fe20000010818 */
[-CC-:B------:R-:W-:Y:S01]  /*9700*/  FFMA.FTZ R33, R33, R10.reuse, -R24.reuse ;  /* 0x0000000a21217223 */ /* 0x180fe20000010818 */
[-CC-:B------:R-:W-:Y:S01]  /*9710*/  FFMA.FTZ R35, R35, R10.reuse, -R24.reuse ;  /* 0x0000000a23237223 */ /* 0x180fe20000010818 */
[-CC-:B------:R-:W-:Y:S01]  /*9720*/  FFMA.FTZ R37, R37, R10.reuse, -R24.reuse ;  /* 0x0000000a25257223 */ /* 0x180fe20000010818 */
        /* <DEDUP_REMOVED lines=8> */
[----:B------:R2:W0:Y:S01]  /*97b0*/  MUFU.EX2 R26, R27 ;  /* 0x0000001b001a7308 */ /* 0x0004220000000800 */
[-CC-:B------:R-:W-:Y:S01]  /*97c0*/  FFMA.FTZ R53, R53, R10.reuse, -R24.reuse ;  /* 0x0000000a35357223 */ /* 0x180fe20000010818 */
[----:B------:R-:W-:Y:S01]  /*97d0*/  FFMA.FTZ R24, R55, R10, -R24 ;  /* 0x0000000a37187223 */ /* 0x000fe20000010818 */
[----:B------:R-:W-:-:S05]  /*97e0*/  F2FP.BF16.F32.PACK_AB R152, R25, R152 ;  /* 0x000000981998723e */ /* 0x000fca00000010ff */
[----:B------:R-:W1:Y:S01]  /*97f0*/  MUFU.EX2 R21, R21 ;  /* 0x0000001500157308 */ /* 0x000e620000000800 */
[----:B--2---:R-:W-:-:S04]  /*9800*/  FADD.FTZ R27, R57, R12 ;  /* 0x0000000c391b7221 */ /* 0x004fc80000010000 */
[C---:B----4-:R-:W-:Y:S01]  /*9810*/  FADD.FTZ R38, R154.reuse, R27 ;  /* 0x0000001b9a267221 */ /* 0x050fe20000010000 */
[----:B------:R-:W-:Y:S02]  /*9820*/  F2FP.BF16.F32.PACK_AB R154, R154, R57 ;  /* 0x000000399a9a723e */ /* 0x000fe400000010ff */
[----:B------:R-:W2:Y:S01]  /*9830*/  MUFU.EX2 R28, R31 ;  /* 0x0000001f001c7308 */ /* 0x000ea20000000800 */
[----:B0-----:R-:W-:Y:S01]  /*9840*/  FADD.FTZ R12, R13, R26 ;  /* 0x0000001a0d0c7221 */ /* 0x001fe20000010000 */
[----:B------:R-:W-:Y:S01]  /*9850*/  FADD.FTZ R29, R59, R38 ;  /* 0x000000263b1d7221 */ /* 0x000fe20000010000 */
[----:B------:R-:W-:-:S03]  /*9860*/  F2FP.BF16.F32.PACK_AB R153, R26, R13 ;  /* 0x0000000d1a99723e */ /* 0x000fc600000010ff */
[C---:B------:R-:W-:Y:S01]  /*9870*/  FADD.FTZ R42, R156.reuse, R29 ;  /* 0x0000001d9c2a7221 */ /* 0x040fe20000010000 */
[----:B------:R-:W-:Y:S01]  /*9880*/  F2FP.BF16.F32.PACK_AB R156, R156, R59 ;  /* 0x0000003b9c9c723e */ /* 0x000fe200000010ff */
[----:B------:R-:W0:Y:S01]  /*9890*/  MUFU.EX2 R33, R33 ;  /* 0x0000002100217308 */ /* 0x000e220000000800 */
[----:B-1----:R-:W-:Y:S01]  /*98a0*/  FADD.FTZ R27, R21, R12 ;  /* 0x0000000c151b7221 */ /* 0x002fe20000010000 */
[----:B------:R-:W-:Y:S02]  /*98b0*/  @!P1 VIADD R12, R15, 0x28c40 ;  /* 0x00028c400f0c9836 */ /* 0x000fe40000000000 */
[----:B------:R-:W-:-:S03]  /*98c0*/  FADD.FTZ R29, R63, R42 ;  /* 0x0000002a3f1d7221 */ /* 0x000fc60000010000 */
[----:B------:R-:W-:Y:S01]  /*98d0*/  @!P1 PRMT R12, RZ, 0x654, R12 ;  /* 0x00000654ff0c9816 */ /* 0x000fe2000000000c */
[----:B------:R-:W1:Y:S01]  /*98e0*/  MUFU.EX2 R30, R35 ;  /* 0x00000023001e7308 */ /* 0x000e620000000800 */
[C---:B--2---:R-:W-:Y:S01]  /*98f0*/  FADD.FTZ R40, R28.reuse, R27 ;  /* 0x0000001b1c287221 */ /* 0x044fe20000010000 */
[----:B------:R-:W-:Y:S01]  /*9900*/  F2FP.BF16.F32.PACK_AB R155, R28, R21 ;  /* 0x000000151c9b723e */ /* 0x000fe200000010ff */
[----:B------:R1:W-:Y:S01]  /*9910*/  @!P1 SYNCS.ARRIVE.TRANS64.RED.A1T0 RZ, [R12+URZ], RZ ;  /* 0x000000ff0cff99a7 */ /* 0x0003e2000810043f */
[----:B------:R-:W-:Y:S01]  /*9920*/  BAR.SYNC.DEFER_BLOCKING 0xf, 0x100 ;  /* 0x03c4000000007b1d */ /* 0x000fe20000010000 */
[----:B0-----:R-:W-:-:S05]  /*9930*/  FADD.FTZ R27, R33, R40 ;  /* 0x00000028211b7221 */ /* 0x001fca0000010000 */
[----:B------:R-:W0:Y:S01]  /*9940*/  MUFU.EX2 R37, R37 ;  /* 0x0000002500257308 */ /* 0x000e220000000800 */
[C---:B------:R-:W-:Y:S01]  /*9950*/  FADD.FTZ R40, R158.reuse, R29 ;  /* 0x0000001d9e287221 */ /* 0x040fe20000010000 */
[----:B------:R-:W-:-:S03]  /*9960*/  F2FP.BF16.F32.PACK_AB R158, R158, R63 ;  /* 0x0000003f9e9e723e */ /* 0x000fc600000010ff */
[----:B------:R-:W-:Y:S01]  /*9970*/  FADD.FTZ R29, R67, R40 ;  /* 0x00000028431d7221 */ /* 0x000fe20000010000 */
[----:B-1----:R-:W-:Y:S02]  /*9980*/  FADD.FTZ R12, R30, R27 ;  /* 0x0000001b1e0c7221 */ /* 0x002fe40000010000 */
[----:B------:R-:W1:Y:S01]  /*9990*/  MUFU.EX2 R32, R39 ;  /* 0x0000002700207308 */ /* 0x000e620000000800 */
[----:B------:R-:W-:Y:S01]  /*99a0*/  FADD.FTZ R40, R160, R29 ;  /* 0x0000001da0287221 */ /* 0x000fe20000010000 */
[----:B------:R-:W-:Y:S02]  /*99b0*/  F2FP.BF16.F32.PACK_AB R157, R30, R33 ;  /* 0x000000211e9d723e */ /* 0x000fe400000010ff */
[----:B------:R-:W-:-:S04]  /*99c0*/  F2FP.BF16.F32.PACK_AB R160, R160, R67 ;  /* 0x00000043a0a0723e */ /* 0x000fc800000010ff */
[----:B------:R-:W2:Y:S01]  /*99d0*/  MUFU.EX2 R41, R41 ;  /* 0x0000002900297308 */ /* 0x000ea20000000800 */
[----:B0-----:R-:W-:Y:S01]  /*99e0*/  FADD.FTZ R27, R37, R12 ;  /* 0x0000000c251b7221 */ /* 0x001fe20000010000 */
[----:B------:R0:W-:Y:S06]  /*99f0*/  STSM.16.M88.4 [R194+0x26800], R152 ;  /* 0x02680098c2007844 */ /* 0x0001ec0000000200 */
[----:B------:R-:W4:Y:S01]  /*9a00*/  MUFU.EX2 R34, R43 ;  /* 0x0000002b00227308 */ /* 0x000f220000000800 */
[C---:B-1----:R-:W-:Y:S01]  /*9a10*/  FADD.FTZ R12, R32.reuse, R27 ;  /* 0x0000001b200c7221 */ /* 0x042fe20000010000 */
[----:B------:R-:W-:Y:S01]  /*9a20*/  FADD.FTZ R27, R71, R40 ;  /* 0x00000028471b7221 */ /* 0x000fe20000010000 */
[----:B------:R-:W-:-:S05]  /*9a30*/  F2FP.BF16.F32.PACK_AB R159, R32, R37 ;  /* 0x00000025209f723e */ /* 0x000fca00000010ff */
[----:B------:R-:W1:Y:S01]  /*9a40*/  MUFU.EX2 R45, R45 ;  /* 0x0000002d002d7308 */ /* 0x000e620000000800 */
[----:B--2---:R-:W-:Y:S01]  /*9a50*/  FADD.FTZ R25, R41, R12 ;  /* 0x0000000c29197221 */ /* 0x004fe20000010000 */
[----:B------:R0:W-:Y:S06]  /*9a60*/  STSM.16.M88.4 [R195], R156 ;  /* 0x0000009cc3007844 */ /* 0x0001ec0000000200 */
[----:B------:R-:W2:Y:S01]  /*9a70*/  MUFU.EX2 R162, R73 ;  /* 0x0000004900a27308 */ /* 0x000ea20000000800 */
[C---:B----4-:R-:W-:Y:S01]  /*9a80*/  FADD.FTZ R12, R34.reuse, R25 ;  /* 0x00000019220c7221 */ /* 0x050fe20000010000 */
[----:B------:R-:W-:-:S06]  /*9a90*/  F2FP.BF16.F32.PACK_AB R161, R34, R41 ;  /* 0x0000002922a1723e */ /* 0x000fcc00000010ff */
[----:B------:R-:W4:Y:S01]  /*9aa0*/  MUFU.EX2 R36, R47 ;  /* 0x0000002f00247308 */ /* 0x000f220000000800 */
[----:B-1----:R-:W-:-:S07]  /*9ab0*/  FADD.FTZ R13, R45, R12 ;  /* 0x0000000c2d0d7221 */ /* 0x002fce0000010000 */
[----:B------:R-:W-:Y:S01]  /*9ac0*/  MUFU.EX2 R75, R75 ;  /* 0x0000004b004b7308 */ /* 0x000fe20000000800 */
[C---:B--2---:R-:W-:Y:S01]  /*9ad0*/  FADD.FTZ R40, R162.reuse, R27 ;  /* 0x0000001ba2287221 */ /* 0x044fe20000010000 */
[----:B------:R-:W-:-:S06]  /*9ae0*/  F2FP.BF16.F32.PACK_AB R162, R162, R71 ;  /* 0x00000047a2a2723e */ /* 0x000fcc00000010ff */
[----:B------:R-:W1:Y:S01]  /*9af0*/  MUFU.EX2 R14, R77 ;  /* 0x0000004d000e7308 */ /* 0x000e620000000800 */
[C---:B----4-:R-:W-:Y:S01]  /*9b00*/  FADD.FTZ R12, R36.reuse, R13 ;  /* 0x0000000d240c7221 */ /* 0x050fe20000010000 */
[----:B------:R-:W-:-:S05]  /*9b10*/  F2FP.BF16.F32.PACK_AB R163, R36, R45 ;  /* 0x0000002d24a3723e */ /* 0x000fca00000010ff */
[----:B------:R0:W-:Y:S01]  /*9b20*/  STSM.16.M88.4 [R197], R160 ;  /* 0x000000a0c5007844 */ /* 0x0001e20000000200 */
[----:B------:R-:W-:Y:S08]  /*9b30*/  MUFU.EX2 R49, R49 ;  /* 0x0000003100317308 */ /* 0x000ff00000000800 */
[----:B------:R-:W2:Y:S01]  /*9b40*/  MUFU.EX2 R38, R51 ;  /* 0x0000003300267308 */ /* 0x000ea20000000800 */
[----:B-1----:R-:W-:Y:S01]  /*9b50*/  F2FP.BF16.F32.PACK_AB R164, R14, R75 ;  /* 0x0000004b0ea4723e */ /* 0x002fe200000010ff */
[----:B------:R-:W-:-:S04]  /*9b60*/  FADD.FTZ R75, R75, R40 ;  /* 0x000000284b4b7221 */ /* 0x000fc80000010000 */
[----:B------:R-:W-:Y:S02]  /*9b70*/  FADD.FTZ R14, R14, R75 ;  /* 0x0000004b0e0e7221 */ /* 0x000fe40000010000 */
[----:B------:R-:W-:Y:S08]  /*9b80*/  MUFU.EX2 R79, R79 ;  /* 0x0000004f004f7308 */ /* 0x000ff00000000800 */
[----:B------:R-:W1:Y:S01]  /*9b90*/  MUFU.EX2 R20, R20 ;  /* 0x0000001400147308 */ /* 0x000e620000000800 */
[----:B--2---:R-:W-:Y:S01]  /*9ba0*/  F2FP.BF16.F32.PACK_AB R165, R38, R49 ;  /* 0x0000003126a5723e */ /* 0x004fe200000010ff */
[----:B------:R-:W-:-:S04]  /*9bb0*/  FADD.FTZ R49, R49, R12 ;  /* 0x0000000c31317221 */ /* 0x000fc80000010000 */
[----:B------:R-:W-:Y:S02]  /*9bc0*/  FADD.FTZ R38, R38, R49 ;  /* 0x0000003126267221 */ /* 0x000fe40000010000 */
[----:B------:R-:W2:Y:S08]  /*9bd0*/  MUFU.EX2 R53, R53 ;  /* 0x0000003500357308 */ /* 0x000eb00000000800 */
[----:B------:R-:W4:Y:S01]  /*9be0*/  MUFU.EX2 R24, R24 ;  /* 0x0000001800187308 */ /* 0x000f220000000800 */
[----:B-1----:R-:W-:Y:S01]  /*9bf0*/  F2FP.BF16.F32.PACK_AB R166, R20, R79 ;  /* 0x0000004f14a6723e */ /* 0x002fe200000010ff */
[----:B------:R-:W-:-:S04]  /*9c00*/  FADD.FTZ R79, R79, R14 ;  /* 0x0000000e4f4f7221 */ /* 0x000fc80000010000 */
[----:B------:R-:W-:Y:S01]  /*9c10*/  FADD.FTZ R12, R20, R79 ;  /* 0x0000004f140c7221 */ /* 0x000fe20000010000 */
[----:B--2---:R-:W-:Y:S01]  /*9c20*/  FADD.FTZ R13, R53, R38 ;  /* 0x00000026350d7221 */ /* 0x004fe20000010000 */
[----:B----4-:R-:W-:-:S03]  /*9c30*/  F2FP.BF16.F32.PACK_AB R167, R24, R53 ;  /* 0x0000003518a7723e */ /* 0x010fc600000010ff */
[----:B------:R-:W-:Y:S02]  /*9c40*/  FADD.FTZ R13, R24, R13 ;  /* 0x0000000d180d7221 */ /* 0x000fe40000010000 */
[----:B------:R0:W-:Y:S01]  /*9c50*/  STSM.16.M88.4 [R196], R164 ;  /* 0x000000a4c4007844 */ /* 0x0001e20000000200 */
[----:B------:R-:W-:Y:S05]  /*9c60*/  @!P0 BRA `(.L_x_540) ;  /* 0x0000000000048947 */ /* 0x000fea0003800000 */
[----:B------:R-:W-:Y:S01]  /*9c70*/  BPT.TRAP 0x1 ;  /* 0x000000040000795c */ /* 0x000fe20000300000 */
.L_x_540:
[----:B------:R1:W2:Y:S01]  /*9c80*/  SYNCS.PHASECHK.TRANS64.TRYWAIT P2, [R15+URZ+0x28c50], R58 ;  /* 0x028c503a0f0075a7 */ /* 0x0002a2000804017f */
[----:B------:R-:W-:Y:S05]  /*9c90*/  @!P0 BRA `(.L_x_541) ;  /* 0x0000000000048947 */ /* 0x000fea0003800000 */
[----:B------:R-:W-:Y:S01]  /*9ca0*/  BPT.TRAP 0x1 ;  /* 0x000000040000795c */ /* 0x000fe20000300000 */
.L_x_541:
[----:B------:R-:W-:Y:S01]  /*9cb0*/  LOP3.LUT R14, R56, 0x2000000, RZ, 0xfc, !PT ;  /* 0x02000000380e7812 */ /* 0x000fe200078efcff */
[----:B------:R-:W-:Y:S01]  /*9cc0*/  ULDC UR37, c[0x0][0x9d8] ;  /* 0x0002760000257ab9 */ /* 0x000fe20000000800 */
[----:B------:R-:W-:Y:S01]  /*9cd0*/  ULDC UR36, c[0x0][0x988] ;  /* 0x0002620000247ab9 */ /* 0x000fe20000000800 */
[----:B------:R-:W-:Y:S01]  /*9ce0*/  BSSY B0, `(.L_x_542) ;  /* 0x0000006000007945 */ /* 0x000fe20003800000 */
[----:B------:R-:W-:Y:S02]  /*9cf0*/  IMAD.MOV.U32 R21, RZ, RZ, 0x40000040 ;  /* 0x40000040ff157424 */ /* 0x000fe400078e00ff */
[----:B------:R-:W-:Y:S01]  /*9d00*/  IMAD R20, R18, 0x1000, R14 ;  /* 0x0000100012147824 */ /* 0x000fe200078e020e */
[----:B--2---:R-:W-:Y:S06]  /*9d10*/  @P2 BRA `(.L_x_543) ;  /* 0x0000000000082947 */ /* 0x004fec0003800000 */
[----:B------:R-:W2:Y:S02]  /*9d20*/  SYNCS.PHASECHK.TRANS64.TRYWAIT P2, [R15+URZ+0x28c50], R58 ;  /* 0x028c503a0f0075a7 */ /* 0x000ea4000804017f */
[----:B--2---:R-:W-:Y:S05]  /*9d30*/  @!P2 BRA `(.L_x_544) ;  /* 0x000000b80014a947 */ /* 0x004fea0003800000 */
.L_x_543:
[----:B------:R-:W-:Y:S05]  /*9d40*/  BSYNC B0 ;  /* 0x0000000000007941 */ /* 0x000fea0003800000 */
.L_x_542:
[----:B------:R-:W-:Y:S01]  /*9d50*/  R2UR UR6, R20 ;  /* 0x00000000140672ca */ /* 0x000fe200000e0000 */
[----:B-123--:R-:W-:Y:S01]  /*9d60*/  WARPGROUP.ARRIVE ;  /* 0x00000000000079c5 */ /* 0x00efe20000000000 */
[----:B------:R-:W-:Y:S01]  /*9d70*/  R2UR UR7, R21 ;  /* 0x00000000150772ca */ /* 0x000fe200000e0000 */
[----:B------:R-:W-:Y:S01]  /*9d80*/  IMAD.MOV.U32 R21, RZ, RZ, 0x40000040 ;  /* 0x40000040ff157424 */ /* 0x000fe200078e00ff */
[----:B------:R-:W-:Y:S01]  /*9d90*/  ISETP.GE.AND P2, PT, R168, 0x41, PT ;  /* 0x00000041a800780c */ /* 0x000fe20003f46270 */
[----:B------:R-:W-:Y:S01]  /*9da0*/  @!P1 VIADD R15, R15, 0x28c60 ;  /* 0x00028c600f0f9836 */ /* 0x000fe20000000000 */
[----:B------:R-:W-:Y:S04]  /*9db0*/  BSSY B0, `(.L_x_545) ;  /* 0x000020a000007945 */ /* 0x000fe80003800000 */
[----:B------:R-:W-:-:S05]  /*9dc0*/  @!P1 PRMT R15, RZ, 0x654, R15 ;  /* 0x00000654ff0f9816 */ /* 0x000fca000000000f */
[----:B------:R-:W-:Y:S03]  /*9dd0*/  HGMMA.64x256x16.F32.BF16 R24, R152, gdesc[UR4].tnspB, RZ, !UPT, gsb0 ;  /* 0x43e0000498187df0 */ /* 0x000fe6000c0018ff */
[----:B------:R-:W-:Y:S02]  /*9de0*/  WARPGROUP.DEPBAR.LE gsb0, 0x0 ;  /* 0x00008000000079c5 */ /* 0x000fe40000010000 */
[----:B0-----:R-:W-:Y:S01]  /*9df0*/  IMAD.MOV.U32 R153, RZ, RZ, 0x40000040 ;  /* 0x40000040ff997424 */ /* 0x001fe200078e00ff */
[----:B------:R-:W-:Y:S01]  /*9e00*/  IADD3 R152, R20, 0x80, RZ ;  /* 0x0000008014987810 */ /* 0x000fe20007ffe0ff */
[----:B------:R-:W-:-:S03]  /*9e10*/  WARPGROUP.ARRIVE ;  /* 0x00000000000079c5 */ /* 0x000fc60000000000 */
[----:B------:R-:W-:Y:S01]  /*9e20*/  R2UR UR6, R152 ;  /* 0x00000000980672ca */ /* 0x000fe200000e0000 */
[C---:B------:R-:W-:Y:S01]  /*9e30*/  VIADD R152, R20.reuse, 0x100 ;  /* 0x0000010014987836 */ /* 0x040fe20000000000 */
[----:B------:R-:W-:Y:S01]  /*9e40*/  R2UR UR7, R153 ;  /* 0x00000000990772ca */ /* 0x000fe200000e0000 */
[----:B------:R-:W-:Y:S02]  /*9e50*/  IMAD.MOV.U32 R153, RZ, RZ, 0x40000040 ;  /* 0x40000040ff997424 */ /* 0x000fe400078e00ff */
[----:B------:R-:W-:-:S13]  /*9e60*/  VIADD R20, R20, 0x180 ;  /* 0x0000018014147836 */ /* 0x000fda0000000000 */
[----:B------:R-:W-:Y:S01]  /*9e70*/  HGMMA.64x256x16.F32.BF16 R24, R156, gdesc[UR4].tnspB, R24, gsb0 ;  /* 0x43e000049c187df0 */ /* 0x000fe20008001818 */
[----:B------:R-:W-:Y:S02]  /*9e80*/  R2UR UR6, R152 ;  /* 0x00000000980672ca */ /* 0x000fe400000e0000 */
[----:B------:R-:W-:Y:S01]  /*9e90*/  R2UR UR7, R153 ;  /* 0x00000000990772ca */ /* 0x000fe200000e0000 */
[----:B------:R-:W-:Y:S02]  /*9ea0*/  WARPGROUP.DEPBAR.LE gsb0, 0x0 ;  /* 0x00008000000079c5 */ /* 0x000fe40000010000 */
[----:B------:R-:W-:-:S15]  /*9eb0*/  WARPGROUP.ARRIVE ;  /* 0x00000000000079c5 */ /* 0x000fde0000000000 */
[----:B------:R-:W-:-:S07]  /*9ec0*/  NOP ;  /* 0x0000000000007918 */ /* 0x000fce0000000000 */
[----:B------:R-:W-:Y:S01]  /*9ed0*/  HGMMA.64x256x16.F32.BF16 R24, R160, gdesc[UR4].tnspB, R24, gsb0 ;  /* 0x43e00004a0187df0 */ /* 0x000fe20008001818 */
[----:B------:R-:W-:Y:S02]  /*9ee0*/  R2UR UR6, R20 ;  /* 0x00000000140672ca */ /* 0x000fe400000e0000 */
[----:B------:R-:W-:Y:S01]  /*9ef0*/  R2UR UR7, R21 ;  /* 0x00000000150772ca */ /* 0x000fe200000e0000 */
[----:B------:R-:W-:Y:S02]  /*9f00*/  WARPGROUP.DEPBAR.LE gsb0, 0x0 ;  /* 0x00008000000079c5 */ /* 0x000fe40000010000 */
[----:B------:R-:W-:-:S15]  /*9f10*/  WARPGROUP.ARRIVE ;  /* 0x00000000000079c5 */ /* 0x000fde0000000000 */
[----:B------:R-:W-:-:S07]  /*9f20*/  NOP ;  /* 0x0000000000007918 */ /* 0x000fce0000000000 */
[----:B------:R-:W-:Y:S03]  /*9f30*/  HGMMA.64x256x16.F32.BF16 R24, R164, gdesc[UR4].tnspB, R24, gsb0 ;  /* 0x43e00004a4187df0 */ /* 0x000fe60008001818 */
[----:B------:R-:W-:Y:S02]  /*9f40*/  WARPGROUP.DEPBAR.LE gsb0, 0x0 ;  /* 0x00008000000079c5 */ /* 0x000fe40000010000 */
[----:B------:R-:W-:Y:S01]  /*9f50*/  @!PT LDS RZ, [RZ] ;  /* 0x00000000fffff984 */ /* 0x000fe20000000800 */
[----:B------:R-:W-:Y:S01]  /*9f60*/  @!PT LDS RZ, [RZ] ;  /* 0x00000000fffff984 */ /* 0x000fe20000000800 */
[----:B------:R-:W-:Y:S01]  /*9f70*/  @!PT LDS RZ, [RZ] ;  /* 0x00000000fffff984 */ /* 0x000fe20000000800 */
[----:B------:R-:W-:Y:S01]  /*9f80*/  @!PT LDS RZ, [RZ] ;  /* 0x00000000fffff984 */ /* 0x000fe20000000800 */
[----:B------:R0:W-:Y:S06]  /*9f90*/  MEMBAR.ALL.CTA ;  /* 0x0000000000007992 */ /* 0x0001ec0000008000 */
[----:B0-----:R-:W0:Y:S02]  /*9fa0*/  FENCE.VIEW.ASYNC.S ;  /* 0x00000000000073c6 */ /* 0x001e240000000000 */
[----:B0-----:R-:W-:Y:S01]  /*9fb0*/  NOP ;  /* 0x0000000000007918 */ /* 0x001fe20000000000 */
[----:B------:R-:W-:Y:S06]  /*9fc0*/  BAR.ARV 0xe, 0x100 ;  /* 0x0384000000007b1d */ /* 0x000fec0000002000 */
[----:B------:R0:W-:Y:S01]  /*9fd0*/  @!P1 SYNCS.ARRIVE.TRANS64.RED.A1T0 RZ, [R15+URZ], RZ ;  /* 0x000000ff0fff99a7 */ /* 0x0001e2000810043f */
[----:B------:R-:W-:Y:S05]  /*9fe0*/  @!P2 BRA `(.L_x_546) ;  /* 0x0000001c0098a947 */ /* 0x000fea0003800000 */
[----:B------:R-:W-:Y:S01]  /*9ff0*/  IADD3 R211, R182, -0x2, RZ ;  /* 0xfffffffeb6d37810 */ /* 0x000fe20007ffe0ff */
[----:B------:R-:W-:Y:S02]  /*a000*/  IMAD.MOV.U32 R216, RZ, RZ, R11 ;  /* 0x000000ffffd87224 */ /* 0x000fe400078e000b */
[----:B------:R-:W-:Y:S02]  /*a010*/  IMAD.MOV.U32 R218, RZ, RZ, R3 ;  /* 0x000000ffffda7224 */ /* 0x000fe400078e0003 */
[----:B------:R-:W-:-:S07]  /*a020*/  IMAD.MOV.U32 R217, RZ, RZ, R18 ;  /* 0x000000ffffd97224 */ /* 0x000fce00078e0012 */
.L_x_557:
[----:B------:R-:W-:Y:S01]  /*a030*/  VIADD R18, R217, 0x1 ;  /* 0x00000001d9127836 */ /* 0x000fe20000000000 */
[C---:B------:R-:W-:Y:S01]  /*a040*/  ISETP.GT.AND P2, PT, R211.reuse, RZ, PT ;  /* 0x000000ffd300720c */ /* 0x040fe20003f44270 */
[----:B------:R-:W-:-:S03]  /*a050*/  VIADD R211, R211, 0xffffffff ;  /* 0xffffffffd3d37836 */ /* 0x000fc60000000000 */
[----:B------:R-:W-:-:S04]  /*a060*/  ISETP.NE.AND P3, PT, R18, 0x2, PT ;  /* 0x000000021200780c */ /* 0x000fc80003f65270 */
[----:B------:R-:W-:Y:S02]  /*a070*/  SEL R10, RZ, 0x1, P3 ;  /* 0x00000001ff0a7807 */ /* 0x000fe40001800000 */
[----:B------:R-:W-:Y:S02]  /*a080*/  SEL R18, R18, RZ, P3 ;  /* 0x000000ff12127207 */ /* 0x000fe40001800000 */
[----:B------:R-:W-:Y:S01]  /*a090*/  LOP3.LUT R23, R23, R10, RZ, 0x3c, !PT ;  /* 0x0000000a17177212 */ /* 0x000fe200078e3cff */
[----:B-1----:R-:W-:Y:S06]  /*a0a0*/  @!P0 BRA `(.L_x_547) ;  /* 0x0000000000048947 */ /* 0x002fec0003800000 */
[----:B------:R-:W-:Y:S01]  /*a0b0*/  BPT.TRAP 0x1 ;  /* 0x000000040000795c */ /* 0x000fe20000300000 */
.L_x_547:
[----:B0-----:R-:W-:Y:S01]  /*a0c0*/  IMAD R15, R18, 0x8, R2 ;  /* 0x00000008120f7824 */ /* 0x001fe200078e0202 */
[----:B------:R-:W-:-:S04]  /*a0d0*/  SHF.L.U32 R213, R23, 0x1f, RZ ;  /* 0x0000001f17d57819 */ /* 0x000fc800000006ff */
[----:B------:R0:W1:Y:S01]  /*a0e0*/  SYNCS.PHASECHK.TRANS64.TRYWAIT P3, [R15+URZ+0x28c30], R213 ;  /* 0x028c30d50f0075a7 */ /* 0x000062000806017f */
[----:B------:R-:W-:Y:S05]  /*a0f0*/  @!P0 BRA `(.L_x_548) ;  /* 0x0000000000048947 */ /* 0x000fea0003800000 */
[----:B------:R-:W-:Y:S01]  /*a100*/  BPT.TRAP 0x1 ;  /* 0x000000040000795c */ /* 0x000fe20000300000 */
.L_x_548:
[----:B------:R-:W-:Y:S01]  /*a110*/  IADD3 R3, R2, 0x20400, RZ ;  /* 0x0002040002037810 */ /* 0x000fe20007ffe0ff */
[----:B------:R-:W-:Y:S01]  /*a120*/  BSSY B1, `(.L_x_549) ;  /* 0x0000009000017945 */ /* 0x000fe20003800000 */
[----:B------:R-:W-:Y:S02]  /*a130*/  IMAD R10, R18, 0x200, R0 ;  /* 0x00000200120a7824 */ /* 0x000fe400078e0200 */
[----:B------:R-:W-:Y:S01]  /*a140*/  SHF.R.U32.HI R3, RZ, 0x4, R3 ;  /* 0x00000004ff037819 */ /* 0x000fe20000011603 */
[----:B------:R-:W-:-:S03]  /*a150*/  IMAD.MOV.U32 R11, RZ, RZ, 0x40000040 ;  /* 0x40000040ff0b7424 */ /* 0x000fc600078e00ff */
[----:B------:R-:W-:-:S04]  /*a160*/  LOP3.LUT R3, R3, 0x3fff, RZ, 0xc0, !PT ;  /* 0x00003fff03037812 */ /* 0x000fc800078ec0ff */
[----:B------:R-:W-:Y:S01]  /*a170*/  LOP3.LUT R20, R3, 0x10000, RZ, 0xfc, !PT ;  /* 0x0001000003147812 */ /* 0x000fe200078efcff */
[----:B-1----:R-:W-:Y:S06]  /*a180*/  @P3 BRA `(.L_x_550) ;  /* 0x0000000000083947 */ /* 0x002fec0003800000 */
[----:B------:R-:W1:Y:S02]  /*a190*/  SYNCS.PHASECHK.TRANS64.TRYWAIT P3, [R15+URZ+0x28c30], R213 ;  /* 0x028c30d50f0075a7 */ /* 0x000e64000806017f */
[----:B-1----:R-:W-:Y:S05]  /*a1a0*/  @!P3 BRA `(.L_x_551) ;  /* 0x000000b4000cb947 */ /* 0x002fea0003800000 */
.L_x_550:
[----:B------:R-:W-:Y:S05]  /*a1b0*/  BSYNC B1 ;  /* 0x0000000000017941 */ /* 0x000fea0003800000 */
.L_x_549:
[----:B------:R-:W-:Y:S01]  /*a1c0*/  IMAD.MOV.U32 R21, RZ, RZ, 0x40000040 ;  /* 0x40000040ff157424 */ /* 0x000fe200078e00ff */
[----:B------:R-:W-:Y:S01]  /*a1d0*/  R2UR UR6, R10 ;  /* 0x000000000a0672ca */ /* 0x000fe200000e0000 */
[----:B------:R-:W-:Y:S01]  /*a1e0*/  WARPGROUP.ARRIVE ;  /* 0x00000000000079c5 */ /* 0x000fe20000000000 */
[----:B------:R-:W-:Y:S01]  /*a1f0*/  R2UR UR7, R11 ;  /* 0x000000000b0772ca */ /* 0x000fe200000e0000 */
[----:B------:R-:W-:Y:S01]  /*a200*/  IMAD.MOV.U32 R11, RZ, RZ, 0x40000040 ;  /* 0x40000040ff0b7424 */ /* 0x000fe200078e00ff */
[----:B------:R-:W-:Y:S01]  /*a210*/  R2UR UR4, R20 ;  /* 0x00000000140472ca */ /* 0x000fe200000e0000 */
[----:B------:R-:W-:Y:S01]  /*a220*/  VIADD R20, R10, 0x2 ;  /* 0x000000020a147836 */ /* 0x000fe20000000000 */
[----:B------:R-:W-:Y:S01]  /*a230*/  R2UR UR5, R21 ;  /* 0x00000000150572ca */ /* 0x000fe200000e0000 */
[----:B------:R-:W-:-:S12]  /*a240*/  IMAD.MOV.U32 R21, RZ, RZ, 0x40000040 ;  /* 0x40000040ff157424 */ /* 0x000fd800078e00ff */
[----:B------:R-:W-:Y:S01]  /*a250*/  HGMMA.64x64x16.F32.BF16 R152, gdesc[UR4], RZ, !UPT, gsb0 ;  /* 0x00e00000049879f0 */ /* 0x000fe2000c0018ff */
[----:B------:R-:W-:Y:S01]  /*a260*/  R2UR UR6, R20 ;  /* 0x00000000140672ca */ /* 0x000fe200000e0000 */
[C---:B------:R-:W-:Y:S01]  /*a270*/  VIADD R20, R10.reuse, 0x4 ;  /* 0x000000040a147836 */ /* 0x040fe20000000000 */
[----:B------:R-:W-:Y:S01]  /*a280*/  R2UR UR7, R21 ;  /* 0x00000000150772ca */ /* 0x000fe200000e0000 */
[----:B------:R-:W-:Y:S01]  /*a290*/  VIADD R10, R10, 0x6 ;  /* 0x000000060a0a7836 */ /* 0x000fe20000000000 */
[----:B------:R-:W-:Y:S02]  /*a2a0*/  R2UR UR4, R8 ;  /* 0x00000000080472ca */ /* 0x000fe400000e0000 */
[----:B------:R-:W-:Y:S02]  /*a2b0*/  R2UR UR5, R9 ;  /* 0x00000000090572ca */ /* 0x000fe400000e0000 */
[----:B------:R-:W-:Y:S01]  /*a2c0*/  MOV R21, 0x40000040 ;  /* 0x4000004000157802 */ /* 0x000fe20000000f00 */
[----:B------:R-:W-:-:S02]  /*a2d0*/  WARPGROUP.DEPBAR.LE gsb0, 0x0 ;  /* 0x00008000000079c5 */ /* 0x000fc40000010000 */
[----:B------:R-:W-:-:S08]  /*a2e0*/  WARPGROUP.ARRIVE ;  /* 0x00000000000079c5 */ /* 0x000fd00000000000 */
        /* <DEDUP_REMOVED lines=39> */
[----:B--2---:R-:W-:Y:S01]  /*a560*/  FMNMX.FTZ R10, R11, R218, !PT ;  /* 0x000000da0b0a7209 */ /* 0x004fe20007810000 */
[----:B------:R-:W-:Y:S01]  /*a570*/  FMUL.FTZ R181, R162, UR37 ;  /* 0x00000025a2b57c20 */ /* 0x000fe20008410000 */
[----:B------:R-:W-:Y:S01]  /*a580*/  FMUL.FTZ R163, R163, UR37 ;  /* 0x00000025a3a37c20 */ /* 0x000fe20008410000 */
[----:B------:R-:W-:Y:S01]  /*a590*/  FMUL.FTZ R237, R166, UR37 ;  /* 0x00000025a6ed7c20 */ /* 0x000fe20008410000 */
[----:B------:R-:W-:Y:S01]  /*a5a0*/  FMUL.FTZ R167, R167, UR37 ;  /* 0x00000025a7a77c20 */ /* 0x000fe20008410000 */
[----:B------:R-:W-:Y:S01]  /*a5b0*/  FMUL.FTZ R20, R170, UR37 ;  /* 0x00000025aa147c20 */ /* 0x000fe20008410000 */
[----:B------:R-:W-:Y:S01]  /*a5c0*/  FMUL.FTZ R171, R171, UR37 ;  /* 0x00000025abab7c20 */ /* 0x000fe20008410000 */
[----:B------:R-:W2:Y:S01]  /*a5d0*/  MUFU.TANH R157, R157 ;  /* 0x0000009d009d7308 */ /* 0x000ea20000002400 */
[----:B---3--:R-:W-:Y:S01]  /*a5e0*/  FMNMX.FTZ R10, R21, R10, !PT ;  /* 0x0000000a150a7209 */ /* 0x008fe20007810000 */
[----:B------:R-:W-:Y:S01]  /*a5f0*/  FMUL.FTZ R152, R174, UR37 ;  /* 0x00000025ae987c20 */ /* 0x000fe20008410000 */
[----:B------:R-:W-:Y:S01]  /*a600*/  FMUL.FTZ R175, R175, UR37 ;  /* 0x00000025afaf7c20 */ /* 0x000fe20008410000 */
[----:B------:R-:W-:Y:S01]  /*a610*/  FMUL.FTZ R154, R178, UR37 ;  /* 0x00000025b29a7c20 */ /* 0x000fe20008410000 */
[----:B------:R-:W-:Y:S01]  /*a620*/  FMUL.FTZ R179, R179, UR37 ;  /* 0x00000025b3b37c20 */ /* 0x000fe20008410000 */
[----:B------:R-:W-:Y:S01]  /*a630*/  FMUL.FTZ R156, R182, UR37 ;  /* 0x00000025b69c7c20 */ /* 0x000fe20008410000 */
[----:B------:R-:W-:Y:S01]  /*a640*/  FMUL.FTZ R183, R183, UR37 ;  /* 0x00000025b7b77c20 */ /* 0x000fe20008410000 */
[----:B------:R-:W3:Y:S01]  /*a650*/  MUFU.TANH R223, R223 ;  /* 0x000000df00df7308 */ /* 0x000ee20000002400 */
[----:B----4-:R-:W-:-:S07]  /*a660*/  FMNMX.FTZ R10, R219, R10, !PT ;  /* 0x0000000adb0a7209 */ /* 0x010fce0007810000 */
[----:B------:R-:W4:Y:S01]  /*a670*/  MUFU.TANH R161, R161 ;  /* 0x000000a100a17308 */ /* 0x000f220000002400 */
[----:B--2---:R-:W-:-:S07]  /*a680*/  FMNMX.FTZ R10, R157, R10, !PT ;  /* 0x0000000a9d0a7209 */ /* 0x004fce0007810000 */
[----:B------:R-:W2:Y:S01]  /*a690*/  MUFU.TANH R225, R225 ;  /* 0x000000e100e17308 */ /* 0x000ea20000002400 */
[----:B---3--:R-:W-:-:S07]  /*a6a0*/  FMNMX.FTZ R10, R223, R10, !PT ;  /* 0x0000000adf0a7209 */ /* 0x008fce0007810000 */
        /* <DEDUP_REMOVED lines=21> */
[----:B--2---:R-:W-:-:S05]  /*a800*/  FMNMX.FTZ R10, R235, R10, !PT ;  /* 0x0000000aeb0a7209 */ /* 0x004fca0007810000 */
[----:B------:R-:W2:Y:S02]  /*a810*/  SHFL.BFLY PT, R3, R10, 0x2, 0x1f ;  /* 0x0c401f000a037f89 */ /* 0x000ea400000e0000 */
[----:B------:R-:W5:Y:S08]  /*a820*/  MUFU.TANH R221, R221 ;  /* 0x000000dd00dd7308 */ /* 0x000f700000002400 */
[----:B------:R-:W0:Y:S08]  /*a830*/  MUFU.TANH R159, R159 ;  /* 0x0000009f009f7308 */ /* 0x000e300000002400 */
[----:B------:R-:W1:Y:S01]  /*a840*/  MUFU.TANH R181, R181 ;  /* 0x000000b500b57308 */ /* 0x000e620000002400 */
[----:B--2---:R-:W-:-:S02]  /*a850*/  FMNMX.FTZ R3, R10, R3, !PT ;  /* 0x000000030a037209 */ /* 0x004fc40007810000 */
[----:B---3--:R-:W-:-:S05]  /*a860*/  FMNMX.FTZ R10, R153, R216, !PT ;  /* 0x000000d8990a7209 */ /* 0x008fca0007810000 */
[----:B------:R-:W2:Y:S01]  /*a870*/  MUFU.TANH R163, R163 ;  /* 0x000000a300a37308 */ /* 0x000ea20000002400 */
[----:B------:R-:W3:Y:S01]  /*a880*/  SHFL.BFLY PT, R158, R3, 0x1, 0x1f ;  /* 0x0c201f00039e7f89 */ /* 0x000ee200000e0000 */
[----:B----4-:R-:W-:-:S04]  /*a890*/  FMNMX.FTZ R10, R155, R10, !PT ;  /* 0x0000000a9b0a7209 */ /* 0x010fc80007810000 */
[----:B-----5:R-:W-:Y:S02]  /*a8a0*/  FMNMX.FTZ R10, R221, R10, !PT ;  /* 0x0000000add0a7209 */ /* 0x020fe40007810000 */
[----:B------:R-:W4:Y:S02]  /*a8b0*/  MUFU.TANH R237, R237 ;  /* 0x000000ed00ed7308 */ /* 0x000f240000002400 */
[----:B0-----:R-:W-:-:S06]  /*a8c0*/  FMNMX.FTZ R10, R159, R10, !PT ;  /* 0x0000000a9f0a7209 */ /* 0x001fcc0007810000 */
[----:B------:R-:W0:Y:S08]  /*a8d0*/  MUFU.TANH R167, R167 ;  /* 0x000000a700a77308 */ /* 0x000e300000002400 */
[----:B------:R-:W5:Y:S01]  /*a8e0*/  MUFU.TANH R20, R20 ;  /* 0x0000001400147308 */ /* 0x000f620000002400 */
[----:B---3--:R-:W-:Y:S02]  /*a8f0*/  FMNMX.FTZ R3, R3, R158, !PT ;  /* 0x0000009e03037209 */ /* 0x008fe40007810000 */
[----:B-1----:R-:W-:Y:S01]  /*a900*/  FMNMX.FTZ R158, R181, R10, !PT ;  /* 0x0000000ab59e7209 */ /* 0x002fe20007810000 */
[----:B------:R-:W-:-:S02]  /*a910*/  IMAD.U32 R10, RZ, RZ, UR36 ;  /* 0x00000024ff0a7e24 */ /* 0x000fc4000f8e00ff */
[----:B------:R-:W-:Y:S02]  /*a920*/  FADD.FTZ R160, -R3, R218 ;  /* 0x000000da03a07221 */ /* 0x000fe40000010100 */
[----:B------:R-:W1:Y:S01]  /*a930*/  MUFU.TANH R171, R171 ;  /* 0x000000ab00ab7308 */ /* 0x000e620000002400 */
[----:B--2---:R-:W-:Y:S01]  /*a940*/  FMNMX.FTZ R158, R163, R158, !PT ;  /* 0x0000009ea39e7209 */ /* 0x004fe20007810000 */
[-C--:B------:R-:W-:Y:S01]  /*a950*/  FMUL.FTZ R168, R3, R10.reuse ;  /* 0x0000000a03a87220 */ /* 0x080fe20000410000 */
[----:B------:R-:W-:Y:S02]  /*a960*/  FMUL.FTZ R164, R160, R10 ;  /* 0x0000000aa0a47220 */ /* 0x000fe40000410000 */
[----:B----4-:R-:W-:Y:S01]  /*a970*/  FMNMX.FTZ R160, R237, R158, !PT ;  /* 0x0000009eeda07209 */ /* 0x010fe20007810000 */
[-CC-:B------:R-:W-:Y:S01]  /*a980*/  FFMA.FTZ R166, R11, R10.reuse, -R168.reuse ;  /* 0x0000000a0ba67223 */ /* 0x180fe200000108a8 */
[--C-:B------:R-:W-:Y:S01]  /*a990*/  FFMA.FTZ R21, R21, R10, -R168.reuse ;  /* 0x0000000a15157223 */ /* 0x100fe200000108a8 */
[----:B------:R-:W2:Y:S01]  /*a9a0*/  MUFU.TANH R152, R152 ;  /* 0x0000009800987308 */ /* 0x000ea20000002400 */
[----:B0-----:R-:W-:Y:S01]  /*a9b0*/  FMNMX.FTZ R160, R167, R160, !PT ;  /* 0x000000a0a7a07209 */ /* 0x001fe20007810000 */
[-CC-:B------:R-:W-:Y:S01]  /*a9c0*/  FFMA.FTZ R157, R157, R10.reuse, -R168.reuse ;  /* 0x0000000a9d9d7223 */ /* 0x180fe200000108a8 */
[-CC-:B------:R-:W-:Y:S01]  /*a9d0*/  FFMA.FTZ R161, R161, R10.reuse, -R168.reuse ;  /* 0x0000000aa1a17223 */ /* 0x180fe200000108a8 */
[--C-:B------:R-:W-:Y:S01]  /*a9e0*/  FFMA.FTZ R165, R165, R10, -R168.reuse ;  /* 0x0000000aa5a57223 */ /* 0x100fe200000108a8 */
[----:B-----5:R-:W-:Y:S01]  /*a9f0*/  FMNMX.FTZ R162, R20, R160, !PT ;  /* 0x000000a014a27209 */ /* 0x020fe20007810000 */
[-CC-:B------:R-:W-:Y:S01]  /*aa00*/  FFMA.FTZ R170, R227, R10.reuse, -R168.reuse ;  /* 0x0000000ae3aa7223 */ /* 0x180fe200000108a8 */
[--C-:B------:R-:W-:Y:S01]  /*aa10*/  FFMA.FTZ R169, R169, R10, -R168.reuse ;  /* 0x0000000aa9a97223 */ /* 0x100fe200000108a8 */
[----:B------:R-:W0:Y:S01]  /*aa20*/  MUFU.TANH R175, R175 ;  /* 0x000000af00af7308 */ /* 0x000e220000002400 */
[----:B-1----:R-:W-:Y:S01]  /*aa30*/  FMNMX.FTZ R11, R171, R162, !PT ;  /* 0x000000a2ab0b7209 */ /* 0x002fe20007810000 */
[-CC-:B------:R-:W-:Y:S01]  /*aa40*/  FFMA.FTZ R173, R173, R10.reuse, -R168.reuse ;  /* 0x0000000aadad7223 */ /* 0x180fe200000108a8 */
[-CC-:B------:R-:W-:Y:S01]  /*aa50*/  FFMA.FTZ R174, R231, R10.reuse, -R168.reuse ;  /* 0x0000000ae7ae7223 */ /* 0x180fe200000108a8 */
[-CC-:B------:R-:W-:Y:S01]  /*aa60*/  FFMA.FTZ R177, R177, R10.reuse, -R168.reuse ;  /* 0x0000000ab1b17223 */ /* 0x180fe200000108a8 */
[----:B------:R-:W-:-:S03]  /*aa70*/  FFMA.FTZ R233, R233, R10, -R168 ;  /* 0x0000000ae9e97223 */ /* 0x000fc600000108a8 */
[----:B------:R-:W1:Y:S01]  /*aa80*/  MUFU.TANH R154, R154 ;  /* 0x0000009a009a7308 */ /* 0x000e620000002400 */
[----:B--2---:R-:W-:-:S07]  /*aa90*/  FMNMX.FTZ R162, R152, R11, !PT ;  /* 0x0000000b98a27209 */ /* 0x004fce0007810000 */
[----:B------:R-:W2:Y:S01]  /*aaa0*/  MUFU.TANH R179, R179 ;  /* 0x000000b300b37308 */ /* 0x000ea20000002400 */
[----:B0-----:R-:W-:Y:S01]  /*aab0*/  FMNMX.FTZ R11, R175, R162, !PT ;  /* 0x000000a2af0b7209 */ /* 0x001fe20007810000 */
[-CC-:B------:R-:W-:Y:S01]  /*aac0*/  FFMA.FTZ R162, R219, R10.reuse, -R168.reuse ;  /* 0x0000000adba27223 */ /* 0x180fe200000108a8 */
[----:B------:R-:W-:-:S05]  /*aad0*/  FFMA.FTZ R219, R235, R10, -R168 ;  /* 0x0000000aebdb7223 */ /* 0x000fca00000108a8 */
[----:B------:R-:W0:Y:S08]  /*aae0*/  MUFU.TANH R156, R156 ;  /* 0x0000009c009c7308 */ /* 0x000e300000002400 */
[----:B------:R-:W-:Y:S08]  /*aaf0*/  MUFU.TANH R183, R183 ;  /* 0x000000b700b77308 */ /* 0x000ff00000002400 */
[----:B------:R1:W3:Y:S08]  /*ab00*/  MUFU.EX2 R158, R164 ;  /* 0x000000a4009e7308 */ /* 0x0002f00000000800 */
[----:B------:R4:W5:Y:S01]  /*ab10*/  MUFU.EX2 R160, R166 ;  /* 0x000000a600a07308 */ /* 0x0009620000000800 */
[----:B-1----:R-:W-:-:S04]  /*ab20*/  FMNMX.FTZ R164, R154, R11, !PT ;  /* 0x0000000b9aa47209 */ /* 0x002fc80007810000 */
[----:B--2---:R-:W-:-:S03]  /*ab30*/  FMNMX.FTZ R11, R179, R164, !PT ;  /* 0x000000a4b30b7209 */ /* 0x004fc60007810000 */
[----:B------:R-:W-:Y:S01]  /*ab40*/  MUFU.EX2 R21, R21 ;  /* 0x0000001500157308 */ /* 0x000fe20000000800 */
[----:B0-----:R-:W-:Y:S01]  /*ab50*/  FMNMX.FTZ R164, R156, R11, !PT ;  /* 0x0000000b9ca47209 */ /* 0x001fe20007810000 */
[--C-:B----4-:R-:W-:Y:S01]  /*ab60*/  FFMA.FTZ R166, R225, R10, -R168.reuse ;  /* 0x0000000ae1a67223 */ /* 0x110fe200000108a8 */
[-C--:B---3--:R-:W-:Y:S01]  /*ab70*/  FMUL.FTZ R24, R24, R158.reuse ;  /* 0x0000009e18187220 */ /* 0x088fe20000410000 */
[----:B------:R-:W-:Y:S01]  /*ab80*/  FMUL.FTZ R25, R25, R158 ;  /* 0x0000009e19197220 */ /* 0x000fe20000410000 */
[----:B------:R-:W-:Y:S01]  /*ab90*/  FMNMX.FTZ R11, R183, R164, !PT ;  /* 0x000000a4b70b7209 */ /* 0x000fe20007810000 */
[----:B------:R-:W-:Y:S01]  /*aba0*/  FFMA.FTZ R164, R223, R10, -R168 ;  /* 0x0000000adfa47223 */ /* 0x000fe200000108a8 */
[----:B------:R-:W-:Y:S01]  /*abb0*/  FMUL.FTZ R28, R28, R158 ;  /* 0x0000009e1c1c7220 */ /* 0x000fe20000410000 */
[----:B------:R-:W-:Y:S01]  /*abc0*/  MUFU.EX2 R162, R162 ;  /* 0x000000a200a27308 */ /* 0x000fe20000000800 */
[----:B-----5:R-:W-:Y:S01]  /*abd0*/  FFMA.FTZ R12, R158, R12, R160 ;  /* 0x0000000c9e0c7223 */ /* 0x020fe200000100a0 */
[----:B------:R-:W0:Y:S01]  /*abe0*/  SHFL.BFLY PT, R172, R11, 0x2, 0x1f ;  /* 0x0c401f000bac7f89 */ /* 0x000e2200000e0000 */
        /* <DEDUP_REMOVED lines=22> */
[----:B------:R-:W-:Y:S01]  /*ad50*/  FMUL.FTZ R68, R68, R158 ;  /* 0x0000009e44447220 */ /* 0x000fe20000410000 */
[----:B0-----:R-:W-:Y:S01]  /*ad60*/  FMNMX.FTZ R176, R11, R172, !PT ;  /* 0x000000ac0bb07209 */ /* 0x001fe20007810000 */
[----:B------:R-:W-:Y:S01]  /*ad70*/  FFMA.FTZ R172, R229, R10, -R168 ;  /* 0x0000000ae5ac7223 */ /* 0x000fe200000108a8 */
[-C--:B------:R-:W-:Y:S01]  /*ad80*/  FMUL.FTZ R69, R69, R158.reuse ;  /* 0x0000009e45457220 */ /* 0x080fe20000410000 */
[-C--:B------:R-:W-:Y:S01]  /*ad90*/  FMUL.FTZ R72, R72, R158.reuse ;  /* 0x0000009e48487220 */ /* 0x080fe20000410000 */
[-C--:B------:R-:W-:Y:S01]  /*ada0*/  FMUL.FTZ R73, R73, R158.reuse ;  /* 0x0000009e49497220 */ /* 0x080fe20000410000 */
[----:B------:R-:W0:Y:S01]  /*adb0*/  SHFL.BFLY PT, R11, R176, 0x1, 0x1f ;  /* 0x0c201f00b00b7f89 */ /* 0x000e2200000e0000 */
        /* <DEDUP_REMOVED lines=23> */
[----:B0-----:R-:W-:Y:S01]  /*af30*/  FMNMX.FTZ R11, R176, R11, !PT ;  /* 0x0000000bb00b7209 */ /* 0x001fe20007810000 */
[----:B------:R-:W-:Y:S01]  /*af40*/  MUFU.EX2 R169, R169 ;  /* 0x000000a900a97308 */ /* 0x000fe20000000800 */
[-C--:B------:R-:W-:Y:S01]  /*af50*/  FMUL.FTZ R116, R116, R158.reuse ;  /* 0x0000009e74747220 */ /* 0x080fe20000410000 */
[-C--:B------:R-:W-:Y:S01]  /*af60*/  FMUL.FTZ R117, R117, R158.reuse ;  /* 0x0000009e75757220 */ /* 0x080fe20000410000 */
[----:B------:R-:W-:Y:S01]  /*af70*/  FMUL.FTZ R120, R120, R158 ;  /* 0x0000009e78787220 */ /* 0x000fe20000410000 */
[C---:B------:R-:W-:Y:S01]  /*af80*/  FMUL.FTZ R220, R11.reuse, R10 ;  /* 0x0000000a0bdc7220 */ /* 0x040fe20000410000 */
[----:B------:R-:W-:Y:S01]  /*af90*/  FADD.FTZ R223, -R11, R216 ;  /* 0x000000d80bdf7221 */ /* 0x000fe20000010100 */
[-C--:B------:R-:W-:Y:S01]  /*afa0*/  FMUL.FTZ R121, R121, R158.reuse ;  /* 0x0000009e79797220 */ /* 0x080fe20000410000 */
[----:B------:R-:W-:Y:S01]  /*afb0*/  FMUL.FTZ R124, R124, R158 ;  /* 0x0000009e7c7c7220 */ /* 0x000fe20000410000 */
[-CC-:B------:R-:W-:Y:S01]  /*afc0*/  FFMA.FTZ R216, R167, R10.reuse, -R220.reuse ;  /* 0x0000000aa7d87223 */ /* 0x180fe200000108dc */
[----:B------:R-:W-:Y:S01]  /*afd0*/  FFMA.FTZ R167, R171, R10, -R220 ;  /* 0x0000000aaba77223 */ /* 0x000fe200000108dc */
[----:B------:R-:W-:-:S02]  /*afe0*/  IMAD.MOV R171, RZ, RZ, -R191 ;  /* 0x000000ffffab7224 */ /* 0x000fc400078e0abf */
[-C--:B------:R-:W-:Y:S01]  /*aff0*/  FMUL.FTZ R168, R223, R10.reuse ;  /* 0x0000000adfa87220 */ /* 0x080fe20000410000 */
[-CC-:B------:R-:W-:Y:S01]  /*b000*/  FFMA.FTZ R153, R153, R10.reuse, -R220.reuse ;  /* 0x0000000a99997223 */ /* 0x180fe200000108dc */
[-CC-:B------:R-:W-:Y:S01]  /*b010*/  FFMA.FTZ R180, R159, R10.reuse, -R220.reuse ;  /* 0x0000000a9fb47223 */ /* 0x180fe200000108dc */
[-CC-:B------:R-:W-:Y:S01]  /*b020*/  FFMA.FTZ R178, R155, R10.reuse, -R220.reuse ;  /* 0x0000000a9bb27223 */ /* 0x180fe200000108dc */
[----:B------:R-:W-:Y:S01]  /*b030*/  ISETP.NE.AND P3, PT, R190, R171, PT ;  /* 0x000000abbe00720c */ /* 0x000fe20003f65270 */
[-CC-:B------:R-:W-:Y:S01]  /*b040*/  FFMA.FTZ R159, R181, R10.reuse, -R220.reuse ;  /* 0x0000000ab59f7223 */ /* 0x180fe200000108dc */
[----:B------:R-:W-:Y:S01]  /*b050*/  MUFU.EX2 R168, R168 ;  /* 0x000000a800a87308 */ /* 0x000fe20000000800 */
[-CC-:B------:R-:W-:Y:S01]  /*b060*/  FFMA.FTZ R171, R152, R10.reuse, -R220.reuse ;  /* 0x0000000a98ab7223 */ /* 0x180fe200000108dc */
[----:B------:R-:W-:Y:S02]  /*b070*/  @!P1 VIADD R152, R15, 0x28c40 ;  /* 0x00028c400f989836 */ /* 0x000fe40000000000 */
[-CC-:B------:R-:W-:Y:S01]  /*b080*/  FFMA.FTZ R155, R221, R10.reuse, -R220.reuse ;  /* 0x0000000add9b7223 */ /* 0x180fe200000108dc */
[-CC-:B------:R-:W-:Y:S01]  /*b090*/  FFMA.FTZ R182, R163, R10.reuse, -R220.reuse ;  /* 0x0000000aa3b67223 */ /* 0x180fe200000108dc */
[-CC-:B------:R-:W-:Y:S01]  /*b0a0*/  FFMA.FTZ R163, R237, R10.reuse, -R220.reuse ;  /* 0x0000000aeda37223 */ /* 0x180fe200000108dc */
[-C--:B------:R-:W-:Y:S01]  /*b0b0*/  FFMA.FTZ R218, R175, R10.reuse, -R220 ;  /* 0x0000000aafda7223 */ /* 0x080fe200000108dc */
[----:B------:R-:W-:Y:S01]  /*b0c0*/  @!P1 PRMT R152, RZ, 0x654, R152 ;  /* 0x00000654ff989816 */ /* 0x000fe20000000098 */
[----:B------:R-:W0:Y:S01]  /*b0d0*/  MUFU.EX2 R153, R153 ;  /* 0x0000009900997308 */ /* 0x000e220000000800 */
[-CC-:B------:R-:W-:Y:S01]  /*b0e0*/  FFMA.FTZ R20, R20, R10.reuse, -R220.reuse ;  /* 0x0000000a14147223 */ /* 0x180fe200000108dc */
[-C--:B------:R-:W-:Y:S01]  /*b0f0*/  FFMA.FTZ R175, R154, R10.reuse, -R220 ;  /* 0x0000000a9aaf7223 */ /* 0x080fe200000108dc */
[----:B------:R-:W-:Y:S01]  /*b100*/  @!P3 IMAD R181, R217, 0x40, R188 ;  /* 0x00000040d9b5b824 */ /* 0x000fe200078e02bc */
[----:B------:R1:W-:Y:S01]  /*b110*/  @!P1 SYNCS.ARRIVE.TRANS64.RED.A1T0 RZ, [R152+URZ], RZ ;  /* 0x000000ff98ff99a7 */ /* 0x0003e2000810043f */
[--C-:B------:R-:W-:Y:S01]  /*b120*/  FFMA.FTZ R183, R183, R10, -R220.reuse ;  /* 0x0000000ab7b77223 */ /* 0x100fe200000108dc */
[-C--:B------:R-:W-:Y:S01]  /*b130*/  FMUL.FTZ R125, R125, R158.reuse ;  /* 0x0000009e7d7d7220 */ /* 0x080fe20000410000 */
[----:B------:R-:W-:Y:S01]  /*b140*/  FMUL.FTZ R128, R128, R158 ;  /* 0x0000009e80807220 */ /* 0x000fe20000410000 */
[----:B------:R-:W2:Y:S01]  /*b150*/  MUFU.EX2 R178, R178 ;  /* 0x000000b200b27308 */ /* 0x000ea20000000800 */
[----:B------:R-:W-:Y:S01]  /*b160*/  @!P3 LEA R181, R181, R2, 0x2 ;  /* 0x00000002b5b5b211 */ /* 0x000fe200078e10ff */
[-C--:B------:R-:W-:Y:S01]  /*b170*/  FMUL.FTZ R129, R129, R158.reuse ;  /* 0x0000009e81817220 */ /* 0x080fe20000410000 */
[----:B------:R-:W-:Y:S01]  /*b180*/  FMUL.FTZ R132, R132, R158 ;  /* 0x0000009e84847220 */ /* 0x000fe20000410000 */
[-CC-:B-1----:R-:W-:Y:S01]  /*b190*/  FFMA.FTZ R152, R179, R10.reuse, -R220.reuse ;  /* 0x0000000ab3987223 */ /* 0x182fe200000108dc */
[----:B------:R-:W-:Y:S01]  /*b1a0*/  FFMA.FTZ R179, R156, R10, -R220 ;  /* 0x0000000a9cb37223 */ /* 0x000fe200000108dc */
[----:B------:R-:W-:Y:S01]  /*b1b0*/  @!P3 STS [R181+0x28800], R158 ;  /* 0x0288009eb500b388 */ /* 0x000fe20000000800 */
[-C--:B------:R-:W-:Y:S01]  /*b1c0*/  FMUL.FTZ R133, R133, R158.reuse ;  /* 0x0000009e85857220 */ /* 0x080fe20000410000 */
[----:B------:R-:W1:Y:S01]  /*b1d0*/  MUFU.EX2 R155, R155 ;  /* 0x0000009b009b7308 */ /* 0x000e620000000800 */
[----:B0-----:R-:W-:Y:S01]  /*b1e0*/  FFMA.FTZ R13, R168, R13, R153 ;  /* 0x0000000da80d7223 */ /* 0x001fe20000010099 */
[----:B------:R0:W-:Y:S01]  /*b1f0*/  @!P3 STS [R181+0x28820], R168 ;  /* 0x028820a8b500b388 */ /* 0x0001e20000000800 */
[-C--:B------:R-:W-:Y:S01]  /*b200*/  FMUL.FTZ R136, R136, R158.reuse ;  /* 0x0000009e88887220 */ /* 0x080fe20000410000 */
[-C--:B------:R-:W-:Y:S01]  /*b210*/  FMUL.FTZ R137, R137, R158.reuse ;  /* 0x0000009e89897220 */ /* 0x080fe20000410000 */
[-C--:B------:R-:W-:Y:S01]  /*b220*/  FMUL.FTZ R140, R140, R158.reuse ;  /* 0x0000009e8c8c7220 */ /* 0x080fe20000410000 */
[-C--:B------:R-:W-:Y:S01]  /*b230*/  FMUL.FTZ R141, R141, R158.reuse ;  /* 0x0000009e8d8d7220 */ /* 0x080fe20000410000 */
[-C--:B------:R-:W-:Y:S01]  /*b240*/  FMUL.FTZ R144, R144, R158.reuse ;  /* 0x0000009e90907220 */ /* 0x080fe20000410000 */
[----:B------:R-:W3:Y:S01]  /*b250*/  MUFU.EX2 R180, R180 ;  /* 0x000000b400b47308 */ /* 0x000ee20000000800 */
[-C--:B------:R-:W-:Y:S01]  /*b260*/  FMUL.FTZ R145, R145, R158.reuse ;  /* 0x0000009e91917220 */ /* 0x080fe20000410000 */
[-C--:B------:R-:W-:Y:S01]  /*b270*/  FMUL.FTZ R148, R148, R158.reuse ;  /* 0x0000009e94947220 */ /* 0x080fe20000410000 */
[----:B------:R-:W-:Y:S01]  /*b280*/  FMUL.FTZ R149, R149, R158 ;  /* 0x0000009e95957220 */ /* 0x000fe20000410000 */
[----:B0-----:R-:W-:Y:S01]  /*b290*/  FADD.FTZ R181, R21, R12 ;  /* 0x0000000c15b57221 */ /* 0x001fe20000010000 */
[----:B------:R-:W-:Y:S01]  /*b2a0*/  F2FP.BF16.F32.PACK_AB R158, R165, R166 ;  /* 0x000000a6a59e723e */ /* 0x000fe200000010ff */
[----:B------:R-:W-:Y:S01]  /*b2b0*/  FMUL.FTZ R26, R26, R168 ;  /* 0x000000a81a1a7220 */ /* 0x000fe20000410000 */
[----:B--2---:R-:W-:Y:S01]  /*b2c0*/  F2FP.BF16.F32.PACK_AB R153, R178, R153 ;  /* 0x00000099b299723e */ /* 0x004fe200000010ff */
[----:B------:R-:W-:Y:S01]  /*b2d0*/  FADD.FTZ R12, R162, R181 ;  /* 0x000000b5a20c7221 */ /* 0x000fe20000010000 */
[----:B------:R-:W0:Y:S01]  /*b2e0*/  MUFU.EX2 R159, R159 ;  /* 0x0000009f009f7308 */ /* 0x000e220000000800 */
[----:B------:R-:W-:Y:S01]  /*b2f0*/  F2FP.BF16.F32.PACK_AB R156, R161, R164 ;  /* 0x000000a4a19c723e */ /* 0x000fe200000010ff */
[-C--:B------:R-:W-:Y:S01]  /*b300*/  FMUL.FTZ R27, R27, R168.reuse ;  /* 0x000000a81b1b7220 */ /* 0x080fe20000410000 */
[----:B------:R-:W-:Y:S01]  /*b310*/  FADD.FTZ R181, R157, R12 ;  /* 0x0000000c9db57221 */ /* 0x000fe20000010000 */
[----:B------:R-:W-:Y:S01]  /*b320*/  FADD.FTZ R12, R178, R13 ;  /* 0x0000000db20c7221 */ /* 0x000fe20000010000 */
[-C--:B------:R-:W-:Y:S01]  /*b330*/  FMUL.FTZ R30, R30, R168.reuse ;  /* 0x000000a81e1e7220 */ /* 0x080fe20000410000 */
[-C--:B------:R-:W-:Y:S01]  /*b340*/  FMUL.FTZ R31, R31, R168.reuse ;  /* 0x000000a81f1f7220 */ /* 0x080fe20000410000 */
[-C--:B------:R-:W-:Y:S01]  /*b350*/  FMUL.FTZ R34, R34, R168.reuse ;  /* 0x000000a822227220 */ /* 0x080fe20000410000 */
[----:B------:R-:W2:Y:S01]  /*b360*/  MUFU.EX2 R182, R182 ;  /* 0x000000b600b67308 */ /* 0x000ea20000000800 */
[----:B-1----:R-:W-:Y:S01]  /*b370*/  FADD.FTZ R13, R155, R12 ;  /* 0x0000000c9b0d7221 */ /* 0x002fe20000010000 */
[----:B---3--:R-:W-:Y:S01]  /*b380*/  F2FP.BF16.F32.PACK_AB R155, R180, R155 ;  /* 0x0000009bb49b723e */ /* 0x008fe200000010ff */
[-C--:B------:R-:W-:Y:S01]  /*b390*/  FMUL.FTZ R35, R35, R168.reuse ;  /* 0x000000a823237220 */ /* 0x080fe20000410000 */
[-C--:B------:R-:W-:Y:S01]  /*b3a0*/  FMUL.FTZ R38, R38, R168.reuse ;  /* 0x000000a826267220 */ /* 0x080fe20000410000 */
[----:B------:R-:W-:Y:S01]  /*b3b0*/  FADD.FTZ R12, R180, R13 ;  /* 0x0000000db40c7221 */ /* 0x000fe20000010000 */
[-C--:B------:R-:W-:Y:S01]  /*b3c0*/  FMUL.FTZ R39, R39, R168.reuse ;  /* 0x000000a827277220 */ /* 0x080fe20000410000 */
[-C--:B------:R-:W-:Y:S01]  /*b3d0*/  FMUL.FTZ R42, R42, R168.reuse ;  /* 0x000000a82a2a7220 */ /* 0x080fe20000410000 */
[----:B------:R1:W-:Y:S01]  /*b3e0*/  MUFU.EX2 R220, R152 ;  /* 0x0000009800dc7308 */ /* 0x0003e20000000800 */
        /* <DEDUP_REMOVED lines=8> */
[----:B-1----:R-:W-:Y:S01]  /*b470*/  FADD.FTZ R152, R164, R181 ;  /* 0x000000b5a4987221 */ /* 0x002fe20000010000 */
[----:B--2---:R-:W-:Y:S01]  /*b480*/  FADD.FTZ R12, R182, R13 ;  /* 0x0000000db60c7221 */ /* 0x004fe20000010000 */
[-C--:B------:R-:W-:Y:S01]  /*b490*/  FMUL.FTZ R55, R55, R168.reuse ;  /* 0x000000a837377220 */ /* 0x080fe20000410000 */
[-C--:B------:R-:W-:Y:S01]  /*b4a0*/  FMUL.FTZ R58, R58, R168.reuse ;  /* 0x000000a83a3a7220 */ /* 0x080fe20000410000 */
[----:B------:R-:W-:Y:S01]  /*b4b0*/  FADD.FTZ R181, R161, R152 ;  /* 0x00000098a1b57221 */ /* 0x000fe20000010000 */
[-C--:B------:R-:W-:Y:S01]  /*b4c0*/  FMUL.FTZ R59, R59, R168.reuse ;  /* 0x000000a83b3b7220 */ /* 0x080fe20000410000 */
[-C--:B------:R-:W-:Y:S01]  /*b4d0*/  FMUL.FTZ R62, R62, R168.reuse ;  /* 0x000000a83e3e7220 */ /* 0x080fe20000410000 */
[----:B------:R-:W1:Y:S01]  /*b4e0*/  MUFU.EX2 R216, R216 ;  /* 0x000000d800d87308 */ /* 0x000e620000000800 */
[----:B------:R-:W-:Y:S01]  /*b4f0*/  FADD.FTZ R152, R166, R181 ;  /* 0x000000b5a6987221 */ /* 0x000fe20000010000 */
[-C--:B------:R-:W-:Y:S01]  /*b500*/  FMUL.FTZ R63, R63, R168.reuse ;  /* 0x000000a83f3f7220 */ /* 0x080fe20000410000 */
[-C--:B------:R-:W-:Y:S01]  /*b510*/  FMUL.FTZ R66, R66, R168.reuse ;  /* 0x000000a842427220 */ /* 0x080fe20000410000 */
[-C--:B------:R-:W-:Y:S01]  /*b520*/  FMUL.FTZ R67, R67, R168.reuse ;  /* 0x000000a843437220 */ /* 0x080fe20000410000 */
[----:B------:R-:W-:Y:S01]  /*b530*/  FADD.FTZ R181, R165, R152 ;  /* 0x00000098a5b57221 */ /* 0x000fe20000010000 */
[-C--:B------:R-:W-:Y:S01]  /*b540*/  FMUL.FTZ R70, R70, R168.reuse ;  /* 0x000000a846467220 */ /* 0x080fe20000410000 */
[-C--:B------:R-:W-:Y:S01]  /*b550*/  FMUL.FTZ R71, R71, R168.reuse ;  /* 0x000000a847477220 */ /* 0x080fe20000410000 */
[----:B------:R-:W2:Y:S01]  /*b560*/  MUFU.EX2 R172, R172 ;  /* 0x000000ac00ac7308 */ /* 0x000ea20000000800 */
[----:B------:R-:W-:Y:S01]  /*b570*/  FADD.FTZ R152, R170, R181 ;  /* 0x000000b5aa987221 */ /* 0x000fe20000010000 */
[----:B0-----:R-:W-:Y:S01]  /*b580*/  FADD.FTZ R13, R163, R12 ;  /* 0x0000000ca30d7221 */ /* 0x001fe20000010000 */
[-C--:B------:R-:W-:Y:S01]  /*b590*/  FMUL.FTZ R74, R74, R168.reuse ;  /* 0x000000a84a4a7220 */ /* 0x080fe20000410000 */
[----:B------:R-:W-:Y:S01]  /*b5a0*/  FMUL.FTZ R75, R75, R168 ;  /* 0x000000a84b4b7220 */ /* 0x000fe20000410000 */
[----:B------:R-:W-:Y:S01]  /*b5b0*/  FADD.FTZ R181, R169, R152 ;  /* 0x00000098a9b57221 */ /* 0x000fe20000010000 */
[----:B------:R-:W-:Y:S01]  /*b5c0*/  F2FP.BF16.F32.PACK_AB R152, R21, R160 ;  /* 0x000000a01598723e */ /* 0x000fe200000010ff */
[-C--:B------:R-:W-:Y:S01]  /*b5d0*/  FMUL.FTZ R78, R78, R168.reuse ;  /* 0x000000a84e4e7220 */ /* 0x080fe20000410000 */
[----:B------:R-:W0:Y:S01]  /*b5e0*/  MUFU.EX2 R20, R20 ;  /* 0x0000001400147308 */ /* 0x000e220000000800 */
        /* <DEDUP_REMOVED lines=24> */
[----:B-1----:R-:W-:Y:S01]  /*b770*/  FADD.FTZ R13, R173, R154 ;  /* 0x0000009aad0d7221 */ /* 0x002fe20000010000 */
[----:B------:R-:W-:Y:S01]  /*b780*/  F2FP.BF16.F32.PACK_AB R154, R157, R162 ;  /* 0x000000a29d9a723e */ /* 0x000fe200000010ff */
[----:B------:R-:W-:Y:S01]  /*b790*/  BAR.SYNC.DEFER_BLOCKING 0xf, 0x100 ;  /* 0x03c4000000007b1d */ /* 0x000fe20000010000 */
[----:B------:R-:W-:Y:S01]  /*b7a0*/  F2FP.BF16.F32.PACK_AB R157, R182, R159 ;  /* 0x0000009fb69d723e */ /* 0x000fe200000010ff */
[-C--:B------:R-:W-:Y:S01]  /*b7b0*/  FMUL.FTZ R115, R115, R168.reuse ;  /* 0x000000a873737220 */ /* 0x080fe20000410000 */
[----:B------:R-:W-:Y:S01]  /*b7c0*/  F2FP.BF16.F32.PACK_AB R159, R216, R163 ;  /* 0x000000a3d89f723e */ /* 0x000fe200000010ff */
[----:B------:R-:W-:Y:S01]  /*b7d0*/  FMUL.FTZ R118, R118, R168 ;  /* 0x000000a876767220 */ /* 0x000fe20000410000 */
[----:B------:R-:W-:Y:S01]  /*b7e0*/  F2FP.BF16.F32.PACK_AB R162, R173, R172 ;  /* 0x000000acada2723e */ /* 0x000fe200000010ff */
[----:B------:R-:W1:Y:S01]  /*b7f0*/  MUFU.EX2 R167, R167 ;  /* 0x000000a700a77308 */ /* 0x000e620000000800 */
[----:B--2---:R-:W-:Y:S01]  /*b800*/  FADD.FTZ R160, R174, R13 ;  /* 0x0000000daea07221 */ /* 0x004fe20000010000 */
[-C--:B------:R-:W-:Y:S01]  /*b810*/  FMUL.FTZ R119, R119, R168.reuse ;  /* 0x000000a877777220 */ /* 0x080fe20000410000 */
[-C--:B------:R-:W-:Y:S01]  /*b820*/  FMUL.FTZ R122, R122, R168.reuse ;  /* 0x000000a87a7a7220 */ /* 0x080fe20000410000 */
[-C--:B------:R-:W-:Y:S01]  /*b830*/  FMUL.FTZ R123, R123, R168.reuse ;  /* 0x000000a87b7b7220 */ /* 0x080fe20000410000 */
[-C--:B------:R-:W-:Y:S01]  /*b840*/  FMUL.FTZ R126, R126, R168.reuse ;  /* 0x000000a87e7e7220 */ /* 0x080fe20000410000 */
[-C--:B------:R-:W-:Y:S01]  /*b850*/  FMUL.FTZ R127, R127, R168.reuse ;  /* 0x000000a87f7f7220 */ /* 0x080fe20000410000 */
[----:B------:R-:W-:Y:S01]  /*b860*/  FMUL.FTZ R130, R130, R168 ;  /* 0x000000a882827220 */ /* 0x000fe20000410000 */
[----:B------:R-:W2:Y:S01]  /*b870*/  MUFU.EX2 R171, R171 ;  /* 0x000000ab00ab7308 */ /* 0x000ea20000000800 */
[----:B0-----:R-:W-:Y:S01]  /*b880*/  FADD.FTZ R21, R177, R160 ;  /* 0x000000a0b1157221 */ /* 0x001fe20000010000 */
[----:B------:R-:W-:Y:S01]  /*b890*/  F2FP.BF16.F32.PACK_AB R160, R169, R170 ;  /* 0x000000aaa9a0723e */ /* 0x000fe200000010ff */
[----:B------:R-:W-:Y:S01]  /*b8a0*/  FMUL.FTZ R131, R131, R168 ;  /* 0x000000a883837220 */ /* 0x000fe20000410000 */
[----:B------:R-:W-:Y:S01]  /*b8b0*/  F2FP.BF16.F32.PACK_AB R164, R177, R174 ;  /* 0x000000aeb1a4723e */ /* 0x000fe200000010ff */
[-C--:B------:R-:W-:Y:S01]  /*b8c0*/  FMUL.FTZ R134, R134, R168.reuse ;  /* 0x000000a886867220 */ /* 0x080fe20000410000 */
[-C--:B------:R-:W-:Y:S01]  /*b8d0*/  FMUL.FTZ R135, R135, R168.reuse ;  /* 0x000000a887877220 */ /* 0x080fe20000410000 */
[----:B------:R-:W-:Y:S01]  /*b8e0*/  FMUL.FTZ R138, R138, R168 ;  /* 0x000000a88a8a7220 */ /* 0x000fe20000410000 */
[----:B------:R-:W0:Y:S01]  /*b8f0*/  MUFU.EX2 R218, R218 ;  /* 0x000000da00da7308 */ /* 0x000e220000000800 */
[C---:B-1----:R-:W-:Y:S01]  /*b900*/  FADD.FTZ R12, R167.reuse, R12 ;  /* 0x0000000ca70c7221 */ /* 0x042fe20000010000 */
[----:B------:R-:W-:Y:S01]  /*b910*/  F2FP.BF16.F32.PACK_AB R161, R167, R20 ;  /* 0x00000014a7a1723e */ /* 0x000fe200000010ff */
[----:B------:R1:W-:Y:S01]  /*b920*/  STSM.16.M88.4 [R194+0x26800], R152 ;  /* 0x02680098c2007844 */ /* 0x0003e20000000200 */
[-C--:B------:R-:W-:Y:S01]  /*b930*/  FMUL.FTZ R139, R139, R168.reuse ;  /* 0x000000a88b8b7220 */ /* 0x080fe20000410000 */
[-C--:B------:R-:W-:Y:S01]  /*b940*/  FMUL.FTZ R142, R142, R168.reuse ;  /* 0x000000a88e8e7220 */ /* 0x080fe20000410000 */
[-C--:B------:R-:W-:Y:S01]  /*b950*/  FMUL.FTZ R143, R143, R168.reuse ;  /* 0x000000a88f8f7220 */ /* 0x080fe20000410000 */
[----:B------:R1:W-:Y:S01]  /*b960*/  STSM.16.M88.4 [R195], R156 ;  /* 0x0000009cc3007844 */ /* 0x0003e20000000200 */
[----:B------:R-:W3:Y:S01]  /*b970*/  MUFU.EX2 R176, R233 ;  /* 0x000000e900b07308 */ /* 0x000ee20000000800 */
[----:B--2---:R-:W-:Y:S01]  /*b980*/  FADD.FTZ R13, R171, R12 ;  /* 0x0000000cab0d7221 */ /* 0x004fe20000010000 */
[-C--:B------:R-:W-:Y:S01]  /*b990*/  FMUL.FTZ R146, R146, R168.reuse ;  /* 0x000000a892927220 */ /* 0x080fe20000410000 */
[-C--:B------:R-:W-:Y:S01]  /*b9a0*/  FMUL.FTZ R147, R147, R168.reuse ;  /* 0x000000a893937220 */ /* 0x080fe20000410000 */
[-C--:B------:R-:W-:Y:S01]  /*b9b0*/  FMUL.FTZ R150, R150, R168.reuse ;  /* 0x000000a896967220 */ /* 0x080fe20000410000 */
[----:B------:R-:W-:-:S03]  /*b9c0*/  FMUL.FTZ R151, R151, R168 ;  /* 0x000000a897977220 */ /* 0x000fc60000410000 */
[----:B------:R-:W2:Y:S01]  /*b9d0*/  MUFU.EX2 R175, R175 ;  /* 0x000000af00af7308 */ /* 0x000ea20000000800 */
[C---:B0-----:R-:W-:Y:S01]  /*b9e0*/  FADD.FTZ R12, R218.reuse, R13 ;  /* 0x0000000dda0c7221 */ /* 0x041fe20000010000 */
[----:B------:R-:W-:-:S05]  /*b9f0*/  F2FP.BF16.F32.PACK_AB R163, R218, R171 ;  /* 0x000000abdaa3723e */ /* 0x000fca00000010ff */
[----:B------:R1:W-:Y:S01]  /*ba00*/  STSM.16.M88.4 [R197], R160 ;  /* 0x000000a0c5007844 */ /* 0x0003e20000000200 */
[----:B------:R-:W0:Y:S01]  /*ba10*/  MUFU.EX2 R219, R219 ;  /* 0x000000db00db7308 */ /* 0x000e220000000800 */
[----:B---3--:R-:W-:-:S07]  /*ba20*/  FADD.FTZ R166, R176, R21 ;  /* 0x00000015b0a67221 */ /* 0x008fce0000010000 */
[----:B------:R-:W3:Y:S01]  /*ba30*/  MUFU.EX2 R179, R179 ;  /* 0x000000b300b37308 */ /* 0x000ee20000000800 */
[----:B--2---:R-:W-:Y:S01]  /*ba40*/  FADD.FTZ R13, R175, R12 ;  /* 0x0000000caf0d7221 */ /* 0x004fe20000010000 */
[----:B------:R-:W-:-:S03]  /*ba50*/  F2FP.BF16.F32.PACK_AB R165, R220, R175 ;  /* 0x000000afdca5723e */ /* 0x000fc600000010ff */
[----:B------:R-:W-:-:S03]  /*ba60*/  FADD.FTZ R172, R220, R13 ;  /* 0x0000000ddcac7221 */ /* 0x000fc60000010000 */
[----:B------:R-:W2:Y:S01]  /*ba70*/  MUFU.EX2 R170, R183 ;  /* 0x000000b700aa7308 */ /* 0x000ea20000000800 */
[C---:B0-----:R-:W-:Y:S01]  /*ba80*/  FADD.FTZ R12, R219.reuse, R166 ;  /* 0x000000a6db0c7221 */ /* 0x041fe20000010000 */
[----:B------:R-:W-:Y:S01]  /*ba90*/  F2FP.BF16.F32.PACK_AB R166, R219, R176 ;  /* 0x000000b0dba6723e */ /* 0x000fe200000010ff */
[----:B---3--:R-:W-:Y:S01]  /*baa0*/  FADD.FTZ R13, R179, R172 ;  /* 0x000000acb30d7221 */ /* 0x008fe20000010000 */
[----:B--2---:R-:W-:-:S03]  /*bab0*/  F2FP.BF16.F32.PACK_AB R167, R170, R179 ;  /* 0x000000b3aaa7723e */ /* 0x004fc600000010ff */
[----:B------:R-:W-:Y:S02]  /*bac0*/  FADD.FTZ R13, R170, R13 ;  /* 0x0000000daa0d7221 */ /* 0x000fe40000010000 */
[----:B------:R1:W-:Y:S01]  /*bad0*/  STSM.16.M88.4 [R196], R164 ;  /* 0x000000a4c4007844 */ /* 0x0003e20000000200 */
[----:B------:R-:W-:Y:S05]  /*bae0*/  @!P0 BRA `(.L_x_552) ;  /* 0x0000000000048947 */ /* 0x000fea0003800000 */
[----:B------:R-:W-:Y:S01]  /*baf0*/  BPT.TRAP 0x1 ;  /* 0x000000040000795c */ /* 0x000fe20000300000 */
.L_x_552:
[----:B------:R0:W2:Y:S01]  /*bb00*/  SYNCS.PHASECHK.TRANS64.TRYWAIT P3, [R15+URZ+0x28c50], R213 ;  /* 0x028c50d50f0075a7 */ /* 0x0000a2000806017f */
[----:B------:R-:W-:Y:S05]  /*bb10*/  @!P0 BRA `(.L_x_553) ;  /* 0x0000000000048947 */ /* 0x000fea0003800000 */
[----:B------:R-:W-:Y:S01]  /*bb20*/  BPT.TRAP 0x1 ;  /* 0x000000040000795c */ /* 0x000fe20000300000 */
.L_x_553:
[----:B------:R-:W-:Y:S04]  /*bb30*/  BSSY B1, `(.L_x_554) ;  /* 0x0000004000017945 */ /* 0x000fe80003800000 */
[----:B--2---:R-:W-:Y:S05]  /*bb40*/  @P3 BRA `(.L_x_555) ;  /* 0x0000000000083947 */ /* 0x004fea0003800000 */
[----:B------:R-:W2:Y:S02]  /*bb50*/  SYNCS.PHASECHK.TRANS64.TRYWAIT P3, [R15+URZ+0x28c50], R213 ;  /* 0x028c50d50f0075a7 */ /* 0x000ea4000806017f */
[----:B--2---:R-:W-:Y:S05]  /*bb60*/  @!P3 BRA `(.L_x_556) ;  /* 0x0000009800b0b947 */ /* 0x004fea0003800000 */
.L_x_555:
[----:B------:R-:W-:Y:S05]  /*bb70*/  BSYNC B1 ;  /* 0x0000000000017941 */ /* 0x000fea0003800000 */
.L_x_554:
[----:B------:R-:W-:Y:S01]  /*bb80*/  IMAD R20, R18, 0x1000, R14 ;  /* 0x0000100012147824 */ /* 0x000fe200078e020e */
[----:B------:R-:W-:Y:S01]  /*bb90*/  WARPGROUP.ARRIVE ;  /* 0x00000000000079c5 */ /* 0x000fe20000000000 */
[----:B------:R-:W-:Y:S02]  /*bba0*/  IMAD.MOV.U32 R21, RZ, RZ, 0x40000040 ;  /* 0x40000040ff157424 */ /* 0x000fe400078e00ff */
[----:B0-2---:R-:W-:Y:S01]  /*bbb0*/  @!P1 VIADD R15, R15, 0x28c60 ;  /* 0x00028c600f0f9836 */ /* 0x005fe20000000000 */
[----:B------:R-:W-:Y:S01]  /*bbc0*/  R2UR UR6, R20 ;  /* 0x00000000140672ca */ /* 0x000fe200000e0000 */
[----:B------:R-:W-:Y:S01]  /*bbd0*/  IMAD.MOV.U32 R216, RZ, RZ, R11 ;  /* 0x000000ffffd87224 */ /* 0x000fe200078e000b */
[----:B------:R-:W-:Y:S01]  /*bbe0*/  R2UR UR7, R21 ;  /* 0x00000000150772ca */ /* 0x000fe200000e0000 */
[----:B------:R-:W-:Y:S01]  /*bbf0*/  IMAD.MOV.U32 R21, RZ, RZ, 0x40000040 ;  /* 0x40000040ff157424 */ /* 0x000fe200078e00ff */
[----:B------:R-:W-:Y:S01]  /*bc00*/  @!P1 PRMT R15, RZ, 0x654, R15 ;  /* 0x00000654ff0f9816 */ /* 0x000fe2000000000f */
[----:B------:R-:W-:-:S02]  /*bc10*/  IMAD.MOV.U32 R218, RZ, RZ, R3 ;  /* 0x000000ffffda7224 */ /* 0x000fc400078e0003 */
[----:B------:R-:W-:-:S08]  /*bc20*/  IMAD.MOV.U32 R217, RZ, RZ, R18 ;  /* 0x000000ffffd97224 */ /* 0x000fd000078e0012 */
[----:B------:R-:W-:Y:S03]  /*bc30*/  HGMMA.64x256x16.F32.BF16 R24, R152, gdesc[UR4].tnspB, R24, gsb0 ;  /* 0x43e0000498187df0 */ /* 0x000fe60008001818 */
[----:B------:R-:W-:Y:S02]  /*bc40*/  WARPGROUP.DEPBAR.LE gsb0, 0x0 ;  /* 0x00008000000079c5 */ /* 0x000fe40000010000 */
[----:B-1----:R-:W-:Y:S01]  /*bc50*/  VIADD R152, R20, 0x80 ;  /* 0x0000008014987836 */ /* 0x002fe20000000000 */
[----:B------:R-:W-:Y:S01]  /*bc60*/  WARPGROUP.ARRIVE ;  /* 0x00000000000079c5 */ /* 0x000fe20000000000 */
[----:B------:R-:W-:-:S03]  /*bc70*/  IMAD.MOV.U32 R153, RZ, RZ, 0x40000040 ;  /* 0x40000040ff997424 */ /* 0x000fc600078e00ff */
[----:B------:R-:W-:Y:S01]  /*bc80*/  R2UR UR6, R152 ;  /* 0x00000000980672ca */ /* 0x000fe200000e0000 */
[C---:B------:R-:W-:Y:S01]  /*bc90*/  VIADD R152, R20.reuse, 0x100 ;  /* 0x0000010014987836 */ /* 0x040fe20000000000 */
[----:B------:R-:W-:Y:S01]  /*bca0*/  R2UR UR7, R153 ;  /* 0x00000000990772ca */ /* 0x000fe200000e0000 */
[----:B------:R-:W-:Y:S01]  /*bcb0*/  IMAD.MOV.U32 R153, RZ, RZ, 0x40000040 ;  /* 0x40000040ff997424 */ /* 0x000fe200078e00ff */
[----:B------:R-:W-:-:S14]  /*bcc0*/  IADD3 R20, R20, 0x180, RZ ;  /* 0x0000018014147810 */ /* 0x000fdc0007ffe0ff */
        /* <DEDUP_REMOVED lines=23> */
[----:B------:R-:W-:Y:S05]  /*be40*/  @P2 BRA `(.L_x_557) ;  /* 0xffffffe000782947 */ /* 0x000fea000383ffff */
.L_x_546:
[----:B------:R-:W-:Y:S05]  /*be50*/  BSYNC B0 ;  /* 0x0000000000007941 */ /* 0x000fea0003800000 */
.L_x_545:
[----:B------:R-:W2:Y:S01]  /*be60*/  SHFL.BFLY PT, R5, R12, 0x2, 0x1f ;  /* 0x0c401f000c057f89 */ /* 0x000ea200000e0000 */
[----:B------:R-:W-:Y:S01]  /*be70*/  IMAD.MOV.U32 R6, RZ, RZ, RZ ;  /* 0x000000ffff067224 */ /* 0x000fe200078e00ff */
[----:B------:R-:W-:Y:S01]  /*be80*/  IADD3 R202, R202, 0x1, RZ ;  /* 0x00000001caca7810 */ /* 0x000fe20007ffe0ff */
[----:B------:R-:W-:Y:S01]  /*be90*/  IMAD.MOV.U32 R21, RZ, RZ, -0x800000 ;  /* 0xff800000ff157424 */ /* 0x000fe200078e00ff */
[----:B------:R-:W3:Y:S01]  /*bea0*/  SHFL.BFLY PT, R0, R13, 0x2, 0x1f ;  /* 0x0c401f000d007f89 */ /* 0x000ee200000e0000 */
[----:B------:R-:W-:Y:S01]  /*beb0*/  IMAD.MOV.U32 R20, RZ, RZ, -0x800000 ;  /* 0xff800000ff147424 */ /* 0x000fe200078e00ff */
[----:B------:R-:W-:Y:S08]  /*bec0*/  BAR.ARV 0x8, 0xa0 ;  /* 0x0202800000007b1d */ /* 0x000ff00000002000 */
[----:B------:R-:W-:Y:S01]  /*bed0*/  BAR.SYNC.DEFER_BLOCKING 0xf, 0x100 ;  /* 0x03c4000000007b1d */ /* 0x000fe20000010000 */
[----:B--2---:R-:W-:Y:S01]  /*bee0*/  FADD.FTZ R4, R5, R12 ;  /* 0x0000000c05047221 */ /* 0x004fe20000010000 */
[----:B---3--:R-:W-:-:S04]  /*bef0*/  FADD.FTZ R7, R0, R13 ;  /* 0x0000000d00077221 */ /* 0x008fc80000010000 */
[----:B------:R-:W2:Y:S04]  /*bf00*/  SHFL.BFLY PT, R5, R4, 0x1, 0x1f ;  /* 0x0c201f0004057f89 */ /* 0x000ea800000e0000 */
[----:B------:R-:W3:Y:S01]  /*bf10*/  SHFL.BFLY PT, R0, R7, 0x1, 0x1f ;  /* 0x0c201f0007007f89 */ /* 0x000ee200000e0000 */
[----:B--2---:R-:W-:Y:S01]  /*bf20*/  FADD.FTZ R9, R4, R5 ;  /* 0x0000000504097221 */ /* 0x004fe20000010000 */
[----:B------:R-:W-:Y:S02]  /*bf30*/  IMAD.MOV R5, RZ, RZ, -R191 ;  /* 0x000000ffff057224 */ /* 0x000fe400078e0abf */
[----:B------:R-:W-:Y:S02]  /*bf40*/  VIADD R4, R18, 0x1 ;  /* 0x0000000112047836 */ /* 0x000fe40000000000 */
[----:B---3--:R-:W-:Y:S01]  /*bf50*/  FADD.FTZ R0, R7, R0 ;  /* 0x0000000007007221 */ /* 0x008fe20000010000 */
[----:B------:R-:W-:-:S02]  /*bf60*/  FSETP.NE.FTZ.AND P2, PT, R9, RZ, PT ;  /* 0x000000ff0900720b */ /* 0x000fc40003f55000 */
[----:B------:R-:W-:Y:S02]  /*bf70*/  ISETP.NE.AND P0, PT, R190, R5, PT ;  /* 0x00000005be00720c */ /* 0x000fe40003f05270 */
[----:B------:R-:W-:Y:S02]  /*bf80*/  FSETP.NE.FTZ.AND P3, PT, R0, RZ, PT ;  /* 0x000000ff0000720b */ /* 0x000fe40003f75000 */
[----:B------:R-:W-:Y:S02]  /*bf90*/  MOV R5, RZ ;  /* 0x000000ff00057202 */ /* 0x000fe40000000f00 */
[----:B------:R-:W-:-:S04]  /*bfa0*/  ISETP.NE.AND P1, PT, R4, 0x2, PT ;  /* 0x000000020400780c */ /* 0x000fc80003f25270 */
[----:B------:R-:W-:Y:S01]  /*bfb0*/  SEL R8, RZ, 0x1, P1 ;  /* 0x00000001ff087807 */ /* 0x000fe20000800000 */
[----:B------:R-:W2:Y:S02]  /*bfc0*/  @P2 MUFU.RCP R5, R9 ;  /* 0x0000000900052308 */ /* 0x000ea40000001000 */
[----:B------:R-:W-:Y:S02]  /*bfd0*/  @!P0 IMAD R7, R18, 0x40, R188 ;  /* 0x0000004012078824 */ /* 0x000fe400078e02bc */
[C---:B------:R-:W-:Y:S01]  /*bfe0*/  @P2 FMUL.FTZ R18, R10.reuse, 0.69314718246459960938 ;  /* 0x3f3172180a122820 */ /* 0x040fe20000410000 */
[----:B------:R-:W-:Y:S01]  /*bff0*/  @P3 FMUL.FTZ R10, R10, 0.69314718246459960938 ;  /* 0x3f3172180a0a3820 */ /* 0x000fe20000410000 */
[----:B------:R-:W-:Y:S01]  /*c000*/  LOP3.LUT R23, R23, R8, RZ, 0x3c, !PT ;  /* 0x0000000817177212 */ /* 0x000fe200078e3cff */
[----:B------:R-:W-:Y:S01]  /*c010*/  @!P0 IMAD R7, R7, 0x4, R2 ;  /* 0x0000000407078824 */ /* 0x000fe200078e0202 */
[----:B------:R-:W3:Y:S08]  /*c020*/  @P3 MUFU.RCP R6, R0 ;  /* 0x0000000000063308 */ /* 0x000ef00000001000 */
[----:B------:R-:W4:Y:S01]  /*c030*/  @P2 MUFU.LG2 R2, R9 ;  /* 0x0000000900022308 */ /* 0x000f220000000c00 */
[-C--:B--2---:R-:W-:Y:S01]  /*c040*/  FMUL.FTZ R181, R24, R5.reuse ;  /* 0x0000000518b57220 */ /* 0x084fe20000410000 */
[----:B------:R2:W-:Y:S01]  /*c050*/  @!P0 STS [R7+0x28800], R5 ;  /* 0x0288000507008388 */ /* 0x0005e20000000800 */
[-C--:B------:R-:W-:Y:S01]  /*c060*/  FMUL.FTZ R179, R25, R5.reuse ;  /* 0x0000000519b37220 */ /* 0x080fe20000410000 */
[-C--:B------:R-:W-:Y:S01]  /*c070*/  FMUL.FTZ R180, R28, R5.reuse ;  /* 0x000000051cb47220 */ /* 0x080fe20000410000 */
[-C--:B------:R-:W-:Y:S01]  /*c080*/  FMUL.FTZ R178, R32, R5.reuse ;  /* 0x0000000520b27220 */ /* 0x080fe20000410000 */
[-C--:B------:R-:W-:Y:S01]  /*c090*/  FMUL.FTZ R28, R33, R5.reuse ;  /* 0x00000005211c7220 */ /* 0x080fe20000410000 */
[-C--:B------:R-:W-:Y:S01]  /*c0a0*/  FMUL.FTZ R175, R40, R5.reuse ;  /* 0x0000000528af7220 */ /* 0x080fe20000410000 */
[----:B------:R5:W1:Y:S01]  /*c0b0*/  @P3 MUFU.LG2 R24, R0 ;  /* 0x0000000000183308 */ /* 0x000a620000000c00 */
[----:B---3--:R3:W-:Y:S01]  /*c0c0*/  @!P0 STS [R7+0x28820], R6 ;  /* 0x0288200607008388 */ /* 0x0087e20000000800 */
[-C--:B------:R-:W-:Y:S01]  /*c0d0*/  FMUL.FTZ R177, R29, R5.reuse ;  /* 0x000000051db17220 */ /* 0x080fe20000410000 */
[-C--:B------:R-:W-:Y:S01]  /*c0e0*/  FMUL.FTZ R176, R36, R5.reuse ;  /* 0x0000000524b07220 */ /* 0x080fe20000410000 */
[-C--:B------:R-:W-:Y:S01]  /*c0f0*/  FMUL.FTZ R174, R37, R5.reuse ;  /* 0x0000000525ae7220 */ /* 0x080fe20000410000 */
[-C--:B------:R-:W-:Y:S01]  /*c100*/  FMUL.FTZ R32, R41, R5.reuse ;  /* 0x0000000529207220 */ /* 0x080fe20000410000 */
[-C--:B------:R-:W-:Y:S01]  /*c110*/  FMUL.FTZ R173, R44, R5.reuse ;  /* 0x000000052cad7220 */ /* 0x080fe20000410000 */
[-C--:B------:R-:W-:Y:S01]  /*c120*/  FMUL.FTZ R171, R45, R5.reuse ;  /* 0x000000052dab7220 */ /* 0x080fe20000410000 */
[-C--:B------:R-:W-:Y:S01]  /*c130*/  FMUL.FTZ R172, R48, R5.reuse ;  /* 0x0000000530ac7220 */ /* 0x080fe20000410000 */
[-C--:B-----5:R-:W-:Y:S01]  /*c140*/  FMUL.FTZ R0, R27, R6.reuse ;  /* 0x000000061b007220 */ /* 0x0a0fe20000410000 */
[----:B----4-:R-:W-:Y:S01]  /*c150*/  @P2 FMUL.FTZ R25, R2, 0.69314718246459960938 ;  /* 0x3f31721802192820 */ /* 0x010fe20000410000 */
        /* <DEDUP_REMOVED lines=55> */
[-C--:B0-----:R-:W-:Y:S01]  /*c4d0*/  FMUL.FTZ R15, R70, R6.reuse ;  /* 0x00000006460f7220 */ /* 0x081fe20000410000 */
[-C--:B------:R-:W-:Y:S01]  /*c4e0*/  FMUL.FTZ R40, R91, R6.reuse ;  /* 0x000000065b287220 */ /* 0x080fe20000410000 */
[----:B------:R-:W-:Y:S01]  /*c4f0*/  @P2 FFMA.FTZ R21, R18, R3, R25 ;  /* 0x0000000312152223 */ /* 0x000fe20000010019 */
[----:B------:R-:W-:Y:S01]  /*c500*/  PLOP3.LUT P0, PT, PT, PT, PT, 0x8, 0x0 ;  /* 0x000000000000781c */ /* 0x000fe20003f0e170 */
[-C--:B--2---:R-:W-:Y:S01]  /*c510*/  FMUL.FTZ R5, R26, R6.reuse ;  /* 0x000000061a057220 */ /* 0x084fe20000410000 */
        /* <DEDUP_REMOVED lines=59> */
[----:B------:R-:W-:Y:S06]  /*c8d0*/  BAR.ARV 0xe, 0x100 ;  /* 0x0384000000007b1d */ /* 0x000fec0000002000 */
.L_x_490:
[----:B------:R-:W-:Y:S05]  /*c8e0*/  BSYNC B7 ;  /* 0x0000000000077941 */ /* 0x000fea0003800000 */
.L_x_488:
[----:B------:R-:W0:Y:S08]  /*c8f0*/  S2UR UR5, SR_CgaCtaId ;  /* 0x00000000000579c3 */ /* 0x000e300000008800 */
[----:B------:R-:W-:Y:S06]  /*c900*/  BAR.SYNC.DEFER_BLOCKING 0x5, 0x120 ;  /* 0x0144800000007b1d */ /* 0x000fec0000010000 */
[----:B------:R-:W-:Y:S01]  /*c910*/  UMOV UR4, 0x400 ;  /* 0x0000040000047882 */ /* 0x000fe20000000000 */
[----:B------:R-:W-:Y:S01]  /*c920*/  BSSY B0, `(.L_x_558) ;  /* 0x000026e000007945 */ /* 0x000fe20003800000 */
[----:B0-----:R-:W-:-:S06]  /*c930*/  ULEA UR4, UR5, UR4, 0x18 ;  /* 0x0000000405047291 */ /* 0x001fcc000f8ec03f */
[----:B------:R-:W-:-:S05]  /*c940*/  IMAD.U32 R2, RZ, RZ, UR4 ;  /* 0x00000004ff027e24 */ /* 0x000fca000f8e00ff */
[----:B-----5:R0:W1:Y:S01]  /*c950*/  LDS.128 R24, [R2+0x28cd0] ;  /* 0x028cd00002187984 */ /* 0x0200620000000c00 */
[----:B------:R-:W-:Y:S06]  /*c960*/  BAR.ARV 0x4, 0x120 ;  /* 0x0104800000007b1d */ /* 0x000fec0000002000 */
[----:B------:R-:W-:Y:S05]  /*c970*/  @P0 BRA `(.L_x_559) ;  /* 0x0000001c00140947 */ /* 0x000fea0003800000 */
[----:B------:R-:W2:Y:S01]  /*c980*/  S2R R3, SR_SWINHI ;  /* 0x0000000000037919 */ /* 0x000ea20000002f00 */
[----:B------:R-:W-:Y:S01]  /*c990*/  F2FP.BF16.F32.PACK_AB R5, R0, R5 ;  /* 0x000000050005723e */ /* 0x000fe200000010ff */
[----:B------:R-:W-:Y:S01]  /*c9a0*/  ULDC.64 UR4, c[0x0][0xbd8] ;  /* 0x0002f60000047ab9 */ /* 0x000fe20000000a00 */
[----:B------:R-:W-:Y:S02]  /*c9b0*/  F2FP.BF16.F32.PACK_AB R7, R31, R7 ;  /* 0x000000071f07723e */ /* 0x000fe400000010ff */
[----:B------:R-:W-:Y:S02]  /*c9c0*/  F2FP.BF16.F32.PACK_AB R28, R28, R178 ;  /* 0x000000b21c1c723e */ /* 0x000fe400000010ff */
[----:B------:R-:W-:Y:S02]  /*c9d0*/  F2FP.BF16.F32.PACK_AB R29, R35, R29 ;  /* 0x0000001d231d723e */ /* 0x000fe400000010ff */
[----:B------:R-:W-:Y:S02]  /*c9e0*/  F2FP.BF16.F32.PACK_AB R31, R39, R38 ;  /* 0x00000026271f723e */ /* 0x000fe400000010ff */
        /* <DEDUP_REMOVED lines=11> */
[----:B------:R-:W-:Y:S02]  /*caa0*/  MOV R36, R2 ;  /* 0x0000000200247202 */ /* 0x000fe40000000f00 */
[----:B--2---:R-:W-:-:S02]  /*cab0*/  MOV R37, R3 ;  /* 0x0000000300257202 */ /* 0x004fc40000000f00 */
        /* <DEDUP_REMOVED lines=9> */
[----:B------:R-:W-:Y:S01]  /*cb50*/  LOP3.LUT R52, R211, 0x380, RZ, 0xc0, !PT ;  /* 0x00000380d3347812 */ /* 0x000fe200078ec0ff */
[--C-:B------:R-:W-:Y:S01]  /*cb60*/  IMAD.X R49, RZ, RZ, R119.reuse, P1 ;  /* 0x000000ffff317224 */ /* 0x100fe200008e0677 */
[----:B------:R-:W-:Y:S01]  /*cb70*/  IADD3 R213, P4, R118, 0x60, RZ ;  /* 0x0000006076d57810 */ /* 0x000fe20007f9e0ff */
[--C-:B------:R-:W-:Y:S01]  /*cb80*/  IMAD.X R61, RZ, RZ, R119.reuse, P3 ;  /* 0x000000ffff3d7224 */ /* 0x100fe200018e0677 */
[----:B------:R-:W-:Y:S02]  /*cb90*/  LOP3.LUT R48, R183, 0x380, RZ, 0xc0, !PT ;  /* 0x00000380b7307812 */ /* 0x000fe400078ec0ff */
[----:B------:R-:W-:Y:S01]  /*cba0*/  LOP3.LUT R60, R217, 0x380, RZ, 0xc0, !PT ;  /* 0x00000380d93c7812 */ /* 0x000fe200078ec0ff */
[----:B------:R-:W-:Y:S01]  /*cbb0*/  IMAD.X R57, RZ, RZ, R119, P4 ;  /* 0x000000ffff397224 */ /* 0x000fe200020e0677 */
[----:B------:R-:W-:-:S02]  /*cbc0*/  SHF.R.U64 R52, R52, 0x3, RZ ;  /* 0x0000000334347819 */ /* 0x000fc400000012ff */
[----:B------:R-:W-:Y:S02]  /*cbd0*/  IADD3 R68, P5, R118, 0x2040, RZ ;  /* 0x0000204076447810 */ /* 0x000fe40007fbe0ff */
[----:B------:R-:W-:Y:S02]  /*cbe0*/  LOP3.LUT R56, R213, 0x380, RZ, 0xc0, !PT ;  /* 0x00000380d5387812 */ /* 0x000fe400078ec0ff */
[----:B------:R-:W-:Y:S02]  /*cbf0*/  SHF.R.U64 R48, R48, 0x3, RZ ;  /* 0x0000000330307819 */ /* 0x000fe400000012ff */
[----:B------:R-:W-:Y:S02]  /*cc00*/  SHF.R.U64 R60, R60, 0x3, RZ ;  /* 0x000000033c3c7819 */ /* 0x000fe400000012ff */
[C---:B------:R-:W-:Y:S02]  /*cc10*/  IADD3 R44, P6, R118.reuse, 0x2020, RZ ;  /* 0x00002020762c7810 */ /* 0x040fe40007fde0ff */
[----:B------:R-:W-:-:S02]  /*cc20*/  IADD3 R94, P1, R118, 0x4000, RZ ;  /* 0x00004000765e7810 */ /* 0x000fc40007f3e0ff */
[----:B------:R-:W-:Y:S01]  /*cc30*/  LOP3.LUT R52, R52, R211, RZ, 0x3c, !PT ;  /* 0x000000d334347212 */ /* 0x000fe200078e3cff */
[--C-:B------:R-:W-:Y:S01]  /*cc40*/  IMAD.X R65, RZ, RZ, R119.reuse, P6 ;  /* 0x000000ffff417224 */ /* 0x100fe200030e0677 */
[----:B------:R-:W-:Y:S01]  /*cc50*/  LOP3.LUT R211, R68, 0x380, RZ, 0xc0, !PT ;  /* 0x0000038044d37812 */ /* 0x000fe200078ec0ff */
[----:B------:R-:W-:Y:S01]  /*cc60*/  IMAD.X R95, RZ, RZ, R119, P1 ;  /* 0x000000ffff5f7224 */ /* 0x000fe200008e0677 */
[----:B------:R-:W-:Y:S02]  /*cc70*/  LOP3.LUT R11, R118, 0x380, RZ, 0xc0, !PT ;  /* 0x00000380760b7812 */ /* 0x000fe400078ec0ff */
[----:B------:R-:W-:Y:S02]  /*cc80*/  SHF.R.U64 R56, R56, 0x3, RZ ;  /* 0x0000000338387819 */ /* 0x000fe400000012ff */
[----:B------:R-:W-:Y:S02]  /*cc90*/  LOP3.LUT R48, R48, R183, RZ, 0x3c, !PT ;  /* 0x000000b730307212 */ /* 0x000fe400078e3cff */
[----:B------:R-:W-:-:S02]  /*cca0*/  LOP3.LUT R60, R60, R217, RZ, 0x3c, !PT ;  /* 0x000000d93c3c7212 */ /* 0x000fc400078e3cff */
[----:B------:R-:W-:Y:S02]  /*ccb0*/  IADD3 R72, P2, R118, 0x2060, RZ ;  /* 0x0000206076487810 */ /* 0x000fe40007f5e0ff */
[----:B------:R-:W-:Y:S02]  /*ccc0*/  LOP3.LUT R183, R44, 0x380, RZ, 0xc0, !PT ;  /* 0x000003802cb77812 */ /* 0x000fe400078ec0ff */
[----:B------:R-:W-:Y:S01]  /*ccd0*/  LOP3.LUT R217, R94, 0x380, RZ, 0xc0, !PT ;  /* 0x000003805ed97812 */ /* 0x000fe200078ec0ff */
[----:B------:R-:W-:Y:S01]  /*cce0*/  IMAD.X R73, RZ, RZ, R119, P2 ;  /* 0x000000ffff497224 */ /* 0x000fe200010e0677 */
[----:B------:R-:W-:Y:S02]  /*ccf0*/  SHF.R.U64 R211, R211, 0x3, RZ ;  /* 0x00000003d3d37819 */ /* 0x000fe400000012ff */
[----:B------:R-:W-:Y:S02]  /*cd00*/  IADD3 R30, P4, R118, 0x4040, RZ ;  /* 0x00004040761e7810 */ /* 0x000fe40007f9e0ff */
[----:B------:R-:W-:-:S02]  /*cd10*/  SHF.R.U64 R11, R11, 0x3, RZ ;  /* 0x000000030b0b7819 */ /* 0x000fc400000012ff */
[----:B------:R-:W-:Y:S01]  /*cd20*/  LOP3.LUT R56, R56, R213, RZ, 0x3c, !PT ;  /* 0x000000d538387212 */ /* 0x000fe200078e3cff */
[----:B------:R-:W-:Y:S01]  /*cd30*/  IMAD.X R103, RZ, RZ, R119, P4 ;  /* 0x000000ffff677224 */ /* 0x000fe200020e0677 */
[----:B------:R-:W-:Y:S02]  /*cd40*/  LOP3.LUT R213, R72, 0x380, RZ, 0xc0, !PT ;  /* 0x0000038048d57812 */ /* 0x000fe400078ec0ff */
[----:B------:R-:W-:Y:S02]  /*cd50*/  SHF.R.U64 R183, R183, 0x3, RZ ;  /* 0x00000003b7b77819 */ /* 0x000fe400000012ff */
[----:B------:R-:W-:Y:S02]  /*cd60*/  SHF.R.U64 R217, R217, 0x3, RZ ;  /* 0x00000003d9d97819 */ /* 0x000fe400000012ff */
[C---:B------:R-:W-:Y:S02]  /*cd70*/  IADD3 R4, P0, R118.reuse, 0x4020, RZ ;  /* 0x0000402076047810 */ /* 0x040fe40007f1e0ff */
[----:B------:R-:W-:-:S02]  /*cd80*/  IADD3 R6, P6, R118, 0x6000, RZ ;  /* 0x0000600076067810 */ /* 0x000fc40007fde0ff */
[----:B------:R-:W-:Y:S01]  /*cd90*/  IADD3.X R69, RZ, R119, RZ, P5, !PT ;  /* 0x00000077ff457210 */ /* 0x000fe20002ffe4ff */
[--C-:B------:R-:W-:Y:S01]  /*cda0*/  IMAD.X R99, RZ, RZ, R119.reuse, P0 ;  /* 0x000000ffff637224 */ /* 0x100fe200000e0677 */
[C---:B------:R-:W-:Y:S01]  /*cdb0*/  IADD3 R34, P3, R118.reuse, 0x4060, RZ ;  /* 0x0000406076227810 */ /* 0x040fe20007f7e0ff */
[--C-:B------:R-:W-:Y:S01]  /*cdc0*/  IMAD.X R111, RZ, RZ, R119.reuse, P6 ;  /* 0x000000ffff6f7224 */ /* 0x100fe200030e0677 */
[C---:B------:R-:W-:Y:S02]  /*cdd0*/  IADD3 R3, P5, R118.reuse, 0x6020, RZ ;  /* 0x0000602076037810 */ /* 0x040fe40007fbe0ff */
[C---:B------:R-:W-:Y:S01]  /*cde0*/  IADD3 R10, P2, R118.reuse, 0x6040, RZ ;  /* 0x00006040760a7810 */ /* 0x040fe20007f5e0ff */
[----:B------:R-:W-:Y:S01]  /*cdf0*/  IMAD.X R107, RZ, RZ, R119, P3 ;  /* 0x000000ffff6b7224 */ /* 0x000fe200018e0677 */
[----:B-1----:R-:W-:Y:S02]  /*ce00*/  IADD3 R24, P1, R118, 0x6060, RZ ;  /* 0x0000606076187810 */ /* 0x002fe40007f3e0ff */
[----:B------:R-:W-:-:S02]  /*ce10*/  LOP3.LUT R68, R211, R68, RZ, 0x3c, !PT ;  /* 0x00000044d3447212 */ /* 0x000fc400078e3cff */
[----:B------:R-:W-:Y:S01]  /*ce20*/  LOP3.LUT R118, R11, R118, RZ, 0x3c, !PT ;  /* 0x000000760b767212 */ /* 0x000fe200078e3cff */
[--C-:B------:R-:W-:Y:S01]  /*ce30*/  IMAD.X R11, RZ, RZ, R119.reuse, P2 ;  /* 0x000000ffff0b7224 */ /* 0x100fe200010e0677 */
[----:B------:R-:W-:Y:S01]  /*ce40*/  LOP3.LUT R211, R30, 0x380, RZ, 0xc0, !PT ;  /* 0x000003801ed37812 */ /* 0x000fe200078ec0ff */
[----:B------:R-:W-:Y:S01]  /*ce50*/  IMAD.X R45, RZ, RZ, R119, P1 ;  /* 0x000000ffff2d7224 */ /* 0x000fe200008e0677 */
[----:B------:R-:W-:Y:S02]  /*ce60*/  SHF.R.U64 R213, R213, 0x3, RZ ;  /* 0x00000003d5d57819 */ /* 0x000fe400000012ff */
[----:B------:R-:W-:Y:S02]  /*ce70*/  LOP3.LUT R64, R183, R44, RZ, 0x3c, !PT ;  /* 0x0000002cb7407212 */ /* 0x000fe400078e3cff */
[----:B------:R-:W-:Y:S02]  /*ce80*/  LOP3.LUT R94, R217, R94, RZ, 0x3c, !PT ;  /* 0x0000005ed95e7212 */ /* 0x000fe400078e3cff */
[----:B------:R-:W-:-:S02]  /*ce90*/  LOP3.LUT R183, R4, 0x380, RZ, 0xc0, !PT ;  /* 0x0000038004b77812 */ /* 0x000fc400078ec0ff */
[----:B------:R-:W-:Y:S02]  /*cea0*/  LOP3.LUT R217, R6, 0x380, RZ, 0xc0, !PT ;  /* 0x0000038006d97812 */ /* 0x000fe400078ec0ff */
[-C--:B------:R-:W-:Y:S02]  /*ceb0*/  IADD3.X R115, RZ, R119.reuse, RZ, P5, !PT ;  /* 0x00000077ff737210 */ /* 0x080fe40002ffe4ff */
[----:B------:R-:W-:Y:S02]  /*cec0*/  SHF.R.U64 R211, R211, 0x3, RZ ;  /* 0x00000003d3d37819 */ /* 0x000fe400000012ff */
[----:B------:R-:W-:Y:S02]  /*ced0*/  MOV R118, R118 ;  /* 0x0000007600767202 */ /* 0x000fe40000000f00 */
[----:B------:R-:W-:Y:S02]  /*cee0*/  LOP3.LUT R72, R213, R72, RZ, 0x3c, !PT ;  /* 0x00000048d5487212 */ /* 0x000fe400078e3cff */
[----:B------:R-:W-:-:S02]  /*cef0*/  LOP3.LUT R119, R10, 0x380, RZ, 0xc0, !PT ;  /* 0x000003800a777812 */ /* 0x000fc400078ec0ff */
[----:B------:R-:W-:Y:S02]  /*cf00*/  LOP3.LUT R213, R34, 0x380, RZ, 0xc0, !PT ;  /* 0x0000038022d57812 */ /* 0x000fe400078ec0ff */
[----:B------:R-:W-:Y:S02]  /*cf10*/  SHF.R.U64 R183, R183, 0x3, RZ ;  /* 0x00000003b7b77819 */ /* 0x000fe400000012ff */
[----:B------:R-:W-:Y:S02]  /*cf20*/  SHF.R.U64 R217, R217, 0x3, RZ ;  /* 0x00000003d9d97819 */ /* 0x000fe400000012ff */
[----:B------:R-:W-:Y:S02]  /*cf30*/  LOP3.LUT R102, R211, R30, RZ, 0x3c, !PT ;  /* 0x0000001ed3667212 */ /* 0x000fe400078e3cff */
[----:B------:R-:W-:Y:S02]  /*cf40*/  LOP3.LUT R30, R24, 0x380, RZ, 0xc0, !PT ;  /* 0x00000380181e7812 */ /* 0x000fe400078ec0ff */
[----:B------:R-:W-:-:S02]  /*cf50*/  SHF.R.U64 R119, R119, 0x3, RZ ;  /* 0x0000000377777819 */ /* 0x000fc400000012ff */
[----:B------:R-:W-:Y:S02]  /*cf60*/  SHF.R.U64 R213, R213, 0x3, RZ ;  /* 0x00000003d5d57819 */ /* 0x000fe400000012ff */
[----:B------:R-:W-:Y:S02]  /*cf70*/  LOP3.LUT R98, R183, R4, RZ, 0x3c, !PT ;  /* 0x00000004b7627212 */ /* 0x000fe400078e3cff */
[----:B------:R-:W-:Y:S02]  /*cf80*/  LOP3.LUT R110, R217, R6, RZ, 0x3c, !PT ;  /* 0x00000006d96e7212 */ /* 0x000fe400078e3cff */
[----:B------:R-:W-:Y:S02]  /*cf90*/  F2FP.BF16.F32.PACK_AB R4, R179, R181 ;  /* 0x000000b5b304723e */ /* 0x000fe400000010ff */
[----:B------:R-:W-:Y:S01]  /*cfa0*/  F2FP.BF16.F32.PACK_AB R6, R177, R180 ;  /* 0x000000b4b106723e */ /* 0x000fe200000010ff */
[----:B------:R-:W-:Y:S01]  /*cfb0*/  BAR.SYNC.DEFER_BLOCKING 0x1, 0x100 ;  /* 0x0044000000007b1d */ /* 0x000fe20000010000 */
[----:B------:R-:W-:-:S02]  /*cfc0*/  LOP3.LUT R0, R3, 0x380, RZ, 0xc0, !PT ;  /* 0x0000038003007812 */ /* 0x000fc400078ec0ff */
[----:B------:R-:W-:Y:S02]  /*cfd0*/  SHF.R.U64 R177, R30, 0x3, RZ ;  /* 0x000000031eb17819 */ /* 0x000fe400000012ff */
[----:B------:R-:W-:Y:S02]  /*cfe0*/  LOP3.LUT R10, R119, R10, RZ, 0x3c, !PT ;  /* 0x0000000a770a7212 */ /* 0x000fe400078e3cff */
[----:B------:R-:W-:Y:S02]  /*cff0*/  LOP3.LUT R106, R213, R34, RZ, 0x3c, !PT ;  /* 0x00000022d56a7212 */ /* 0x000fe400078e3cff */
[----:B------:R-:W-:Y:S02]  /*d000*/  MOV R48, R48 ;  /* 0x0000003000307202 */ /* 0x000fe40000000f00 */
[----:B------:R-:W-:Y:S02]  /*d010*/  F2FP.BF16.F32.PACK_AB R30, R174, R176 ;  /* 0x000000b0ae1e723e */ /* 0x000fe400000010ff */
[----:B------:R-:W-:-:S02]  /*d020*/  MOV R52, R52 ;  /* 0x0000003400347202 */ /* 0x000fc40000000f00 */
[----:B------:R-:W-:Y:S02]  /*d030*/  F2FP.BF16.F32.PACK_AB R34, R171, R173 ;  /* 0x000000adab22723e */ /* 0x000fe400000010ff */
[----:B------:R-:W-:Y:S02]  /*d040*/  SHF.R.U64 R0, R0, 0x3, RZ ;  /* 0x0000000300007819 */ /* 0x000fe400000012ff */
[----:B------:R-:W-:Y:S02]  /*d050*/  MOV R56, R56 ;  /* 0x0000003800387202 */ /* 0x000fe40000000f00 */
[----:B------:R-:W-:Y:S02]  /*d060*/  MOV R38, R10 ;  /* 0x0000000a00267202 */ /* 0x000fe40000000f00 */
[----:B------:R-:W-:Y:S01]  /*d070*/  MOV R60, R60 ;  /* 0x0000003c003c7202 */ /* 0x000fe20000000f00 */
[----:B------:R1:W-:Y:S01]  /*d080*/  STSM.16.M88.4 [R118], R4 ;  /* 0x0000000476007844 */ /* 0x0003e20000000200 */
[----:B------:R-:W-:-:S02]  /*d090*/  F2FP.BF16.F32.PACK_AB R10, R163, R165 ;  /* 0x000000a5a30a723e */ /* 0x000fc400000010ff */
[----:B------:R-:W-:Y:S01]  /*d0a0*/  F2FP.BF16.F32.PACK_AB R11, R63, R62 ;  /* 0x0000003e3f0b723e */ /* 0x000fe200000010ff */
[----:B------:R2:W-:Y:S01]  /*d0b0*/  STSM.16.M88.4 [R48], R28 ;  /* 0x0000001c30007844 */ /* 0x0005e20000000200 */
[----:B------:R-:W-:Y:S02]  /*d0c0*/  MOV R64, R64 ;  /* 0x0000004000407202 */ /* 0x000fe40000000f00 */
[----:B------:R-:W-:Y:S01]  /*d0d0*/  LOP3.LUT R114, R0, R3, RZ, 0x3c, !PT ;  /* 0x0000000300727212 */ /* 0x000fe200078e3cff */
[----:B------:R3:W-:Y:S01]  /*d0e0*/  STSM.16.M88.4 [R52], R32 ;  /* 0x0000002034007844 */ /* 0x0007e20000000200 */
[----:B------:R-:W-:Y:S02]  /*d0f0*/  MOV R68, R68 ;  /* 0x0000004400447202 */ /* 0x000fe40000000f00 */
[----:B------:R-:W-:Y:S02]  /*d100*/  MOV R72, R72 ;  /* 0x0000004800487202 */ /* 0x000fe40000000f00 */
[----:B------:R-:W-:-:S02]  /*d110*/  LOP3.LUT R44, R177, R24, RZ, 0x3c, !PT ;  /* 0x00000018b12c7212 */ /* 0x000fc400078e3cff */
[----:B------:R-:W-:Y:S02]  /*d120*/  MOV R94, R94 ;  /* 0x0000005e005e7202 */ /* 0x000fe40000000f00 */
[----:B-1----:R-:W-:Y:S02]  /*d130*/  F2FP.BF16.F32.PACK_AB R4, R169, R172 ;  /* 0x000000aca904723e */ /* 0x002fe400000010ff */
[----:B------:R-:W-:Y:S02]  /*d140*/  F2FP.BF16.F32.PACK_AB R5, R51, R50 ;  /* 0x000000323305723e */ /* 0x000fe400000010ff */
[----:B------:R-:W-:Y:S02]  /*d150*/  F2FP.BF16.F32.PACK_AB R6, R166, R170 ;  /* 0x000000aaa606723e */ /* 0x000fe400000010ff */
[----:B------:R-:W-:Y:S02]  /*d160*/  F2FP.BF16.F32.PACK_AB R7, R55, R54 ;  /* 0x000000363707723e */ /* 0x000fe400000010ff */
[----:B--2---:R-:W-:-:S02]  /*d170*/  F2FP.BF16.F32.PACK_AB R28, R159, R161 ;  /* 0x000000a19f1c723e */ /* 0x004fc400000010ff */
[----:B------:R-:W-:Y:S01]  /*d180*/  F2FP.BF16.F32.PACK_AB R29, R75, R74 ;  /* 0x0000004a4b1d723e */ /* 0x000fe200000010ff */
[----:B------:R-:W-:Y:S01]  /*d190*/  STSM.16.M88.4 [R56], R4 ;  /* 0x0000000438007844 */ /* 0x000fe20000000200 */
[----:B------:R-:W-:Y:S02]  /*d1a0*/  F2FP.BF16.F32.PACK_AB R30, R77, R160 ;  /* 0x000000a04d1e723e */ /* 0x000fe400000010ff */
[----:B------:R-:W-:Y:S01]  /*d1b0*/  F2FP.BF16.F32.PACK_AB R31, R79, R78 ;  /* 0x0000004e4f1f723e */ /* 0x000fe200000010ff */
[----:B------:R1:W-:Y:S01]  /*d1c0*/  STSM.16.M88.4 [R60], R8 ;  /* 0x000000083c007844 */ /* 0x0003e20000000200 */
[----:B---3--:R-:W-:Y:S02]  /*d1d0*/  F2FP.BF16.F32.PACK_AB R32, R81, R157 ;  /* 0x0000009d5120723e */ /* 0x008fe400000010ff */
[----:B------:R-:W-:Y:S01]  /*d1e0*/  F2FP.BF16.F32.PACK_AB R33, R83, R82 ;  /* 0x000000525321723e */ /* 0x000fe200000010ff */
[----:B------:R-:W-:Y:S01]  /*d1f0*/  STSM.16.M88.4 [R64], R12 ;  /* 0x0000000c40007844 */ /* 0x000fe20000000200 */
[----:B------:R-:W-:-:S02]  /*d200*/  F2FP.BF16.F32.PACK_AB R34, R85, R84 ;  /* 0x000000545522723e */ /* 0x000fc400000010ff */
[----:B------:R-:W-:Y:S01]  /*d210*/  F2FP.BF16.F32.PACK_AB R35, R87, R86 ;  /* 0x000000565723723e */ /* 0x000fe200000010ff */
[----:B------:R-:W-:Y:S01]  /*d220*/  STSM.16.M88.4 [R68], R28 ;  /* 0x0000001c44007844 */ /* 0x000fe20000000200 */
[----:B------:R-:W-:Y:S02]  /*d230*/  MOV R3, R98 ;  /* 0x0000006200037202 */ /* 0x000fe40000000f00 */
[----:B------:R-:W-:Y:S01]  /*d240*/  MOV R24, R106 ;  /* 0x0000006a00187202 */ /* 0x000fe20000000f00 */
[----:B------:R-:W-:Y:S01]  /*d250*/  STSM.16.M88.4 [R72], R32 ;  /* 0x0000002048007844 */ /* 0x000fe20000000200 */
[----:B------:R-:W-:Y:S02]  /*d260*/  F2FP.BF16.F32.PACK_AB R98, R101, R100 ;  /* 0x000000646562723e */ /* 0x000fe400000010ff */
[----:B------:R-:W-:Y:S01]  /*d270*/  F2FP.BF16.F32.PACK_AB R99, R70, R58 ;  /* 0x0000003a4663723e */ /* 0x000fe200000010ff */
[----:B------:R-:W-:Y:S01]  /*d280*/  STSM.16.M88.4 [R94], R88 ;  /* 0x000000585e007844 */ /* 0x000fe20000000200 */
[----:B------:R-:W-:-:S02]  /*d290*/  F2FP.BF16.F32.PACK_AB R104, R105, R104 ;  /* 0x000000686968723e */ /* 0x000fc400000010ff */
[----:B------:R-:W-:Y:S01]  /*d2a0*/  MOV R102, R102 ;  /* 0x0000006600667202 */ /* 0x000fe20000000f00 */
        /* <DEDUP_REMOVED lines=8> */
[----:B------:R-:W-:Y:S02]  /*d330*/  F2FP.BF16.F32.PACK_AB R113, R155, R154 ;  /* 0x0000009a9b71723e */ /* 0x000fe400000010ff */
[----:B------:R-:W-:Y:S02]  /*d340*/  F2FP.BF16.F32.PACK_AB R114, R117, R116 ;  /* 0x000000747572723e */ /* 0x000fe400000010ff */
        /* <DEDUP_REMOVED lines=9> */
[----:B------:R-:W-:Y:S01]  /*d3e0*/  STSM.16.M88.4 [R110], R120 ;  /* 0x000000786e007844 */ /* 0x000fe20000000200 */
[----:B------:R-:W-:Y:S02]  /*d3f0*/  ISETP.NE.U32.AND P0, PT, RZ, UR4, PT ;  /* 0x00000004ff007c0c */ /* 0x000fe4000bf05070 */
[----:B-1----:R-:W-:-:S02]  /*d400*/  IADD3 R10, P1, R199, UR4, RZ ;  /* 0x00000004c70a7c10 */ /* 0x002fc4000ff3e0ff */
[----:B------:R-:W-:Y:S01]  /*d410*/  F2FP.BF16.F32.PACK_AB R130, R133, R132 ;  /* 0x000000848582723e */ /* 0x000fe200000010ff */
[----:B--2---:R-:W-:Y:S01]  /*d420*/  IMAD.MOV.U32 R24, RZ, RZ, RZ ;  /* 0x000000ffff187224 */ /* 0x004fe200078e00ff */
[----:B------:R-:W-:Y:S02]  /*d430*/  F2FP.BF16.F32.PACK_AB R131, R135, R134 ;  /* 0x000000868783723e */ /* 0x000fe400000010ff */
[----:B------:R-:W-:Y:S02]  /*d440*/  F2FP.BF16.F32.PACK_AB R137, R139, R138 ;  /* 0x0000008a8b89723e */ /* 0x000fe400000010ff */
[----:B------:R-:W-:Y:S01]  /*d450*/  F2FP.BF16.F32.PACK_AB R144, R145, R144 ;  /* 0x000000909190723e */ /* 0x000fe200000010ff */
[----:B------:R1:W-:Y:S01]  /*d460*/  STSM.16.M88.4 [R0], R128 ;  /* 0x0000008000007844 */ /* 0x0003e20000000200 */
[----:B------:R-:W-:Y:S02]  /*d470*/  F2FP.BF16.F32.PACK_AB R138, R141, R140 ;  /* 0x0000008c8d8a723e */ /* 0x000fe400000010ff */
[----:B------:R-:W-:-:S02]  /*d480*/  F2FP.BF16.F32.PACK_AB R139, R143, R142 ;  /* 0x0000008e8f8b723e */ /* 0x000fc400000010ff */
[----:B------:R-:W-:Y:S02]  /*d490*/  F2FP.BF16.F32.PACK_AB R145, R147, R146 ;  /* 0x000000929391723e */ /* 0x000fe400000010ff */
[----:B------:R-:W-:Y:S01]  /*d4a0*/  MOV R44, R44 ;  /* 0x0000002c002c7202 */ /* 0x000fe20000000f00 */
[----:B------:R-:W-:Y:S01]  /*d4b0*/  STSM.16.M88.4 [R38], R136 ;  /* 0x0000008826007844 */ /* 0x000fe20000000200 */
[----:B------:R-:W-:Y:S02]  /*d4c0*/  F2FP.BF16.F32.PACK_AB R146, R149, R148 ;  /* 0x000000949592723e */ /* 0x000fe400000010ff */
[----:B------:R-:W-:Y:S02]  /*d4d0*/  F2FP.BF16.F32.PACK_AB R147, R151, R150 ;  /* 0x000000969793723e */ /* 0x000fe400000010ff */
[----:B------:R-:W-:Y:S02]  /*d4e0*/  ISETP.NE.AND.EX P0, PT, RZ, UR5, PT, P0 ;  /* 0x00000005ff007c0c */ /* 0x000fe4000bf05300 */
[----:B------:R-:W-:Y:S01]  /*d4f0*/  IADD3.X R11, R200, UR5, RZ, P1, !PT ;  /* 0x00000005c80b7c10 */ /* 0x000fe20008ffe4ff */
[----:B------:R-:W-:Y:S01]  /*d500*/  ULDC.64 UR4, c[0x0][0xbe0] ;  /* 0x0002f80000047ab9 */ /* 0x000fe20000000a00 */
[----:B------:R2:W-:Y:S01]  /*d510*/  STSM.16.M88.4 [R44], R144 ;  /* 0x000000902c007844 */ /* 0x0005e20000000200 */
[----:B------:R-:W-:Y:S01]  /*d520*/  BAR.SYNC.DEFER_BLOCKING 0x1, 0x100 ;  /* 0x0044000000007b1d */ /* 0x000fe20000010000 */
[----:B------:R-:W-:-:S04]  /*d530*/  ISETP.NE.U32.AND P6, PT, RZ, UR4, PT ;  /* 0x00000004ff007c0c */ /* 0x000fc8000bfc5070 */
[----:B------:R-:W-:-:S13]  /*d540*/  ISETP.NE.AND.EX P6, PT, RZ, UR5, PT, P6 ;  /* 0x00000005ff007c0c */ /* 0x000fda000bfc5360 */
[----:B------:R-:W-:Y:S01]  /*d550*/  @P6 IADD3 R6, P4, R199, UR4, RZ ;  /* 0x00000004c7066c10 */ /* 0x000fe2000ff9e0ff */
[----:B------:R-:W-:Y:S02]  /*d560*/  ULDC UR4, c[0x0][0xa88] ;  /* 0x0002a20000047ab9 */ /* 0x000fe40000000800 */
[----:B-1----:R-:W-:Y:S01]  /*d570*/  IMAD.U32 R0, RZ, RZ, UR4 ;  /* 0x00000004ff007e24 */ /* 0x002fe2000f8e00ff */
[----:B------:R-:W-:Y:S01]  /*d580*/  @P6 IADD3.X R7, R200, UR5, RZ, P4, !PT ;  /* 0x00000005c8076c10 */ /* 0x000fe2000a7fe4ff */
[----:B------:R1:W5:Y:S01]  /*d590*/  @P0 LDG.E R24, desc[UR40][R10.64] ;  /* 0x000000280a180981 */ /* 0x000362000c1e1900 */
[----:B------:R-:W-:-:S03]  /*d5a0*/  IMAD R5, R192, 0x40, R187 ;  /* 0x00000040c0057824 */ /* 0x000fc600078e02bb */
[----:B------:R1:W5:Y:S01]  /*d5b0*/  @P6 LDG.E R0, desc[UR40][R6.64] ;  /* 0x0000002806006981 */ /* 0x000362000c1e1900 */
[----:B------:R-:W-:-:S03]  /*d5c0*/  IMAD.WIDE R4, R5, 0x2, R36 ;  /* 0x0000000205047825 */ /* 0x000fc600078e0224 */
[C---:B------:R-:W-:Y:S02]  /*d5d0*/  IADD3 R9, P1, R4.reuse, 0x1000, RZ ;  /* 0x0000100004097810 */ /* 0x040fe40007f3e0ff */
[C---:B------:R-:W-:Y:S02]  /*d5e0*/  IADD3 R13, P2, R4.reuse, 0x2000, RZ ;  /* 0x00002000040d7810 */ /* 0x040fe40007f5e0ff */
[C---:B------:R-:W-:Y:S02]  /*d5f0*/  IADD3 R29, P3, R4.reuse, 0x3000, RZ ;  /* 0x00003000041d7810 */ /* 0x040fe40007f7e0ff */
[----:B------:R-:W-:Y:S02]  /*d600*/  IADD3 R33, P4, R4, 0x4000, RZ ;  /* 0x0000400004217810 */ /* 0x000fe40007f9e0ff */
[----:B------:R-:W-:Y:S02]  /*d610*/  LOP3.LUT R8, R9, 0x380, RZ, 0xc0, !PT ;  /* 0x0000038009087812 */ /* 0x000fe400078ec0ff */
[----:B------:R-:W-:-:S02]  /*d620*/  LOP3.LUT R12, R13, 0x380, RZ, 0xc0, !PT ;  /* 0x000003800d0c7812 */ /* 0x000fc400078ec0ff */
[----:B------:R-:W-:Y:S02]  /*d630*/  LOP3.LUT R28, R29, 0x380, RZ, 0xc0, !PT ;  /* 0x000003801d1c7812 */ /* 0x000fe400078ec0ff */
[----:B------:R-:W-:Y:S02]  /*d640*/  LOP3.LUT R32, R33, 0x380, RZ, 0xc0, !PT ;  /* 0x0000038021207812 */ /* 0x000fe400078ec0ff */
[----:B------:R-:W-:Y:S02]  /*d650*/  SHF.R.U64 R8, R8, 0x3, RZ ;  /* 0x0000000308087819 */ /* 0x000fe400000012ff */
[----:B------:R-:W-:Y:S02]  /*d660*/  SHF.R.U64 R12, R12, 0x3, RZ ;  /* 0x000000030c0c7819 */ /* 0x000fe400000012ff */
[----:B------:R-:W-:Y:S02]  /*d670*/  SHF.R.U64 R28, R28, 0x3, RZ ;  /* 0x000000031c1c7819 */ /* 0x000fe400000012ff */
[----:B------:R-:W-:-:S02]  /*d680*/  SHF.R.U64 R32, R32, 0x3, RZ ;  /* 0x0000000320207819 */ /* 0x000fc400000012ff */
[----:B------:R-:W-:Y:S02]  /*d690*/  IADD3 R37, P5, R4, 0x5000, RZ ;  /* 0x0000500004257810 */ /* 0x000fe40007fbe0ff */
[----:B------:R-:W-:Y:S01]  /*d6a0*/  LOP3.LUT R8, R8, R9, RZ, 0x3c, !PT ;  /* 0x0000000908087212 */ /* 0x000fe200078e3cff */
[--C-:B------:R-:W-:Y:S01]  /*d6b0*/  IMAD.X R9, RZ, RZ, R5.reuse, P1 ;  /* 0x000000ffff097224 */ /* 0x100fe200008e0605 */
[----:B------:R-:W-:Y:S01]  /*d6c0*/  LOP3.LUT R12, R12, R13, RZ, 0x3c, !PT ;  /* 0x0000000d0c0c7212 */ /* 0x000fe200078e3cff */
[--C-:B------:R-:W-:Y:S01]  /*d6d0*/  IMAD.X R13, RZ, RZ, R5.reuse, P2 ;  /* 0x000000ffff0d7224 */ /* 0x100fe200010e0605 */
[----:B------:R-:W-:Y:S02]  /*d6e0*/  LOP3.LUT R28, R28, R29, RZ, 0x3c, !PT ;  /* 0x0000001d1c1c7212 */ /* 0x000fe400078e3cff */
[----:B------:R-:W-:Y:S01]  /*d6f0*/  LOP3.LUT R32, R32, R33, RZ, 0x3c, !PT ;  /* 0x0000002120207212 */ /* 0x000fe200078e3cff */
[----:B------:R-:W-:Y:S01]  /*d700*/  IMAD.X R33, RZ, RZ, R5, P4 ;  /* 0x000000ffff217224 */ /* 0x000fe200020e0605 */
[----:B------:R-:W-:-:S02]  /*d710*/  P2R R14, PR, RZ, 0x20 ;  /* 0x00000020ff0e7803 */ /* 0x000fc40000000000 */
[----:B------:R-:W-:Y:S02]  /*d720*/  IADD3.X R29, RZ, R5, RZ, P3, !PT ;  /* 0x00000005ff1d7210 */ /* 0x000fe40001ffe4ff */
[C---:B------:R-:W-:Y:S02]  /*d730*/  IADD3 R41, P1, R4.reuse, 0x6000, RZ ;  /* 0x0000600004297810 */ /* 0x040fe40007f3e0ff */
[C---:B------:R-:W-:Y:S02]  /*d740*/  IADD3 R45, P2, R4.reuse, 0x7000, RZ ;  /* 0x00007000042d7810 */ /* 0x040fe40007f5e0ff */
[C---:B------:R-:W-:Y:S02]  /*d750*/  IADD3 R49, P3, R4.reuse, 0x8000, RZ ;  /* 0x0000800004317810 */ /* 0x040fe40007f7e0ff */
[C---:B------:R-:W-:Y:S02]  /*d760*/  IADD3 R53, P4, R4.reuse, 0x9000, RZ ;  /* 0x0000900004357810 */ /* 0x040fe40007f9e0ff */
[----:B------:R-:W-:-:S02]  /*d770*/  IADD3 R57, P5, R4, 0xa000, RZ ;  /* 0x0000a00004397810 */ /* 0x000fc40007fbe0ff */
[----:B------:R-:W-:Y:S02]  /*d780*/  LOP3.LUT R36, R37, 0x380, RZ, 0xc0, !PT ;  /* 0x0000038025247812 */ /* 0x000fe400078ec0ff */
[----:B------:R-:W-:Y:S02]  /*d790*/  LOP3.LUT R40, R41, 0x380, RZ, 0xc0, !PT ;  /* 0x0000038029287812 */ /* 0x000fe400078ec0ff */
[----:B--2---:R-:W-:Y:S02]  /*d7a0*/  LOP3.LUT R44, R45, 0x380, RZ, 0xc0, !PT ;  /* 0x000003802d2c7812 */ /* 0x004fe400078ec0ff */
[----:B------:R-:W-:Y:S02]  /*d7b0*/  LOP3.LUT R48, R49, 0x380, RZ, 0xc0, !PT ;  /* 0x0000038031307812 */ /* 0x000fe400078ec0ff */
[----:B------:R-:W-:Y:S02]  /*d7c0*/  LOP3.LUT R52, R53, 0x380, RZ, 0xc0, !PT ;  /* 0x0000038035347812 */ /* 0x000fe400078ec0ff */
[----:B------:R-:W-:-:S02]  /*d7d0*/  LOP3.LUT R56, R57, 0x380, RZ, 0xc0, !PT ;  /* 0x0000038039387812 */ /* 0x000fc400078ec0ff */
[----:B------:R-:W-:Y:S02]  /*d7e0*/  SHF.R.U64 R36, R36, 0x3, RZ ;  /* 0x0000000324247819 */ /* 0x000fe400000012ff */
[----:B------:R-:W-:Y:S02]  /*d7f0*/  SHF.R.U64 R40, R40, 0x3, RZ ;  /* 0x0000000328287819 */ /* 0x000fe400000012ff */
[----:B------:R-:W-:Y:S02]  /*d800*/  SHF.R.U64 R44, R44, 0x3, RZ ;  /* 0x000000032c2c7819 */ /* 0x000fe400000012ff */
[----:B------:R-:W-:Y:S02]  /*d810*/  SHF.R.U64 R48, R48, 0x3, RZ ;  /* 0x0000000330307819 */ /* 0x000fe400000012ff */
[----:B------:R-:W-:Y:S02]  /*d820*/  SHF.R.U64 R52, R52, 0x3, RZ ;  /* 0x0000000334347819 */ /* 0x000fe400000012ff */
[----:B------:R-:W-:-:S02]  /*d830*/  SHF.R.U64 R56, R56, 0x3, RZ ;  /* 0x0000000338387819 */ /* 0x000fc400000012ff */
[----:B------:R-:W-:Y:S02]  /*d840*/  LOP3.LUT R36, R36, R37, RZ, 0x3c, !PT ;  /* 0x0000002524247212 */ /* 0x000fe400078e3cff */
[----:B------:R-:W-:Y:S02]  /*d850*/  LOP3.LUT R40, R40, R41, RZ, 0x3c, !PT ;  /* 0x0000002928287212 */ /* 0x000fe400078e3cff */
[----:B------:R-:W-:Y:S02]  /*d860*/  LOP3.LUT R44, R44, R45, RZ, 0x3c, !PT ;  /* 0x0000002d2c2c7212 */ /* 0x000fe400078e3cff */
[----:B------:R-:W-:Y:S02]  /*d870*/  LOP3.LUT R48, R48, R49, RZ, 0x3c, !PT ;  /* 0x0000003130307212 */ /* 0x000fe400078e3cff */
[----:B------:R-:W-:Y:S02]  /*d880*/  LOP3.LUT R52, R52, R53, RZ, 0x3c, !PT ;  /* 0x0000003534347212 */ /* 0x000fe400078e3cff */
[----:B------:R-:W-:Y:S01]  /*d890*/  LOP3.LUT R56, R56, R57, RZ, 0x3c, !PT ;  /* 0x0000003938387212 */ /* 0x000fe200078e3cff */
[----:B-1----:R-:W-:Y:S06]  /*d8a0*/  @P6 BRA `(.L_x_560) ;  /* 0x0000000000106947 */ /* 0x002fec0003800000 */
[----:B------:R-:W-:Y:S05]  /*d8b0*/  @!P0 BRA `(.L_x_560) ;  /* 0x00000000000c8947 */ /* 0x000fea0003800000 */
[----:B------:R-:W2:Y:S04]  /*d8c0*/  LDG.E R3, desc[UR40][R10.64] ;  /* 0x000000280a037981 */ /* 0x000ea8000c1e1900 */
[----:B-----5:R-:W2:Y:S02]  /*d8d0*/  LDG.E R0, desc[UR40][R10.64+0x4] ;  /* 0x000004280a007981 */ /* 0x020ea4000c1e1900 */
[----:B--2---:R-:W-:-:S07]  /*d8e0*/  IMAD.IADD R0, R0, 0x1, -R3 ;  /* 0x0000000100007824 */ /* 0x004fce00078e0a03 */
.L_x_560:
[----:B------:R-:W1:Y:S01]  /*d8f0*/  SHFL.IDX PT, R3, R206, RZ, 0x1f ;  /* 0x00001fffce037589 */ /* 0x000e6200000e0000 */
[----:B------:R-:W-:Y:S01]  /*d900*/  ISETP.NE.AND P6, PT, R14, RZ, PT ;  /* 0x000000ff0e00720c */ /* 0x000fe20003fc5270 */
[--C-:B------:R-:W-:Y:S01]  /*d910*/  IMAD.X R57, RZ, RZ, R5.reuse, P5 ;  /* 0x000000ffff397224 */ /* 0x100fe200028e0605 */
[----:B------:R-:W-:Y:S01]  /*d920*/  IADD3.X R49, RZ, R5, RZ, P3, !PT ;  /* 0x00000005ff317210 */ /* 0x000fe20001ffe4ff */
[--C-:B------:R-:W-:Y:S01]  /*d930*/  IMAD.X R41, RZ, RZ, R5.reuse, P1 ;  /* 0x000000ffff297224 */ /* 0x100fe200008e0605 */
[C---:B------:R-:W-:Y:S01]  /*d940*/  IADD3 R65, P1, R4.reuse, 0xc000, RZ ;  /* 0x0000c00004417810 */ /* 0x040fe20007f3e0ff */
[--C-:B------:R-:W-:Y:S01]  /*d950*/  IMAD.X R37, RZ, RZ, R5.reuse, P6 ;  /* 0x000000ffff257224 */ /* 0x100fe200030e0605 */
[C---:B------:R-:W-:Y:S01]  /*d960*/  IADD3 R61, P6, R4.reuse, 0xb000, RZ ;  /* 0x0000b000043d7810 */ /* 0x040fe20007fde0ff */
[--C-:B------:R-:W-:Y:S01]  /*d970*/  IMAD.X R45, RZ, RZ, R5.reuse, P2 ;  /* 0x000000ffff2d7224 */ /* 0x100fe200010e0605 */
[C---:B------:R-:W-:Y:S01]  /*d980*/  IADD3 R69, P2, R4.reuse, 0xd000, RZ ;  /* 0x0000d00004457810 */ /* 0x040fe20007f5e0ff */
[----:B------:R-:W-:Y:S01]  /*d990*/  IMAD.X R53, RZ, RZ, R5, P4 ;  /* 0x000000ffff357224 */ /* 0x000fe200020e0605 */
[----:B------:R-:W-:-:S02]  /*d9a0*/  IADD3 R73, P3, R4, 0xe000, RZ ;  /* 0x0000e00004497810 */ /* 0x000fc40007f7e0ff */
[C---:B------:R-:W-:Y:S02]  /*d9b0*/  IADD3 R10, P4, R4.reuse, 0xf000, RZ ;  /* 0x0000f000040a7810 */ /* 0x040fe40007f9e0ff */
[----:B------:R-:W-:Y:S02]  /*d9c0*/  LOP3.LUT R60, R61, 0x380, RZ, 0xc0, !PT ;  /* 0x000003803d3c7812 */ /* 0x000fe400078ec0ff */
[----:B------:R-:W-:Y:S02]  /*d9d0*/  LOP3.LUT R64, R65, 0x380, RZ, 0xc0, !PT ;  /* 0x0000038041407812 */ /* 0x000fe400078ec0ff */
[----:B------:R-:W-:Y:S02]  /*d9e0*/  LOP3.LUT R68, R69, 0x380, RZ, 0xc0, !PT ;  /* 0x0000038045447812 */ /* 0x000fe400078ec0ff */
[----:B------:R-:W-:Y:S02]  /*d9f0*/  LOP3.LUT R72, R73, 0x380, RZ, 0xc0, !PT ;  /* 0x0000038049487812 */ /* 0x000fe400078ec0ff */
[----:B------:R-:W-:-:S02]  /*da00*/  LOP3.LUT R7, R4, 0x380, RZ, 0xc0, !PT ;  /* 0x0000038004077812 */ /* 0x000fc400078ec0ff */
[----:B-1----:R-:W-:Y:S02]  /*da10*/  ISETP.NE.AND P5, PT, R3, RZ, PT ;  /* 0x000000ff0300720c */ /* 0x002fe40003fa5270 */
[----:B------:R-:W-:Y:S02]  /*da20*/  LOP3.LUT R3, R10, 0x380, RZ, 0xc0, !PT ;  /* 0x000003800a037812 */ /* 0x000fe400078ec0ff */
[----:B------:R-:W-:Y:S02]  /*da30*/  SHF.R.U64 R60, R60, 0x3, RZ ;  /* 0x000000033c3c7819 */ /* 0x000fe400000012ff */
[----:B------:R-:W-:Y:S02]  /*da40*/  SHF.R.U64 R64, R64, 0x3, RZ ;  /* 0x0000000340407819 */ /* 0x000fe400000012ff */
[----:B------:R-:W-:Y:S02]  /*da50*/  SHF.R.U64 R68, R68, 0x3, RZ ;  /* 0x0000000344447819 */ /* 0x000fe400000012ff */
[----:B------:R-:W-:-:S02]  /*da60*/  SHF.R.U64 R72, R72, 0x3, RZ ;  /* 0x0000000348487819 */ /* 0x000fc400000012ff */
[----:B------:R-:W-:Y:S02]  /*da70*/  SHF.R.U64 R7, R7, 0x3, RZ ;  /* 0x0000000307077819 */ /* 0x000fe400000012ff */
[----:B------:R-:W-:Y:S02]  /*da80*/  SHF.R.U64 R3, R3, 0x3, RZ ;  /* 0x0000000303037819 */ /* 0x000fe400000012ff */
[----:B------:R-:W-:Y:S01]  /*da90*/  LOP3.LUT R60, R60, R61, RZ, 0x3c, !PT ;  /* 0x0000003d3c3c7212 */ /* 0x000fe200078e3cff */
[--C-:B------:R-:W-:Y:S01]  /*daa0*/  IMAD.X R61, RZ, RZ, R5.reuse, P6 ;  /* 0x000000ffff3d7224 */ /* 0x100fe200030e0605 */
[----:B------:R-:W-:Y:S01]  /*dab0*/  LOP3.LUT R64, R64, R65, RZ, 0x3c, !PT ;  /* 0x0000004140407212 */ /* 0x000fe200078e3cff */
[--C-:B------:R-:W-:Y:S01]  /*dac0*/  IMAD.X R65, RZ, RZ, R5.reuse, P1 ;  /* 0x000000ffff417224 */ /* 0x100fe200008e0605 */
[----:B------:R-:W-:Y:S01]  /*dad0*/  LOP3.LUT R68, R68, R69, RZ, 0x3c, !PT ;  /* 0x0000004544447212 */ /* 0x000fe200078e3cff */
[--C-:B------:R-:W-:Y:S01]  /*dae0*/  IMAD.X R69, RZ, RZ, R5.reuse, P2 ;  /* 0x000000ffff457224 */ /* 0x100fe200010e0605 */
[----:B------:R-:W-:Y:S01]  /*daf0*/  LOP3.LUT R72, R72, R73, RZ, 0x3c, !PT ;  /* 0x0000004948487212 */ /* 0x000fe200078e3cff */
[--C-:B------:R-:W-:Y:S01]  /*db00*/  IMAD.X R73, RZ, RZ, R5.reuse, P3 ;  /* 0x000000ffff497224 */ /* 0x100fe200018e0605 */
[----:B------:R-:W-:Y:S01]  /*db10*/  LOP3.LUT R6, R7, R4, RZ, 0x3c, !PT ;  /* 0x0000000407067212 */ /* 0x000fe200078e3cff */
[----:B------:R-:W-:Y:S01]  /*db20*/  IMAD.MOV.U32 R7, RZ, RZ, R5 ;  /* 0x000000ffff077224 */ /* 0x000fe200078e0005 */
[----:B------:R-:W-:-:S02]  /*db30*/  IADD3.X R77, RZ, R5, RZ, P4, !PT ;  /* 0x00000005ff4d7210 */ /* 0x000fc400027fe4ff */
[----:B------:R-:W-:Y:S02]  /*db40*/  LOP3.LUT R76, R3, R10, RZ, 0x3c, !PT ;  /* 0x0000000a034c7212 */ /* 0x000fe400078e3cff */
[----:B------:R-:W-:Y:S02]  /*db50*/  SHF.R.S32.HI R80, RZ, 0x1f, R198 ;  /* 0x0000001fff507819 */ /* 0x000fe400000114c6 */
[----:B------:R-:W-:Y:S02]  /*db60*/  SEL R83, R201, RZ, !P0 ;  /* 0x000000ffc9537207 */ /* 0x000fe40004000000 */
[----:B------:R-:W-:Y:S02]  /*db70*/  SEL R205, R205, RZ, !P0 ;  /* 0x000000ffcdcd7207 */ /* 0x000fe40004000000 */
[----:B-----5:R-:W-:Y:S01]  /*db80*/  SHF.R.S32.HI R81, RZ, 0x1f, R24 ;  /* 0x0000001fff517819 */ /* 0x020fe20000011418 */
[----:B------:R-:W-:Y:S06]  /*db90*/  @P5 BRA `(.L_x_561) ;  /* 0x0000000000645947 */ /* 0x000fec0003800000 */
[----:B------:R-:W-:Y:S01]  /*dba0*/  ULDC.64 UR4, c[0x0][0xb70] ;  /* 0x0002dc0000047ab9 */ /* 0x000fe20000000a00 */
[----:B------:R-:W-:Y:S02]  /*dbb0*/  IMAD.MOV.U32 R4, RZ, RZ, R24 ;  /* 0x000000ffff047224 */ /* 0x000fe400078e0018 */
[----:B------:R-:W-:Y:S02]  /*dbc0*/  IMAD R3, R80, UR4, RZ ;  /* 0x0000000450037c24 */ /* 0x000fe4000f8e02ff */
[----:B------:R-:W-:Y:S02]  /*dbd0*/  IMAD.MOV.U32 R5, RZ, RZ, R81 ;  /* 0x000000ffff057224 */ /* 0x000fe400078e0051 */
[C---:B------:R-:W-:Y:S02]  /*dbe0*/  IMAD R3, R198.reuse, UR5, R3 ;  /* 0x00000005c6037c24 */ /* 0x040fe4000f8e0203 */
[----:B------:R-:W-:Y:S01]  /*dbf0*/  IMAD.WIDE.U32 R4, R198, UR4, R4 ;  /* 0x00000004c6047c25 */ /* 0x000fe2000f8e0004 */
[----:B------:R-:W-:-:S03]  /*dc00*/  ULDC.64 UR4, c[0x0][0xb78] ;  /* 0x0002de0000047ab9 */ /* 0x000fc60000000a00 */
[----:B------:R-:W-:Y:S02]  /*dc10*/  IMAD.IADD R5, R5, 0x1, R3 ;  /* 0x0000000105057824 */ /* 0x000fe400078e0203 */
[----:B------:R-:W-:Y:S02]  /*dc20*/  IMAD.MOV R11, RZ, RZ, -R191 ;  /* 0x000000ffff0b7224 */ /* 0x000fe400078e0abf */
[----:B------:R-:W-:Y:S02]  /*dc30*/  IMAD R3, R205, UR4, RZ ;  /* 0x00000004cd037c24 */ /* 0x000fe4000f8e02ff */
[----:B------:R-:W-:Y:S01]  /*dc40*/  IMAD R15, R203, 0x40, R188 ;  /* 0x00000040cb0f7824 */ /* 0x000fe200078e02bc */
[----:B------:R-:W-:Y:S01]  /*dc50*/  ISETP.NE.AND P0, PT, R190, R11, PT ;  /* 0x0000000bbe00720c */ /* 0x000fe20003f05270 */
[----:B------:R-:W-:-:S03]  /*dc60*/  IMAD.WIDE.U32 R4, R83, UR4, R4 ;  /* 0x0000000453047c25 */ /* 0x000fc6000f8e0004 */
[----:B------:R-:W-:Y:S01]  /*dc70*/  SHF.R.S32.HI R11, RZ, 0x1f, R15 ;  /* 0x0000001fff0b7819 */ /* 0x000fe2000001140f */
[----:B------:R-:W-:Y:S01]  /*dc80*/  IMAD R14, R83, UR5, R3 ;  /* 0x00000005530e7c24 */ /* 0x000fe2000f8e0203 */
[C---:B------:R-:W-:Y:S01]  /*dc90*/  IADD3 R3, R15.reuse, 0x8, RZ ;  /* 0x000000080f037810 */ /* 0x040fe20007ffe0ff */
[----:B------:R-:W-:Y:S01]  /*dca0*/  ULDC.64 UR4, c[0x0][0xb40] ;  /* 0x0002d00000047ab9 */ /* 0x000fe20000000a00 */
[C---:B------:R-:W-:Y:S02]  /*dcb0*/  IADD3 R10, P2, R15.reuse, R4, RZ ;  /* 0x000000040f0a7210 */ /* 0x040fe40007f5e0ff */
[-C--:B------:R-:W-:Y:S02]  /*dcc0*/  ISETP.GE.OR P1, PT, R15, R0.reuse, P0 ;  /* 0x000000000f00720c */ /* 0x080fe40000726670 */
[----:B------:R-:W-:Y:S02]  /*dcd0*/  ISETP.GE.OR P0, PT, R3, R0, P0 ;  /* 0x000000000300720c */ /* 0x000fe40000706670 */
[----:B------:R-:W-:-:S02]  /*dce0*/  IADD3.X R11, R11, R5, R14, P2, !PT ;  /* 0x000000050b0b7210 */ /* 0x000fc400017fe40e */
[----:B------:R-:W-:-:S04]  /*dcf0*/  LEA R4, P2, R10, UR4, 0x2 ;  /* 0x000000040a047c11 */ /* 0x000fc8000f8410ff */
[----:B------:R-:W-:-:S05]  /*dd00*/  LEA.HI.X R5, R10, UR5, R11, 0x2, P2 ;  /* 0x000000050a057c11 */ /* 0x000fca00090f140b */
[----:B------:R1:W-:Y:S04]  /*dd10*/  @!P1 STG.E desc[UR40][R4.64], R21 ;  /* 0x0000001504009986 */ /* 0x0003e8000c101928 */
[----:B------:R1:W-:Y:S02]  /*dd20*/  @!P0 STG.E desc[UR40][R4.64+0x20], R20 ;  /* 0x0000201404008986 */ /* 0x0003e4000c101928 */
.L_x_561:
[----:B------:R-:W2:Y:S01]  /*dd30*/  LDC R90, c[0x0][0xa8c] ;  /* 0x0002a300ff5a7b82 */ /* 0x000ea20000000800 */
[----:B------:R-:W-:Y:S01]  /*dd40*/  ULDC.64 UR4, c[0x0][0xaa0] ;  /* 0x0002a80000047ab9 */ /* 0x000fe20000000a00 */
[--C-:B-1----:R-:W-:Y:S01]  /*dd50*/  SHF.R.S32.HI R21, RZ, 0x1f, R187.reuse ;  /* 0x0000001fff157819 */ /* 0x102fe200000114bb */
[----:B------:R-:W-:Y:S01]  /*dd60*/  IMAD R3, R81, UR4, RZ ;  /* 0x0000000451037c24 */ /* 0x000fe2000f8e02ff */
[----:B------:R-:W5:Y:S01]  /*dd70*/  LD.E.128 R4, desc[UR40][R6.64] ;  /* 0x0000002806047980 */ /* 0x000f62000c101d00 */
[----:B------:R-:W-:Y:S02]  /*dd80*/  IMAD.MOV.U32 R20, RZ, RZ, R187 ;  /* 0x000000ffff147224 */ /* 0x000fe400078e00bb */
[C---:B------:R-:W-:Y:S01]  /*dd90*/  IMAD R3, R24.reuse, UR5, R3 ;  /* 0x0000000518037c24 */ /* 0x040fe2000f8e0203 */
[----:B------:R-:W5:Y:S01]  /*dda0*/  LD.E.128 R8, desc[UR40][R8.64] ;  /* 0x0000002808087980 */ /* 0x000f62000c101d00 */
[----:B------:R-:W-:Y:S01]  /*ddb0*/  IMAD.WIDE.U32 R20, R24, UR4, R20 ;  /* 0x0000000418147c25 */ /* 0x000fe2000f8e0014 */
[----:B------:R-:W-:-:S02]  /*ddc0*/  ULDC.64 UR4, c[0x0][0xae0] ;  /* 0x0002b80000047ab9 */ /* 0x000fc40000000a00 */
[----:B------:R-:W5:Y:S01]  /*ddd0*/  LD.E.128 R12, desc[UR40][R12.64] ;  /* 0x000000280c0c7980 */ /* 0x000f62000c101d00 */
[----:B------:R-:W-:Y:S02]  /*dde0*/  IMAD.IADD R21, R21, 0x1, R3 ;  /* 0x0000000115157824 */ /* 0x000fe400078e0203 */
[----:B------:R-:W-:Y:S01]  /*ddf0*/  VIADD R3, R187, 0x40 ;  /* 0x00000040bb037836 */ /* 0x000fe20000000000 */
[----:B------:R-:W5:Y:S01]  /*de00*/  LD.E.128 R28, desc[UR40][R28.64] ;  /* 0x000000281c1c7980 */ /* 0x000f62000c101d00 */
[----:B------:R-:W-:Y:S02]  /*de10*/  IMAD R81, R80, UR4, RZ ;  /* 0x0000000450517c24 */ /* 0x000fe4000f8e02ff */
[----:B------:R-:W-:Y:S01]  /*de20*/  IMAD R85, R203, -0x40, R0 ;  /* 0xffffffc0cb557824 */ /* 0x000fe200078e0200 */
[----:B------:R-:W5:Y:S01]  /*de30*/  LD.E.128 R32, desc[UR40][R32.64] ;  /* 0x0000002820207980 */ /* 0x000f62000c101d00 */
[----:B--2---:R-:W-:-:S03]  /*de40*/  ISETP.GE.AND P3, PT, R3, R90, PT ;  /* 0x0000005a0300720c */ /* 0x004fc60003f66270 */
[----:B------:R-:W5:Y:S01]  /*de50*/  LD.E.128 R36, desc[UR40][R36.64] ;  /* 0x0000002824247980 */ /* 0x000f62000c101d00 */
[----:B------:R-:W-:Y:S02]  /*de60*/  VIADD R0, R192, 0x20 ;  /* 0x00000020c0007836 */ /* 0x000fe40000000000 */
[C---:B------:R-:W-:Y:S01]  /*de70*/  IMAD R81, R198.reuse, UR5, R81 ;  /* 0x00000005c6517c24 */ /* 0x040fe2000f8e0251 */
[----:B------:R-:W5:Y:S01]  /*de80*/  LD.E.128 R40, desc[UR40][R40.64] ;  /* 0x0000002828287980 */ /* 0x000f62000c101d00 */
[----:B------:R-:W-:Y:S01]  /*de90*/  IMAD.WIDE.U32 R20, R198, UR4, R20 ;  /* 0x00000004c6147c25 */ /* 0x000fe2000f8e0014 */
[----:B------:R-:W-:Y:S01]  /*dea0*/  SEL R24, RZ, 0xffffffff, P3 ;  /* 0xffffffffff187807 */ /* 0x000fe20001800000 */
[----:B------:R-:W-:Y:S01]  /*deb0*/  ULDC.64 UR4, c[0x0][0xae8] ;  /* 0x0002ba0000047ab9 */ /* 0x000fe20000000a00 */
[----:B------:R-:W5:Y:S01]  /*dec0*/  LD.E.128 R44, desc[UR40][R44.64] ;  /* 0x000000282c2c7980 */ /* 0x000f62000c101d00 */
[C---:B------:R-:W-:Y:S01]  /*ded0*/  ISETP.GE.AND P2, PT, R187.reuse, R90, PT ;  /* 0x0000005abb00720c */ /* 0x040fe20003f46270 */
[----:B------:R-:W-:-:S02]  /*dee0*/  VIADD R86, R187, 0x80 ;  /* 0x00000080bb567836 */ /* 0x000fc40000000000 */
[----:B------:R-:W5:Y:S01]  /*def0*/  LD.E.128 R48, desc[UR40][R48.64] ;  /* 0x0000002830307980 */ /* 0x000f62000c101d00 */
[----:B------:R-:W-:-:S03]  /*df00*/  IADD3 R87, R187, 0xc0, RZ ;  /* 0x000000c0bb577810 */ /* 0x000fc60007ffe0ff */
[----:B------:R-:W5:Y:S04]  /*df10*/  LD.E.128 R52, desc[UR40][R52.64] ;  /* 0x0000002834347980 */ /* 0x000f68000c101d00 */
[----:B------:R-:W5:Y:S04]  /*df20*/  LD.E.128 R56, desc[UR40][R56.64] ;  /* 0x0000002838387980 */ /* 0x000f68000c101d00 */
[----:B------:R-:W5:Y:S04]  /*df30*/  LD.E.128 R60, desc[UR40][R60.64] ;  /* 0x000000283c3c7980 */ /* 0x000f68000c101d00 */
[----:B------:R-:W5:Y:S04]  /*df40*/  LD.E.128 R64, desc[UR40][R64.64] ;  /* 0x0000002840407980 */ /* 0x000f68000c101d00 */
[----:B------:R-:W5:Y:S04]  /*df50*/  LD.E.128 R68, desc[UR40][R68.64] ;  /* 0x0000002844447980 */ /* 0x000f68000c101d00 */
[----:B------:R-:W5:Y:S04]  /*df60*/  LD.E.128 R72, desc[UR40][R72.64] ;  /* 0x0000002848487980 */ /* 0x000f68000c101d00 */
[----:B------:R-:W5:Y:S01]  /*df70*/  LD.E.128 R76, desc[UR40][R76.64] ;  /* 0x000000284c4c7980 */ /* 0x000f62000c101d00 */
[----:B------:R-:W-:Y:S01]  /*df80*/  IMAD.IADD R21, R21, 0x1, R81 ;  /* 0x0000000115157824 */ /* 0x000fe200078e0251 */
[----:B------:R-:W-:Y:S01]  /*df90*/  ISETP.GE.AND P0, PT, R0, R85, PT ;  /* 0x000000550000720c */ /* 0x000fe20003f06270 */
[----:B------:R-:W-:Y:S01]  /*dfa0*/  IMAD.SHL.U32 R81, R24, 0x2, RZ ;  /* 0x0000000218517824 */ /* 0x000fe200078e00ff */
[----:B------:R-:W-:Y:S01]  /*dfb0*/  @!PT LDS RZ, [RZ] ;  /* 0x00000000fffff984 */ /* 0x000fe20000000800 */
[----:B------:R-:W-:Y:S01]  /*dfc0*/  @!PT LDS RZ, [RZ] ;  /* 0x00000000fffff984 */ /* 0x000fe20000000800 */
[----:B------:R-:W-:Y:S01]  /*dfd0*/  @!PT LDS RZ, [RZ] ;  /* 0x00000000fffff984 */ /* 0x000fe20000000800 */
[----:B------:R-:W-:Y:S01]  /*dfe0*/  @!PT LDS RZ, [RZ] ;  /* 0x00000000fffff984 */ /* 0x000fe20000000800 */
[----:B------:R1:W-:Y:S06]  /*dff0*/  MEMBAR.ALL.CTA ;  /* 0x0000000000007992 */ /* 0x0003ec0000008000 */
[----:B-1----:R-:W1:Y:S01]  /*e000*/  FENCE.VIEW.ASYNC.S ;  /* 0x00000000000073c6 */ /* 0x002e620000000000 */
[----:B------:R-:W-:Y:S01]  /*e010*/  SEL R0, RZ, 0x1, P2 ;  /* 0x00000001ff007807 */ /* 0x000fe20001000000 */
[C---:B------:R-:W-:Y:S01]  /*e020*/  VIADD R88, R187.reuse, 0x100 ;  /* 0x00000100bb587836 */ /* 0x040fe20000000000 */
[-C--:B------:R-:W-:Y:S01]  /*e030*/  ISETP.GE.AND P2, PT, R86, R90.reuse, PT ;  /* 0x0000005a5600720c */ /* 0x080fe20003f46270 */
[----:B------:R-:W-:Y:S01]  /*e040*/  VIADD R89, R187, 0x140 ;  /* 0x00000140bb597836 */ /* 0x000fe20000000000 */
[----:B------:R-:W-:Y:S01]  /*e050*/  ISETP.GE.AND P3, PT, R87, R90, PT ;  /* 0x0000005a5700720c */ /* 0x000fe20003f66270 */
[----:B------:R-:W-:Y:S01]  /*e060*/  VIADD R80, R187, 0x180 ;  /* 0x00000180bb507836 */ /* 0x000fe20000000000 */
[----:B------:R-:W-:Y:S01]  /*e070*/  LOP3.LUT R0, R81, 0x2, R0, 0xe2, !PT ;  /* 0x0000000251007812 */ /* 0x000fe200078ee200 */
[----:B------:R-:W-:Y:S01]  /*e080*/  VIADD R82, R187, 0x1c0 ;  /* 0x000001c0bb527836 */ /* 0x000fe20000000000 */
[----:B------:R-:W-:Y:S01]  /*e090*/  SEL R81, RZ, 0x4, P2 ;  /* 0x00000004ff517807 */ /* 0x000fe20001000000 */
[----:B------:R-:W-:Y:S01]  /*e0a0*/  BSSY B1, `(.L_x_562) ;  /* 0x0000033000017945 */ /* 0x000fe20003800000 */
[----:B------:R-:W-:-:S02]  /*e0b0*/  SEL R24, RZ, 0x8, P3 ;  /* 0x00000008ff187807 */ /* 0x000fc40001800000 */
[----:B------:R-:W-:Y:S02]  /*e0c0*/  ISETP.GE.AND P2, PT, R88, R90, PT ;  /* 0x0000005a5800720c */ /* 0x000fe40003f46270 */
[----:B------:R-:W-:Y:S01]  /*e0d0*/  LOP3.LUT R24, R24, R0, R81, 0xfe, !PT ;  /* 0x0000000018187212 */ /* 0x000fe200078efe51 */
[----:B------:R-:W-:Y:S01]  /*e0e0*/  VIADD R0, R2, 0x28c20 ;  /* 0x00028c2002007836 */ /* 0x000fe20000000000 */
[-C--:B------:R-:W-:Y:S02]  /*e0f0*/  ISETP.GE.AND P3, PT, R89, R90.reuse, PT ;  /* 0x0000005a5900720c */ /* 0x080fe40003f66270 */
[----:B------:R-:W-:Y:S02]  /*e100*/  ISETP.GE.AND P4, PT, R80, R90, PT ;  /* 0x0000005a5000720c */ /* 0x000fe40003f86270 */
[----:B------:R-:W-:Y:S02]  /*e110*/  ISETP.GE.AND P1, PT, R192, R85, PT ;  /* 0x00000055c000720c */ /* 0x000fe40003f26270 */
[----:B------:R-:W-:-:S02]  /*e120*/  SEL R81, RZ, 0x10, P2 ;  /* 0x00000010ff517807 */ /* 0x000fc40001000000 */
[----:B------:R-:W-:Y:S02]  /*e130*/  SEL R80, RZ, 0x20, P3 ;  /* 0x00000020ff507807 */ /* 0x000fe40001800000 */
[----:B------:R-:W-:Y:S02]  /*e140*/  PRMT R0, RZ, 0x654, R0 ;  /* 0x00000654ff007816 */ /* 0x000fe40000000000 */
[----:B------:R-:W-:Y:S01]  /*e150*/  LOP3.LUT R81, R80, R24, R81, 0xfe, !PT ;  /* 0x0000001850517212 */ /* 0x000fe200078efe51 */
[----:B------:R-:W-:Y:S01]  /*e160*/  IMAD R24, R205, UR4, RZ ;  /* 0x00000004cd187c24 */ /* 0x000fe2000f8e02ff */
[----:B-1----:R1:W-:Y:S01]  /*e170*/  SYNCS.ARRIVE.TRANS64.RED.A1T0 RZ, [R0+URZ], RZ ;  /* 0x000000ff00ff79a7 */ /* 0x0023e2000810043f */
[----:B------:R-:W-:Y:S02]  /*e180*/  ISETP.GE.AND P2, PT, R82, R90, PT ;  /* 0x0000005a5200720c */ /* 0x000fe40003f46270 */
[C---:B------:R-:W-:Y:S01]  /*e190*/  IMAD R85, R83.reuse, UR5, R24 ;  /* 0x0000000553557c24 */ /* 0x040fe2000f8e0218 */
[----:B------:R-:W-:Y:S01]  /*e1a0*/  SHF.R.S32.HI R193, RZ, 0x1f, R192 ;  /* 0x0000001fffc17819 */ /* 0x000fe200000114c0 */
[----:B------:R-:W-:Y:S01]  /*e1b0*/  IMAD.WIDE.U32 R82, R83, UR4, R20 ;  /* 0x0000000453527c25 */ /* 0x000fe2000f8e0014 */
[----:B------:R-:W-:-:S02]  /*e1c0*/  SEL R21, RZ, 0x80, P2 ;  /* 0x00000080ff157807 */ /* 0x000fc40001000000 */
[----:B-1----:R-:W-:Y:S02]  /*e1d0*/  SEL R0, RZ, 0x40, P4 ;  /* 0x00000040ff007807 */ /* 0x002fe40002000000 */
[----:B------:R-:W-:Y:S02]  /*e1e0*/  IADD3 R91, R83, R85, RZ ;  /* 0x00000055535b7210 */ /* 0x000fe40007ffe0ff */
[----:B------:R-:W-:Y:S01]  /*e1f0*/  LOP3.LUT R0, R81, R0, RZ, 0xfc, !PT ;  /* 0x0000000051007212 */ /* 0x000fe200078efcff */
[----:B------:R-:W-:-:S03]  /*e200*/  IMAD.WIDE R80, R203, 0x40, R192 ;  /* 0x00000040cb507825 */ /* 0x000fc600078e02c0 */
[----:B------:R-:W-:Y:S01]  /*e210*/  LOP3.LUT R24, R0, R21, RZ, 0xfc, !PT ;  /* 0x0000001500187212 */ /* 0x000fe200078efcff */
[----:B------:R-:W-:Y:S06]  /*e220*/  @P1 BRA `(.L_x_563) ;  /* 0x0000000000681947 */ /* 0x000fec0003800000 */
[----:B------:R-:W-:Y:S01]  /*e230*/  ULDC.64 UR4, c[0x0][0xad8] ;  /* 0x0002b60000047ab9 */ /* 0x000fe20000000a00 */
[----:B------:R-:W-:Y:S01]  /*e240*/  IMAD.MOV.U32 R20, RZ, RZ, R82 ;  /* 0x000000ffff147224 */ /* 0x000fe200078e0052 */
[-C--:B------:R-:W-:Y:S01]  /*e250*/  ISETP.GE.AND P2, PT, R187, R90.reuse, PT ;  /* 0x0000005abb00720c */ /* 0x080fe20003f46270 */
[----:B------:R-:W-:Y:S01]  /*e260*/  IMAD R85, R81, UR4, RZ ;  /* 0x0000000451557c24 */ /* 0x000fe2000f8e02ff */
[-C--:B------:R-:W-:Y:S01]  /*e270*/  ISETP.GE.AND P3, PT, R3, R90.reuse, PT ;  /* 0x0000005a0300720c */ /* 0x080fe20003f66270 */
[----:B------:R-:W-:Y:S01]  /*e280*/  IMAD.MOV.U32 R21, RZ, RZ, R91 ;  /* 0x000000ffff157224 */ /* 0x000fe200078e005b */
[----:B------:R-:W-:Y:S01]  /*e290*/  ISETP.GE.AND P4, PT, R89, R90, PT ;  /* 0x0000005a5900720c */ /* 0x000fe20003f86270 */
        /* <DEDUP_REMOVED lines=8> */
[----:B------:R-:W-:-:S03]  /*e320*/  ISETP.GE.AND P1, PT, R86, R90, PT ;  /* 0x0000005a5600720c */ /* 0x000fc60003f26270 */
[----:B-----5:R1:W-:Y:S01]  /*e330*/  @!P2 STG.E.128 desc[UR40][R84.64], R4 ;  /* 0x000000045400a986 */ /* 0x0203e2000c101d28 */
[----:B------:R-:W-:-:S03]  /*e340*/  ISETP.GE.AND P2, PT, R87, R90, PT ;  /* 0x0000005a5700720c */ /* 0x000fc60003f46270 */
[----:B------:R1:W-:Y:S01]  /*e350*/  @!P3 STG.E.128 desc[UR40][R84.64+0x80], R12 ;  /* 0x0000800c5400b986 */ /* 0x0003e2000c101d28 */
[----:B------:R-:W-:-:S03]  /*e360*/  ISETP.GE.AND P3, PT, R88, R90, PT ;  /* 0x0000005a5800720c */ /* 0x000fc60003f66270 */
[----:B------:R1:W-:Y:S04]  /*e370*/  @!P4 STG.E.128 desc[UR40][R84.64+0x280], R56 ;  /* 0x000280385400c986 */ /* 0x0003e8000c101d28 */
[----:B------:R1:W-:Y:S04]  /*e380*/  @!P1 STG.E.128 desc[UR40][R84.64+0x100], R32 ;  /* 0x0001002054009986 */ /* 0x0003e8000c101d28 */
[----:B------:R1:W-:Y:S04]  /*e390*/  @!P2 STG.E.128 desc[UR40][R84.64+0x180], R40 ;  /* 0x000180285400a986 */ /* 0x0003e8000c101d28 */
[----:B------:R1:W-:Y:S04]  /*e3a0*/  @!P3 STG.E.128 desc[UR40][R84.64+0x200], R48 ;  /* 0x000200305400b986 */ /* 0x0003e8000c101d28 */
[----:B------:R1:W-:Y:S04]  /*e3b0*/  @P5 STG.E.128 desc[UR40][R84.64+0x300], R64 ;  /* 0x0003004054005986 */ /* 0x0003e8000c101d28 */
[----:B------:R1:W-:Y:S02]  /*e3c0*/  @P6 STG.E.128 desc[UR40][R84.64+0x380], R72 ;  /* 0x0003804854006986 */ /* 0x0003e4000c101d28 */
.L_x_563:
[----:B------:R-:W-:Y:S05]  /*e3d0*/  BSYNC B1 ;  /* 0x0000000000017941 */ /* 0x000fea0003800000 */
.L_x_562:
[----:B------:R-:W-:Y:S05]  /*e3e0*/  @P0 BRA `(.L_x_564) ;  /* 0x0000000c00040947 */ /* 0x000fea0003800000 */
[----:B-1---5:R-:W-:Y:S01]  /*e3f0*/  IADD3 R7, P0, R80, 0x20, RZ ;  /* 0x0000002050077810 */ /* 0x022fe20007f1e0ff */
[----:B------:R-:W-:Y:S01]  /*e400*/  ULDC.64 UR4, c[0x0][0xad8] ;  /* 0x0002b60000047ab9 */ /* 0x000fe20000000a00 */
[----:B------:R-:W-:Y:S01]  /*e410*/  IMAD.MOV.U32 R4, RZ, RZ, R82 ;  /* 0x000000ffff047224 */ /* 0x000fe200078e0052 */
[-C--:B------:R-:W-:Y:S01]  /*e420*/  ISETP.GE.AND P4, PT, R3, R90.reuse, PT ;  /* 0x0000005a0300720c */ /* 0x080fe20003f86270 */
[----:B------:R-:W-:Y:S01]  /*e430*/  IMAD.MOV.U32 R5, RZ, RZ, R91 ;  /* 0x000000ffff057224 */ /* 0x000fe200078e005b */
[-C--:B------:R-:W-:Y:S01]  /*e440*/  ISETP.GE.AND P3, PT, R86, R90.reuse, PT ;  /* 0x0000005a5600720c */ /* 0x080fe20003f66270 */
[----:B------:R-:W-:Y:S01]  /*e450*/  IMAD.X R80, RZ, RZ, R81, P0 ;  /* 0x000000ffff507224 */ /* 0x000fe200000e0651 */
[-C--:B------:R-:W-:Y:S01]  /*e460*/  ISETP.GE.AND P5, PT, R187, R90.reuse, PT ;  /* 0x0000005abb00720c */ /* 0x080fe20003fa6270 */
[----:B------:R-:W-:Y:S01]  /*e470*/  IMAD.WIDE.U32 R4, R7, UR4, R4 ;  /* 0x0000000407047c25 */ /* 0x000fe2000f8e0004 */
[-C--:B------:R-:W-:Y:S02]  /*e480*/  ISETP.GE.AND P2, PT, R87, R90.reuse, PT ;  /* 0x0000005a5700720c */ /* 0x080fe40003f46270 */
[-C--:B------:R-:W-:Y:S01]  /*e490*/  ISETP.GE.AND P1, PT, R88, R90.reuse, PT ;  /* 0x0000005a5800720c */ /* 0x080fe20003f26270 */
[----:B------:R-:W-:Y:S01]  /*e4a0*/  IMAD R80, R80, UR4, RZ ;  /* 0x0000000450507c24 */ /* 0x000fe2000f8e02ff */
[----:B------:R-:W-:-:S03]  /*e4b0*/  ISETP.GE.AND P0, PT, R89, R90, PT ;  /* 0x0000005a5900720c */ /* 0x000fc60003f06270 */
[----:B------:R-:W-:Y:S01]  /*e4c0*/  IMAD R3, R7, UR5, R80 ;  /* 0x0000000507037c24 */ /* 0x000fe2000f8e0250 */
[----:B------:R-:W-:Y:S02]  /*e4d0*/  ULDC.64 UR4, c[0x0][0xa80] ;  /* 0x0002a00000047ab9 */ /* 0x000fe40000000a00 */
[----:B------:R-:W-:Y:S02]  /*e4e0*/  LEA R6, P6, R4, UR4, 0x1 ;  /* 0x0000000404067c11 */ /* 0x000fe4000f8c08ff */
[----:B------:R-:W-:-:S04]  /*e4f0*/  IADD3 R3, R5, R3, RZ ;  /* 0x0000000305037210 */ /* 0x000fc80007ffe0ff */
        /* <DEDUP_REMOVED lines=13> */
.L_x_559:
[----:B------:R-:W-:Y:S01]  /*e5d0*/  ULDC.64 UR4, c[0x0][0xbd8] ;  /* 0x0002f60000047ab9 */ /* 0x000fe20000000a00 */
[----:B------:R-:W-:Y:S01]  /*e5e0*/  IMAD.MOV.U32 R3, RZ, RZ, RZ ;  /* 0x000000ffff037224 */ /* 0x000fe200078e00ff */
[----:B------:R-:W-:Y:S01]  /*e5f0*/  ISETP.NE.U32.AND P0, PT, RZ, UR4, PT ;  /* 0x00000004ff007c0c */ /* 0x000fe2000bf05070 */
[----:B------:R-:W2:Y:S01]  /*e600*/  LDC R12, c[0x0][0xa8c] ;  /* 0x0002a300ff0c7b82 */ /* 0x000ea20000000800 */
[----:B------:R-:W-:Y:S02]  /*e610*/  IADD3 R4, P1, R199, UR4, RZ ;  /* 0x00000004c7047c10 */ /* 0x000fe4000ff3e0ff */
[----:B------:R-:W-:Y:S02]  /*e620*/  ISETP.NE.AND.EX P0, PT, RZ, UR5, PT, P0 ;  /* 0x00000005ff007c0c */ /* 0x000fe4000bf05300 */
[----:B------:R-:W-:Y:S01]  /*e630*/  IADD3.X R5, R200, UR5, RZ, P1, !PT ;  /* 0x00000005c8057c10 */ /* 0x000fe20008ffe4ff */
[----:B------:R-:W-:Y:S02]  /*e640*/  ULDC.64 UR4, c[0x0][0xbe0] ;  /* 0x0002f80000047ab9 */ /* 0x000fe40000000a00 */
[----:B------:R-:W-:-:S04]  /*e650*/  ISETP.NE.U32.AND P1, PT, RZ, UR4, PT ;  /* 0x00000004ff007c0c */ /* 0x000fc8000bf25070 */
[----:B------:R-:W-:-:S04]  /*e660*/  ISETP.NE.AND.EX P1, PT, RZ, UR5, PT, P1 ;  /* 0x00000005ff007c0c */ /* 0x000fc8000bf25310 */
[----:B------:R3:W5:Y:S09]  /*e670*/  @P0 LDG.E R3, desc[UR40][R4.64] ;  /* 0x0000002804030981 */ /* 0x000772000c1e1900 */
[----:B------:R-:W-:Y:S01]  /*e680*/  @P1 IADD3 R6, P2, R199, UR4, RZ ;  /* 0x00000004c7061c10 */ /* 0x000fe2000ff5e0ff */
[----:B------:R-:W-:-:S02]  /*e690*/  ULDC UR4, c[0x0][0xa88] ;  /* 0x0002a20000047ab9 */ /* 0x000fc40000000800 */
[----:B------:R-:W-:Y:S01]  /*e6a0*/  IMAD.U32 R0, RZ, RZ, UR4 ;  /* 0x00000004ff007e24 */ /* 0x000fe2000f8e00ff */
[----:B------:R-:W-:-:S05]  /*e6b0*/  @P1 IADD3.X R7, R200, UR5, RZ, P2, !PT ;  /* 0x00000005c8071c10 */ /* 0x000fca00097fe4ff */
[----:B------:R3:W5:Y:S01]  /*e6c0*/  @P1 LDG.E R0, desc[UR40][R6.64] ;  /* 0x0000002806001981 */ /* 0x000762000c1e1900 */
[----:B------:R-:W-:Y:S01]  /*e6d0*/  ISETP.GE.AND P2, PT, R212, 0x40, PT ;  /* 0x00000040d400780c */ /* 0x000fe20003f46270 */
[----:B------:R-:W-:-:S12]  /*e6e0*/  @P1 BRA `(.L_x_565) ;  /* 0x0000000000101947 */ /* 0x000fd80003800000 */
[----:B------:R-:W-:Y:S05]  /*e6f0*/  @!P0 BRA `(.L_x_565) ;  /* 0x00000000000c8947 */ /* 0x000fea0003800000 */
[----:B---3--:R-:W3:Y:S04]  /*e700*/  LDG.E R7, desc[UR40][R4.64] ;  /* 0x0000002804077981 */ /* 0x008ee8000c1e1900 */
[----:B-----5:R-:W3:Y:S02]  /*e710*/  LDG.E R0, desc[UR40][R4.64+0x4] ;  /* 0x0000042804007981 */ /* 0x020ee4000c1e1900 */
[----:B---3--:R-:W-:-:S07]  /*e720*/  IMAD.IADD R0, R0, 0x1, -R7 ;  /* 0x0000000100007824 */ /* 0x008fce00078e0a07 */
.L_x_565:
[----:B------:R-:W-:Y:S01]  /*e730*/  BSSY B1, `(.L_x_566) ;  /* 0x000001d000017945 */ /* 0x000fe20003800000 */
[----:B------:R-:W-:Y:S02]  /*e740*/  SHF.R.S32.HI R9, RZ, 0x1f, R198 ;  /* 0x0000001fff097819 */ /* 0x000fe400000114c6 */
[----:B------:R-:W-:Y:S02]  /*e750*/  SHF.R.S32.HI R10, RZ, 0x1f, R187 ;  /* 0x0000001fff0a7819 */ /* 0x000fe400000114bb */
[----:B------:R-:W-:Y:S02]  /*e760*/  SEL R201, R201, RZ, !P0 ;  /* 0x000000ffc9c97207 */ /* 0x000fe40004000000 */
[----:B------:R-:W-:Y:S02]  /*e770*/  SEL R205, R205, RZ, !P0 ;  /* 0x000000ffcdcd7207 */ /* 0x000fe40004000000 */
[----:B-----5:R-:W-:Y:S01]  /*e780*/  SHF.R.S32.HI R8, RZ, 0x1f, R3 ;  /* 0x0000001fff087819 */ /* 0x020fe20000011403 */
[----:B------:R-:W-:Y:S06]  /*e790*/  @P2 BRA `(.L_x_567) ;  /* 0x0000000000582947 */ /* 0x000fec0003800000 */
[----:B---3--:R-:W3:Y:S02]  /*e7a0*/  S2R R4, SR_TID.X ;  /* 0x0000000000047919 */ /* 0x008ee40000002100 */
[----:B---3--:R-:W-:-:S04]  /*e7b0*/  IMAD R4, R203, 0x40, R4 ;  /* 0x00000040cb047824 */ /* 0x008fc800078e0204 */
[----:B------:R-:W-:-:S05]  /*e7c0*/  VIADD R5, R4, 0xffffff80 ;  /* 0xffffff8004057836 */ /* 0x000fca0000000000 */
[----:B------:R-:W-:-:S13]  /*e7d0*/  ISETP.GE.AND P0, PT, R5, R0, PT ;  /* 0x000000000500720c */ /* 0x000fda0003f06270 */
[----:B------:R-:W-:Y:S05]  /*e7e0*/  @P0 BRA `(.L_x_567) ;  /* 0x0000000000440947 */ /* 0x000fea0003800000 */
[----:B------:R-:W-:Y:S01]  /*e7f0*/  IADD3 R4, P0, R5, R3, RZ ;  /* 0x0000000305047210 */ /* 0x000fe20007f1e0ff */
[----:B------:R-:W-:Y:S02]  /*e800*/  ULDC.64 UR4, c[0x0][0xb70] ;  /* 0x0002dc0000047ab9 */ /* 0x000fe40000000a00 */
[----:B------:R-:W-:Y:S01]  /*e810*/  IMAD R7, R9, UR4, RZ ;  /* 0x0000000409077c24 */ /* 0x000fe2000f8e02ff */
[----:B------:R-:W-:-:S03]  /*e820*/  LEA.HI.X.SX32 R5, R5, R8, 0x1, P0 ;  /* 0x0000000805057211 */ /* 0x000fc600000f0eff */
[C---:B------:R-:W-:Y:S02]  /*e830*/  IMAD R7, R198.reuse, UR5, R7 ;  /* 0x00000005c6077c24 */ /* 0x040fe4000f8e0207 */
[----:B------:R-:W-:Y:S01]  /*e840*/  IMAD.WIDE.U32 R4, R198, UR4, R4 ;  /* 0x00000004c6047c25 */ /* 0x000fe2000f8e0004 */
[----:B------:R-:W-:-:S03]  /*e850*/  ULDC.64 UR4, c[0x0][0xb78] ;  /* 0x0002de0000047ab9 */ /* 0x000fc60000000a00 */
[----:B------:R-:W-:Y:S02]  /*e860*/  IMAD R6, R205, UR4, RZ ;  /* 0x00000004cd067c24 */ /* 0x000fe4000f8e02ff */
[----:B------:R-:W-:Y:S02]  /*e870*/  IMAD.IADD R5, R5, 0x1, R7 ;  /* 0x0000000105057824 */ /* 0x000fe400078e0207 */
[C---:B------:R-:W-:Y:S02]  /*e880*/  IMAD R7, R201.reuse, UR5, R6 ;  /* 0x00000005c9077c24 */ /* 0x040fe4000f8e0206 */
[----:B------:R-:W-:Y:S01]  /*e890*/  IMAD.WIDE.U32 R4, R201, UR4, R4 ;  /* 0x00000004c9047c25 */ /* 0x000fe2000f8e0004 */
[----:B------:R-:W-:-:S04]  /*e8a0*/  ULDC.64 UR4, c[0x0][0xb40] ;  /* 0x0002d00000047ab9 */ /* 0x000fc80000000a00 */
[----:B------:R-:W-:Y:S02]  /*e8b0*/  IADD3 R5, R5, R7, RZ ;  /* 0x0000000705057210 */ /* 0x000fe40007ffe0ff */
[----:B------:R-:W-:-:S04]  /*e8c0*/  LEA R6, P0, R4, UR4, 0x2 ;  /* 0x0000000404067c11 */ /* 0x000fc8000f8010ff */
[----:B------:R-:W-:Y:S01]  /*e8d0*/  LEA.HI.X R7, R4, UR5, R5, 0x2, P0 ;  /* 0x0000000504077c11 */ /* 0x000fe200080f1405 */
[----:B------:R-:W-:-:S05]  /*e8e0*/  IMAD.MOV.U32 R5, RZ, RZ, -0x800000 ;  /* 0xff800000ff057424 */ /* 0x000fca00078e00ff */
[----:B------:R4:W-:Y:S03]  /*e8f0*/  STG.E desc[UR40][R6.64], R5 ;  /* 0x0000000506007986 */ /* 0x0009e6000c101928 */
.L_x_567:
[----:B------:R-:W-:Y:S05]  /*e900*/  BSYNC B1 ;  /* 0x0000000000017941 */ /* 0x000fea0003800000 */
.L_x_566:
[----:B------:R-:W-:Y:S01]  /*e910*/  ULDC.64 UR4, c[0x0][0xaa0] ;  /* 0x0002a80000047ab9 */ /* 0x000fe20000000a00 */
[----:B---3--:R-:W-:Y:S01]  /*e920*/  IMAD.MOV.U32 R4, RZ, RZ, R187 ;  /* 0x000000ffff047224 */ /* 0x008fe200078e00bb */
[C---:B--2---:R-:W-:Y:S01]  /*e930*/  ISETP.GE.AND P2, PT, R187.reuse, R12, PT ;  /* 0x0000000cbb00720c */ /* 0x044fe20003f46270 */
[----:B----4-:R-:W-:Y:S01]  /*e940*/  IMAD.MOV.U32 R5, RZ, RZ, R10 ;  /* 0x000000ffff057224 */ /* 0x010fe200078e000a */
[----:B------:R-:W-:Y:S01]  /*e950*/  BSSY B1, `(.L_x_568) ;  /* 0x000004d000017945 */ /* 0x000fe20003800000 */
[----:B------:R-:W-:Y:S02]  /*e960*/  IMAD R6, R8, UR4, RZ ;  /* 0x0000000408067c24 */ /* 0x000fe4000f8e02ff */
[----:B------:R-:W-:Y:S02]  /*e970*/  VIADD R13, R187, 0x40 ;  /* 0x00000040bb0d7836 */ /* 0x000fe40000000000 */
[----:B------:R-:W-:-:S03]  /*e980*/  IMAD.WIDE.U32 R4, R3, UR4, R4 ;  /* 0x0000000403047c25 */ /* 0x000fc6000f8e0004 */
[-C--:B------:R-:W-:Y:S01]  /*e990*/  ISETP.GE.AND P0, PT, R13, R12.reuse, PT ;  /* 0x0000000c0d00720c */ /* 0x080fe20003f06270 */
[----:B------:R-:W-:Y:S01]  /*e9a0*/  IMAD R3, R3, UR5, R6 ;  /* 0x0000000503037c24 */ /* 0x000fe2000f8e0206 */
[----:B------:R-:W-:Y:S01]  /*e9b0*/  ULDC.64 UR4, c[0x0][0xae0] ;  /* 0x0002b80000047ab9 */ /* 0x000fe20000000a00 */
[----:B------:R-:W-:Y:S01]  /*e9c0*/  VIADD R15, R187, 0x80 ;  /* 0x00000080bb0f7836 */ /* 0x000fe20000000000 */
[----:B------:R-:W-:Y:S01]  /*e9d0*/  SEL R6, RZ, 0xffffffff, P0 ;  /* 0xffffffffff067807 */ /* 0x000fe20000000000 */
[----:B------:R-:W-:Y:S02]  /*e9e0*/  IMAD.IADD R5, R5, 0x1, R3 ;  /* 0x0000000105057824 */ /* 0x000fe400078e0203 */
[----:B------:R-:W-:Y:S02]  /*e9f0*/  IMAD R3, R203, -0x40, R0 ;  /* 0xffffffc0cb037824 */ /* 0x000fe400078e0200 */
[C---:B------:R-:W-:Y:S02]  /*ea00*/  VIADD R0, R192.reuse, 0x20 ;  /* 0x00000020c0007836 */ /* 0x040fe40000000000 */
[----:B------:R-:W-:Y:S01]  /*ea10*/  IMAD R7, R9, UR4, RZ ;  /* 0x0000000409077c24 */ /* 0x000fe2000f8e02ff */
[-C--:B------:R-:W-:Y:S01]  /*ea20*/  ISETP.GE.AND P1, PT, R192, R3.reuse, PT ;  /* 0x00000003c000720c */ /* 0x080fe20003f26270 */
[----:B------:R-:W-:Y:S01]  /*ea30*/  VIADD R21, R187, 0xc0 ;  /* 0x000000c0bb157836 */ /* 0x000fe20000000000 */
[----:B------:R-:W-:Y:S01]  /*ea40*/  ISETP.GE.AND P0, PT, R0, R3, PT ;  /* 0x000000030000720c */ /* 0x000fe20003f06270 */
[C---:B------:R-:W-:Y:S01]  /*ea50*/  IMAD R7, R198.reuse, UR5, R7 ;  /* 0x00000005c6077c24 */ /* 0x040fe2000f8e0207 */
[----:B------:R-:W-:Y:S01]  /*ea60*/  SEL R0, RZ, 0x1, P2 ;  /* 0x00000001ff007807 */ /* 0x000fe20001000000 */
[----:B------:R-:W-:Y:S01]  /*ea70*/  IMAD.WIDE.U32 R4, R198, UR4, R4 ;  /* 0x00000004c6047c25 */ /* 0x000fe2000f8e0004 */
[-C--:B------:R-:W-:Y:S01]  /*ea80*/  ISETP.GE.AND P2, PT, R15, R12.reuse, PT ;  /* 0x0000000c0f00720c */ /* 0x080fe20003f46270 */
[----:B------:R-:W-:Y:S01]  /*ea90*/  ULDC.64 UR4, c[0x0][0xae8] ;  /* 0x0002ba0000047ab9 */ /* 0x000fe20000000a00 */
[----:B------:R-:W-:Y:S01]  /*eaa0*/  ISETP.GE.AND P3, PT, R21, R12, PT ;  /* 0x0000000c1500720c */ /* 0x000fe20003f66270 */
[----:B------:R-:W-:Y:S01]  /*eab0*/  IMAD.SHL.U32 R3, R6, 0x2, RZ ;  /* 0x0000000206037824 */ /* 0x000fe200078e00ff */
[----:B------:R-:W-:Y:S01]  /*eac0*/  IADD3 R5, R5, R7, RZ ;  /* 0x0000000705057210 */ /* 0x000fe20007ffe0ff */
[C---:B------:R-:W-:Y:S01]  /*ead0*/  VIADD R29, R187.reuse, 0x100 ;  /* 0x00000100bb1d7836 */ /* 0x040fe20000000000 */
[----:B------:R-:W-:Y:S01]  /*eae0*/  SEL R6, RZ, 0x8, P3 ;  /* 0x00000008ff067807 */ /* 0x000fe20001800000 */
[----:B------:R-:W-:Y:S01]  /*eaf0*/  VIADD R31, R187, 0x140 ;  /* 0x00000140bb1f7836 */ /* 0x000fe20000000000 */
[----:B------:R-:W-:Y:S01]  /*eb00*/  LOP3.LUT R0, R3, 0x2, R0, 0xe2, !PT ;  /* 0x0000000203007812 */ /* 0x000fe200078ee200 */
[----:B------:R-:W-:Y:S01]  /*eb10*/  VIADD R7, R187, 0x180 ;  /* 0x00000180bb077836 */ /* 0x000fe20000000000 */
[----:B------:R-:W-:-:S02]  /*eb20*/  SEL R3, RZ, 0x4, P2 ;  /* 0x00000004ff037807 */ /* 0x000fc40001000000 */
[-C--:B------:R-:W-:Y:S02]  /*eb30*/  ISETP.GE.AND P2, PT, R29, R12.reuse, PT ;  /* 0x0000000c1d00720c */ /* 0x080fe40003f46270 */
[-C--:B------:R-:W-:Y:S02]  /*eb40*/  ISETP.GE.AND P3, PT, R31, R12.reuse, PT ;  /* 0x0000000c1f00720c */ /* 0x080fe40003f66270 */
[----:B------:R-:W-:Y:S02]  /*eb50*/  ISETP.GE.AND P4, PT, R7, R12, PT ;  /* 0x0000000c0700720c */ /* 0x000fe40003f86270 */
[----:B------:R-:W-:Y:S01]  /*eb60*/  LOP3.LUT R3, R6, R0, R3, 0xfe, !PT ;  /* 0x0000000006037212 */ /* 0x000fe200078efe03 */
[----:B------:R-:W-:Y:S01]  /*eb70*/  IMAD R0, R205, UR4, RZ ;  /* 0x00000004cd007c24 */ /* 0x000fe2000f8e02ff */
[----:B------:R-:W-:Y:S02]  /*eb80*/  SEL R6, RZ, 0x10, P2 ;  /* 0x00000010ff067807 */ /* 0x000fe40001000000 */
[----:B------:R-:W-:-:S02]  /*eb90*/  SEL R7, RZ, 0x20, P3 ;  /* 0x00000020ff077807 */ /* 0x000fc40001800000 */
[----:B------:R-:W-:Y:S02]  /*eba0*/  IADD3 R9, R187, 0x1c0, RZ ;  /* 0x000001c0bb097810 */ /* 0x000fe40007ffe0ff */
[----:B------:R-:W-:Y:S01]  /*ebb0*/  LOP3.LUT R11, R7, R3, R6, 0xfe, !PT ;  /* 0x00000003070b7212 */ /* 0x000fe200078efe06 */
[C---:B------:R-:W-:Y:S01]  /*ebc0*/  IMAD R3, R201.reuse, UR5, R0 ;  /* 0x00000005c9037c24 */ /* 0x040fe2000f8e0200 */
[----:B------:R-:W-:Y:S01]  /*ebd0*/  SEL R8, RZ, 0x40, P4 ;  /* 0x00000040ff087807 */ /* 0x000fe20002000000 */
[----:B------:R-:W-:Y:S01]  /*ebe0*/  IMAD.WIDE.U32 R6, R201, UR4, R4 ;  /* 0x00000004c9067c25 */ /* 0x000fe2000f8e0004 */
[----:B------:R-:W-:Y:S02]  /*ebf0*/  ISETP.GE.AND P2, PT, R9, R12, PT ;  /* 0x0000000c0900720c */ /* 0x000fe40003f46270 */
[--C-:B------:R-:W-:Y:S02]  /*ec00*/  SHF.R.S32.HI R9, RZ, 0x1f, R192.reuse ;  /* 0x0000001fff097819 */ /* 0x100fe400000114c0 */
[----:B------:R-:W-:Y:S01]  /*ec10*/  LOP3.LUT R33, R11, R8, RZ, 0xfc, !PT ;  /* 0x000000080b217212 */ /* 0x000fe200078efcff */
[----:B------:R-:W-:Y:S01]  /*ec20*/  IMAD.MOV.U32 R8, RZ, RZ, R192 ;  /* 0x000000ffff087224 */ /* 0x000fe200078e00c0 */
[----:B------:R-:W-:Y:S01]  /*ec30*/  SEL R0, RZ, 0x80, P2 ;  /* 0x00000080ff007807 */ /* 0x000fe20001000000 */
[----:B------:R-:W-:-:S02]  /*ec40*/  IMAD.IADD R11, R7, 0x1, R3 ;  /* 0x00000001070b7824 */ /* 0x000fc400078e0203 */
[----:B------:R-:W-:Y:S01]  /*ec50*/  IMAD.WIDE R8, R203, 0x40, R8 ;  /* 0x00000040cb087825 */ /* 0x000fe200078e0208 */
        /* <DEDUP_REMOVED lines=8> */
[-C--:B------:R-:W-:Y:S01]  /*ece0*/  ISETP.GE.AND P4, PT, R21, R12.reuse, PT ;  /* 0x0000000c1500720c */ /* 0x080fe20003f86270 */
[C---:B------:R-:W-:Y:S01]  /*ecf0*/  IMAD R3, R8.reuse, UR5, R3 ;  /* 0x0000000508037c24 */ /* 0x040fe2000f8e0203 */
[-C--:B------:R-:W-:Y:S01]  /*ed00*/  ISETP.GE.AND P3, PT, R29, R12.reuse, PT ;  /* 0x0000000c1d00720c */ /* 0x080fe20003f66270 */
[----:B------:R-:W-:Y:S01]  /*ed10*/  IMAD.WIDE.U32 R4, R8, UR4, R4 ;  /* 0x0000000408047c25 */ /* 0x000fe2000f8e0004 */
[----:B------:R-:W-:Y:S01]  /*ed20*/  ULDC.64 UR4, c[0x0][0xa80] ;  /* 0x0002a00000047ab9 */ /* 0x000fe20000000a00 */
[----:B------:R-:W-:-:S02]  /*ed30*/  ISETP.GE.AND P2, PT, R31, R12, PT ;  /* 0x0000000c1f00720c */ /* 0x000fc40003f46270 */
[----:B------:R-:W-:Y:S01]  /*ed40*/  IMAD.IADD R3, R5, 0x1, R3 ;  /* 0x0000000105037824 */ /* 0x000fe200078e0203 */
[----:B------:R-:W-:-:S04]  /*ed50*/  LEA R34, P1, R4, UR4, 0x1 ;  /* 0x0000000404227c11 */ /* 0x000fc8000f8208ff */
[----:B------:R-:W-:Y:S02]  /*ed60*/  LEA.HI.X R35, R4, UR5, R3, 0x1, P1 ;  /* 0x0000000504237c11 */ /* 0x000fe400088f0c03 */
[----:B------:R-:W-:-:S03]  /*ed70*/  ISETP.GE.AND P1, PT, R15, R12, PT ;  /* 0x0000000c0f00720c */ /* 0x000fc60003f26270 */
        /* <DEDUP_REMOVED lines=10> */
.L_x_569:
[----:B------:R-:W-:Y:S05]  /*ee20*/  BSYNC B1 ;  /* 0x0000000000017941 */ /* 0x000fea0003800000 */
.L_x_568:
[----:B------:R-:W-:Y:S05]  /*ee30*/  @P0 BRA `(.L_x_564) ;  /* 0x0000000000700947 */ /* 0x000fea0003800000 */
[----:B------:R-:W-:Y:S01]  /*ee40*/  IADD3 R3, P0, R8, 0x20, RZ ;  /* 0x0000002008037810 */ /* 0x000fe20007f1e0ff */
[----:B------:R-:W-:Y:S01]  /*ee50*/  ULDC.64 UR4, c[0x0][0xad8] ;  /* 0x0002b60000047ab9 */ /* 0x000fe20000000a00 */
[----:B------:R-:W-:Y:S01]  /*ee60*/  MOV R4, R6 ;  /* 0x0000000600047202 */ /* 0x000fe20000000f00 */
        /* <DEDUP_REMOVED lines=8> */
[----:B------:R-:W-:-:S02]  /*eef0*/  ISETP.GE.AND P4, PT, R31, R12, PT ;  /* 0x0000000c1f00720c */ /* 0x000fc40003f86270 */
[----:B------:R-:W-:Y:S01]  /*ef00*/  ISETP.GE.AND P5, PT, R187, R12, PT ;  /* 0x0000000cbb00720c */ /* 0x000fe20003fa6270 */
[----:B------:R-:W-:Y:S01]  /*ef10*/  IMAD R3, R3, UR5, R8 ;  /* 0x0000000503037c24 */ /* 0x000fe2000f8e0208 */
[----:B------:R-:W-:Y:S02]  /*ef20*/  ULDC.64 UR4, c[0x0][0xa80] ;  /* 0x0002a00000047ab9 */ /* 0x000fe40000000a00 */
[----:B------:R-:W-:Y:S01]  /*ef30*/  LEA R6, P3, R4, UR4, 0x1 ;  /* 0x0000000404067c11 */ /* 0x000fe2000f8608ff */
[----:B------:R-:W-:-:S05]  /*ef40*/  IMAD.IADD R3, R5, 0x1, R3 ;  /* 0x0000000105037824 */ /* 0x000fca00078e0203 */
[----:B------:R-:W-:Y:S02]  /*ef50*/  LEA.HI.X R7, R4, UR5, R3, 0x1, P3 ;  /* 0x0000000504077c11 */ /* 0x000fe400098f0c03 */
[----:B------:R-:W-:-:S03]  /*ef60*/  LOP3.LUT P3, RZ, R33, 0x40, RZ, 0xc0, !PT ;  /* 0x0000004021ff7812 */ /* 0x000fc6000786c0ff */
[----:B------:R3:W-:Y:S01]  /*ef70*/  @!P0 STG.E.128 desc[UR40][R6.64+0x80], RZ ;  /* 0x000080ff06008986 */ /* 0x0007e2000c101d28 */
[----:B------:R-:W-:-:S03]  /*ef80*/  LOP3.LUT P0, RZ, R0, 0x80, RZ, 0xc0, !PT ;  /* 0x0000008000ff7812 */ /* 0x000fc6000780c0ff */
[----:B------:R3:W-:Y:S04]  /*ef90*/  @!P1 STG.E.128 desc[UR40][R6.64+0x100], RZ ;  /* 0x000100ff06009986 */ /* 0x0007e8000c101d28 */
[----:B------:R3:W-:Y:S04]  /*efa0*/  @!P2 STG.E.128 desc[UR40][R6.64+0x180], RZ ;  /* 0x000180ff0600a986 */ /* 0x0007e8000c101d28 */
[----:B------:R3:W-:Y:S04]  /*efb0*/  @!P6 STG.E.128 desc[UR40][R6.64+0x200], RZ ;  /* 0x000200ff0600e986 */ /* 0x0007e8000c101d28 */
[----:B------:R3:W-:Y:S04]  /*efc0*/  @!P5 STG.E.128 desc[UR40][R6.64], RZ ;  /* 0x000000ff0600d986 */ /* 0x0007e8000c101d28 */
[----:B------:R3:W-:Y:S04]  /*efd0*/  @!P4 STG.E.128 desc[UR40][R6.64+0x280], RZ ;  /* 0x000280ff0600c986 */ /* 0x0007e8000c101d28 */
[----:B------:R3:W-:Y:S04]  /*efe0*/  @P3 STG.E.128 desc[UR40][R6.64+0x300], RZ ;  /* 0x000300ff06003986 */ /* 0x0007e8000c101d28 */
[----:B------:R3:W-:Y:S02]  /*eff0*/  @P0 STG.E.128 desc[UR40][R6.64+0x380], RZ ;  /* 0x000380ff06000986 */ /* 0x0007e4000c101d28 */
.L_x_564:
[----:B------:R-:W-:Y:S05]  /*f000*/  BSYNC B0 ;  /* 0x0000000000007941 */ /* 0x000fea0003800000 */
.L_x_558:
[----:B------:R-:W-:Y:S02]  /*f010*/  ULDC UR4, c[0x0][0xc14] ;  /* 0x0003050000047ab9 */ /* 0x000fe40000000800 */
[----:B-1----:R-:W-:-:S13]  /*f020*/  ISETP.GE.AND P0, PT, R27, UR4, PT ;  /* 0x000000041b007c0c */ /* 0x002fda000bf06270 */
[----:B------:R-:W-:Y:S05]  /*f030*/  @!P0 BRA `(.L_x_570) ;  /* 0xffffff20002c8947 */ /* 0x000fea000383ffff */
[----:B------:R-:W-:Y:S05]  /*f040*/  BRA `(.L_x_447) ;  /* 0x0000005c00547947 */ /* 0x000fea0003800000 */
.L_x_445:
[----:B------:R-:W-:-:S08]  /*f050*/  NOP ;  /* 0x0000000000007918 */ /* 0x000fd00000000000 */
[----:B------:R-:W0:-:S00]  /*f060*/  USETMAXREG.DEALLOC.CTAPOOL 0x18 ;  /* 0x00000018000079c8 */ /* 0x000e0000080e0500 */
[----:B0-----:R-:W-:-:S06]  /*f070*/  LOP3.LUT R0, R0, 0x3, RZ, 0xc0, !PT ;  /* 0x0000000300007812 */ /* 0x001fcc00078ec0ff */
[----:B------:R-:W0:Y:S02]  /*f080*/  SHFL.IDX PT, R0, R0, RZ, 0x1f ;  /* 0x00001fff00007589 */ /* 0x000e2400000e0000 */
[----:B0-----:R-:W-:-:S13]  /*f090*/  ISETP.NE.AND P0, PT, R0, RZ, PT ;  /* 0x000000ff0000720c */ /* 0x001fda0003f05270 */
[----:B------:R-:W-:Y:S05]  /*f0a0*/  @P0 BRA `(.L_x_447) ;  /* 0x0000005c003c0947 */ /* 0x000fea0003800000 */
[----:B------:R-:W0:Y:S01]  /*f0b0*/  S2R R2, SR_TID.X ;  /* 0x0000000000027919 */ /* 0x000e220000002100 */
[----:B------:R-:W-:Y:S01]  /*f0c0*/  LOP3.LUT R4, R4, 0xffffffdf, RZ, 0xc0, !PT ;  /* 0xffffffdf04047812 */ /* 0x000fe200078ec0ff */
[----:B------:R-:W-:Y:S01]  /*f0d0*/  ULDC UR5, c[0x0][0xc14] ;  /* 0x0003050000057ab9 */ /* 0x000fe20000000800 */
[----:B------:R-:W-:Y:S01]  /*f0e0*/  IMAD.MOV.U32 R0, RZ, RZ, RZ ;  /* 0x000000ffff007224 */ /* 0x000fe200078e00ff */
        /* <DEDUP_REMOVED lines=42> */
[----:B0-----:R-:W-:-:S04]  /*f390*/  IMAD R5, R5, UR4, RZ ;  /* 0x0000000405057c24 */ /* 0x001fc8000f8e02ff */
[----:B------:R-:W-:Y:S01]  /*f3a0*/  IMAD.MOV.U32 R6, RZ, RZ, R5 ;  /* 0x000000ffff067224 */ /* 0x000fe200078e0005 */
[----:B-1----:R-:W-:-:S13]  /*f3b0*/  ISETP.GT.AND P0, PT, R5, UR6, PT ;  /* 0x0000000605007c0c */ /* 0x002fda000bf04270 */
[----:B------:R-:W-:Y:S05]  /*f3c0*/  @P0 BRA `(.L_x_571) ;  /* 0x0000000000c00947 */ /* 0x000fea0003800000 */
[----:B------:R-:W-:Y:S01]  /*f3d0*/  IMAD.MOV.U32 R5, RZ, RZ, R6 ;  /* 0x000000ffff057224 */ /* 0x000fe200078e0006 */
[----:B------:R-:W-:Y:S01]  /*f3e0*/  ULDC UR5, c[0x0][0xc14] ;  /* 0x0003050000057ab9 */ /* 0x000fe20000000800 */
[----:B------:R-:W-:Y:S01]  /*f3f0*/  IMAD.MOV.U32 R19, RZ, RZ, RZ ;  /* 0x000000ffff137224 */ /* 0x000fe200078e00ff */
[----:B------:R-:W-:Y:S01]  /*f400*/  ULDC UR7, c[0x0][0xc14] ;  /* 0x0003050000077ab9 */ /* 0x000fe20000000800 */
[----:B------:R-:W-:-:S05]  /*f410*/  ULDC UR4, c[0x0][0xc10] ;  /* 0x0003040000047ab9 */ /* 0x000fca0000000800 */
.L_x_575:
[----:B------:R-:W-:Y:S01]  /*f420*/  IADD3 R0, R19, 0x1f, RZ ;  /* 0x0000001f13007810 */ /* 0x000fe20007ffe0ff */
[----:B------:R-:W-:-:S03]  /*f430*/  IMAD.U32 R19, RZ, RZ, UR7 ;  /* 0x00000007ff137e24 */ /* 0x000fc6000f8e00ff */
        /* <DEDUP_REMOVED lines=14> */
.L_x_574:
[----:B------:R-:W-:Y:S05]  /*f520*/  BSYNC B0 ;  /* 0x0000000000007941 */ /* 0x000fea0003800000 */
.L_x_573:
[----:B0----5:R-:W0:Y:S01]  /*f530*/  SHFL.UP PT, R2, R0, 0x1, RZ ;  /* 0x0420000000027989 */ /* 0x021e2200000e00ff */
[C---:B------:R-:W-:Y:S02]  /*f540*/  ISETP.NE.AND P0, PT, R8.reuse, RZ, PT ;  /* 0x000000ff0800720c */ /* 0x040fe40003f05270 */
[----:B------:R-:W-:Y:S02]  /*f550*/  ISETP.GE.U32.AND P1, PT, R8, 0x2, PT ;  /* 0x000000020800780c */ /* 0x000fe40003f26070 */
        /* <DEDUP_REMOVED lines=8> */
[----:B0-----:R-:W-:Y:S02]  /*f5e0*/  SEL R7, R6, RZ, P0 ;  /* 0x000000ff06077207 */ /* 0x001fe40000000000 */
[----:B------:R-:W-:Y:S02]  /*f5f0*/  ISETP.GE.U32.AND P0, PT, R8, 0x10, PT ;  /* 0x000000100800780c */ /* 0x000fe40003f06070 */
[----:B------:R-:W-:-:S05]  /*f600*/  IADD3 R7, R2, R7, RZ ;  /* 0x0000000702077210 */ /* 0x000fca0007ffe0ff */
[----:B------:R-:W0:Y:S02]  /*f610*/  SHFL.UP PT, R6, R7, 0x8, RZ ;  /* 0x0500000007067989 */ /* 0x000e2400000e00ff */
[----:B0-----:R-:W-:-:S05]  /*f620*/  SEL R6, R6, RZ, P1 ;  /* 0x000000ff06067207 */ /* 0x001fca0000800000 */
[----:B------:R-:W-:-:S05]  /*f630*/  IMAD.IADD R6, R7, 0x1, R6 ;  /* 0x0000000107067824 */ /* 0x000fca00078e0206 */
[----:B------:R-:W0:Y:S02]  /*f640*/  SHFL.UP PT, R8, R6, 0x10, RZ ;  /* 0x0600000006087989 */ /* 0x000e2400000e00ff */
[----:B0-----:R-:W-:-:S05]  /*f650*/  SEL R9, R8, RZ, P0 ;  /* 0x000000ff08097207 */ /* 0x001fca0000000000 */
[----:B------:R-:W-:-:S05]  /*f660*/  IMAD.IADD R9, R6, 0x1, R9 ;  /* 0x0000000106097824 */ /* 0x000fca00078e0209 */
[----:B------:R-:W0:Y:S02]  /*f670*/  SHFL.IDX PT, R3, R9, 0x1f, 0x1f ;  /* 0x03e01f0009037f89 */ /* 0x000e2400000e0000 */
[----:B0-----:R-:W-:-:S04]  /*f680*/  IMAD R6, R3, UR4, RZ ;  /* 0x0000000403067c24 */ /* 0x001fc8000f8e02ff */
[----:B------:R-:W-:-:S05]  /*f690*/  IMAD.IADD R5, R6, 0x1, R5 ;  /* 0x0000000106057824 */ /* 0x000fca00078e0205 */
[----:B------:R-:W-:-:S13]  /*f6a0*/  ISETP.GT.AND P0, PT, R5, UR6, PT ;  /* 0x0000000605007c0c */ /* 0x000fda000bf04270 */
[----:B------:R-:W-:Y:S05]  /*f6b0*/  @!P0 BRA `(.L_x_575) ;  /* 0xfffffffc00588947 */ /* 0x000fea000383ffff */
[----:B------:R-:W-:-:S07]  /*f6c0*/  IMAD.MOV.U32 R2, RZ, RZ, R9 ;  /* 0x000000ffff027224 */ /* 0x000fce00078e0009 */
.L_x_571:
        /* <DEDUP_REMOVED lines=10> */
[----:B0-----:R-:W-:-:S06]  /*f770*/  VIADD R3, R9, 0xffffffe ;  /* 0x0ffffffe09037836 */ /* 0x001fcc0000000000 */
[----:B------:R-:W0:Y:S02]  /*f780*/  F2I.FTZ.U32.TRUNC.NTZ R3, R3 ;  /* 0x0000000300037305 */ /* 0x000e24000021f000 */
[----:B0-----:R-:W-:Y:S01]  /*f790*/  IADD3 R11, RZ, -R3, RZ ;  /* 0x80000003ff0b7210 */ /* 0x001fe20007ffe0ff */
[----:B------:R-:W-:Y:S06]  /*f7a0*/  @!P0 BRA `(.L_x_576) ;  /* 0x0000000000088947 */ /* 0x000fec0003800000 */
[----:B------:R-:W-:-:S05]  /*f7b0*/  VIADD R9, R5, 0xffffffff ;  /* 0xffffffff05097836 */ /* 0x000fca0000000000 */
[----:B------:R0:W1:Y:S02]  /*f7c0*/  SHFL.IDX PT, R16, R2, R9, 0x1f ;  /* 0x00001f0902107589 */ /* 0x00006400000e0000 */
.L_x_576:
[----:B-1----:R-:W-:Y:S02]  /*f7d0*/  IMAD R16, R16, UR4, R7 ;  /* 0x0000000410107c24 */ /* 0x002fe4000f8e0207 */
[----:B------:R-:W-:Y:S02]  /*f7e0*/  IMAD R7, R11, R6, RZ ;  /* 0x000000060b077224 */ /* 0x000fe400078e02ff */
[----:B0-----:R-:W-:Y:S01]  /*f7f0*/  IMAD.MOV.U32 R2, RZ, RZ, RZ ;  /* 0x000000ffff027224 */ /* 0x001fe200078e00ff */
[----:B------:R-:W-:Y:S01]  /*f800*/  IADD3 R17, -R16, UR6, RZ ;  /* 0x0000000610117c10 */ /* 0x000fe2000fffe1ff */
[----:B------:R-:W-:Y:S02]  /*f810*/  IMAD.IADD R19, R5, 0x1, R19 ;  /* 0x0000000105137824 */ /* 0x000fe400078e0213 */
[----:B------:R-:W-:Y:S01]  /*f820*/  IMAD.HI.U32 R2, R3, R7, R2 ;  /* 0x0000000703027227 */ /* 0x000fe200078e0002 */
[----:B------:R-:W-:Y:S02]  /*f830*/  IABS R7, R0 ;  /* 0x0000000000077213 */ /* 0x000fe40000000000 */
[----:B------:R-:W-:-:S03]  /*f840*/  IABS R3, R17 ;  /* 0x0000001100037213 */ /* 0x000fc60000000000 */
[----:B------:R-:W-:Y:S02]  /*f850*/  IMAD.MOV R7, RZ, RZ, -R7 ;  /* 0x000000ffff077224 */ /* 0x000fe400078e0a07 */
        /* <DEDUP_REMOVED lines=16> */
.L_x_572:
[----:B------:R-:W-:Y:S02]  /*f960*/  IMAD.MOV.U32 R17, RZ, RZ, RZ ;  /* 0x000000ffff117224 */ /* 0x000fe400078e00ff */
[----:B------:R-:W-:Y:S02]  /*f970*/  IMAD.U32 R16, RZ, RZ, UR6 ;  /* 0x00000006ff107e24 */ /* 0x000fe4000f8e00ff */
[----:B------:R-:W-:-:S07]  /*f980*/  IMAD.MOV.U32 R18, RZ, RZ, RZ ;  /* 0x000000ffff127224 */ /* 0x000fce00078e00ff */
.L_x_577:
        /* <DEDUP_REMOVED lines=9> */
[----:B------:R-:W-:Y:S02]  /*fa20*/  ISETP.GE.AND P0, PT, R19, UR5, PT ;  /* 0x0000000513007c0c */ /* 0x000fe4000bf06270 */
[----:B0-----:R-:W-:-:S05]  /*fa30*/  MOV R0, 0x1 ;  /* 0x0000000100007802 */ /* 0x001fca0000000f00 */
[----:B------:R0:W-:Y:S04]  /*fa40*/  STL [R1+0x8], R0 ;  /* 0x0000080001007387 */ /* 0x0001e80000100800 */
[----:B------:R0:W-:Y:S02]  /*fa50*/  STL [R1], RZ ;  /* 0x000000ff01007387 */ /* 0x0001e40000100800 */
[----:B------:R-:W-:Y:S05]  /*fa60*/  @P0 BRA `(.L_x_578) ;  /* 0x0000004c00e40947 */ /* 0x000fea0003800000 */
[----:B0-----:R-:W-:Y:S01]  /*fa70*/  IMAD.MOV.U32 R0, RZ, RZ, 0x1 ;  /* 0x00000001ff007424 */ /* 0x001fe200078e00ff */
[----:B------:R0:W-:Y:S01]  /*fa80*/  STL [R1], RZ ;  /* 0x000000ff01007387 */ /* 0x0001e20000100800 */
[----:B------:R-:W-:Y:S01]  /*fa90*/  ULDC.64 UR38, c[0x0][0x198] ;  /* 0x0000660000267ab9 */ /* 0x000fe20000000a00 */
[----:B------:R-:W-:Y:S02]  /*faa0*/  ULDC UR36, c[0x0][0xc] ;  /* 0x0000030000247ab9 */ /* 0x000fe40000000800 */
[----:B------:R0:W-:Y:S04]  /*fab0*/  STL [R1+0x8], R0 ;  /* 0x0000080001007387 */ /* 0x0001e80000100800 */
[----:B------:R0:W-:Y:S04]  /*fac0*/  STL [R1+0x4], RZ ;  /* 0x000004ff01007387 */ /* 0x0001e80000100800 */
[----:B------:R0:W-:Y:S04]  /*fad0*/  STL [R1+0xc], R0 ;  /* 0x00000c0001007387 */ /* 0x0001e80000100800 */
[----:B------:R0:W-:Y:S02]  /*fae0*/  STL [R1+0x28], RZ ;  /* 0x000028ff01007387 */ /* 0x0001e40000100800 */
.L_x_660:
[----:B-1-3--:R-:W1:Y:S02]  /*faf0*/  LDC.64 R2, c[0x0][0xc60] ;  /* 0x00031800ff027b82 */ /* 0x00ae640000000a00 */
[----:B-1----:R-:W-:-:S05]  /*fb00*/  IMAD.WIDE R2, R19, 0x4, R2 ;  /* 0x0000000413027825 */ /* 0x002fca00078e0202 */
[----:B--2---:R-:W0:Y:S01]  /*fb10*/  LDG.E R11, desc[UR40][R2.64] ;  /* 0x00000028020b7981 */ /* 0x004e22000c1e1900 */
[----:B------:R-:W-:Y:S05]  /*fb20*/  YIELD ;  /* 0x0000000000007946 */ /* 0x000fea0003800000 */
[----:B------:R-:W-:Y:S01]  /*fb30*/  ULDC.64 UR4, c[0x0][0xa28] ;  /* 0x00028a0000047ab9 */ /* 0x000fe20000000a00 */
[----:B------:R-:W-:Y:S01]  /*fb40*/  IMAD.MOV.U32 R6, RZ, RZ, RZ ;  /* 0x000000ffff067224 */ /* 0x000fe200078e00ff */
[----:B------:R-:W-:Y:S01]  /*fb50*/  ISETP.NE.U32.AND P0, PT, RZ, UR4, PT ;  /* 0x00000004ff007c0c */ /* 0x000fe2000bf05070 */
[----:B------:R-:W-:Y:S01]  /*fb60*/  IMAD.MOV.U32 R4, RZ, RZ, RZ ;  /* 0x000000ffff047224 */ /* 0x000fe200078e00ff */
[----:B------:R-:W-:-:S02]  /*fb70*/  ULDC.64 UR6, c[0x0][0xa10] ;  /* 0x0002840000067ab9 */ /* 0x000fc40000000a00 */
[----:B------:R-:W-:Y:S02]  /*fb80*/  ISETP.NE.AND.EX P0, PT, RZ, UR5, PT, P0 ;  /* 0x00000005ff007c0c */ /* 0x000fe4000bf05300 */
[----:B0-----:R-:W-:Y:S01]  /*fb90*/  SHF.R.S32.HI R0, RZ, 0x1f, R11 ;  /* 0x0000001fff007819 */ /* 0x001fe2000001140b */
        /* <DEDUP_REMOVED lines=12> */
[----:B------:R-:W-:Y:S01]  /*fc60*/  ISETP.NE.U32.AND P1, PT, RZ, UR4, PT ;  /* 0x00000004ff007c0c */ /* 0x000fe2000bf25070 */
[----:B------:R-:W-:Y:S01]  /*fc70*/  IMAD.MOV.U32 R10, RZ, RZ, RZ ;  /* 0x000000ffff0a7224 */ /* 0x000fe200078e00ff */
[----:B------:R-:W-:Y:S01]  /*fc80*/  SHF.L.U64.HI R0, R11, 0x2, R0 ;  /* 0x000000020b007819 */ /* 0x000fe20000010200 */
[----:B------:R-:W-:Y:S01]  /*fc90*/  STL [R1+0x20], R7 ;  /* 0x0000200701007387 */ /* 0x000fe20000100800 */
[----:B------:R-:W-:-:S03]  /*fca0*/  ISETP.NE.AND.EX P1, PT, RZ, UR5, PT, P1 ;  /* 0x00000005ff007c0c */ /* 0x000fc6000bf25310 */
[----:B------:R-:W-:Y:S10]  /*fcb0*/  STL [R1+0x24], R0 ;  /* 0x0000240001007387 */ /* 0x000ff40000100800 */
[----:B------:R-:W-:-:S04]  /*fcc0*/  @P1 IADD3 R8, P0, R7, UR4, RZ ;  /* 0x0000000407081c10 */ /* 0x000fc8000ff1e0ff */
[----:B------:R-:W-:Y:S01]  /*fcd0*/  @P1 IADD3.X R9, R0, UR5, RZ, P0, !PT ;  /* 0x0000000500091c10 */ /* 0x000fe200087fe4ff */
[----:B------:R-:W-:Y:S02]  /*fce0*/  ULDC.64 UR4, c[0x0][0xa08] ;  /* 0x0002820000047ab9 */ /* 0x000fe40000000a00 */
[----:B------:R-:W-:-:S04]  /*fcf0*/  ISETP.NE.U32.AND P2, PT, RZ, UR4, PT ;  /* 0x00000004ff007c0c */ /* 0x000fc8000bf45070 */
[----:B------:R-:W-:Y:S01]  /*fd00*/  ISETP.NE.AND.EX P2, PT, RZ, UR5, PT, P2 ;  /* 0x00000005ff007c0c */ /* 0x000fe2000bf45320 */
[----:B--2---:R0:W-:Y:S02]  /*fd10*/  STL [R1+0x34], R4 ;  /* 0x0000340401007387 */ /* 0x0041e40000100800 */
[----:B0-----:R-:W-:-:S04]  /*fd20*/  IADD3 R4, P0, R7, UR4, RZ ;  /* 0x0000000407047c10 */ /* 0x001fc8000ff1e0ff */
[----:B------:R-:W-:Y:S01]  /*fd30*/  IADD3.X R5, R0, UR5, RZ, P0, !PT ;  /* 0x0000000500057c10 */ /* 0x000fe200087fe4ff */
[----:B------:R-:W-:Y:S01]  /*fd40*/  ULDC.64 UR4, c[0x0][0x3f8] ;  /* 0x0000fe0000047ab9 */ /* 0x000fe20000000a00 */
[----:B------:R-:W-:Y:S01]  /*fd50*/  IADD3 R2, P0, R7, UR6, RZ ;  /* 0x0000000607027c10 */ /* 0x000fe2000ff1e0ff */
[----:B------:R-:W-:-:S03]  /*fd60*/  UISETP.NE.U32.AND UP0, UPT, UR4, URZ, UPT ;  /* 0x0000003f0400728c */ /* 0x000fc6000bf05070 */
[----:B------:R0:W5:Y:S01]  /*fd70*/  @P2 LDG.E R10, desc[UR40][R4.64] ;  /* 0x00000028040a2981 */ /* 0x000162000c1e1900 */
[----:B------:R-:W-:Y:S01]  /*fd80*/  ULDC UR4, c[0x0][0x404] ;  /* 0x0001010000047ab9 */ /* 0x000fe20000000800 */
[----:B------:R-:W-:Y:S01]  /*fd90*/  UISETP.NE.AND.EX UP0, UPT, UR5, URZ, UPT, UP0 ;  /* 0x0000003f0500728c */ /* 0x000fe2000bf05300 */
[----:B------:R-:W-:Y:S02]  /*fda0*/  IADD3.X R3, R0, UR7, RZ, P0, !PT ;  /* 0x0000000700037c10 */ /* 0x000fe400087fe4ff */
[----:B------:R-:W-:Y:S01]  /*fdb0*/  ULDC UR5, c[0x0][0x2e0] ;  /* 0x0000b80000057ab9 */ /* 0x000fe20000000800 */
[----:B------:R-:W-:-:S04]  /*fdc0*/  USEL UR4, UR4, 0x1, UP0 ;  /* 0x0000000104047887 */ /* 0x000fc80008000000 */
[----:B------:R-:W-:-:S06]  /*fdd0*/  UIMAD UR4, UR4, UR5, URZ ;  /* 0x00000005040472a4 */ /* 0x000fcc000f8e023f */
[----:B------:R-:W-:-:S06]  /*fde0*/  IMAD.U32 R0, RZ, RZ, UR4 ;  /* 0x00000004ff007e24 */ /* 0x000fcc000f8e00ff */
[----:B------:R0:W5:Y:S01]  /*fdf0*/  @P1 LDG.E R0, desc[UR40][R8.64] ;  /* 0x0000002808001981 */ /* 0x000162000c1e1900 */
[----:B------:R-:W-:Y:S01]  /*fe00*/  ISETP.NE.U32.AND P0, PT, RZ, UR6, PT ;  /* 0x00000006ff007c0c */ /* 0x000fe2000bf05070 */
[----:B------:R-:W-:Y:S02]  /*fe10*/  ULDC UR4, c[0x0][0x338] ;  /* 0x0000ce0000047ab9 */ /* 0x000fe40000000800 */
[----:B------:R-:W-:Y:S02]  /*fe20*/  MOV R7, UR4 ;  /* 0x0000000400077c02 */ /* 0x000fe40008000f00 */
[----:B------:R-:W-:Y:S01]  /*fe30*/  ISETP.NE.AND.EX P0, PT, RZ, UR7, PT, P0 ;  /* 0x00000007ff007c0c */ /* 0x000fe2000bf05300 */
[----:B------:R-:W-:-:S12]  /*fe40*/  @P1 BRA `(.L_x_579) ;  /* 0x0000000000101947 */ /* 0x000fd80003800000 */
[----:B------:R-:W-:Y:S05]  /*fe50*/  @!P2 BRA `(.L_x_579) ;  /* 0x00000000000ca947 */ /* 0x000fea0003800000 */
[----:B0-----:R-:W2:Y:S04]  /*fe60*/  LDG.E R8, desc[UR40][R4.64] ;  /* 0x0000002804087981 */ /* 0x001ea8000c1e1900 */
[----:B-----5:R-:W2:Y:S02]  /*fe70*/  LDG.E R0, desc[UR40][R4.64+0x4] ;  /* 0x0000042804007981 */ /* 0x020ea4000c1e1900 */
[----:B--2---:R-:W-:-:S07]  /*fe80*/  IMAD.IADD R0, R0, 0x1, -R8 ;  /* 0x0000000100007824 */ /* 0x004fce00078e0a08 */
.L_x_579:
[----:B0-----:R-:W2:Y:S04]  /*fe90*/  @P0 LDG.E R4, desc[UR40][R2.64] ;  /* 0x0000002802040981 */ /* 0x001ea8000c1e1900 */
[----:B------:R-:W2:Y:S01]  /*fea0*/  @P0 LDG.E R5, desc[UR40][R2.64+0x4] ;  /* 0x0000042802050981 */ /* 0x000ea2000c1e1900 */
[----:B-----5:R-:W-:Y:S01]  /*feb0*/  IMAD.IADD R0, R0, 0x1, -R6 ;  /* 0x0000000100007824 */ /* 0x020fe200078e0a06 */
[----:B------:R-:W-:Y:S01]  /*fec0*/  BSSY B0, `(.L_x_580) ;  /* 0x0000115000007945 */ /* 0x000fe20003800000 */
[----:B------:R-:W-:Y:S01]  /*fed0*/  PLOP3.LUT P2, PT, PT, PT, PT, 0x80, 0x0 ;  /* 0x000000000000781c */ /* 0x000fe20003f4f070 */
[----:B--2---:R-:W-:-:S04]  /*fee0*/  @P0 IMAD.IADD R7, R5, 0x1, -R4 ;  /* 0x0000000105070824 */ /* 0x004fc800078e0a04 */
[----:B------:R-:W-:-:S04]  /*fef0*/  IMAD.IADD R8, R0, 0x1, R7 ;  /* 0x0000000100087824 */ /* 0x000fc800078e0207 */
[----:B------:R-:W-:Y:S01]  /*ff00*/  VIADD R5, R8, 0x3f ;  /* 0x0000003f08057836 */ /* 0x000fe20000000000 */
[----:B------:R0:W-:Y:S04]  /*ff10*/  STL [R1+0x2c], R8 ;  /* 0x00002c0801007387 */ /* 0x0001e80000100800 */
[----:B------:R-:W-:-:S04]  /*ff20*/  SHF.R.S32.HI R4, RZ, 0x1f, R5 ;  /* 0x0000001fff047819 */ /* 0x000fc80000011405 */
[----:B------:R-:W-:-:S04]  /*ff30*/  LEA.HI R5, R4, R5, RZ, 0x6 ;  /* 0x0000000504057211 */ /* 0x000fc800078f30ff */
[----:B------:R-:W-:-:S04]  /*ff40*/  LOP3.LUT R4, R5, 0xffffffc0, RZ, 0xc0, !PT ;  /* 0xffffffc005047812 */ /* 0x000fc800078ec0ff */
[----:B------:R-:W-:Y:S01]  /*ff50*/  VIADDMNMX R7, R4, -R0, R7, PT ;  /* 0x8000000004077246 */ /* 0x000fe20003800107 */
[----:B------:R-:W-:-:S05]  /*ff60*/  IMAD.MOV R4, RZ, RZ, -R0 ;  /* 0x000000ffff047224 */ /* 0x000fca00078e0a00 */
[----:B------:R-:W-:-:S04]  /*ff70*/  VIMNMX R4, RZ, R4, !PT ;  /* 0x00000004ff047248 */ /* 0x000fc80007fe0100 */
[----:B------:R-:W-:Y:S02]  /*ff80*/  ISETP.GT.AND P1, PT, R7, R4, PT ;  /* 0x000000040700720c */ /* 0x000fe40003f24270 */
[----:B------:R-:W-:-:S11]  /*ff90*/  SHF.R.U32.HI R4, RZ, 0x6, R4 ;  /* 0x00000006ff047819 */ /* 0x000fd60000011604 */
[----:B------:R-:W-:-:S04]  /*ffa0*/  @P1 IADD3 R7, R7, 0x3f, RZ ;  /* 0x0000003f07071810 */ /* 0x000fc80007ffe0ff */
[----:B------:R-:W-:-:S04]  /*ffb0*/  @P1 SHF.R.S32.HI R0, RZ, 0x1f, R7 ;  /* 0x0000001fff001819 */ /* 0x000fc80000011407 */
[----:B------:R-:W-:Y:S01]  /*ffc0*/  @P1 LEA.HI R7, R0, R7, RZ, 0x6 ;  /* 0x0000000700071211 */ /* 0x000fe200078f30ff */
[----:B------:R-:W-:-:S03]  /*ffd0*/  IMAD.MOV.U32 R0, RZ, RZ, R4 ;  /* 0x000000ffff007224 */ /* 0x000fc600078e0004 */
[----:B------:R-:W-:Y:S01]  /*ffe0*/  @P1 SHF.R.S32.HI R0, RZ, 0x6, R7 ;  /* 0x00000006ff001819 */ /* 0x000fe20000011407 */
[----:B------:R-:W-:-:S06]  /*fff0*/  IMAD.MOV.U32 R7, RZ, RZ, RZ ;  /* 0x000000ffff077224 */ /* 0x000fcc00078e00ff */
[----:B------:R1:W5:Y:S01]  /*10000*/  @P0 LDG.E R7, desc[UR40][R2.64] ;  /* 0x0000002802070981 */ /* 0x000362000c1e1900 */
[----:B------:R-:W-:Y:S01]  /*10010*/  ISETP.GT.AND P1, PT, R0, R4, PT ;  /* 0x000000040000720c */ /* 0x000fe20003f24270 */
[----:B-1----:R-:W-:Y:S01]  /*10020*/  IMAD.IADD R3, R10, 0x1, R6 ;  /* 0x000000010a037824 */ /* 0x002fe200078e0206 */
[----:B------:R-:W-:-:S04]  /*10030*/  SHF.R.S32.HI R2, RZ, 0x6, R5 ;  /* 0x00000006ff027819 */ /* 0x000fc80000011405 */
[----:B------:R0:W-:Y:S04]  /*10040*/  STL [R1+0x10], R3 ;  /* 0x0000100301007387 */ /* 0x0001e80000100800 */
[----:B------:R0:W-:Y:S03]  /*10050*/  STL [R1+0x1c], R2 ;  /* 0x00001c0201007387 */ /* 0x0001e60000100800 */
[----:B------:R-:W-:Y:S05]  /*10060*/  @!P1 BRA `(.L_x_581) ;  /* 0x0000000c00e89947 */ /* 0x000fea0003800000 */
[----:B0-----:R-:W0:Y:S01]  /*10070*/  LDC R2, c[0x0][0x428] ;  /* 0x00010a00ff027b82 */ /* 0x001e220000000800 */
[----:B------:R-:W-:Y:S01]  /*10080*/  UMOV UR4, 0xffffffff ;  /* 0xffffffff00047882 */ /* 0x000fe20000000000 */
[----:B------:R-:W-:Y:S01]  /*10090*/  IMAD.MOV.U32 R3, RZ, RZ, R18 ;  /* 0x000000ffff037224 */ /* 0x000fe200078e0012 */
[----:B0-----:R-:W-:-:S13]  /*100a0*/  ISETP.NE.AND P1, PT, R2, 0x1, PT ;  /* 0x000000010200780c */ /* 0x001fda0003f25270 */
[----:B------:R-:W0:Y:S08]  /*100b0*/  @P1 LDC R2, c[0x0][0x42c] ;  /* 0x00010b00ff021b82 */ /* 0x000e300000000800 */
[----:B------:R-:W1:Y:S01]  /*100c0*/  @P1 LDC R5, c[0x0][0x430] ;  /* 0x00010c00ff051b82 */ /* 0x000e620000000800 */
[----:B0-----:R-:W-:-:S05]  /*100d0*/  @P1 IMAD.HI.U32 R2, R18, R2, RZ ;  /* 0x0000000212021227 */ /* 0x001fca00078e00ff */
[----:B-1----:R-:W-:Y:S02]  /*100e0*/  @P1 SHF.R.U32.HI R3, RZ, R5, R2 ;  /* 0x00000005ff031219 */ /* 0x002fe40000011602 */
[----:B------:R-:W-:Y:S01]  /*100f0*/  SEL R2, R11, RZ, !P0 ;  /* 0x000000ff0b027207 */ /* 0x000fe20004000000 */
[----:B------:R-:W-:Y:S06]  /*10100*/  BRA.DIV UR4, `(.L_x_582) ;  /* 0x00000056045c7947 */ /* 0x000fec000b800000 */
.L_x_704:
[----:B------:R-:W-:-:S03]  /*10110*/  UMOV UR4, 0xffffffff ;  /* 0xffffffff00047882 */ /* 0x000fc60000000000 */
[----:B------:R-:W-:Y:S05]  /*10120*/  BRA.DIV UR4, `(.L_x_583) ;  /* 0x0000005604887947 */ /* 0x000fea000b800000 */
[----:B------:R-:W-:-:S13]  /*10130*/  ELECT P6, URZ, PT ;  /* 0x00000000003f782f */ /* 0x000fda00038c0000 */
.L_x_707:
[----:B------:R-:W2:Y:S01]  /*10140*/  LDL R5, [R1+0x28] ;  /* 0x0000280001057983 */ /* 0x000ea20000100800 */
[----:B------:R-:W-:Y:S01]  /*10150*/  MOV R8, 0x400 ;  /* 0x0000040000087802 */ /* 0x000fe20000000f00 */
[----:B------:R-:W-:Y:S01]  /*10160*/  BSSY B1, `(.L_x_584) ;  /* 0x000000a000017945 */ /* 0x000fe20003800000 */
[----:B--2---:R-:W-:-:S05]  /*10170*/  VIADD R5, R5, 0x1 ;  /* 0x0000000105057836 */ /* 0x004fca0000000000 */
[----:B------:R-:W-:-:S04]  /*10180*/  LEA.HI R6, R5, R5, RZ, 0x1 ;  /* 0x0000000505067211 */ /* 0x000fc800078f08ff */
[----:B------:R-:W-:-:S05]  /*10190*/  LOP3.LUT R6, R6, 0xfffffffe, RZ, 0xc0, !PT ;  /* 0xfffffffe06067812 */ /* 0x000fca00078ec0ff */
[----:B------:R-:W-:Y:S02]  /*101a0*/  IMAD.IADD R6, R5, 0x1, -R6 ;  /* 0x0000000105067824 */ /* 0x000fe400078e0a06 */
[----:B------:R-:W0:Y:S03]  /*101b0*/  S2R R5, SR_CgaCtaId ;  /* 0x0000000000057919 */ /* 0x000e260000008800 */
[----:B------:R-:W-:Y:S02]  /*101c0*/  SHF.L.U32 R6, R6, 0x1f, RZ ;  /* 0x0000001f06067819 */ /* 0x000fe400000006ff */
[----:B0-----:R-:W-:-:S04]  /*101d0*/  LEA R5, R5, R8, 0x18 ;  /* 0x0000000805057211 */ /* 0x001fc800078ec0ff */
[----:B------:R-:W0:Y:S02]  /*101e0*/  SYNCS.PHASECHK.TRANS64.TRYWAIT P0, [R5+URZ+0x28c20], R6 ;  /* 0x028c2006050075a7 */ /* 0x000e24000800017f */
[----:B0-----:R-:W-:Y:S05]  /*101f0*/  @!P0 BRA `(.L_x_585) ;  /* 0x0000005400748947 */ /* 0x001fea0003800000 */
.L_x_708:
[----:B------:R-:W-:Y:S05]  /*10200*/  BSYNC B1 ;  /* 0x0000000000017941 */ /* 0x000fea0003800000 */
.L_x_584:
[----:B------:R-:W-:Y:S04]  /*10210*/  BSSY B1, `(.L_x_586) ;  /* 0x0000061000017945 */ /* 0x000fe80003800000 */
[----:B------:R-:W-:Y:S05]  /*10220*/  @!P6 BRA `(.L_x_587) ;  /* 0x00000004007ce947 */ /* 0x000fea0003800000 */
[----:B------:R-:W0:Y:S04]  /*10230*/  LDL R9, [R1+0x4] ;  /* 0x0000040001097983 */ /* 0x000e280000100800 */
[----:B------:R-:W2:Y:S01]  /*10240*/  LDL R8, [R1+0xc] ;  /* 0x00000c0001087983 */ /* 0x000ea20000100800 */
[----:B0-----:R-:W-:Y:S02]  /*10250*/  LEA R6, R9, R5, 0x3 ;  /* 0x0000000509067211 */ /* 0x001fe400078e18ff */
[----:B--2---:R-:W-:-:S04]  /*10260*/  SHF.L.U32 R9, R8, 0x1f, RZ ;  /* 0x0000001f08097819 */ /* 0x004fc800000006ff */
[----:B------:R-:W0:Y:S02]  /*10270*/  SYNCS.PHASECHK.TRANS64.TRYWAIT P0, [R6+URZ+0x28ca0], R9 ;  /* 0x028ca009060075a7 */ /* 0x000e24000800017f */
[----:B0-----:R-:W-:Y:S05]  /*10280*/  @!P0 BRA `(.L_x_588) ;  /* 0x0000005400648947 */ /* 0x001fea0003800000 */
.L_x_709:
[----:B------:R-:W1:Y:S02]  /*10290*/  S2R R8, SR_TID.X ;  /* 0x0000000000087919 */ /* 0x000e640000002100 */
[----:B-1----:R-:W-:-:S04]  /*102a0*/  LOP3.LUT R8, R8, 0x7f, RZ, 0xc0, !PT ;  /* 0x0000007f08087812 */ /* 0x002fc800078ec0ff */
[----:B------:R-:W-:-:S13]  /*102b0*/  ISETP.NE.AND P1, PT, R8, RZ, PT ;  /* 0x000000ff0800720c */ /* 0x000fda0003f25270 */
[----:B------:R-:W-:Y:S05]  /*102c0*/  @P1 BRA `(.L_x_589) ;  /* 0x00000000001c1947 */ /* 0x000fea0003800000 */
[----:B------:R-:W1:Y:S02]  /*102d0*/  S2R R8, SR_TID.X ;  /* 0x0000000000087919 */ /* 0x000e640000002100 */
[----:B-1----:R-:W-:-:S04]  /*102e0*/  LOP3.LUT R8, R8, 0x1f, RZ, 0xc0, !PT ;  /* 0x0000001f08087812 */ /* 0x002fc800078ec0ff */
[----:B------:R-:W-:Y:S01]  /*102f0*/  ISETP.NE.AND P0, PT, R8, RZ, PT ;  /* 0x000000ff0800720c */ /* 0x000fe20003f05270 */
[----:B------:R-:W-:-:S04]  /*10300*/  IMAD.MOV.U32 R8, RZ, RZ, 0x2000 ;  /* 0x00002000ff087424 */ /* 0x000fc800078e00ff */
[----:B------:R1:W-:Y:S08]  /*10310*/  SYNCS.ARRIVE.TRANS64 RZ, [R6+URZ+0x28c90], R8 ;  /* 0x028c900806ff79a7 */ /* 0x0003f0000800003f */
[----:B------:R-:W-:Y:S05]  /*10320*/  @!P0 BRA `(.L_x_589) ;  /* 0x0000000000048947 */ /* 0x000fea0003800000 */
[----:B------:R-:W-:Y:S01]  /*10330*/  BPT.TRAP 0x1 ;  /* 0x000000040000795c */ /* 0x000fe20000300000 */
.L_x_589:
[----:B-1----:R-:W2:Y:S01]  /*10340*/  LDL R8, [R1+0x4] ;  /* 0x0000040001087983 */ /* 0x002ea20000100800 */
[----:B------:R-:W-:Y:S01]  /*10350*/  R2UR UR9, R6 ;  /* 0x00000000060972ca */ /* 0x000fe200000e0000 */
[----:B------:R-:W-:Y:S01]  /*10360*/  UIADD3 UR4, UP0, UR38, 0x570, URZ ;  /* 0x0000057026047890 */ /* 0x000fe2000ff1e03f */
[----:B------:R-:W-:Y:S01]  /*10370*/  R2UR UR12, R3 ;  /* 0x00000000030c72ca */ /* 0x000fe200000e0000 */
[----:B------:R-:W-:Y:S01]  /*10380*/  UMOV UR6, 0x0 ;  /* 0x0000000000067882 */ /* 0x000fe20000000000 */
[----:B------:R-:W-:Y:S01]  /*10390*/  R2UR UR13, R2 ;  /* 0x00000000020d72ca */ /* 0x000fe200000e0000 */
[----:B------:R-:W-:Y:S01]  /*103a0*/  UIADD3.X UR5, URZ, UR39, URZ, UP0, !UPT ;  /* 0x000000273f057290 */ /* 0x000fe200087fe43f */
[----:B------:R-:W-:Y:S01]  /*103b0*/  UMOV UR7, 0x12f00000 ;  /* 0x12f0000000077882 */ /* 0x000fe20000000000 */
[----:B------:R-:W-:-:S06]  /*103c0*/  UMOV UR10, URZ ;  /* 0x0000003f000a7c82 */ /* 0x000fcc0008000000 */
[----:B------:R-:W-:Y:S01]  /*103d0*/  UIADD3 UR9, UR9, 0x28c90, URZ ;  /* 0x00028c9009097890 */ /* 0x000fe2000fffe03f */
[----:B--2---:R-:W-:-:S05]  /*103e0*/  IMAD R8, R8, 0x2000, R5 ;  /* 0x0000200008087824 */ /* 0x004fca00078e0205 */
[----:B------:R-:W-:Y:S01]  /*103f0*/  R2UR UR8, R8 ;  /* 0x00000000080872ca */ /* 0x000fe200000e0000 */
[----:B-----5:R-:W-:-:S04]  /*10400*/  IMAD R8, R0, 0x40, R7 ;  /* 0x0000004000087824 */ /* 0x020fc800078e0207 */
[----:B------:R-:W-:-:S05]  /*10410*/  VIADD R8, R8, 0xffffffc0 ;  /* 0xffffffc008087836 */ /* 0x000fca0000000000 */
[----:B------:R-:W-:-:S03]  /*10420*/  R2UR UR11, R8 ;  /* 0x00000000080b72ca */ /* 0x000fc600000e0000 */
[----:B------:R-:W-:-:S10]  /*10430*/  UIADD3 UR8, UR8, 0x22400, URZ ;  /* 0x0002240008087890 */ /* 0x000fd4000fffe03f */
[----:B------:R1:W-:Y:S01]  /*10440*/  UTMALDG.4D [UR8], [UR4], desc[UR6] ;  /* 0x00000608040075b4 */ /* 0x0003e20008019000 */
[----:B------:R-:W2:Y:S02]  /*10450*/  SYNCS.PHASECHK.TRANS64.TRYWAIT P0, [R6+URZ+0x28cc0], R9 ;  /* 0x028cc009060075a7 */ /* 0x000ea4000800017f */
[----:B-12---:R-:W-:Y:S05]  /*10460*/  @!P0 BRA `(.L_x_590) ;  /* 0x0000005400008947 */ /* 0x006fea0003800000 */
.L_x_710:
[----:B------:R-:W-:Y:S05]  /*10470*/  @P1 BRA `(.L_x_591) ;  /* 0x00000000001c1947 */ /* 0x000fea0003800000 */
[----:B------:R-:W2:Y:S01]  /*10480*/  S2R R10, SR_TID.X ;  /* 0x00000000000a7919 */ /* 0x000ea20000002100 */
[----:B01----:R-:W-:-:S04]  /*10490*/  IMAD.MOV.U32 R9, RZ, RZ, 0x10000 ;  /* 0x00010000ff097424 */ /* 0x003fc800078e00ff */
[----:B------:R3:W-:Y:S01]  /*104a0*/  SYNCS.ARRIVE.TRANS64 RZ, [R6+URZ+0x28cb0], R9 ;  /* 0x028cb00906ff79a7 */ /* 0x0007e2000800003f */
[----:B--2---:R-:W-:-:S04]  /*104b0*/  LOP3.LUT R10, R10, 0x1f, RZ, 0xc0, !PT ;  /* 0x0000001f0a0a7812 */ /* 0x004fc800078ec0ff */
[----:B------:R-:W-:-:S13]  /*104c0*/  ISETP.NE.AND P0, PT, R10, RZ, PT ;  /* 0x000000ff0a00720c */ /* 0x000fda0003f05270 */
[----:B---3--:R-:W-:Y:S05]  /*104d0*/  @!P0 BRA `(.L_x_591) ;  /* 0x0000000000048947 */ /* 0x008fea0003800000 */
[----:B------:R-:W-:Y:S01]  /*104e0*/  BPT.TRAP 0x1 ;  /* 0x000000040000795c */ /* 0x000fe20000300000 */
.L_x_591:
[----:B01----:R-:W2:Y:S01]  /*104f0*/  LDL R9, [R1+0x4] ;  /* 0x0000040001097983 */ /* 0x003ea20000100800 */
[----:B------:R-:W-:Y:S01]  /*10500*/  R2UR UR9, R6 ;  /* 0x00000000060972ca */ /* 0x000fe200000e0000 */
[----:B------:R-:W-:Y:S01]  /*10510*/  UIADD3 UR4, UP0, UR38, 0x670, URZ ;  /* 0x0000067026047890 */ /* 0x000fe2000ff1e03f */
[----:B------:R-:W-:Y:S01]  /*10520*/  R2UR UR11, R8 ;  /* 0x00000000080b72ca */ /* 0x000fe200000e0000 */
[----:B------:R-:W-:Y:S01]  /*10530*/  UMOV UR10, URZ ;  /* 0x0000003f000a7c82 */ /* 0x000fe20008000000 */
[----:B------:R-:W-:Y:S01]  /*10540*/  R2UR UR12, R3 ;  /* 0x00000000030c72ca */ /* 0x000fe200000e0000 */
[----:B------:R-:W-:Y:S01]  /*10550*/  UIADD3.X UR5, URZ, UR39, URZ, UP0, !UPT ;  /* 0x000000273f057290 */ /* 0x000fe200087fe43f */
        /* <DEDUP_REMOVED lines=22> */
[----:B------:R-:W-:Y:S01]  /*106c0*/  UMOV UR10, UR18 ;  /* 0x00000012000a7c82 */ /* 0x000fe20008000000 */
[----:B------:R-:W-:Y:S01]  /*106d0*/  UIADD3 UR17, UR14, 0xc400, URZ ;  /* 0x0000c4000e117890 */ /* 0x000fe2000fffe03f */
[----:B------:R0:W-:Y:S02]  /*106e0*/  UTMALDG.4D [UR8], [UR4], desc[UR6] ;  /* 0x00000608040075b4 */ /* 0x0001e40008019000 */
        /* <DEDUP_REMOVED lines=19> */
.L_x_587:
[----:B------:R-:W-:Y:S05]  /*10820*/  BSYNC B1 ;  /* 0x0000000000017941 */ /* 0x000fea0003800000 */
.L_x_586:
[----:B0-----:R-:W2:Y:S04]  /*10830*/  LDL.LU R6, [R1+0x4] ;  /* 0x0000040001067983 */ /* 0x001ea80000300800 */
[----:B------:R-:W3:Y:S01]  /*10840*/  LDL.LU R9, [R1+0xc] ;  /* 0x00000c0001097983 */ /* 0x000ee20000300800 */
[----:B------:R-:W-:Y:S02]  /*10850*/  PLOP3.LUT P2, PT, PT, PT, PT, 0x8, 0x0 ;  /* 0x000000000000781c */ /* 0x000fe40003f4e170 */
[----:B--2---:R-:W-:-:S04]  /*10860*/  IADD3 R6, R6, 0x1, RZ ;  /* 0x0000000106067810 */ /* 0x004fc80007ffe0ff */
[----:B------:R-:W-:-:S04]  /*10870*/  ISETP.NE.AND P0, PT, R6, 0x2, PT ;  /* 0x000000020600780c */ /* 0x000fc80003f05270 */
[----:B------:R-:W-:Y:S02]  /*10880*/  SEL R8, RZ, 0x1, P0 ;  /* 0x00000001ff087807 */ /* 0x000fe40000000000 */
[----:B------:R-:W-:Y:S01]  /*10890*/  SEL R10, R6, RZ, P0 ;  /* 0x000000ff060a7207 */ /* 0x000fe20000000000 */
[----:B------:R-:W-:Y:S01]  /*108a0*/  VIADD R6, R0, 0xfffffffe ;  /* 0xfffffffe00067836 */ /* 0x000fe20000000000 */
[----:B---3--:R-:W-:-:S03]  /*108b0*/  LOP3.LUT R9, R9, R8, RZ, 0x3c, !PT ;  /* 0x0000000809097212 */ /* 0x008fc600078e3cff */
[----:B------:R1:W-:Y:S01]  /*108c0*/  STL [R1+0x4], R10 ;  /* 0x0000040a01007387 */ /* 0x0003e20000100800 */
[----:B------:R-:W-:-:S03]  /*108d0*/  ISETP.GE.AND P0, PT, R6, R4, PT ;  /* 0x000000040600720c */ /* 0x000fc60003f06270 */
[----:B------:R1:W-:Y:S10]  /*108e0*/  STL [R1+0xc], R9 ;  /* 0x00000c0901007387 */ /* 0x0003f40000100800 */
[----:B-1----:R-:W-:Y:S05]  /*108f0*/  @!P0 BRA `(.L_x_581) ;  /* 0x0000000400c48947 */ /* 0x002fea0003800000 */
[C---:B-----5:R-:W-:Y:S02]  /*10900*/  IMAD R6, R0.reuse, 0x40, R7 ;  /* 0x0000004000067824 */ /* 0x060fe400078e0207 */
[----:B------:R-:W-:Y:S02]  /*10910*/  VIADD R0, R0, 0xffffffff ;  /* 0xffffffff00007836 */ /* 0x000fe40000000000 */
[----:B------:R-:W-:-:S07]  /*10920*/  VIADD R6, R6, 0xffffff80 ;  /* 0xffffff8006067836 */ /* 0x000fce0000000000 */
.L_x_598:
[----:B------:R-:W-:Y:S05]  /*10930*/  YIELD ;  /* 0x0000000000007946 */ /* 0x000fea0003800000 */
[----:B------:R-:W-:Y:S04]  /*10940*/  BSSY B1, `(.L_x_592) ;  /* 0x000005f000017945 */ /* 0x000fe80003800000 */
[----:B-1----:R-:W-:Y:S05]  /*10950*/  @!P6 BRA `(.L_x_593) ;  /* 0x000000040074e947 */ /* 0x002fea0003800000 */
[----:B------:R-:W2:Y:S04]  /*10960*/  LDL R7, [R1+0x4] ;  /* 0x0000040001077983 */ /* 0x000ea80000100800 */
[----:B------:R-:W3:Y:S01]  /*10970*/  LDL R8, [R1+0xc] ;  /* 0x00000c0001087983 */ /* 0x000ee20000100800 */
[----:B--2---:R-:W-:Y:S01]  /*10980*/  IMAD R7, R7, 0x8, R5 ;  /* 0x0000000807077824 */ /* 0x004fe200078e0205 */
[----:B---3--:R-:W-:-:S04]  /*10990*/  SHF.L.U32 R8, R8, 0x1f, RZ ;  /* 0x0000001f08087819 */ /* 0x008fc800000006ff */
[----:B------:R-:W0:Y:S02]  /*109a0*/  SYNCS.PHASECHK.TRANS64.TRYWAIT P0, [R7+URZ+0x28ca0], R8 ;  /* 0x028ca008070075a7 */ /* 0x000e24000800017f */
[----:B0-----:R-:W-:Y:S05]  /*109b0*/  @!P0 BRA `(.L_x_594) ;  /* 0x0000004c00c08947 */ /* 0x001fea0003800000 */
.L_x_711:
        /* <DEDUP_REMOVED lines=11> */
.L_x_595:
[----:B-1----:R-:W2:Y:S01]  /*10a70*/  LDL R9, [R1+0x4] ;  /* 0x0000040001097983 */ /* 0x002ea20000100800 */
[----:B------:R-:W-:Y:S01]  /*10a80*/  R2UR UR9, R7 ;  /* 0x00000000070972ca */ /* 0x000fe200000e0000 */
[----:B------:R-:W-:Y:S01]  /*10a90*/  UIADD3 UR4, UP0, UR38, 0x570, URZ ;  /* 0x0000057026047890 */ /* 0x000fe2000ff1e03f */
[----:B------:R-:W-:Y:S01]  /*10aa0*/  R2UR UR11, R6 ;  /* 0x00000000060b72ca */ /* 0x000fe200000e0000 */
[----:B------:R-:W-:Y:S01]  /*10ab0*/  UMOV UR6, 0x0 ;  /* 0x0000000000067882 */ /* 0x000fe20000000000 */
[----:B------:R-:W-:Y:S01]  /*10ac0*/  R2UR UR12, R3 ;  /* 0x00000000030c72ca */ /* 0x000fe200000e0000 */
[----:B------:R-:W-:Y:S01]  /*10ad0*/  UIADD3.X UR5, URZ, UR39, URZ, UP0, !UPT ;  /* 0x000000273f057290 */ /* 0x000fe200087fe43f */
[----:B------:R-:W-:Y:S01]  /*10ae0*/  R2UR UR13, R2 ;  /* 0x00000000020d72ca */ /* 0x000fe200000e0000 */
[----:B------:R-:W-:Y:S01]  /*10af0*/  UMOV UR7, 0x12f00000 ;  /* 0x12f0000000077882 */ /* 0x000fe20000000000 */
[----:B------:R-:W-:-:S05]  /*10b00*/  UMOV UR10, URZ ;  /* 0x0000003f000a7c82 */ /* 0x000fca0008000000 */
[----:B------:R-:W-:Y:S01]  /*10b10*/  UIADD3 UR9, UR9, 0x28c90, URZ ;  /* 0x00028c9009097890 */ /* 0x000fe2000fffe03f */
[----:B--2---:R-:W-:-:S04]  /*10b20*/  LEA R9, R9, R5, 0xd ;  /* 0x0000000509097211 */ /* 0x004fc800078e68ff */
[----:B------:R-:W-:-:S13]  /*10b30*/  R2UR UR8, R9 ;  /* 0x00000000090872ca */ /* 0x000fda00000e0000 */
[----:B------:R-:W-:-:S09]  /*10b40*/  UIADD3 UR8, UR8, 0x22400, URZ ;  /* 0x0002240008087890 */ /* 0x000fd2000fffe03f */
[----:B------:R1:W-:Y:S01]  /*10b50*/  UTMALDG.4D [UR8], [UR4], desc[UR6] ;  /* 0x00000608040075b4 */ /* 0x0003e20008019000 */
[----:B------:R-:W2:Y:S02]  /*10b60*/  SYNCS.PHASECHK.TRANS64.TRYWAIT P1, [R7+URZ+0x28cc0], R8 ;  /* 0x028cc008070075a7 */ /* 0x000ea4000802017f */
[----:B-12---:R-:W-:Y:S05]  /*10b70*/  @!P1 BRA `(.L_x_596) ;  /* 0x0000004c00649947 */ /* 0x006fea0003800000 */
.L_x_712:
        /* <DEDUP_REMOVED lines=8> */
.L_x_597:
        /* <DEDUP_REMOVED lines=38> */
[----:B------:R-:W-:Y:S01]  /*10e60*/  UMOV UR15, 0x180 ;  /* 0x00000180000f7882 */ /* 0x000fe20000000000 */
[----:B------:R0:W-:Y:S02]  /*10e70*/  UTMALDG.4D [UR8], [UR4], desc[UR6] ;  /* 0x00000608040075b4 */ /* 0x0001e40008019000 */
[----:B0-----:R-:W-:Y:S01]  /*10e80*/  UMOV UR8, UR16 ;  /* 0x0000001000087c82 */ /* 0x001fe20008000000 */
[----:B------:R-:W-:-:S02]  /*10e90*/  UMOV UR10, UR22 ;  /* 0x00000016000a7c82 */ /* 0x000fc40008000000 */
[----:B------:R0:W-:Y:S02]  /*10ea0*/  UTMALDG.4D [UR8], [UR4], desc[UR6] ;  /* 0x00000608040075b4 */ /* 0x0001e40008019000 */
[----:B0-----:R-:W-:Y:S01]  /*10eb0*/  UMOV UR8, UR17 ;  /* 0x0000001100087c82 */ /* 0x001fe20008000000 */
[----:B------:R-:W-:Y:S01]  /*10ec0*/  UMOV UR10, UR15 ;  /* 0x0000000f000a7c82 */ /* 0x000fe20008000000 */
[----:B------:R-:W-:Y:S01]  /*10ed0*/  UMOV UR15, 0x1c0 ;  /* 0x000001c0000f7882 */ /* 0x000fe20000000000 */
[----:B------:R0:W-:Y:S02]  /*10ee0*/  UTMALDG.4D [UR8], [UR4], desc[UR6] ;  /* 0x00000608040075b4 */ /* 0x0001e40008019000 */
[----:B0-----:R-:W-:Y:S01]  /*10ef0*/  UMOV UR8, UR14 ;  /* 0x0000000e00087c82 */ /* 0x001fe20008000000 */
[----:B------:R-:W-:Y:S02]  /*10f00*/  UMOV UR10, UR15 ;  /* 0x0000000f000a7c82 */ /* 0x000fe40008000000 */
[----:B------:R0:W-:Y:S02]  /*10f10*/  UTMALDG.4D [UR8], [UR4], desc[UR6] ;  /* 0x00000608040075b4 */ /* 0x0001e40008019000 */
[----:B0-----:R-:W-:Y:S01]  /*10f20*/  NOP ;  /* 0x0000000000007918 */ /* 0x001fe20000000000 */
.L_x_593:
[----:B------:R-:W-:Y:S05]  /*10f30*/  BSYNC B1 ;  /* 0x0000000000017941 */ /* 0x000fea0003800000 */
.L_x_592:
[----:B------:R-:W2:Y:S04]  /*10f40*/  LDL.LU R7, [R1+0x4] ;  /* 0x0000040001077983 */ /* 0x000ea80000300800 */
[----:B------:R-:W3:Y:S01]  /*10f50*/  LDL.LU R8, [R1+0xc] ;  /* 0x00000c0001087983 */ /* 0x000ee20000300800 */
[----:B------:R-:W-:Y:S02]  /*10f60*/  VIADD R0, R0, 0xffffffff ;  /* 0xffffffff00007836 */ /* 0x000fe40000000000 */
[----:B------:R-:W-:Y:S02]  /*10f70*/  VIADD R6, R6, 0xffffffc0 ;  /* 0xffffffc006067836 */ /* 0x000fe40000000000 */
[----:B--2---:R-:W-:-:S05]  /*10f80*/  VIADD R7, R7, 0x1 ;  /* 0x0000000107077836 */ /* 0x004fca0000000000 */
[----:B------:R-:W-:-:S04]  /*10f90*/  ISETP.NE.AND P0, PT, R7, 0x2, PT ;  /* 0x000000020700780c */ /* 0x000fc80003f05270 */
[----:B------:R-:W-:Y:S02]  /*10fa0*/  SEL R9, R7, RZ, P0 ;  /* 0x000000ff07097207 */ /* 0x000fe40000000000 */
[----:B------:R-:W-:Y:S02]  /*10fb0*/  SEL R7, RZ, 0x1, P0 ;  /* 0x00000001ff077807 */ /* 0x000fe40000000000 */
[----:B------:R-:W-:Y:S01]  /*10fc0*/  ISETP.GT.AND P0, PT, R0, R4, PT ;  /* 0x000000040000720c */ /* 0x000fe20003f04270 */
[----:B------:R1:W-:Y:S01]  /*10fd0*/  STL [R1+0x4], R9 ;  /* 0x0000040901007387 */ /* 0x0003e20000100800 */
[----:B---3--:R-:W-:-:S05]  /*10fe0*/  LOP3.LUT R8, R8, R7, RZ, 0x3c, !PT ;  /* 0x0000000708087212 */ /* 0x008fca00078e3cff */
[----:B------:R1:W-:Y:S06]  /*10ff0*/  STL [R1+0xc], R8 ;  /* 0x00000c0801007387 */ /* 0x0003ec0000100800 */
[----:B------:R-:W-:Y:S05]  /*11000*/  @P0 BRA `(.L_x_598) ;  /* 0xfffffff800480947 */ /* 0x000fea000383ffff */
.L_x_581:
[----:B------:R-:W-:Y:S05]  /*11010*/  BSYNC B0 ;  /* 0x0000000000007941 */ /* 0x000fea0003800000 */
.L_x_580:
[----:B-----5:R-:W2:Y:S01]  /*11020*/  LDL R7, [R1+0x2c] ;  /* 0x00002c0001077983 */ /* 0x020ea20000100800 */
[----:B------:R-:W-:Y:S05]  /*11030*/  @!P2 WARPSYNC.ALL ;  /* 0x000000000000a948 */ /* 0x000fea0003800000 */
[----:B------:R-:W-:Y:S01]  /*11040*/  BSSY B6, `(.L_x_599) ;  /* 0x00002fe000067945 */ /* 0x000fe20003800000 */
[----:B------:R-:W-:Y:S01]  /*11050*/  @!P2 BAR.SYNC.DEFER_BLOCKING 0xc, 0x120 ;  /* 0x030480000000ab1d */ /* 0x000fe20000010000 */
[----:B--2---:R-:W-:-:S13]  /*11060*/  ISETP.GT.AND P0, PT, R7, RZ, PT ;  /* 0x000000ff0700720c */ /* 0x004fda0003f04270 */
[----:B------:R-:W-:Y:S05]  /*11070*/  @P0 BRA `(.L_x_600) ;  /* 0x0000000000440947 */ /* 0x000fea0003800000 */
[----:B------:R-:W2:Y:S02]  /*11080*/  S2R R7, SR_TID.X ;  /* 0x0000000000077919 */ /* 0x000ea40000002100 */
[----:B--2---:R-:W-:-:S04]  /*11090*/  LOP3.LUT R7, R7, 0x1f, RZ, 0xc0, !PT ;  /* 0x0000001f07077812 */ /* 0x004fc800078ec0ff */
[----:B------:R-:W-:-:S13]  /*110a0*/  ISETP.NE.AND P1, PT, R7, RZ, PT ;  /* 0x000000ff0700720c */ /* 0x000fda0003f25270 */
[----:B------:R-:W-:Y:S05]  /*110b0*/  @P1 BRA `(.L_x_601) ;  /* 0x0000002c00d81947 */ /* 0x000fea0003800000 */
[----:B------:R-:W2:Y:S01]  /*110c0*/  S2R R7, SR_LANEID ;  /* 0x0000000000077919 */ /* 0x000ea20000000000 */
[----:B------:R-:W-:Y:S01]  /*110d0*/  VOTEU.ANY UR4, UPT, PT ;  /* 0x0000000000047886 */ /* 0x000fe200038e0100 */
[----:B0-----:R-:W0:Y:S01]  /*110e0*/  LDC.64 R2, c[0x0][0xc38] ;  /* 0x00030e00ff027b82 */ /* 0x001e220000000a00 */
[----:B------:R-:W2:Y:S08]  /*110f0*/  FLO.U32 R0, UR4 ;  /* 0x0000000400007d00 */ /* 0x000eb000080e0000 */
[----:B------:R-:W0:Y:S01]  /*11100*/  POPC R5, UR4 ;  /* 0x0000000400057d09 */ /* 0x000e220008000000 */
[----:B--2---:R-:W-:-:S13]  /*11110*/  ISETP.EQ.U32.AND P0, PT, R0, R7, PT ;  /* 0x000000070000720c */ /* 0x004fda0003f02070 */
[----:B0-----:R-:W2:Y:S01]  /*11120*/  @P0 ATOMG.E.ADD.STRONG.GPU PT, R3, desc[UR40][R2.64], R5 ;  /* 0x00000005020309a8 */ /* 0x001ea200081ee1e8 */
[----:B------:R-:W0:Y:S02]  /*11130*/  S2R R4, SR_LTMASK ;  /* 0x0000000000047919 */ /* 0x000e240000003900 */
[----:B0-----:R-:W-:-:S04]  /*11140*/  LOP3.LUT R4, R4, UR4, RZ, 0xc0, !PT ;  /* 0x0000000404047c12 */ /* 0x001fc8000f8ec0ff */
[----:B------:R-:W0:Y:S01]  /*11150*/  POPC R7, R4 ;  /* 0x0000000400077309 */ /* 0x000e220000000000 */
[----:B--2---:R-:W0:Y:S02]  /*11160*/  SHFL.IDX PT, R0, R3, R0, 0x1f ;  /* 0x00001f0003007589 */ /* 0x004e2400000e0000 */
[----:B0-----:R-:W-:Y:S01]  /*11170*/  IADD3 R16, R0, UR36, R7 ;  /* 0x0000002400107c10 */ /* 0x001fe2000fffe007 */
[----:B------:R-:W-:Y:S06]  /*11180*/  BRA `(.L_x_601) ;  /* 0x0000002c00a47947 */ /* 0x000fec0003800000 */
.L_x_600:
[----:B------:R-:W2:Y:S01]  /*11190*/  S2R R0, SR_CgaCtaId ;  /* 0x0000000000007919 */ /* 0x000ea20000008800 */
[----:B0-----:R-:W-:-:S04]  /*111a0*/  MOV R2, 0x400 ;  /* 0x0000040000027802 */ /* 0x001fc80000000f00 */
[----:B--2---:R-:W-:-:S05]  /*111b0*/  LEA R3, R0, R2, 0x18 ;  /* 0x0000000200037211 */ /* 0x004fca00078ec0ff */
        /* <DEDUP_REMOVED lines=8> */
[----:B------:R-:W-:Y:S01]  /*11240*/  MOV R4, UR6 ;  /* 0x0000000600047c02 */ /* 0x000fe20008000f00 */
[----:B------:R-:W-:Y:S01]  /*11250*/  IMAD.U32 R5, RZ, RZ, UR7 ;  /* 0x00000007ff057e24 */ /* 0x000fe2000f8e00ff */
[----:B------:R-:W0:Y:S01]  /*11260*/  LDC.64 R2, c[0x4][R2] ;  /* 0x0100000002027b82 */ /* 0x000e220000000a00 */
[----:B------:R-:W-:Y:S01]  /*11270*/  IMAD.U32 R6, RZ, RZ, UR8 ;  /* 0x00000008ff067e24 */ /* 0x000fe2000f8e00ff */
[----:B------:R-:W-:Y:S01]  /*11280*/  MOV R12, 0x1 ;  /* 0x00000001000c7802 */ /* 0x000fe20000000f00 */
[----:B------:R-:W-:Y:S02]  /*11290*/  IMAD.U32 R7, RZ, RZ, UR9 ;  /* 0x00000009ff077e24 */ /* 0x000fe4000f8e00ff */
[----:B------:R-:W-:-:S02]  /*112a0*/  IMAD.U32 R10, RZ, RZ, UR4 ;  /* 0x00000004ff0a7e24 */ /* 0x000fc4000f8e00ff */
[----:B------:R-:W-:Y:S02]  /*112b0*/  IMAD.U32 R11, RZ, RZ, UR5 ;  /* 0x00000005ff0b7e24 */ /* 0x000fe4000f8e00ff */
[----:B-1----:R-:W-:Y:S02]  /*112c0*/  IMAD.MOV.U32 R8, RZ, RZ, 0x70 ;  /* 0x00000070ff087424 */ /* 0x002fe400078e00ff */
[----:B------:R-:W-:-:S07]  /*112d0*/  IMAD.MOV.U32 R13, RZ, RZ, RZ ;  /* 0x000000ffff0d7224 */ /* 0x000fce00078e00ff */
[----:B------:R-:W-:-:S07]  /*112e0*/  LEPC R20, `(.L_x_602) ;  /* 0x000000001014794e */ /* 0x000fce0000000000 */
[----:B0-----:R-:W-:Y:S05]  /*112f0*/  CALL.ABS.NOINC R2 ;  /* 0x0000000002007343 */ /* 0x001fea0003c00000 */
.L_x_602:
[----:B------:R-:W2:Y:S02]  /*11300*/  LDL R2, [R1+0x18] ;  /* 0x0000180001027983 */ /* 0x000ea40000100800 */
        /* <DEDUP_REMOVED lines=8> */
[----:B------:R-:W-:Y:S01]  /*11390*/  IMAD.U32 R4, RZ, RZ, UR6 ;  /* 0x00000006ff047e24 */ /* 0x000fe2000f8e00ff */
[----:B------:R-:W-:Y:S01]  /*113a0*/  MOV R10, UR4 ;  /* 0x00000004000a7c02 */ /* 0x000fe20008000f00 */
[----:B------:R-:W-:Y:S02]  /*113b0*/  IMAD.U32 R5, RZ, RZ, UR7 ;  /* 0x00000007ff057e24 */ /* 0x000fe4000f8e00ff */
[----:B------:R-:W-:Y:S02]  /*113c0*/  IMAD.U32 R6, RZ, RZ, UR8 ;  /* 0x00000008ff067e24 */ /* 0x000fe4000f8e00ff */
[----:B------:R-:W-:-:S02]  /*113d0*/  IMAD.U32 R7, RZ, RZ, UR9 ;  /* 0x00000009ff077e24 */ /* 0x000fc4000f8e00ff */
[----:B------:R-:W-:Y:S02]  /*113e0*/  IMAD.U32 R11, RZ, RZ, UR5 ;  /* 0x00000005ff0b7e24 */ /* 0x000fe4000f8e00ff */
[----:B-1----:R-:W-:Y:S02]  /*113f0*/  IMAD.MOV.U32 R8, RZ, RZ, 0x70 ;  /* 0x00000070ff087424 */ /* 0x002fe400078e00ff */
[----:B------:R-:W-:Y:S02]  /*11400*/  IMAD.MOV.U32 R12, RZ, RZ, 0x1 ;  /* 0x00000001ff0c7424 */ /* 0x000fe400078e00ff */
[----:B0-----:R-:W-:-:S07]  /*11410*/  IMAD.MOV.U32 R13, RZ, RZ, RZ ;  /* 0x000000ffff0d7224 */ /* 0x001fce00078e00ff */
[----:B------:R-:W-:-:S07]  /*11420*/  LEPC R20, `(.L_x_604) ;  /* 0x000000001014794e */ /* 0x000fce0000000000 */
[----:B--2---:R-:W-:Y:S05]  /*11430*/  CALL.ABS.NOINC R2 ;  /* 0x0000000002007343 */ /* 0x004fea0003c00000 */
.L_x_604:
[----:B------:R-:W-:Y:S01]  /*11440*/  MOV R2, 0x0 ;  /* 0x0000000000027802 */ /* 0x000fe20000000f00 */
[----:B------:R-:W-:Y:S01]  /*11450*/  ULDC.64 UR4, c[0x4][0x88] ;  /* 0x0100220000047ab9 */ /* 0x000fe20000000a00 */
[----:B------:R-:W-:Y:S01]  /*11460*/  ULDC.64 UR6, c[0x4][0x90] ;  /* 0x0100240000067ab9 */ /* 0x000fe20000000a00 */
[----:B------:R-:W-:Y:S01]  /*11470*/  ULDC.64 UR8, c[0x4][0x18] ;  /* 0x0100060000087ab9 */ /* 0x000fe20000000a00 */
[----:B------:R-:W-:Y:S01]  /*11480*/  IMAD.U32 R4, RZ, RZ, UR4 ;  /* 0x00000004ff047e24 */ /* 0x000fe2000f8e00ff */
[----:B------:R-:W-:Y:S01]  /*11490*/  MOV R6, UR6 ;  /* 0x0000000600067c02 */ /* 0x000fe20008000f00 */
[----:B------:R-:W0:Y:S01]  /*114a0*/  LDC.64 R2, c[0x4][R2] ;  /* 0x0100000002027b82 */ /* 0x000e220000000a00 */
[----:B------:R-:W-:Y:S02]  /*114b0*/  IMAD.U32 R5, RZ, RZ, UR5 ;  /* 0x00000005ff057e24 */ /* 0x000fe4000f8e00ff */
[----:B------:R-:W-:Y:S02]  /*114c0*/  IMAD.U32 R7, RZ, RZ, UR7 ;  /* 0x00000007ff077e24 */ /* 0x000fe4000f8e00ff */
[----:B------:R-:W-:-:S02]  /*114d0*/  IMAD.U32 R10, RZ, RZ, UR8 ;  /* 0x00000008ff0a7e24 */ /* 0x000fc4000f8e00ff */
[----:B------:R-:W-:Y:S02]  /*114e0*/  IMAD.U32 R11, RZ, RZ, UR9 ;  /* 0x00000009ff0b7e24 */ /* 0x000fe4000f8e00ff */
[----:B------:R-:W-:Y:S02]  /*114f0*/  IMAD.MOV.U32 R8, RZ, RZ, 0x70 ;  /* 0x00000070ff087424 */ /* 0x000fe400078e00ff */
[----:B------:R-:W-:Y:S02]  /*11500*/  IMAD.MOV.U32 R12, RZ, RZ, 0x1 ;  /* 0x00000001ff0c7424 */ /* 0x000fe400078e00ff */
[----:B------:R-:W-:-:S07]  /*11510*/  IMAD.MOV.U32 R13, RZ, RZ, RZ ;  /* 0x000000ffff0d7224 */ /* 0x000fce00078e00ff */
[----:B------:R-:W-:-:S07]  /*11520*/  LEPC R20, `(.L_x_603) ;  /* 0x000000001014794e */ /* 0x000fce0000000000 */
[----:B0-----:R-:W-:Y:S05]  /*11530*/  CALL.ABS.NOINC R2 ;  /* 0x0000000002007343 */ /* 0x001fea0003c00000 */
.L_x_603:
        /* <DEDUP_REMOVED lines=17> */
[----:B----4-:R-:W-:Y:S02]  /*11650*/  IMAD R17, R17, 0x40, R4 ;  /* 0x0000004011117824 */ /* 0x010fe400078e0204 */
[----:B------:R-:W0:Y:S01]  /*11660*/  LDC R4, c[0x0][0x428] ;  /* 0x00010a00ff047b82 */ /* 0x000e220000000800 */
[----:B------:R-:W-:-:S06]  /*11670*/  MOV R0, R5 ;  /* 0x0000000500007202 */ /* 0x000fcc0000000f00 */
[----:B------:R2:W5:Y:S01]  /*11680*/  @P0 LDG.E R0, desc[UR40][R2.64] ;  /* 0x0000002802000981 */ /* 0x000562000c1e1900 */
[----:B------:R-:W-:Y:S02]  /*11690*/  PLOP3.LUT P1, PT, P6, PT, PT, 0x8, 0x0 ;  /* 0x000000000000781c */ /* 0x000fe4000372e170 */
[----:B0-----:R-:W-:Y:S01]  /*116a0*/  ISETP.NE.AND P0, PT, R4, 0x1, PT ;  /* 0x000000010400780c */ /* 0x001fe20003f05270 */
[----:B------:R-:W-:-:S12]  /*116b0*/  IMAD.MOV.U32 R4, RZ, RZ, R18 ;  /* 0x000000ffff047224 */ /* 0x000fd800078e0012 */
[----:B--2---:R-:W0:Y:S08]  /*116c0*/  @P0 LDC R3, c[0x0][0x42c] ;  /* 0x00010b00ff030b82 */ /* 0x004e300000000800 */
[----:B------:R-:W2:Y:S01]  /*116d0*/  @P0 LDC R2, c[0x0][0x430] ;  /* 0x00010c00ff020b82 */ /* 0x000ea20000000800 */
[----:B0-----:R-:W-:-:S05]  /*116e0*/  @P0 IMAD.HI.U32 R3, R18, R3, RZ ;  /* 0x0000000312030227 */ /* 0x001fca00078e00ff */
[----:B--2---:R-:W-:Y:S02]  /*116f0*/  @P0 SHF.R.U32.HI R4, RZ, R2, R3 ;  /* 0x00000002ff040219 */ /* 0x004fe40000011603 */
[----:B------:R-:W-:-:S04]  /*11700*/  ISETP.NE.U32.AND P0, PT, RZ, UR4, PT ;  /* 0x00000004ff007c0c */ /* 0x000fc8000bf05070 */
[----:B------:R-:W-:-:S04]  /*11710*/  ISETP.NE.AND.EX P0, PT, RZ, UR5, PT, P0 ;  /* 0x00000005ff007c0c */ /* 0x000fc8000bf05300 */
[----:B------:R-:W-:-:S09]  /*11720*/  SEL R2, R5, RZ, !P0 ;  /* 0x000000ff05027207 */ /* 0x000fd20004000000 */
.L_x_605:
        /* <DEDUP_REMOVED lines=17> */
.L_x_715:
[----:B------:R-:W2:Y:S01]  /*11840*/  LDL R3, [R1+0x1c] ;  /* 0x00001c0001037983 */ /* 0x000ea20000100800 */
[----:B------:R-:W-:Y:S01]  /*11850*/  UMOV UR4, 0xffffffff ;  /* 0xffffffff00047882 */ /* 0x000fe20000000000 */
[----:B-1----:R-:W-:Y:S01]  /*11860*/  SHF.R.S32.HI R8, RZ, 0x1f, R0 ;  /* 0x0000001fff087819 */ /* 0x002fe20000011400 */
[----:B--2---:R-:W-:Y:S01]  /*11870*/  VIADD R3, R3, 0xffffffff ;  /* 0xffffffff03037836 */ /* 0x004fe20000000000 */
[----:B------:R-:W-:Y:S06]  /*11880*/  BRA.DIV UR4, `(.L_x_607) ;  /* 0x0000004204687947 */ /* 0x000fec000b800000 */
[----:B------:R-:W-:-:S13]  /*11890*/  ELECT P6, URZ, PT ;  /* 0x00000000003f782f */ /* 0x000fda00038c0000 */
.L_x_718:
        /* <DEDUP_REMOVED lines=11> */
[----:B------:R-:W-:-:S05]  /*11950*/  @P0 SHF.R.U32.HI R5, RZ, R7, R6 ;  /* 0x00000007ff050219 */ /* 0x000fca0000011606 */
[----:B------:R-:W-:-:S04]  /*11960*/  IMAD.MOV R6, RZ, RZ, -R5 ;  /* 0x000000ffff067224 */ /* 0x000fc800078e0a05 */
[----:B------:R-:W-:Y:S02]  /*11970*/  IMAD R7, R9, R6, R3 ;  /* 0x0000000609077224 */ /* 0x000fe400078e0203 */
[----:B------:R-:W-:-:S03]  /*11980*/  IMAD R6, R8, UR4, RZ ;  /* 0x0000000408067c24 */ /* 0x000fc6000f8e02ff */
[----:B------:R0:W-:Y:S01]  /*11990*/  STL [R1+0x30], R7 ;  /* 0x0000300701007387 */ /* 0x0001e20000100800 */
[----:B------:R-:W-:Y:S02]  /*119a0*/  IMAD R9, R0, UR5, R6 ;  /* 0x0000000500097c24 */ /* 0x000fe4000f8e0206 */
[--C-:B------:R-:W-:Y:S01]  /*119b0*/  IMAD.MOV.U32 R6, RZ, RZ, R5.reuse ;  /* 0x000000ffff067224 */ /* 0x100fe200078e0005 */
[----:B0-----:R-:W-:-:S03]  /*119c0*/  SHF.R.S32.HI R7, RZ, 0x1f, R5 ;  /* 0x0000001fff077819 */ /* 0x001fc60000011405 */
[----:B------:R-:W-:-:S05]  /*119d0*/  IMAD.WIDE.U32 R6, R0, UR4, R6 ;  /* 0x0000000400067c25 */ /* 0x000fca000f8e0006 */
[----:B------:R-:W-:Y:S02]  /*119e0*/  IADD3 R5, R7, R9, RZ ;  /* 0x0000000907057210 */ /* 0x000fe40007ffe0ff */
[----:B------:R-:W-:-:S04]  /*119f0*/  LEA R10, P0, R6, R20, 0x2 ;  /* 0x00000014060a7211 */ /* 0x000fc800078010ff */
[----:B------:R-:W-:-:S05]  /*11a00*/  LEA.HI.X R11, R6, R21, R5, 0x2, P0 ;  /* 0x00000015060b7211 */ /* 0x000fca00000f1405 */
[----:B------:R0:W5:Y:S04]  /*11a10*/  LDG.E R6, desc[UR40][R10.64] ;  /* 0x000000280a067981 */ /* 0x000168000c1e1900 */
.L_x_609:
        /* <DEDUP_REMOVED lines=9> */
.L_x_719:
        /* <DEDUP_REMOVED lines=11> */
.L_x_611:
        /* <DEDUP_REMOVED lines=23> */
.L_x_608:
        /* <DEDUP_REMOVED lines=25> */
[----:B------:R-:W-:-:S05]  /*11e60*/  LOP3.LUT R2, R2, 0xfffffffe, RZ, 0xc0, !PT ;  /* 0xfffffffe02027812 */ /* 0x000fca00078ec0ff */
[----:B------:R-:W-:-:S05]  /*11e70*/  IMAD.IADD R2, R10, 0x1, -R2 ;  /* 0x000000010a027824 */ /* 0x000fca00078e0a02 */
[----:B------:R-:W-:-:S04]  /*11e80*/  SHF.L.U32 R2, R2, 0x1f, RZ ;  /* 0x0000001f02027819 */ /* 0x000fc800000006ff */
[----:B------:R-:W1:Y:S02]  /*11e90*/  SYNCS.PHASECHK.TRANS64.TRYWAIT P0, [R7+URZ+0x28c20], R2 ;  /* 0x028c2002070075a7 */ /* 0x000e64000800017f */
[----:B01----:R-:W-:Y:S05]  /*11ea0*/  @!P0 BRA `(.L_x_613) ;  /* 0x0000003c00148947 */ /* 0x003fea0003800000 */
.L_x_720:
[----:B------:R-:W-:Y:S05]  /*11eb0*/  BSYNC B0 ;  /* 0x0000000000007941 */ /* 0x000fea0003800000 */
.L_x_612:
[----:B------:R-:W-:Y:S04]  /*11ec0*/  BSSY B0, `(.L_x_614) ;  /* 0x0000050000007945 */ /* 0x000fe80003800000 */
[----:B------:R-:W-:Y:S05]  /*11ed0*/  @!P6 BRA `(.L_x_615) ;  /* 0x000000040038e947 */ /* 0x000fea0003800000 */
[----:B------:R-:W2:Y:S01]  /*11ee0*/  LDL R7, [R1] ;  /* 0x0000000001077983 */ /* 0x000ea20000100800 */
[----:B------:R-:W-:-:S03]  /*11ef0*/  MOV R9, 0x400 ;  /* 0x0000040000097802 */ /* 0x000fc60000000f00 */
[----:B0-----:R-:W3:Y:S01]  /*11f00*/  LDL R5, [R1+0x8] ;  /* 0x0000080001057983 */ /* 0x001ee20000100800 */
[----:B------:R-:W0:Y:S02]  /*11f10*/  S2R R10, SR_CgaCtaId ;  /* 0x00000000000a7919 */ /* 0x000e240000008800 */
[----:B0-----:R-:W-:-:S04]  /*11f20*/  LEA R9, R10, R9, 0x18 ;  /* 0x000000090a097211 */ /* 0x001fc800078ec0ff */
[----:B--2---:R-:W-:Y:S02]  /*11f30*/  LEA R2, R7, R9, 0x3 ;  /* 0x0000000907027211 */ /* 0x004fe400078e18ff */
[----:B---3--:R-:W-:-:S04]  /*11f40*/  SHF.L.U32 R5, R5, 0x1f, RZ ;  /* 0x0000001f05057819 */ /* 0x008fc800000006ff */
[----:B------:R-:W0:Y:S02]  /*11f50*/  SYNCS.PHASECHK.TRANS64.TRYWAIT P0, [R2+URZ+0x28c60], R5 ;  /* 0x028c6005020075a7 */ /* 0x000e24000800017f */
[----:B0-----:R-:W-:Y:S05]  /*11f60*/  @!P0 BRA `(.L_x_616) ;  /* 0x0000003c00048947 */ /* 0x001fea0003800000 */
.L_x_721:
        /* <DEDUP_REMOVED lines=11> */
.L_x_617:
        /* <DEDUP_REMOVED lines=44> */
[----:B------:R-:W-:-:S02]  /*122e0*/  UMOV UR10, UR21 ;  /* 0x00000015000a7c82 */ /* 0x000fc40008000000 */
[----:B------:R0:W-:Y:S01]  /*122f0*/  UTMALDG.4D [UR8], [UR4], desc[UR6] ;  /* 0x00000608040075b4 */ /* 0x0001e20008019000 */
        /* <DEDUP_REMOVED lines=12> */
.L_x_615:
[----:B------:R-:W-:Y:S05]  /*123c0*/  BSYNC B0 ;  /* 0x0000000000007941 */ /* 0x000fea0003800000 */
.L_x_614:
[----:B0-----:R-:W2:Y:S01]  /*123d0*/  LDL.LU R2, [R1+0x2c] ;  /* 0x00002c0001027983 */ /* 0x001ea20000300800 */
[----:B------:R-:W-:Y:S01]  /*123e0*/  BSSY B0, `(.L_x_618) ;  /* 0x00001a8000007945 */ /* 0x000fe20003800000 */
[----:B--2---:R-:W-:-:S13]  /*123f0*/  ISETP.GE.AND P0, PT, R2, 0x41, PT ;  /* 0x000000410200780c */ /* 0x004fda0003f06270 */
[----:B------:R-:W-:Y:S05]  /*12400*/  @!P0 BRA `(.L_x_619) ;  /* 0x0000001800948947 */ /* 0x000fea0003800000 */
[----:B------:R-:W2:Y:S01]  /*12410*/  LDL R5, [R1+0x1c] ;  /* 0x00001c0001057983 */ /* 0x000ea20000100800 */
[----:B------:R-:W-:Y:S01]  /*12420*/  IMAD.MOV.U32 R2, RZ, RZ, 0x1 ;  /* 0x00000001ff027424 */ /* 0x000fe200078e00ff */
[----:B------:R-:W-:Y:S01]  /*12430*/  BSSY B1, `(.L_x_620) ;  /* 0x0000091000017945 */ /* 0x000fe20003800000 */
[----:B--2---:R-:W-:-:S05]  /*12440*/  IMAD.MOV R9, RZ, RZ, -R5 ;  /* 0x000000ffff097224 */ /* 0x004fca00078e0a05 */
        /* <DEDUP_REMOVED lines=29> */
[C---:B------:R-:W-:Y:S02]  /*12620*/  IMAD R10, R0.reuse, UR5, R6 ;  /* 0x00000005000a7c24 */ /* 0x040fe4000f8e0206 */
[--C-:B------:R-:W-:Y:S02]  /*12630*/  IMAD.MOV.U32 R6, RZ, RZ, R2.reuse ;  /* 0x000000ffff067224 */ /* 0x100fe400078e0002 */
[----:B------:R-:W-:Y:S02]  /*12640*/  IMAD.MOV R2, RZ, RZ, -R2 ;  /* 0x000000ffff027224 */ /* 0x000fe400078e0a02 */
[----:B------:R-:W-:-:S04]  /*12650*/  IMAD.WIDE.U32 R6, R0, UR4, R6 ;  /* 0x0000000400067c25 */ /* 0x000fc8000f8e0006 */
[----:B------:R-:W-:Y:S01]  /*12660*/  IMAD.IADD R10, R10, 0x1, R7 ;  /* 0x000000010a0a7824 */ /* 0x000fe200078e0207 */
[----:B------:R-:W-:Y:S01]  /*12670*/  LEA R20, P0, R6, R20, 0x2 ;  /* 0x0000001406147211 */ /* 0x000fe200078010ff */
[----:B------:R-:W-:-:S03]  /*12680*/  IMAD R5, R11, R2, R5 ;  /* 0x000000020b057224 */ /* 0x000fc600078e0205 */
[----:B------:R-:W-:-:S05]  /*12690*/  LEA.HI.X R21, R6, R21, R10, 0x2, P0 ;  /* 0x0000001506157211 */ /* 0x000fca00000f140a */
[----:B------:R1:W5:Y:S04]  /*126a0*/  LDG.E R6, desc[UR40][R20.64] ;  /* 0x0000002814067981 */ /* 0x000368000c1e1900 */
.L_x_624:
[----:B------:R-:W2:Y:S01]  /*126b0*/  S2R R7, SR_CgaCtaId ;  /* 0x0000000000077919 */ /* 0x000ea20000008800 */
[----:B------:R-:W-:-:S04]  /*126c0*/  MOV R2, 0x400 ;  /* 0x0000040000027802 */ /* 0x000fc80000000f00 */
[----:B--2---:R-:W-:Y:S02]  /*126d0*/  LEA R2, R7, R2, 0x18 ;  /* 0x0000000207027211 */ /* 0x004fe400078ec0ff */
[----:B------:R-:W-:-:S03]  /*126e0*/  SHF.L.U32 R7, R12, 0x1f, RZ ;  /* 0x0000001f0c077819 */ /* 0x000fc600000006ff */
[----:B------:R-:W-:-:S04]  /*126f0*/  IMAD R2, R13, 0x8, R2 ;  /* 0x000000080d027824 */ /* 0x000fc800078e0202 */
[----:B------:R-:W2:Y:S02]  /*12700*/  SYNCS.PHASECHK.TRANS64.TRYWAIT P0, [R2+URZ+0x28c40], R7 ;  /* 0x028c4007020075a7 */ /* 0x000ea4000800017f */
[----:B--2---:R-:W-:Y:S05]  /*12710*/  @!P0 BRA `(.L_x_625) ;  /* 0x00000034002c8947 */ /* 0x004fea0003800000 */
.L_x_722:
[----:B------:R-:W3:Y:S02]  /*12720*/  S2R R10, SR_TID.X ;  /* 0x00000000000a7919 */ /* 0x000ee40000002100 */
[----:B---3--:R-:W-:-:S04]  /*12730*/  LOP3.LUT R10, R10, 0x7f, RZ, 0xc0, !PT ;  /* 0x0000007f0a0a7812 */ /* 0x008fc800078ec0ff */
[----:B------:R-:W-:-:S13]  /*12740*/  ISETP.NE.AND P1, PT, R10, RZ, PT ;  /* 0x000000ff0a00720c */ /* 0x000fda0003f25270 */
        /* <DEDUP_REMOVED lines=8> */
.L_x_626:
[----:B---3--:R-:W3:Y:S01]  /*127d0*/  LDL R10, [R1] ;  /* 0x00000000010a7983 */ /* 0x008ee20000100800 */
[----:B0-----:R-:W-:-:S03]  /*127e0*/  MOV R12, 0x400 ;  /* 0x00000400000c7802 */ /* 0x001fc60000000f00 */
[----:B------:R-:W4:Y:S01]  /*127f0*/  LDL R11, [R1+0x10] ;  /* 0x00001000010b7983 */ /* 0x000f220000100800 */
[----:B------:R-:W0:Y:S01]  /*12800*/  S2R R13, SR_CgaCtaId ;  /* 0x00000000000d7919 */ /* 0x000e220000008800 */
        /* <DEDUP_REMOVED lines=8> */
[----:B------:R-:W-:Y:S01]  /*12890*/  UMOV UR7, 0x14f00000 ;  /* 0x14f0000000077882 */ /* 0x000fe20000000000 */
[----:B------:R-:W-:Y:S01]  /*128a0*/  UMOV UR10, URZ ;  /* 0x0000003f000a7c82 */ /* 0x000fe20008000000 */
[----:B---3--:R-:W-:-:S04]  /*128b0*/  LEA R10, R10, R12, 0xd ;  /* 0x0000000c0a0a7211 */ /* 0x008fc800078e68ff */
[----:B------:R-:W-:Y:S01]  /*128c0*/  R2UR UR8, R10 ;  /* 0x000000000a0872ca */ /* 0x000fe200000e0000 */
[----:B----4-:R-:W-:-:S05]  /*128d0*/  IMAD R5, R5, 0x40, R11 ;  /* 0x0000004005057824 */ /* 0x010fca00078e020b */
[----:B------:R-:W-:-:S07]  /*128e0*/  R2UR UR11, R5 ;  /* 0x00000000050b72ca */ /* 0x000fce00000e0000 */
[----:B------:R-:W-:-:S09]  /*128f0*/  UIADD3 UR8, UR8, 0x22400, URZ ;  /* 0x0002240008087890 */ /* 0x000fd2000fffe03f */
[----:B------:R0:W-:Y:S01]  /*12900*/  UTMALDG.4D [UR8], [UR4], desc[UR6] ;  /* 0x00000608040075b4 */ /* 0x0001e20008019000 */
[----:B------:R-:W3:Y:S02]  /*12910*/  SYNCS.PHASECHK.TRANS64.TRYWAIT P0, [R2+URZ+0x28c60], R7 ;  /* 0x028c6007020075a7 */ /* 0x000ee4000800017f */
[----:B0--3--:R-:W-:Y:S05]  /*12920*/  @!P0 BRA `(.L_x_627) ;  /* 0x0000003000bc8947 */ /* 0x009fea0003800000 */
.L_x_723:
[----:B------:R-:W-:Y:S05]  /*12930*/  @P1 BRA `(.L_x_628) ;  /* 0x00000000001c1947 */ /* 0x000fea0003800000 */
[----:B------:R-:W3:Y:S01]  /*12940*/  S2R R10, SR_TID.X ;  /* 0x00000000000a7919 */ /* 0x000ee20000002100 */
[----:B0-2---:R-:W-:-:S04]  /*12950*/  IMAD.MOV.U32 R7, RZ, RZ, 0x10000 ;  /* 0x00010000ff077424 */ /* 0x005fc800078e00ff */
[----:B------:R4:W-:Y:S01]  /*12960*/  SYNCS.ARRIVE.TRANS64 RZ, [R2+URZ+0x28c50], R7 ;  /* 0x028c500702ff79a7 */ /* 0x0009e2000800003f */
[----:B---3--:R-:W-:-:S04]  /*12970*/  LOP3.LUT R10, R10, 0x1f, RZ, 0xc0, !PT ;  /* 0x0000001f0a0a7812 */ /* 0x008fc800078ec0ff */
[----:B------:R-:W-:-:S13]  /*12980*/  ISETP.NE.AND P0, PT, R10, RZ, PT ;  /* 0x000000ff0a00720c */ /* 0x000fda0003f05270 */
[----:B----4-:R-:W-:Y:S05]  /*12990*/  @!P0 BRA `(.L_x_628) ;  /* 0x0000000000048947 */ /* 0x010fea0003800000 */
[----:B------:R-:W-:Y:S01]  /*129a0*/  BPT.TRAP 0x1 ;  /* 0x000000040000795c */ /* 0x000fe20000300000 */
.L_x_628:
[----:B0-2---:R-:W2:Y:S01]  /*129b0*/  LDL R7, [R1] ;  /* 0x0000000001077983 */ /* 0x005ea20000100800 */
[----:B------:R-:W-:Y:S01]  /*129c0*/  MOV R10, 0x400 ;  /* 0x00000400000a7802 */ /* 0x000fe20000000f00 */
[----:B------:R-:W0:Y:S01]  /*129d0*/  S2R R11, SR_CgaCtaId ;  /* 0x00000000000b7919 */ /* 0x000e220000008800 */
[----:B------:R-:W-:Y:S01]  /*129e0*/  R2UR UR9, R2 ;  /* 0x00000000020972ca */ /* 0x000fe200000e0000 */
[----:B------:R-:W-:Y:S01]  /*129f0*/  UIADD3 UR4, UP0, UR38, 0x470, URZ ;  /* 0x0000047026047890 */ /* 0x000fe2000ff1e03f */
[----:B------:R-:W-:Y:S02]  /*12a00*/  R2UR UR11, R5 ;  /* 0x00000000050b72ca */ /* 0x000fe400000e0000 */
[----:B------:R-:W-:Y:S02]  /*12a10*/  R2UR UR12, R4 ;  /* 0x00000000040c72ca */ /* 0x000fe400000e0000 */
[----:B------:R-:W-:Y:S01]  /*12a20*/  R2UR UR13, R6 ;  /* 0x00000000060d72ca */ /* 0x000fe200000e0000 */
[----:B------:R-:W-:Y:S01]  /*12a30*/  UIADD3.X UR5, URZ, UR39, URZ, UP0, !UPT ;  /* 0x000000273f057290 */ /* 0x000fe200087fe43f */
[----:B0-----:R-:W-:-:S05]  /*12a40*/  LEA R10, R11, R10, 0x18 ;  /* 0x0000000a0b0a7211 */ /* 0x001fca00078ec0ff */
        /* <DEDUP_REMOVED lines=43> */
[----:B--2---:R-:W-:Y:S01]  /*12d00*/  NOP ;  /* 0x0000000000007918 */ /* 0x004fe20000000000 */
.L_x_623:
[----:B------:R-:W-:Y:S05]  /*12d10*/  BSYNC B2 ;  /* 0x0000000000027941 */ /* 0x000fea0003800000 */
.L_x_622:
[----:B------:R-:W2:Y:S02]  /*12d20*/  LDL.LU R2, [R1+0x1c] ;  /* 0x00001c0001027983 */ /* 0x000ea40000300800 */
[----:B--2---:R-:W-:-:S07]  /*12d30*/  VIADD R5, R2, 0xfffffffd ;  /* 0xfffffffd02057836 */ /* 0x004fce0000000000 */
.L_x_621:
[----:B------:R-:W-:Y:S05]  /*12d40*/  BSYNC B1 ;  /* 0x0000000000017941 */ /* 0x000fea0003800000 */
.L_x_620:
[----:B------:R-:W-:-:S05]  /*12d50*/  IMAD.MOV R2, RZ, RZ, -R9 ;  /* 0x000000ffff027224 */ /* 0x000fca00078e0a09 */
[----:B------:R-:W-:-:S13]  /*12d60*/  ISETP.NE.AND P0, PT, R3, R2, PT ;  /* 0x000000020300720c */ /* 0x000fda0003f05270 */
[----:B------:R-:W-:Y:S05]  /*12d70*/  @!P0 BRA `(.L_x_619) ;  /* 0x0000001000388947 */ /* 0x000fea0003800000 */
.L_x_643:
[----:B--2---:R-:W2:Y:S04]  /*12d80*/  LDL.LU R3, [R1] ;  /* 0x0000000001037983 */ /* 0x004ea80000300800 */
        /* <DEDUP_REMOVED lines=8> */
[----:B------:R-:W-:Y:S06]  /*12e10*/  @!P6 BRA `(.L_x_630) ;  /* 0x0000000400e8e947 */ /* 0x000fec0003800000 */
[----:B------:R-:W-:Y:S01]  /*12e20*/  ULDC.64 UR4, c[0x0][0x3f8] ;  /* 0x0000fe0000047ab9 */ /* 0x000fe20000000a00 */
[----:B------:R-:W-:Y:S02]  /*12e30*/  MOV R11, R5 ;  /* 0x00000005000b7202 */ /* 0x000fe40000000f00 */
[----:B------:R-:W-:-:S04]  /*12e40*/  ISETP.NE.U32.AND P0, PT, RZ, UR4, PT ;  /* 0x00000004ff007c0c */ /* 0x000fc8000bf05070 */
[----:B------:R-:W-:-:S13]  /*12e50*/  ISETP.NE.AND.EX P0, PT, RZ, UR5, PT, P0 ;  /* 0x00000005ff007c0c */ /* 0x000fda000bf05300 */
[----:B------:R-:W-:Y:S05]  /*12e60*/  @!P0 BRA `(.L_x_631) ;  /* 0x0000000000448947 */ /* 0x000fea0003800000 */
[----:B------:R-:W2:Y:S01]  /*12e70*/  LDC R11, c[0x0][0x41c] ;  /* 0x00010700ff0b7b82 */ /* 0x000ea20000000800 */
[----:B------:R-:W-:Y:S01]  /*12e80*/  ULDC.64 UR6, c[0x0][0x408] ;  /* 0x0001020000067ab9 */ /* 0x000fe20000000a00 */
[----:B--2---:R-:W-:-:S13]  /*12e90*/  ISETP.NE.AND P0, PT, R11, 0x1, PT ;  /* 0x000000010b00780c */ /* 0x004fda0003f05270 */
[----:B------:R-:W2:Y:S02]  /*12ea0*/  @P0 LDC.64 R2, c[0x0][0x420] ;  /* 0x00010800ff020b82 */ /* 0x000ea40000000a00 */
[----:B--2---:R-:W-:-:S04]  /*12eb0*/  @P0 IMAD.HI.U32 R6, R5, R2, RZ ;  /* 0x0000000205060227 */ /* 0x004fc800078e00ff */
[----:B------:R-:W-:Y:S01]  /*12ec0*/  IMAD.MOV.U32 R2, RZ, RZ, R5 ;  /* 0x000000ffff027224 */ /* 0x000fe200078e0005 */
[----:B------:R-:W-:-:S04]  /*12ed0*/  @P0 SHF.R.U32.HI R2, RZ, R3, R6 ;  /* 0x00000003ff020219 */ /* 0x000fc80000011606 */
[--C-:B------:R-:W-:Y:S01]  /*12ee0*/  SHF.R.S32.HI R3, RZ, 0x1f, R2.reuse ;  /* 0x0000001fff037819 */ /* 0x100fe20000011402 */
[----:B------:R-:W-:-:S04]  /*12ef0*/  IMAD.MOV R6, RZ, RZ, -R2 ;  /* 0x000000ffff067224 */ /* 0x000fc800078e0a02 */
[----:B------:R-:W-:Y:S02]  /*12f00*/  IMAD R11, R11, R6, R5 ;  /* 0x000000060b0b7224 */ /* 0x000fe400078e0205 */
[----:B------:R-:W-:Y:S02]  /*12f10*/  IMAD R6, R8, UR6, RZ ;  /* 0x0000000608067c24 */ /* 0x000fe4000f8e02ff */
[----:B------:R-:W-:-:S04]  /*12f20*/  IMAD.WIDE.U32 R2, R0, UR6, R2 ;  /* 0x0000000600027c25 */ /* 0x000fc8000f8e0002 */
[----:B------:R-:W-:-:S04]  /*12f30*/  IMAD R6, R0, UR7, R6 ;  /* 0x0000000700067c24 */ /* 0x000fc8000f8e0206 */
[----:B------:R-:W-:Y:S01]  /*12f40*/  IMAD.IADD R3, R6, 0x1, R3 ;  /* 0x0000000106037824 */ /* 0x000fe200078e0203 */
[----:B------:R-:W-:-:S04]  /*12f50*/  LEA R6, P0, R2, UR4, 0x2 ;  /* 0x0000000402067c11 */ /* 0x000fc8000f8010ff */
[----:B------:R-:W-:-:S05]  /*12f60*/  LEA.HI.X R7, R2, UR5, R3, 0x2, P0 ;  /* 0x0000000502077c11 */ /* 0x000fca00080f1403 */
[----:B------:R2:W5:Y:S04]  /*12f70*/  LDG.E R6, desc[UR40][R6.64] ;  /* 0x0000002806067981 */ /* 0x000568000c1e1900 */
.L_x_631:
[----:B------:R-:W3:Y:S01]  /*12f80*/  S2R R3, SR_CgaCtaId ;  /* 0x0000000000037919 */ /* 0x000ee20000008800 */
[----:B------:R-:W-:-:S04]  /*12f90*/  MOV R2, 0x400 ;  /* 0x0000040000027802 */ /* 0x000fc80000000f00 */
[----:B---3--:R-:W-:Y:S02]  /*12fa0*/  LEA R2, R3, R2, 0x18 ;  /* 0x0000000203027211 */ /* 0x008fe400078ec0ff */
[----:B------:R-:W-:-:S03]  /*12fb0*/  SHF.L.U32 R3, R10, 0x1f, RZ ;  /* 0x0000001f0a037819 */ /* 0x000fc600000006ff */
[----:B------:R-:W-:-:S04]  /*12fc0*/  IMAD R2, R9, 0x8, R2 ;  /* 0x0000000809027824 */ /* 0x000fc800078e0202 */
[----:B------:R-:W3:Y:S02]  /*12fd0*/  SYNCS.PHASECHK.TRANS64.TRYWAIT P0, [R2+URZ+0x28c40], R3 ;  /* 0x028c4003020075a7 */ /* 0x000ee4000800017f */
[----:B---3--:R-:W-:Y:S05]  /*12fe0*/  @!P0 BRA `(.L_x_632) ;  /* 0x0000002c00208947 */ /* 0x008fea0003800000 */
.L_x_724:
[----:B--2---:R-:W2:Y:S02]  /*12ff0*/  S2R R7, SR_TID.X ;  /* 0x0000000000077919 */ /* 0x004ea40000002100 */
        /* <DEDUP_REMOVED lines=10> */
.L_x_633:
[----:B0-----:R-:W4:Y:S01]  /*130a0*/  LDL R12, [R1+0x10] ;  /* 0x00001000010c7983 */ /* 0x001f220000100800 */
[----:B--2---:R-:W-:Y:S01]  /*130b0*/  MOV R7, 0x400 ;  /* 0x0000040000077802 */ /* 0x004fe20000000f00 */
[----:B------:R-:W0:Y:S01]  /*130c0*/  S2R R13, SR_CgaCtaId ;  /* 0x00000000000d7919 */ /* 0x000e220000008800 */
[----:B------:R-:W-:Y:S01]  /*130d0*/  R2UR UR9, R2 ;  /* 0x00000000020972ca */ /* 0x000fe200000e0000 */
[----:B------:R-:W-:Y:S01]  /*130e0*/  UIADD3 UR4, UP0, UR38, 0x370, URZ ;  /* 0x0000037026047890 */ /* 0x000fe2000ff1e03f */
[----:B------:R-:W-:Y:S02]  /*130f0*/  R2UR UR12, R4 ;  /* 0x00000000040c72ca */ /* 0x000fe400000e0000 */
[----:B-----5:R-:W-:Y:S01]  /*13100*/  R2UR UR13, R6 ;  /* 0x00000000060d72ca */ /* 0x020fe200000e0000 */
[----:B------:R-:W-:Y:S01]  /*13110*/  UIADD3.X UR5, URZ, UR39, URZ, UP0, !UPT ;  /* 0x000000273f057290 */ /* 0x000fe200087fe43f */
[----:B0-----:R-:W-:-:S05]  /*13120*/  LEA R7, R13, R7, 0x18 ;  /* 0x000000070d077211 */ /* 0x001fca00078ec0ff */
[----:B------:R-:W-:-:S05]  /*13130*/  IMAD R7, R9, 0x2000, R7 ;  /* 0x0000200009077824 */ /* 0x000fca00078e0207 */
[----:B------:R-:W-:Y:S01]  /*13140*/  R2UR UR8, R7 ;  /* 0x00000000070872ca */ /* 0x000fe200000e0000 */
[----:B------:R-:W-:Y:S01]  /*13150*/  UIADD3 UR9, UR9, 0x28c30, URZ ;  /* 0x00028c3009097890 */ /* 0x000fe2000fffe03f */
[----:B------:R-:W-:Y:S01]  /*13160*/  UMOV UR6, 0x0 ;  /* 0x0000000000067882 */ /* 0x000fe20000000000 */
[----:B------:R-:W-:Y:S01]  /*13170*/  UMOV UR7, 0x14f00000 ;  /* 0x14f0000000077882 */ /* 0x000fe20000000000 */
[----:B------:R-:W-:-:S09]  /*13180*/  UMOV UR10, URZ ;  /* 0x0000003f000a7c82 */ /* 0x000fd20008000000 */
[----:B------:R-:W-:Y:S01]  /*13190*/  UIADD3 UR8, UR8, 0x22400, URZ ;  /* 0x0002240008087890 */ /* 0x000fe2000fffe03f */
[----:B----4-:R-:W-:-:S04]  /*131a0*/  LEA R7, R11, R12, 0x6 ;  /* 0x0000000c0b077211 */ /* 0x010fc800078e30ff */
[----:B------:R-:W-:-:S13]  /*131b0*/  R2UR UR11, R7 ;  /* 0x00000000070b72ca */ /* 0x000fda00000e0000 */
[----:B------:R0:W-:Y:S01]  /*131c0*/  UTMALDG.4D [UR8], [UR4], desc[UR6] ;  /* 0x00000608040075b4 */ /* 0x0001e20008019000 */
[----:B------:R-:W2:Y:S02]  /*131d0*/  SYNCS.PHASECHK.TRANS64.TRYWAIT P1, [R2+URZ+0x28c60], R3 ;  /* 0x028c6003020075a7 */ /* 0x000ea4000802017f */
[----:B0-2---:R-:W-:Y:S05]  /*131e0*/  @!P1 BRA `(.L_x_634) ;  /* 0x0000002800b49947 */ /* 0x005fea0003800000 */
.L_x_725:
[----:B------:R-:W-:Y:S05]  /*131f0*/  @P0 BRA `(.L_x_635) ;  /* 0x00000000001c0947 */ /* 0x000fea0003800000 */
[----:B------:R-:W2:Y:S01]  /*13200*/  S2R R11, SR_TID.X ;  /* 0x00000000000b7919 */ /* 0x000ea20000002100 */
[----:B0--3--:R-:W-:-:S04]  /*13210*/  IMAD.MOV.U32 R3, RZ, RZ, 0x10000 ;  /* 0x00010000ff037424 */ /* 0x009fc800078e00ff */
[----:B------:R4:W-:Y:S01]  /*13220*/  SYNCS.ARRIVE.TRANS64 RZ, [R2+URZ+0x28c50], R3 ;  /* 0x028c500302ff79a7 */ /* 0x0009e2000800003f */
[----:B--2---:R-:W-:-:S04]  /*13230*/  LOP3.LUT R11, R11, 0x1f, RZ, 0xc0, !PT ;  /* 0x0000001f0b0b7812 */ /* 0x004fc800078ec0ff */
[----:B------:R-:W-:-:S13]  /*13240*/  ISETP.NE.AND P1, PT, R11, RZ, PT ;  /* 0x000000ff0b00720c */ /* 0x000fda0003f25270 */
[----:B----4-:R-:W-:Y:S05]  /*13250*/  @!P1 BRA `(.L_x_635) ;  /* 0x0000000000049947 */ /* 0x010fea0003800000 */
[----:B------:R-:W-:Y:S01]  /*13260*/  BPT.TRAP 0x1 ;  /* 0x000000040000795c */ /* 0x000fe20000300000 */
.L_x_635:
[----:B------:R-:W2:Y:S01]  /*13270*/  S2R R11, SR_CgaCtaId ;  /* 0x00000000000b7919 */ /* 0x000ea20000008800 */
[----:B0--3--:R-:W-:Y:S01]  /*13280*/  MOV R3, 0x400 ;  /* 0x0000040000037802 */ /* 0x009fe20000000f00 */
        /* <DEDUP_REMOVED lines=15> */
[----:B--2---:R-:W-:-:S05]  /*13380*/  LEA R3, R11, R3, 0x18 ;  /* 0x000000030b037211 */ /* 0x004fca00078ec0ff */
[----:B------:R-:W-:-:S05]  /*13390*/  IMAD R2, R9, 0x10000, R3 ;  /* 0x0001000009027824 */ /* 0x000fca00078e0203 */
        /* <DEDUP_REMOVED lines=33> */
[----:B--2---:R-:W-:Y:S01]  /*135b0*/  NOP ;  /* 0x0000000000007918 */ /* 0x004fe20000000000 */
.L_x_630:
[----:B------:R-:W-:Y:S05]  /*135c0*/  BSYNC B1 ;  /* 0x0000000000017941 */ /* 0x000fea0003800000 */
.L_x_629:
[----:B------:R-:W-:Y:S01]  /*135d0*/  VIADD R9, R9, 0x1 ;  /* 0x0000000109097836 */ /* 0x000fe20000000000 */
[----:B------:R-:W-:Y:S04]  /*135e0*/  BSSY B1, `(.L_x_636) ;  /* 0x0000084000017945 */ /* 0x000fe80003800000 */
        /* <DEDUP_REMOVED lines=12> */
[----:B------:R-:W3:Y:S01]  /*136b0*/  LDC R6, c[0x0][0x41c] ;  /* 0x00010700ff067b82 */ /* 0x000ee20000000800 */
[----:B------:R-:W-:Y:S01]  /*136c0*/  ULDC.64 UR6, c[0x0][0x408] ;  /* 0x0001020000067ab9 */ /* 0x000fe20000000a00 */
[----:B---3--:R-:W-:-:S13]  /*136d0*/  ISETP.NE.AND P0, PT, R6, 0x1, PT ;  /* 0x000000010600780c */ /* 0x008fda0003f05270 */
[----:B------:R-:W3:Y:S02]  /*136e0*/  @P0 LDC.64 R2, c[0x0][0x420] ;  /* 0x00010800ff020b82 */ /* 0x000ee40000000a00 */
[----:B---3--:R-:W-:-:S04]  /*136f0*/  @P0 IMAD.HI.U32 R7, R9, R2, RZ ;  /* 0x0000000209070227 */ /* 0x008fc800078e00ff */
[----:B------:R-:W-:Y:S01]  /*13700*/  IMAD.MOV.U32 R2, RZ, RZ, R9 ;  /* 0x000000ffff027224 */ /* 0x000fe200078e0009 */
[----:B------:R-:W-:-:S05]  /*13710*/  @P0 SHF.R.U32.HI R2, RZ, R3, R7 ;  /* 0x00000003ff020219 */ /* 0x000fca0000011607 */
[----:B------:R-:W-:-:S04]  /*13720*/  IMAD.MOV R3, RZ, RZ, -R2 ;  /* 0x000000ffff037224 */ /* 0x000fc800078e0a02 */
[----:B------:R-:W-:Y:S01]  /*13730*/  IMAD R9, R6, R3, R9 ;  /* 0x0000000306097224 */ /* 0x000fe200078e0209 */
[----:B------:R-:W-:Y:S01]  /*13740*/  SHF.R.S32.HI R3, RZ, 0x1f, R2 ;  /* 0x0000001fff037819 */ /* 0x000fe20000011402 */
[----:B------:R-:W-:-:S04]  /*13750*/  IMAD R6, R8, UR6, RZ ;  /* 0x0000000608067c24 */ /* 0x000fc8000f8e02ff */
[C---:B------:R-:W-:Y:S02]  /*13760*/  IMAD R6, R0.reuse, UR7, R6 ;  /* 0x0000000700067c24 */ /* 0x040fe4000f8e0206 */
[----:B------:R-:W-:-:S05]  /*13770*/  IMAD.WIDE.U32 R2, R0, UR6, R2 ;  /* 0x0000000600027c25 */ /* 0x000fca000f8e0002 */
[----:B------:R-:W-:Y:S02]  /*13780*/  IADD3 R3, R6, R3, RZ ;  /* 0x0000000306037210 */ /* 0x000fe40007ffe0ff */
[----:B------:R-:W-:-:S04]  /*13790*/  LEA R6, P0, R2, UR4, 0x2 ;  /* 0x0000000402067c11 */ /* 0x000fc8000f8010ff */
[----:B------:R-:W-:-:S05]  /*137a0*/  LEA.HI.X R7, R2, UR5, R3, 0x2, P0 ;  /* 0x0000000502077c11 */ /* 0x000fca00080f1403 */
[----:B------:R3:W5:Y:S04]  /*137b0*/  LDG.E R6, desc[UR40][R6.64] ;  /* 0x0000002806067981 */ /* 0x000768000c1e1900 */
.L_x_638:
[----:B------:R-:W4:Y:S01]  /*137c0*/  S2R R3, SR_CgaCtaId ;  /* 0x0000000000037919 */ /* 0x000f220000008800 */
[----:B------:R-:W-:-:S04]  /*137d0*/  MOV R2, 0x400 ;  /* 0x0000040000027802 */ /* 0x000fc80000000f00 */
[----:B----4-:R-:W-:Y:S02]  /*137e0*/  LEA R2, R3, R2, 0x18 ;  /* 0x0000000203027211 */ /* 0x010fe400078ec0ff */
[----:B------:R-:W-:-:S03]  /*137f0*/  SHF.L.U32 R3, R10, 0x1f, RZ ;  /* 0x0000001f0a037819 */ /* 0x000fc600000006ff */
[----:B------:R-:W-:-:S04]  /*13800*/  IMAD R2, R11, 0x8, R2 ;  /* 0x000000080b027824 */ /* 0x000fc800078e0202 */
[----:B------:R-:W4:Y:S02]  /*13810*/  SYNCS.PHASECHK.TRANS64.TRYWAIT P0, [R2+URZ+0x28c40], R3 ;  /* 0x028c4003020075a7 */ /* 0x000f24000800017f */
[----:B----4-:R-:W-:Y:S05]  /*13820*/  @!P0 BRA `(.L_x_639) ;  /* 0x0000002400388947 */ /* 0x010fea0003800000 */
.L_x_726:
[----:B---3--:R-:W3:Y:S02]  /*13830*/  S2R R7, SR_TID.X ;  /* 0x0000000000077919 */ /* 0x008ee40000002100 */
        /* <DEDUP_REMOVED lines=10> */
.L_x_640:
[----:B---3--:R-:W3:Y:S01]  /*138e0*/  LDL R7, [R1] ;  /* 0x0000000001077983 */ /* 0x008ee20000100800 */
[----:B--2---:R-:W-:-:S03]  /*138f0*/  MOV R11, 0x400 ;  /* 0x00000400000b7802 */ /* 0x004fc60000000f00 */
[----:B------:R-:W2:Y:S01]  /*13900*/  LDL R10, [R1+0x10] ;  /* 0x00001000010a7983 */ /* 0x000ea20000100800 */
[----:B0-----:R-:W0:Y:S01]  /*13910*/  S2R R12, SR_CgaCtaId ;  /* 0x00000000000c7919 */ /* 0x001e220000008800 */
        /* <DEDUP_REMOVED lines=10> */
[----:B---3--:R-:W-:-:S05]  /*139c0*/  IMAD R7, R7, 0x2000, R11 ;  /* 0x0000200007077824 */ /* 0x008fca00078e020b */
[----:B------:R-:W-:Y:S01]  /*139d0*/  R2UR UR8, R7 ;  /* 0x00000000070872ca */ /* 0x000fe200000e0000 */
[----:B--2---:R-:W-:-:S05]  /*139e0*/  IMAD R9, R9, 0x40, R10 ;  /* 0x0000004009097824 */ /* 0x004fca00078e020a */
[----:B------:R-:W-:-:S07]  /*139f0*/  R2UR UR11, R9 ;  /* 0x00000000090b72ca */ /* 0x000fce00000e0000 */
[----:B------:R-:W-:-:S09]  /*13a00*/  UIADD3 UR8, UR8, 0x22400, URZ ;  /* 0x0002240008087890 */ /* 0x000fd2000fffe03f */
[----:B------:R0:W-:Y:S01]  /*13a10*/  UTMALDG.4D [UR8], [UR4], desc[UR6] ;  /* 0x00000608040075b4 */ /* 0x0001e20008019000 */
[----:B------:R-:W2:Y:S02]  /*13a20*/  SYNCS.PHASECHK.TRANS64.TRYWAIT P1, [R2+URZ+0x28c60], R3 ;  /* 0x028c6003020075a7 */ /* 0x000ea4000802017f */
[----:B0-2---:R-:W-:Y:S05]  /*13a30*/  @!P1 BRA `(.L_x_641) ;  /* 0x0000002000c89947 */ /* 0x005fea0003800000 */
.L_x_727:
[----:B------:R-:W-:Y:S05]  /*13a40*/  @P0 BRA `(.L_x_642) ;  /* 0x00000000001c0947 */ /* 0x000fea0003800000 */
[----:B------:R-:W2:Y:S01]  /*13a50*/  S2R R7, SR_TID.X ;  /* 0x0000000000077919 */ /* 0x000ea20000002100 */
[----:B0---4-:R-:W-:-:S04]  /*13a60*/  IMAD.MOV.U32 R3, RZ, RZ, 0x10000 ;  /* 0x00010000ff037424 */ /* 0x011fc800078e00ff */
[----:B------:R3:W-:Y:S01]  /*13a70*/  SYNCS.ARRIVE.TRANS64 RZ, [R2+URZ+0x28c50], R3 ;  /* 0x028c500302ff79a7 */ /* 0x0007e2000800003f */
[----:B--2---:R-:W-:-:S04]  /*13a80*/  LOP3.LUT R7, R7, 0x1f, RZ, 0xc0, !PT ;  /* 0x0000001f07077812 */ /* 0x004fc800078ec0ff */
[----:B------:R-:W-:-:S13]  /*13a90*/  ISETP.NE.AND P1, PT, R7, RZ, PT ;  /* 0x000000ff0700720c */ /* 0x000fda0003f25270 */
[----:B---3--:R-:W-:Y:S05]  /*13aa0*/  @!P1 BRA `(.L_x_642) ;  /* 0x0000000000049947 */ /* 0x008fea0003800000 */
[----:B------:R-:W-:Y:S01]  /*13ab0*/  BPT.TRAP 0x1 ;  /* 0x000000040000795c */ /* 0x000fe20000300000 */
.L_x_642:
[----:B0---4-:R-:W2:Y:S01]  /*13ac0*/  LDL R3, [R1] ;  /* 0x0000000001037983 */ /* 0x011ea20000100800 */
        /* <DEDUP_REMOVED lines=52> */
[----:B---3--:R-:W-:Y:S01]  /*13e10*/  NOP ;  /* 0x0000000000007918 */ /* 0x008fe20000000000 */
.L_x_637:
[----:B------:R-:W-:Y:S05]  /*13e20*/  BSYNC B1 ;  /* 0x0000000000017941 */ /* 0x000fea0003800000 */
.L_x_636:
[C---:B------:R-:W-:Y:S02]  /*13e30*/  ISETP.GT.AND P0, PT, R5.reuse, 0x1, PT ;  /* 0x000000010500780c */ /* 0x040fe40003f04270 */
[----:B------:R-:W-:-:S11]  /*13e40*/  IADD3 R5, R5, -0x2, RZ ;  /* 0xfffffffe05057810 */ /* 0x000fd60007ffe0ff */
[----:B------:R-:W-:Y:S05]  /*13e50*/  @P0 BRA `(.L_x_643) ;  /* 0xffffffec00c80947 */ /* 0x000fea000383ffff */
.L_x_619:
[----:B------:R-:W-:Y:S05]  /*13e60*/  BSYNC B0 ;  /* 0x0000000000007941 */ /* 0x000fea0003800000 */
.L_x_618:
[----:B------:R-:W3:Y:S01]  /*13e70*/  LDL.LU R3, [R1] ;  /* 0x0000000001037983 */ /* 0x000ee20000300800 */
[----:B------:R-:W-:Y:S01]  /*13e80*/  BSSY B0, `(.L_x_644) ;  /* 0x0000016000007945 */ /* 0x000fe20003800000 */
[----:B------:R-:W4:Y:S02]  /*13e90*/  S2R R2, SR_TID.X ;  /* 0x0000000000027919 */ /* 0x000f240000002100 */
[----:B----4-:R-:W-:-:S04]  /*13ea0*/  LOP3.LUT R2, R2, 0x1f, RZ, 0xc0, !PT ;  /* 0x0000001f02027812 */ /* 0x010fc800078ec0ff */
[----:B------:R-:W-:Y:S01]  /*13eb0*/  ISETP.NE.AND P1, PT, R2, RZ, PT ;  /* 0x000000ff0200720c */ /* 0x000fe20003f25270 */
[----:B---3--:R-:W-:-:S05]  /*13ec0*/  VIADD R0, R3, 0x1 ;  /* 0x0000000103007836 */ /* 0x008fca0000000000 */
[----:B------:R-:W-:-:S04]  /*13ed0*/  ISETP.NE.AND P0, PT, R0, 0x2, PT ;  /* 0x000000020000780c */ /* 0x000fc80003f05270 */
[----:B------:R-:W-:Y:S02]  /*13ee0*/  SEL R2, R0, RZ, P0 ;  /* 0x000000ff00027207 */ /* 0x000fe40000000000 */
[----:B------:R-:W-:-:S03]  /*13ef0*/  SEL R0, RZ, 0x1, P0 ;  /* 0x00000001ff007807 */ /* 0x000fc60000000000 */
[----:B------:R3:W-:Y:S01]  /*13f00*/  STL [R1], R2 ;  /* 0x0000000201007387 */ /* 0x0007e20000100800 */
[----:B------:R-:W-:Y:S05]  /*13f10*/  @P1 BRA `(.L_x_645) ;  /* 0x0000000000301947 */ /* 0x000fea0003800000 */
[----:B------:R-:W4:Y:S01]  /*13f20*/  S2R R7, SR_LANEID ;  /* 0x0000000000077919 */ /* 0x000f220000000000 */
[----:B------:R-:W-:Y:S01]  /*13f30*/  VOTEU.ANY UR4, UPT, PT ;  /* 0x0000000000047886 */ /* 0x000fe200038e0100 */
[----:B---3--:R-:W3:Y:S01]  /*13f40*/  LDC.64 R2, c[0x0][0xc38] ;  /* 0x00030e00ff027b82 */ /* 0x008ee20000000a00 */
[----:B------:R-:W4:Y:S08]  /*13f50*/  FLO.U32 R4, UR4 ;  /* 0x0000000400047d00 */ /* 0x000f3000080e0000 */
[----:B------:R-:W3:Y:S01]  /*13f60*/  POPC R5, UR4 ;  /* 0x0000000400057d09 */ /* 0x000ee20008000000 */
[----:B----4-:R-:W-:-:S13]  /*13f70*/  ISETP.EQ.U32.AND P0, PT, R4, R7, PT ;  /* 0x000000070400720c */ /* 0x010fda0003f02070 */
[----:B---3--:R-:W3:Y:S01]  /*13f80*/  @P0 ATOMG.E.ADD.STRONG.GPU PT, R3, desc[UR40][R2.64], R5 ;  /* 0x00000005020309a8 */ /* 0x008ee200081ee1e8 */
[----:B------:R-:W4:Y:S02]  /*13f90*/  S2R R6, SR_LTMASK ;  /* 0x0000000000067919 */ /* 0x000f240000003900 */
[----:B----4-:R-:W-:-:S04]  /*13fa0*/  LOP3.LUT R6, R6, UR4, RZ, 0xc0, !PT ;  /* 0x0000000406067c12 */ /* 0x010fc8000f8ec0ff */
[----:B------:R-:W4:Y:S01]  /*13fb0*/  POPC R7, R6 ;  /* 0x0000000600077309 */ /* 0x000f220000000000 */
[----:B---3--:R-:W4:Y:S02]  /*13fc0*/  SHFL.IDX PT, R4, R3, R4, 0x1f ;  /* 0x00001f0403047589 */ /* 0x008f2400000e0000 */
[----:B----4-:R-:W-:-:S07]  /*13fd0*/  IADD3 R16, R4, UR36, R7 ;  /* 0x0000002404107c10 */ /* 0x010fce000fffe007 */
.L_x_645:
[----:B------:R-:W-:Y:S05]  /*13fe0*/  BSYNC B0 ;  /* 0x0000000000007941 */ /* 0x000fea0003800000 */
.L_x_644:
[----:B---3--:R-:W3:Y:S02]  /*13ff0*/  LDL.LU R2, [R1+0x8] ;  /* 0x0000080001027983 */ /* 0x008ee40000300800 */
[----:B---3--:R-:W-:-:S05]  /*14000*/  LOP3.LUT R2, R2, R0, RZ, 0x3c, !PT ;  /* 0x0000000002027212 */ /* 0x008fca00078e3cff */
[----:B------:R3:W-:Y:S02]  /*14010*/  STL [R1+0x8], R2 ;  /* 0x0000080201007387 */ /* 0x0007e40000100800 */
.L_x_601:
[----:B------:R-:W-:Y:S05]  /*14020*/  BSYNC B6 ;  /* 0x0000000000067941 */ /* 0x000fea0003800000 */
.L_x_599:
[----:B------:R-:W-:-:S03]  /*14030*/  UMOV UR4, 0xffffffff ;  /* 0xffffffff00047882 */ /* 0x000fc60000000000 */
[----:B------:R-:W-:Y:S05]  /*14040*/  BRA.DIV UR4, `(.L_x_646) ;  /* 0x0000001e04587947 */ /* 0x000fea000b800000 */
[----:B------:R4:W0:Y:S04]  /*14050*/  SHFL.IDX PT, R4, R16, RZ, 0x1f ;  /* 0x00001fff10047589 */ /* 0x00082800000e0000 */
[----:B------:R4:W0:Y:S02]  /*14060*/  SHFL.IDX PT, R6, R16, 0x1, 0x1f ;  /* 0x00201f0010067f89 */ /* 0x00082400000e0000 */
.L_x_731:
[----:B------:R-:W0:Y:S01]  /*14070*/  S2R R0, SR_TID.X ;  /* 0x0000000000007919 */ /* 0x000e220000002100 */
[----:B------:R-:W-:Y:S01]  /*14080*/  ULDC UR4, c[0x0][0xc14] ;  /* 0x0003050000047ab9 */ /* 0x000fe20000000800 */
[----:B------:R-:W-:Y:S01]  /*14090*/  BSSY B0, `(.L_x_647) ;  /* 0x000000b000007945 */ /* 0x000fe20003800000 */
[----:B------:R-:W-:Y:S01]  /*140a0*/  IMAD.MOV.U32 R17, RZ, RZ, RZ ;  /* 0x000000ffff117224 */ /* 0x000fe200078e00ff */
[----:B01----:R-:W-:Y:S01]  /*140b0*/  LOP3.LUT R8, R0, 0x1f, RZ, 0xc0, !PT ;  /* 0x0000001f00087812 */ /* 0x003fe200078ec0ff */
[----:B------:R-:W-:-:S03]  /*140c0*/  IMAD.U32 R0, RZ, RZ, UR4 ;  /* 0x00000004ff007e24 */ /* 0x000fc6000f8e00ff */
[C---:B------:R-:W-:Y:S01]  /*140d0*/  ISETP.NE.AND P0, PT, R8.reuse, 0x1f, PT ;  /* 0x0000001f0800780c */ /* 0x040fe20003f05270 */
[----:B------:R-:W-:-:S05]  /*140e0*/  IMAD.IADD R5, R8, 0x1, R19 ;  /* 0x0000000108057824 */ /* 0x000fca00078e0213 */
[----:B------:R-:W-:-:S13]  /*140f0*/  ISETP.GE.OR P0, PT, R5, R0, !P0 ;  /* 0x000000000500720c */ /* 0x000fda0004706670 */
[----:B------:R-:W-:Y:S05]  /*14100*/  @P0 BRA `(.L_x_648) ;  /* 0x00000000000c0947 */ /* 0x000fea0003800000 */
[----:B---3--:R-:W0:Y:S02]  /*14110*/  LDC.64 R2, c[0x0][0xc58] ;  /* 0x00031600ff027b82 */ /* 0x008e240000000a00 */
[----:B0-----:R-:W-:-:S05]  /*14120*/  IMAD.WIDE R2, R5, 0x4, R2 ;  /* 0x0000000405027825 */ /* 0x001fca00078e0202 */
[----:B------:R0:W5:Y:S02]  /*14130*/  LDG.E R17, desc[UR40][R2.64] ;  /* 0x0000002802117981 */ /* 0x000164000c1e1900 */
.L_x_648:
[----:B------:R-:W-:Y:S05]  /*14140*/  BSYNC B0 ;  /* 0x0000000000007941 */ /* 0x000fea0003800000 */
.L_x_647:
[----:B------:R-:W-:-:S03]  /*14150*/  UMOV UR4, 0xffffffff ;  /* 0xffffffff00047882 */ /* 0x000fc60000000000 */
[----:B------:R-:W-:Y:S05]  /*14160*/  BRA.DIV UR4, `(.L_x_649) ;  /* 0x0000001e045c7947 */ /* 0x000fea000b800000 */
[----:B-----5:R-:W1:Y:S01]  /*14170*/  SHFL.UP PT, R14, R17, 0x1, RZ ;  /* 0x04200000110e7989 */ /* 0x020e6200000e00ff */
[C---:B------:R-:W-:Y:S02]  /*14180*/  ISETP.NE.AND P0, PT, R8.reuse, RZ, PT ;  /* 0x000000ff0800720c */ /* 0x040fe40003f05270 */
[----:B------:R-:W-:Y:S02]  /*14190*/  ISETP.GE.U32.AND P1, PT, R8, 0x2, PT ;  /* 0x000000020800780c */ /* 0x000fe40003f26070 */
[----:B-1----:R-:W-:Y:S02]  /*141a0*/  SEL R14, R14, RZ, P0 ;  /* 0x000000ff0e0e7207 */ /* 0x002fe40000000000 */
[----:B------:R-:W-:-:S03]  /*141b0*/  ISETP.GE.U32.AND P0, PT, R8, 0x4, PT ;  /* 0x000000040800780c */ /* 0x000fc60003f06070 */
[----:B------:R-:W-:-:S05]  /*141c0*/  IMAD.IADD R13, R17, 0x1, R14 ;  /* 0x00000001110d7824 */ /* 0x000fca00078e020e */
[----:B------:R-:W1:Y:S02]  /*141d0*/  SHFL.UP PT, R14, R13, 0x2, RZ ;  /* 0x044000000d0e7989 */ /* 0x000e6400000e00ff */
[----:B-1----:R-:W-:Y:S02]  /*141e0*/  SEL R14, R14, RZ, P1 ;  /* 0x000000ff0e0e7207 */ /* 0x002fe40000800000 */
[----:B------:R-:W-:-:S03]  /*141f0*/  ISETP.GE.U32.AND P1, PT, R8, 0x8, PT ;  /* 0x000000080800780c */ /* 0x000fc60003f26070 */
[----:B0-----:R-:W-:-:S05]  /*14200*/  IMAD.IADD R3, R13, 0x1, R14 ;  /* 0x000000010d037824 */ /* 0x001fca00078e020e */
[----:B------:R-:W0:Y:S02]  /*14210*/  SHFL.UP PT, R14, R3, 0x4, RZ ;  /* 0x04800000030e7989 */ /* 0x000e2400000e00ff */
[----:B0-----:R-:W-:Y:S02]  /*14220*/  SEL R14, R14, RZ, P0 ;  /* 0x000000ff0e0e7207 */ /* 0x001fe40000000000 */
[----:B------:R-:W-:Y:S02]  /*14230*/  ISETP.GE.U32.AND P0, PT, R8, 0x10, PT ;  /* 0x000000100800780c */ /* 0x000fe40003f06070 */
[----:B------:R-:W-:-:S05]  /*14240*/  IADD3 R5, R3, R14, RZ ;  /* 0x0000000e03057210 */ /* 0x000fca0007ffe0ff */
[----:B------:R-:W0:Y:S02]  /*14250*/  SHFL.UP PT, R14, R5, 0x8, RZ ;  /* 0x05000000050e7989 */ /* 0x000e2400000e00ff */
[----:B0-----:R-:W-:-:S05]  /*14260*/  SEL R14, R14, RZ, P1 ;  /* 0x000000ff0e0e7207 */ /* 0x001fca0000800000 */
[----:B------:R-:W-:-:S05]  /*14270*/  IMAD.IADD R7, R5, 0x1, R14 ;  /* 0x0000000105077824 */ /* 0x000fca00078e020e */
[----:B------:R-:W3:Y:S02]  /*14280*/  SHFL.UP PT, R14, R7, 0x10, RZ ;  /* 0x06000000070e7989 */ /* 0x000ee400000e00ff */
[----:B---3--:R-:W-:-:S05]  /*14290*/  SEL R2, R14, RZ, P0 ;  /* 0x000000ff0e027207 */ /* 0x008fca0000000000 */
[----:B------:R-:W-:-:S05]  /*142a0*/  IMAD.IADD R2, R7, 0x1, R2 ;  /* 0x0000000107027824 */ /* 0x000fca00078e0202 */
[----:B------:R0:W1:Y:S02]  /*142b0*/  SHFL.IDX PT, R14, R2, 0x1f, 0x1f ;  /* 0x03e01f00020e7f89 */ /* 0x00006400000e0000 */
.L_x_739:
[----:B------:R-:W-:Y:S02]  /*142c0*/  ULDC UR4, c[0x0][0xc10] ;  /* 0x0003040000047ab9 */ /* 0x000fe40000000800 */
[----:B----4-:R-:W-:-:S04]  /*142d0*/  IMAD.U32 R16, RZ, RZ, UR4 ;  /* 0x00000004ff107e24 */ /* 0x010fc8000f8e00ff */
[----:B-1----:R-:W-:-:S04]  /*142e0*/  IMAD R3, R14, R16, RZ ;  /* 0x000000100e037224 */ /* 0x002fc800078e02ff */
[----:B------:R-:W-:-:S05]  /*142f0*/  IMAD.IADD R6, R6, 0x1, R3 ;  /* 0x0000000106067824 */ /* 0x000fca00078e0203 */
[----:B------:R-:W-:-:S13]  /*14300*/  ISETP.GT.AND P0, PT, R6, R4, PT ;  /* 0x000000040600720c */ /* 0x000fda0003f04270 */
[----:B------:R-:W-:Y:S05]  /*14310*/  @P0 BRA `(.L_x_650) ;  /* 0x0000000000b40947 */ /* 0x000fea0003800000 */
[----:B------:R-:W1:Y:S02]  /*14320*/  LDC R0, c[0x0][0xc14] ;  /* 0x00030500ff007b82 */ /* 0x000e640000000800 */
.L_x_655:
[----:B------:R-:W-:-:S05]  /*14330*/  VIADD R19, R19, 0x1f ;  /* 0x0000001f13137836 */ /* 0x000fca0000000000 */
[----:B-1----:R-:W-:-:S13]  /*14340*/  ISETP.GE.AND P0, PT, R19, R0, PT ;  /* 0x000000001300720c */ /* 0x002fda0003f06270 */
[----:B------:R-:W-:Y:S05]  /*14350*/  @P0 BRA `(.L_x_651) ;  /* 0x00000004005c0947 */ /* 0x000fea0003800000 */
[----:B0-----:R-:W0:Y:S01]  /*14360*/  S2R R2, SR_TID.X ;  /* 0x0000000000027919 */ /* 0x001e220000002100 */
[----:B------:R-:W-:Y:S01]  /*14370*/  BSSY B0, `(.L_x_652) ;  /* 0x000000a000007945 */ /* 0x000fe20003800000 */
[----:B------:R-:W-:Y:S02]  /*14380*/  MOV R17, RZ ;  /* 0x000000ff00117202 */ /* 0x000fe40000000f00 */
[----:B0-----:R-:W-:-:S04]  /*14390*/  LOP3.LUT R8, R2, 0x1f, RZ, 0xc0, !PT ;  /* 0x0000001f02087812 */ /* 0x001fc800078ec0ff */
[C---:B------:R-:W-:Y:S01]  /*143a0*/  ISETP.NE.AND P1, PT, R8.reuse, 0x1f, PT ;  /* 0x0000001f0800780c */ /* 0x040fe20003f25270 */
[----:B------:R-:W-:-:S05]  /*143b0*/  IMAD.IADD R5, R8, 0x1, R19 ;  /* 0x0000000108057824 */ /* 0x000fca00078e0213 */
[----:B------:R-:W-:-:S13]  /*143c0*/  ISETP.GE.OR P0, PT, R5, R0, !P1 ;  /* 0x000000000500720c */ /* 0x000fda0004f06670 */
[----:B------:R-:W-:Y:S05]  /*143d0*/  @P0 BRA `(.L_x_653) ;  /* 0x00000000000c0947 */ /* 0x000fea0003800000 */
[----:B------:R-:W0:Y:S02]  /*143e0*/  LDC.64 R2, c[0x0][0xc58] ;  /* 0x00031600ff027b82 */ /* 0x000e240000000a00 */
[----:B0-----:R-:W-:-:S05]  /*143f0*/  IMAD.WIDE R2, R5, 0x4, R2 ;  /* 0x0000000405027825 */ /* 0x001fca00078e0202 */
[----:B------:R0:W5:Y:S02]  /*14400*/  LDG.E R17, desc[UR40][R2.64] ;  /* 0x0000002802117981 */ /* 0x000164000c1e1900 */
.L_x_653:
[----:B------:R-:W-:Y:S05]  /*14410*/  BSYNC B0 ;  /* 0x0000000000007941 */ /* 0x000fea0003800000 */
.L_x_652:
        /* <DEDUP_REMOVED lines=22> */
[----:B------:R0:W1:Y:S02]  /*14580*/  SHFL.IDX PT, R14, R2, 0x1f, 0x1f ;  /* 0x03e01f00020e7f89 */ /* 0x00006400000e0000 */
.L_x_747:
[----:B------:R-:W-:Y:S02]  /*14590*/  ULDC UR4, c[0x0][0xc10] ;  /* 0x0003040000047ab9 */ /* 0x000fe40000000800 */
[----:B------:R-:W-:-:S04]  /*145a0*/  IMAD.U32 R16, RZ, RZ, UR4 ;  /* 0x00000004ff107e24 */ /* 0x000fc8000f8e00ff */
[----:B-1----:R-:W-:-:S05]  /*145b0*/  IMAD R3, R14, R16, RZ ;  /* 0x000000100e037224 */ /* 0x002fca00078e02ff */
[----:B------:R-:W-:-:S04]  /*145c0*/  IADD3 R6, R3, R6, RZ ;  /* 0x0000000603067210 */ /* 0x000fc80007ffe0ff */
[----:B------:R-:W-:-:S13]  /*145d0*/  ISETP.GT.AND P0, PT, R6, R4, PT ;  /* 0x000000040600720c */ /* 0x000fda0003f04270 */
[----:B------:R-:W-:Y:S05]  /*145e0*/  @!P0 BRA `(.L_x_655) ;  /* 0xfffffffc00508947 */ /* 0x000fea000383ffff */
.L_x_650:
[----:B------:R-:W-:Y:S01]  /*145f0*/  IMAD.IADD R6, R6, 0x1, -R3 ;  /* 0x0000000106067824 */ /* 0x000fe200078e0a03 */
[----:B------:R-:W-:-:S03]  /*14600*/  UMOV UR4, 0xffffffff ;  /* 0xffffffff00047882 */ /* 0x000fc60000000000 */
[----:B------:R-:W-:-:S05]  /*14610*/  IMAD R3, R2, R16, R6 ;  /* 0x0000001002037224 */ /* 0x000fca00078e0206 */
[----:B------:R-:W-:Y:S01]  /*14620*/  ISETP.GT.AND P6, PT, R3, R4, PT ;  /* 0x000000040300720c */ /* 0x000fe20003fc4270 */
[----:B------:R-:W-:-:S12]  /*14630*/  BRA.DIV UR4, `(.L_x_656) ;  /* 0x0000001e04c87947 */ /* 0x000fd8000b800000 */
[----:B------:R-:W-:-:S04]  /*14640*/  VOTE.ANY R3, PT, !P6 ;  /* 0x0000000000037806 */ /* 0x000fc800070e0100 */
[----:B------:R-:W1:Y:S02]  /*14650*/  POPC R5, R3 ;  /* 0x0000000300057309 */ /* 0x000e640000000000 */
[----:B-1----:R1:W3:Y:S02]  /*14660*/  SHFL.IDX PT, R17, R17, R5, 0x1f ;  /* 0x00001f0511117589 */ /* 0x0022e400000e0000 */
.L_x_751:
[----:B------:R-:W-:Y:S01]  /*14670*/  ISETP.NE.AND P0, PT, R3, RZ, PT ;  /* 0x000000ff0300720c */ /* 0x000fe20003f05270 */
[----:B------:R-:W-:-:S12]  /*14680*/  IMAD.MOV.U32 R14, RZ, RZ, RZ ;  /* 0x000000ffff0e7224 */ /* 0x000fd800078e00ff */
[----:B------:R-:W-:Y:S05]  /*14690*/  @!P0 BRA `(.L_x_657) ;  /* 0x0000000000108947 */ /* 0x000fea0003800000 */
[----:B------:R-:W-:Y:S01]  /*146a0*/  UMOV UR4, 0xffffffff ;  /* 0xffffffff00047882 */ /* 0x000fe20000000000 */
[----:B------:R-:W-:Y:S02]  /*146b0*/  VIADD R12, R5, 0xffffffff ;  /* 0xffffffff050c7836 */ /* 0x000fe40000000000 */
[----:B------:R-:W-:Y:S05]  /*146c0*/  BRA.DIV UR4, `(.L_x_658) ;  /* 0x0000001e04ec7947 */ /* 0x000fea000b800000 */
[----:B------:R4:W0:Y:S02]  /*146d0*/  SHFL.IDX PT, R14, R2, R12, 0x1f ;  /* 0x00001f0c020e7589 */ /* 0x00082400000e0000 */
.L_x_657:
[----:B0-----:R-:W-:Y:S01]  /*146e0*/  IMAD R16, R14, R16, R6 ;  /* 0x000000100e107224 */ /* 0x001fe200078e0206 */
[----:B---3--:R-:W-:Y:S01]  /*146f0*/  IABS R6, R17 ;  /* 0x0000001100067213 */ /* 0x008fe20000000000 */
[----:B----4-:R-:W-:Y:S01]  /*14700*/  IMAD.MOV.U32 R2, RZ, RZ, RZ ;  /* 0x000000ffff027224 */ /* 0x010fe200078e00ff */
[----:B------:R-:W-:Y:S02]  /*14710*/  IADD3 R19, R5, R19, RZ ;  /* 0x0000001305137210 */ /* 0x000fe40007ffe0ff */
[----:B------:R-:W0:Y:S08]  /*14720*/  I2F.RP R7, R6 ;  /* 0x0000000600077306 */ /* 0x000e300000209400 */
[----:B0-----:R-:W0:Y:S02]  /*14730*/  MUFU.RCP R7, R7 ;  /* 0x0000000700077308 */ /* 0x001e240000001000 */
[----:B0-----:R-:W-:-:S06]  /*14740*/  VIADD R8, R7, 0xffffffe ;  /* 0x0ffffffe07087836 */ /* 0x001fcc0000000000 */
[----:B------:R-:W0:Y:S02]  /*14750*/  F2I.FTZ.U32.TRUNC.NTZ R3, R8 ;  /* 0x0000000800037305 */ /* 0x000e24000021f000 */
[----:B0-----:R-:W-:-:S04]  /*14760*/  IMAD.MOV R9, RZ, RZ, -R3 ;  /* 0x000000ffff097224 */ /* 0x001fc800078e0a03 */
[----:B------:R-:W-:-:S04]  /*14770*/  IMAD R9, R9, R6, RZ ;  /* 0x0000000609097224 */ /* 0x000fc800078e02ff */
        /* <DEDUP_REMOVED lines=12> */
[----:B------:R-:W-:Y:S01]  /*14840*/  @P0 VIADD R3, R3, 0x1 ;  /* 0x0000000103030836 */ /* 0x000fe20000000000 */
[----:B------:R-:W-:-:S13]  /*14850*/  ISETP.GE.AND P0, PT, R4, RZ, PT ;  /* 0x000000ff0400720c */ /* 0x000fda0003f06270 */
[----:B------:R-:W-:Y:S01]  /*14860*/  @!P0 IMAD.MOV R3, RZ, RZ, -R3 ;  /* 0x000000ffff038224 */ /* 0x000fe200078e0a03 */
[----:B------:R-:W-:-:S13]  /*14870*/  ISETP.NE.AND P0, PT, R17, RZ, PT ;  /* 0x000000ff1100720c */ /* 0x000fda0003f05270 */
[----:B------:R-:W-:-:S05]  /*14880*/  @!P0 LOP3.LUT R3, RZ, R17, RZ, 0x33, !PT ;  /* 0x00000011ff038212 */ /* 0x000fca00078e33ff */
[--C-:B------:R-:W-:Y:S02]  /*14890*/  IMAD.MOV R4, RZ, RZ, -R3.reuse ;  /* 0x000000ffff047224 */ /* 0x100fe400078e0a03 */
[----:B------:R-:W-:Y:S02]  /*148a0*/  IMAD.MOV.U32 R18, RZ, RZ, R3 ;  /* 0x000000ffff127224 */ /* 0x000fe400078e0003 */
[----:B------:R-:W-:Y:S01]  /*148b0*/  IMAD R17, R17, R4, R2 ;  /* 0x0000000411117224 */ /* 0x000fe200078e0202 */
[----:B------:R-:W-:Y:S06]  /*148c0*/  BRA `(.L_x_659) ;  /* 0x00000000001c7947 */ /* 0x000fec0003800000 */
.L_x_651:
[----:B------:R-:W-:Y:S01]  /*148d0*/  UMOV UR4, URZ ;  /* 0x0000003f00047c82 */ /* 0x000fe20008000000 */
[----:B------:R-:W-:Y:S01]  /*148e0*/  UMOV UR5, URZ ;  /* 0x0000003f00057c82 */ /* 0x000fe20008000000 */
[----:B------:R-:W-:Y:S01]  /*148f0*/  ULDC UR6, c[0x0][0xc14] ;  /* 0x0003050000067ab9 */ /* 0x000fe20000000800 */
[----:B------:R-:W-:Y:S02]  /*14900*/  IMAD.MOV.U32 R16, RZ, RZ, R4 ;  /* 0x000000ffff107224 */ /* 0x000fe400078e0004 */
[----:B------:R-:W-:Y:S02]  /*14910*/  IMAD.U32 R17, RZ, RZ, UR4 ;  /* 0x00000004ff117e24 */ /* 0x000fe4000f8e00ff */
[----:B------:R-:W-:Y:S02]  /*14920*/  IMAD.U32 R18, RZ, RZ, UR5 ;  /* 0x00000005ff127e24 */ /* 0x000fe4000f8e00ff */
[----:B------:R-:W-:-:S07]  /*14930*/  IMAD.U32 R19, RZ, RZ, UR6 ;  /* 0x00000006ff137e24 */ /* 0x000fce000f8e00ff */
.L_x_659:
        /* <DEDUP_REMOVED lines=12> */
.L_x_578:
[----:B0-----:R-:W4:Y:S01]  /*14a00*/  LDL.LU R0, [R1+0x28] ;  /* 0x0000280001007983 */ /* 0x001f220000300800 */
[----:B------:R-:W-:Y:S01]  /*14a10*/  BSSY B0, `(.L_x_661) ;  /* 0x000000b000007945 */ /* 0x000fe20003800000 */
[----:B-1----:R-:W0:Y:S01]  /*14a20*/  S2R R5, SR_CgaCtaId ;  /* 0x0000000000057919 */ /* 0x002e220000008800 */
[----:B----4-:R-:W-:-:S05]  /*14a30*/  VIADD R0, R0, 0x1 ;  /* 0x0000000100007836 */ /* 0x010fca0000000000 */
[----:B---3--:R-:W-:-:S04]  /*14a40*/  LEA.HI R2, R0, R0, RZ, 0x1 ;  /* 0x0000000000027211 */ /* 0x008fc800078f08ff */
[----:B------:R-:W-:-:S04]  /*14a50*/  LOP3.LUT R3, R2, 0xfffffffe, RZ, 0xc0, !PT ;  /* 0xfffffffe02037812 */ /* 0x000fc800078ec0ff */
[----:B------:R-:W-:Y:S02]  /*14a60*/  IADD3 R3, R0, -R3, RZ ;  /* 0x8000000300037210 */ /* 0x000fe40007ffe0ff */
[----:B------:R-:W-:Y:S02]  /*14a70*/  MOV R0, 0x400 ;  /* 0x0000040000007802 */ /* 0x000fe40000000f00 */
[----:B------:R-:W-:Y:S02]  /*14a80*/  SHF.L.U32 R3, R3, 0x1f, RZ ;  /* 0x0000001f03037819 */ /* 0x000fe400000006ff */
[----:B0-----:R-:W-:-:S04]  /*14a90*/  LEA R0, R5, R0, 0x18 ;  /* 0x0000000005007211 */ /* 0x001fc800078ec0ff */
[----:B------:R-:W0:Y:S02]  /*14aa0*/  SYNCS.PHASECHK.TRANS64.TRYWAIT P0, [R0+URZ+0x28c20], R3 ;  /* 0x028c2003000075a7 */ /* 0x000e24000800017f */
[----:B0-----:R-:W-:Y:S05]  /*14ab0*/  @!P0 BRA `(.L_x_662) ;  /* 0x0000001c00148947 */ /* 0x001fea0003800000 */
.L_x_754:
[----:B------:R-:W-:Y:S05]  /*14ac0*/  BSYNC B0 ;  /* 0x0000000000007941 */ /* 0x000fea0003800000 */
.L_x_661:
[----:B------:R-:W-:-:S03]  /*14ad0*/  UMOV UR4, 0xffffffff ;  /* 0xffffffff00047882 */ /* 0x000fc60000000000 */
[----:B------:R-:W-:Y:S05]  /*14ae0*/  BRA.DIV UR4, `(.L_x_663) ;  /* 0x0000001e041c7947 */ /* 0x000fea000b800000 */
[----:B------:R-:W1:Y:S02]  /*14af0*/  S2R R2, SR_TID.X ;  /* 0x0000000000027919 */ /* 0x000e640000002100 */
[----:B-1----:R-:W-:-:S04]  /*14b00*/  SHF.R.U32.HI R2, RZ, 0x5, R2 ;  /* 0x00000005ff027819 */ /* 0x002fc80000011602 */
[----:B------:R-:W-:-:S05]  /*14b10*/  LOP3.LUT R2, R2, 0x3, RZ, 0xc0, !PT ;  /* 0x0000000302027812 */ /* 0x000fca00078ec0ff */
[----:B------:R1:W3:Y:S02]  /*14b20*/  SHFL.IDX PT, R14, R2, RZ, 0x1f ;  /* 0x00001fff020e7589 */ /* 0x0002e400000e0000 */
.L_x_757:
[----:B---3--:R-:W-:-:S13]  /*14b30*/  ISETP.NE.AND P0, PT, R14, RZ, PT ;  /* 0x000000ff0e00720c */ /* 0x008fda0003f05270 */
[----:B------:R-:W-:Y:S05]  /*14b40*/  @P0 BRA `(.L_x_447) ;  /* 0x0000000000940947 */ /* 0x000fea0003800000 */
[----:B------:R-:W-:-:S03]  /*14b50*/  UMOV UR4, 0xffffffff ;  /* 0xffffffff00047882 */ /* 0x000fc60000000000 */
[----:B------:R-:W-:Y:S05]  /*14b60*/  BRA.DIV UR4, `(.L_x_664) ;  /* 0x0000001e04307947 */ /* 0x000fea000b800000 */
[----:B------:R-:W-:-:S13]  /*14b70*/  ELECT P6, URZ, PT ;  /* 0x00000000003f782f */ /* 0x000fda00038c0000 */
.L_x_760:
[----:B------:R-:W-:Y:S05]  /*14b80*/  @!P6 BRA `(.L_x_447) ;  /* 0x000000000084e947 */ /* 0x000fea0003800000 */
[----:B-1----:R-:W3:Y:S02]  /*14b90*/  LDL.LU R2, [R1+0x38] ;  /* 0x0000380001027983 */ /* 0x002ee40000300800 */
[----:B---3--:R-:W-:-:S04]  /*14ba0*/  LOP3.LUT R2, R2, 0x2, RZ, 0xfc, !PT ;  /* 0x0000000202027812 */ /* 0x008fc800078efcff */
[----:B------:R-:W-:-:S13]  /*14bb0*/  ISETP.NE.AND P2, PT, R2, 0x3, PT ;  /* 0x000000030200780c */ /* 0x000fda0003f45270 */
[----:B------:R-:W-:Y:S05]  /*14bc0*/  @!P2 BRA `(.L_x_665) ;  /* 0x000000000004a947 */ /* 0x000fea0003800000 */
[----:B------:R-:W-:Y:S01]  /*14bd0*/  BPT.TRAP 0x1 ;  /* 0x000000040000795c */ /* 0x000fe20000300000 */
.L_x_665:
[----:B0-----:R-:W3:Y:S04]  /*14be0*/  LDL R3, [R1] ;  /* 0x0000000001037983 */ /* 0x001ee80000100800 */
[----:B------:R-:W4:Y:S01]  /*14bf0*/  LDL.LU R7, [R1+0x8] ;  /* 0x0000080001077983 */ /* 0x000f220000300800 */
[----:B------:R-:W-:-:S04]  /*14c00*/  VIADD R2, R0, 0x28c40 ;  /* 0x00028c4000027836 */ /* 0x000fc80000000000 */
[C---:B---3--:R-:W-:Y:S02]  /*14c10*/  IMAD R6, R3.reuse, 0x8, R2 ;  /* 0x0000000803067824 */ /* 0x048fe400078e0202 */
[----:B------:R-:W-:Y:S01]  /*14c20*/  VIADD R3, R3, 0x1 ;  /* 0x0000000103037836 */ /* 0x000fe20000000000 */
[----:B----4-:R-:W-:-:S04]  /*14c30*/  SHF.L.U32 R5, R7, 0x1f, RZ ;  /* 0x0000001f07057819 */ /* 0x010fc800000006ff */
        /* <DEDUP_REMOVED lines=8> */
.L_x_761:
[----:B------:R-:W1:Y:S02]  /*14cc0*/  SYNCS.PHASECHK.TRANS64.TRYWAIT P0, [R7+URZ], R2 ;  /* 0x00000002070075a7 */ /* 0x000e64000800017f */
[----:B-1----:R-:W-:Y:S05]  /*14cd0*/  @!P0 BRA `(.L_x_667) ;  /* 0x0000001c00088947 */ /* 0x002fea0003800000 */
.L_x_762:
[----:B------:R-:W-:Y:S05]  /*14ce0*/  @!P2 BRA `(.L_x_668) ;  /* 0x000000000004a947 */ /* 0x000fea0003800000 */
[----:B------:R-:W-:Y:S01]  /*14cf0*/  BPT.TRAP 0x1 ;  /* 0x000000040000795c */ /* 0x000fe20000300000 */
.L_x_668:
[----:B------:R-:W3:Y:S01]  /*14d00*/  LDL.LU R4, [R1] ;  /* 0x0000000001047983 */ /* 0x000ee20000300800 */
[----:B------:R-:W-:-:S04]  /*14d10*/  VIADD R0, R0, 0x28c60 ;  /* 0x00028c6000007836 */ /* 0x000fc80000000000 */
[----:B---3--:R-:W-:-:S04]  /*14d20*/  IMAD R4, R4, 0x8, R0 ;  /* 0x0000000804047824 */ /* 0x008fc800078e0200 */
[----:B------:R-:W3:Y:S02]  /*14d30*/  SYNCS.PHASECHK.TRANS64.TRYWAIT P0, [R4+URZ], R5 ;  /* 0x00000005040075a7 */ /* 0x000ee4000800017f */
[----:B---3--:R-:W-:Y:S05]  /*14d40*/  @!P0 BRA `(.L_x_669) ;  /* 0x0000001c00008947 */ /* 0x008fea0003800000 */
.L_x_763:
[----:B------:R-:W-:-:S07]  /*14d50*/  LEA R3, R3, R0, 0x3 ;  /* 0x0000000003037211 */ /* 0x000fce00078e18ff */
.L_x_670:
[----:B----4-:R4:W0:Y:S02]  /*14d60*/  SYNCS.PHASECHK.TRANS64.TRYWAIT P0, [R3+URZ], R2 ;  /* 0x00000002030075a7 */ /* 0x010824000800017f */
[----:B0-----:R-:W-:Y:S05]  /*14d70*/  @!P0 NANOSLEEP.SYNCS 0x989680 ;  /* 0x009896800000895d */ /* 0x001fea0003900000 */
[----:B------:R-:W0:Y:S02]  /*14d80*/  @!P0 SYNCS.PHASECHK.TRANS64 P0, [R3+URZ], R2 ;  /* 0x00000002030085a7 */ /* 0x000e24000800007f */
[----:B0-----:R-:W-:Y:S05]  /*14d90*/  @!P0 BRA `(.L_x_670) ;  /* 0xfffffffc00f08947 */ /* 0x001fea000383ffff */
.L_x_447:
[----:B------:R-:W-:Y:S05]  /*14da0*/  BSYNC B8 ;  /* 0x0000000000087941 */ /* 0x000fea0003800000 */
.L_x_444:
[----:B------:R-:W-:Y:S05]  /*14db0*/  EXIT ;  /* 0x000000000000794d */ /* 0x000fea0003800000 */
.L_x_463:
[----:B0-----:R0:W1:Y:S02]  /*14dc0*/  SYNCS.PHASECHK.TRANS64.TRYWAIT P5, [R72+URZ+0x28c90], R59 ;  /* 0x028c903b480075a7 */ /* 0x00106400080a017f */
[----:B-1----:R-:W-:Y:S05]  /*14dd0*/  @!P5 NANOSLEEP.SYNCS 0x989680 ;  /* 0x009896800000d95d */ /* 0x002fea0003900000 */
[----:B------:R-:W1:Y:S02]  /*14de0*/  @!P5 SYNCS.PHASECHK.TRANS64 P5, [R72+URZ+0x28c90], R59 ;  /* 0x028c903b4800d5a7 */ /* 0x000e6400080a007f */
[----:B-1----:R-:W-:Y:S05]  /*14df0*/  @!P5 BRA `(.L_x_463) ;  /* 0xfffffffc00f0d947 */ /* 0x002fea000383ffff */
[----:B------:R-:W-:Y:S05]  /*14e00*/  BRA `(.L_x_671) ;  /* 0xfffffed800087947 */ /* 0x000fea000383ffff */
.L_x_473:
[----:B0-----:R0:W1:Y:S02]  /*14e10*/  SYNCS.PHASECHK.TRANS64.TRYWAIT P5, [R72+URZ+0x28c90], R59 ;  /* 0x028c903b480075a7 */ /* 0x00106400080a017f */
[----:B-1----:R-:W-:Y:S05]  /*14e20*/  @!P5 NANOSLEEP.SYNCS 0x989680 ;  /* 0x009896800000d95d */ /* 0x002fea0003900000 */
[----:B------:R-:W1:Y:S02]  /*14e30*/  @!P5 SYNCS.PHASECHK.TRANS64 P5, [R72+URZ+0x28c90], R59 ;  /* 0x028c903b4800d5a7 */ /* 0x000e6400080a007f */
[----:B-1----:R-:W-:Y:S05]  /*14e40*/  @!P5 BRA `(.L_x_473) ;  /* 0xfffffffc00f0d947 */ /* 0x002fea000383ffff */
[----:B------:R-:W-:Y:S05]  /*14e50*/  BRA `(.L_x_672) ;  /* 0xfffffee000807947 */ /* 0x000fea000383ffff */
.L_x_478:
[----:B0-----:R0:W1:Y:S02]  /*14e60*/  SYNCS.PHASECHK.TRANS64.TRYWAIT P5, [R72+URZ+0x28c90], R59 ;  /* 0x028c903b480075a7 */ /* 0x00106400080a017f */
[----:B-1----:R-:W-:Y:S05]  /*14e70*/  @!P5 NANOSLEEP.SYNCS 0x989680 ;  /* 0x009896800000d95d */ /* 0x002fea0003900000 */
[----:B------:R-:W1:Y:S02]  /*14e80*/  @!P5 SYNCS.PHASECHK.TRANS64 P5, [R72+URZ+0x28c90], R59 ;  /* 0x028c903b4800d5a7 */ /* 0x000e6400080a007f */
[----:B-1----:R-:W-:Y:S05]  /*14e90*/  @!P5 BRA `(.L_x_478) ;  /* 0xfffffffc00f0d947 */ /* 0x002fea000383ffff */
[----:B------:R-:W-:Y:S05]  /*14ea0*/  BRA `(.L_x_673) ;  /* 0xfffffee800b07947 */ /* 0x000fea000383ffff */
.L_x_482:
[----:B----4-:R4:W0:Y:S02]  /*14eb0*/  SYNCS.PHASECHK.TRANS64.TRYWAIT P5, [R72+URZ+0x28cb0], R59 ;  /* 0x028cb03b480075a7 */ /* 0x01082400080a017f */
[----:B0-----:R-:W-:Y:S05]  /*14ec0*/  @!P5 NANOSLEEP.SYNCS 0x989680 ;  /* 0x009896800000d95d */ /* 0x001fea0003900000 */
[----:B------:R-:W0:Y:S02]  /*14ed0*/  @!P5 SYNCS.PHASECHK.TRANS64 P5, [R72+URZ+0x28cb0], R59 ;  /* 0x028cb03b4800d5a7 */ /* 0x000e2400080a007f */
[----:B0-----:R-:W-:Y:S05]  /*14ee0*/  @!P5 BRA `(.L_x_482) ;  /* 0xfffffffc00f0d947 */ /* 0x001fea000383ffff */
[----:B------:R-:W-:Y:S05]  /*14ef0*/  BRA `(.L_x_674) ;  /* 0xfffffeec002c7947 */ /* 0x000fea000383ffff */
.L_x_493:
[----:B0-----:R0:W1:Y:S02]  /*14f00*/  SYNCS.PHASECHK.TRANS64.TRYWAIT P0, [R8+URZ+0x28c50], R3 ;  /* 0x028c5003080075a7 */ /* 0x001064000800017f */
[----:B-1----:R-:W-:Y:S05]  /*14f10*/  @!P0 NANOSLEEP.SYNCS 0x989680 ;  /* 0x009896800000895d */ /* 0x002fea0003900000 */
[----:B------:R-:W1:Y:S02]  /*14f20*/  @!P0 SYNCS.PHASECHK.TRANS64 P0, [R8+URZ+0x28c50], R3 ;  /* 0x028c5003080085a7 */ /* 0x000e64000800007f */
[----:B-1----:R-:W-:Y:S05]  /*14f30*/  @!P0 BRA `(.L_x_493) ;  /* 0xfffffffc00f08947 */ /* 0x002fea000383ffff */
[----:B------:R-:W-:Y:S05]  /*14f40*/  BRA `(.L_x_675) ;  /* 0xfffffef8004c7947 */ /* 0x000fea000383ffff */
.L_x_500:
[----:B-1----:R1:W2:Y:S02]  /*14f50*/  SYNCS.PHASECHK.TRANS64.TRYWAIT P0, [R0+URZ+0x28c50], R3 ;  /* 0x028c5003000075a7 */ /* 0x0022a4000800017f */
[----:B--2---:R-:W-:Y:S05]  /*14f60*/  @!P0 NANOSLEEP.SYNCS 0x989680 ;  /* 0x009896800000895d */ /* 0x004fea0003900000 */
[----:B------:R-:W2:Y:S02]  /*14f70*/  @!P0 SYNCS.PHASECHK.TRANS64 P0, [R0+URZ+0x28c50], R3 ;  /* 0x028c5003000085a7 */ /* 0x000ea4000800007f */
[----:B--2---:R-:W-:Y:S05]  /*14f80*/  @!P0 BRA `(.L_x_500) ;  /* 0xfffffffc00f08947 */ /* 0x004fea000383ffff */
[----:B------:R-:W-:Y:S05]  /*14f90*/  BRA `(.L_x_499) ;  /* 0xffffff0400787947 */ /* 0x000fea000383ffff */
.L_x_515:
[----:B------:R-:W-:Y:S01]  /*14fa0*/  BSSY B1, `(.L_x_676) ;  /* 0x0000008000017945 */ /* 0x000fe20003800000 */
[----:B------:R-:W-:Y:S02]  /*14fb0*/  IMAD.MOV.U32 R13, RZ, RZ, R26 ;  /* 0x000000ffff0d7224 */ /* 0x000fe400078e001a */
[----:B------:R-:W-:Y:S02]  /*14fc0*/  IMAD.MOV.U32 R12, RZ, RZ, RZ ;  /* 0x000000ffff0c7224 */ /* 0x000fe400078e00ff */
[----:B------:R-:W-:Y:S02]  /*14fd0*/  IMAD.MOV.U32 R11, RZ, RZ, 0x1c1f ;  /* 0x00001c1fff0b7424 */ /* 0x000fe400078e00ff */
[----:B------:R-:W-:-:S07]  /*14fe0*/  IMAD.MOV.U32 R15, RZ, RZ, -0x1 ;  /* 0xffffffffff0f7424 */ /* 0x000fce00078e00ff */
[----:B0-----:R-:W-:Y:S05]  /*14ff0*/  WARPSYNC.COLLECTIVE R15, `(.L_x_677) ;  /* 0x000000000f087348 */ /* 0x001fea0003c00000 */
[----:B------:R1:W2:Y:S02]  /*15000*/  SHFL.IDX P6, R14, R13, R12, R11 ;  /* 0x0000000c0d0e7389 */ /* 0x0002a400000c000b */
[----:B012---:R-:W-:Y:S01]  /*15010*/  ENDCOLLECTIVE ;  /* 0x000000000000791b */ /* 0x007fe20003800000 */
.L_x_677:
[----:B------:R-:W-:Y:S05]  /*15020*/  BSYNC B1 ;  /* 0x0000000000017941 */ /* 0x000fea0003800000 */
.L_x_676:
[----:B------:R-:W-:Y:S05]  /*15030*/  BRA `(.L_x_678) ;  /* 0xffffff1800a47947 */ /* 0x000fea000383ffff */
.L_x_516:
[----:B------:R-:W-:Y:S01]  /*15040*/  BSSY B1, `(.L_x_679) ;  /* 0x0000008000017945 */ /* 0x000fe20003800000 */
[----:B------:R-:W-:Y:S01]  /*15050*/  IMAD.MOV.U32 R13, RZ, RZ, R24 ;  /* 0x000000ffff0d7224 */ /* 0x000fe200078e0018 */
[----:B------:R-:W-:Y:S01]  /*15060*/  MOV R11, 0x1c1f ;  /* 0x00001c1f000b7802 */ /* 0x000fe20000000f00 */
[----:B------:R-:W-:Y:S02]  /*15070*/  IMAD.MOV.U32 R12, RZ, RZ, RZ ;  /* 0x000000ffff0c7224 */ /* 0x000fe400078e00ff */
[----:B------:R-:W-:-:S07]  /*15080*/  IMAD.MOV.U32 R15, RZ, RZ, -0x1 ;  /* 0xffffffffff0f7424 */ /* 0x000fce00078e00ff */
[----:B0-----:R-:W-:Y:S05]  /*15090*/  WARPSYNC.COLLECTIVE R15, `(.L_x_680) ;  /* 0x000000000f087348 */ /* 0x001fea0003c00000 */
[----:B------:R1:W2:Y:S02]  /*150a0*/  SHFL.IDX P6, R14, R13, R12, R11 ;  /* 0x0000000c0d0e7389 */ /* 0x0002a400000c000b */
[----:B012---:R-:W-:Y:S01]  /*150b0*/  ENDCOLLECTIVE ;  /* 0x000000000000791b */ /* 0x007fe20003800000 */
.L_x_680:
[----:B------:R-:W-:Y:S05]  /*150c0*/  BSYNC B1 ;  /* 0x0000000000017941 */ /* 0x000fea0003800000 */
.L_x_679:
[----:B------:R-:W-:Y:S05]  /*150d0*/  BRA `(.L_x_681) ;  /* 0xffffff1800887947 */ /* 0x000fea000383ffff */
.L_x_517:
        /* <DEDUP_REMOVED lines=8> */
.L_x_683:
[----:B------:R-:W-:Y:S05]  /*15160*/  BSYNC B1 ;  /* 0x0000000000017941 */ /* 0x000fea0003800000 */
.L_x_682:
[----:B------:R-:W-:Y:S05]  /*15170*/  BRA `(.L_x_684) ;  /* 0xffffff18006c7947 */ /* 0x000fea000383ffff */
.L_x_518:
[----:B------:R-:W-:Y:S01]  /*15180*/  BSSY B1, `(.L_x_685) ;  /* 0x0000008000017945 */ /* 0x000fe20003800000 */
[----:B------:R-:W-:Y:S01]  /*15190*/  IMAD.MOV.U32 R13, RZ, RZ, R27 ;  /* 0x000000ffff0d7224 */ /* 0x000fe200078e001b */
[----:B------:R-:W-:Y:S01]  /*151a0*/  MOV R12, RZ ;  /* 0x000000ff000c7202 */ /* 0x000fe20000000f00 */
[----:B------:R-:W-:Y:S02]  /*151b0*/  IMAD.MOV.U32 R11, RZ, RZ, 0x1c1f ;  /* 0x00001c1fff0b7424 */ /* 0x000fe400078e00ff */
[----:B------:R-:W-:-:S07]  /*151c0*/  IMAD.MOV.U32 R15, RZ, RZ, -0x1 ;  /* 0xffffffffff0f7424 */ /* 0x000fce00078e00ff */
[----:B0-----:R-:W-:Y:S05]  /*151d0*/  WARPSYNC.COLLECTIVE R15, `(.L_x_686) ;  /* 0x000000000f087348 */ /* 0x001fea0003c00000 */
[----:B------:R1:W2:Y:S02]  /*151e0*/  SHFL.IDX P6, R14, R13, R12, R11 ;  /* 0x0000000c0d0e7389 */ /* 0x0002a400000c000b */
[----:B012---:R-:W-:Y:S01]  /*151f0*/  ENDCOLLECTIVE ;  /* 0x000000000000791b */ /* 0x007fe20003800000 */
.L_x_686:
[----:B------:R-:W-:Y:S05]  /*15200*/  BSYNC B1 ;  /* 0x0000000000017941 */ /* 0x000fea0003800000 */
.L_x_685:
[----:B------:R-:W-:Y:S05]  /*15210*/  BRA `(.L_x_687) ;  /* 0xffffff1800507947 */ /* 0x000fea000383ffff */
.L_x_520:
[----:B0-----:R0:W1:Y:S02]  /*15220*/  SYNCS.PHASECHK.TRANS64.TRYWAIT P0, [R2+URZ+0x28c00], R9 ;  /* 0x028c0009020075a7 */ /* 0x001064000800017f */
[----:B-1----:R-:W-:Y:S05]  /*15230*/  @!P0 NANOSLEEP.SYNCS 0x989680 ;  /* 0x009896800000895d */ /* 0x002fea0003900000 */
[----:B------:R-:W1:Y:S02]  /*15240*/  @!P0 SYNCS.PHASECHK.TRANS64 P0, [R2+URZ+0x28c00], R9 ;  /* 0x028c0009020085a7 */ /* 0x000e64000800007f */
[----:B-1----:R-:W-:Y:S05]  /*15250*/  @!P0 BRA `(.L_x_520) ;  /* 0xfffffffc00f08947 */ /* 0x002fea000383ffff */
[----:B------:R-:W-:Y:S05]  /*15260*/  BRA `(.L_x_688) ;  /* 0xffffff1800b07947 */ /* 0x000fea000383ffff */
.L_x_528:
[----:B------:R-:W-:Y:S01]  /*15270*/  BSSY B1, `(.L_x_689) ;  /* 0x0000008000017945 */ /* 0x000fe20003800000 */
[----:B------:R-:W-:Y:S02]  /*15280*/  IMAD.MOV.U32 R13, RZ, RZ, R26 ;  /* 0x000000ffff0d7224 */ /* 0x000fe400078e001a */
[----:B------:R-:W-:Y:S02]  /*15290*/  IMAD.MOV.U32 R12, RZ, RZ, RZ ;  /* 0x000000ffff0c7224 */ /* 0x000fe400078e00ff */
[----:B------:R-:W-:Y:S02]  /*152a0*/  IMAD.MOV.U32 R11, RZ, RZ, 0x1c1f ;  /* 0x00001c1fff0b7424 */ /* 0x000fe400078e00ff */
[----:B------:R-:W-:-:S07]  /*152b0*/  IMAD.MOV.U32 R15, RZ, RZ, -0x1 ;  /* 0xffffffffff0f7424 */ /* 0x000fce00078e00ff */
[----:B0----5:R-:W-:Y:S05]  /*152c0*/  WARPSYNC.COLLECTIVE R15, `(.L_x_690) ;  /* 0x000000000f087348 */ /* 0x021fea0003c00000 */
[----:B------:R1:W2:Y:S02]  /*152d0*/  SHFL.IDX P6, R14, R13, R12, R11 ;  /* 0x0000000c0d0e7389 */ /* 0x0002a400000c000b */
[----:B012--5:R-:W-:Y:S01]  /*152e0*/  ENDCOLLECTIVE ;  /* 0x000000000000791b */ /* 0x027fe20003800000 */
.L_x_690:
[----:B------:R-:W-:Y:S05]  /*152f0*/  BSYNC B1 ;  /* 0x0000000000017941 */ /* 0x000fea0003800000 */
.L_x_689:
[----:B------:R-:W-:Y:S05]  /*15300*/  BRA `(.L_x_691) ;  /* 0xffffff24007c7947 */ /* 0x000fea000383ffff */
.L_x_529:
[----:B------:R-:W-:Y:S01]  /*15310*/  BSSY B1, `(.L_x_692) ;  /* 0x0000008000017945 */ /* 0x000fe20003800000 */
[----:B------:R-:W-:Y:S01]  /*15320*/  MOV R13, R24 ;  /* 0x00000018000d7202 */ /* 0x000fe20000000f00 */
[----:B------:R-:W-:Y:S02]  /*15330*/  IMAD.MOV.U32 R12, RZ, RZ, RZ ;  /* 0x000000ffff0c7224 */ /* 0x000fe400078e00ff */
[----:B------:R-:W-:Y:S02]  /*15340*/  IMAD.MOV.U32 R11, RZ, RZ, 0x1c1f ;  /* 0x00001c1fff0b7424 */ /* 0x000fe400078e00ff */
[----:B------:R-:W-:-:S07]  /*15350*/  IMAD.MOV.U32 R15, RZ, RZ, -0x1 ;  /* 0xffffffffff0f7424 */ /* 0x000fce00078e00ff */
[----:B0----5:R-:W-:Y:S05]  /*15360*/  WARPSYNC.COLLECTIVE R15, `(.L_x_693) ;  /* 0x000000000f087348 */ /* 0x021fea0003c00000 */
[----:B------:R1:W2:Y:S02]  /*15370*/  SHFL.IDX P6, R14, R13, R12, R11 ;  /* 0x0000000c0d0e7389 */ /* 0x0002a400000c000b */
[----:B012--5:R-:W-:Y:S01]  /*15380*/  ENDCOLLECTIVE ;  /* 0x000000000000791b */ /* 0x027fe20003800000 */
.L_x_693:
[----:B------:R-:W-:Y:S05]  /*15390*/  BSYNC B1 ;  /* 0x0000000000017941 */ /* 0x000fea0003800000 */
.L_x_692:
[----:B------:R-:W-:Y:S05]  /*153a0*/  BRA `(.L_x_694) ;  /* 0xffffff2400607947 */ /* 0x000fea000383ffff */
.L_x_530:
[----:B------:R-:W-:Y:S01]  /*153b0*/  BSSY B1, `(.L_x_695) ;  /* 0x0000008000017945 */ /* 0x000fe20003800000 */
[----:B------:R-:W-:Y:S01]  /*153c0*/  IMAD.MOV.U32 R13, RZ, RZ, R28 ;  /* 0x000000ffff0d7224 */ /* 0x000fe200078e001c */
[----:B------:R-:W-:Y:S01]  /*153d0*/  MOV R15, 0xffffffff ;  /* 0xffffffff000f7802 */ /* 0x000fe20000000f00 */
[----:B------:R-:W-:Y:S02]  /*153e0*/  IMAD.MOV.U32 R12, RZ, RZ, RZ ;  /* 0x000000ffff0c7224 */ /* 0x000fe400078e00ff */
[----:B------:R-:W-:-:S07]  /*153f0*/  IMAD.MOV.U32 R11, RZ, RZ, 0x1c1f ;  /* 0x00001c1fff0b7424 */ /* 0x000fce00078e00ff */
[----:B0----5:R-:W-:Y:S05]  /*15400*/  WARPSYNC.COLLECTIVE R15, `(.L_x_696) ;  /* 0x000000000f087348 */ /* 0x021fea0003c00000 */
[----:B------:R1:W2:Y:S02]  /*15410*/  SHFL.IDX P6, R14, R13, R12, R11 ;  /* 0x0000000c0d0e7389 */ /* 0x0002a400000c000b */
[----:B012--5:R-:W-:Y:S01]  /*15420*/  ENDCOLLECTIVE ;  /* 0x000000000000791b */ /* 0x027fe20003800000 */
.L_x_696:
[----:B------:R-:W-:Y:S05]  /*15430*/  BSYNC B1 ;  /* 0x0000000000017941 */ /* 0x000fea0003800000 */
.L_x_695:
[----:B------:R-:W-:Y:S05]  /*15440*/  BRA `(.L_x_697) ;  /* 0xffffff2400447947 */ /* 0x000fea000383ffff */
.L_x_531:
        /* <DEDUP_REMOVED lines=8> */
.L_x_699:
[----:B------:R-:W-:Y:S05]  /*154d0*/  BSYNC B1 ;  /* 0x0000000000017941 */ /* 0x000fea0003800000 */
.L_x_698:
[----:B------:R-:W-:Y:S05]  /*154e0*/  BRA `(.L_x_700) ;  /* 0xffffff2400287947 */ /* 0x000fea000383ffff */
.L_x_533:
[----:B0-----:R0:W1:Y:S02]  /*154f0*/  SYNCS.PHASECHK.TRANS64.TRYWAIT P1, [R2+URZ+0x28c00], R3 ;  /* 0x028c0003020075a7 */ /* 0x001064000802017f */
[----:B-1----:R-:W-:Y:S05]  /*15500*/  @!P1 NANOSLEEP.SYNCS 0x989680 ;  /* 0x009896800000995d */ /* 0x002fea0003900000 */
[----:B------:R-:W1:Y:S02]  /*15510*/  @!P1 SYNCS.PHASECHK.TRANS64 P1, [R2+URZ+0x28c00], R3 ;  /* 0x028c0003020095a7 */ /* 0x000e64000802007f */
[----:B-1----:R-:W-:Y:S05]  /*15520*/  @!P1 BRA `(.L_x_533) ;  /* 0xfffffffc00f09947 */ /* 0x002fea000383ffff */
[----:B------:R-:W-:Y:S05]  /*15530*/  BRA `(.L_x_701) ;  /* 0xffffff2400887947 */ /* 0x000fea000383ffff */
.L_x_539:
[----:B0-----:R0:W1:Y:S02]  /*15540*/  SYNCS.PHASECHK.TRANS64.TRYWAIT P1, [R15+URZ+0x28c30], R58 ;  /* 0x028c303a0f0075a7 */ /* 0x001064000802017f */
[----:B-1----:R-:W-:Y:S05]  /*15550*/  @!P1 NANOSLEEP.SYNCS 0x989680 ;  /* 0x009896800000995d */ /* 0x002fea0003900000 */
[----:B------:R-:W1:Y:S02]  /*15560*/  @!P1 SYNCS.PHASECHK.TRANS64 P1, [R15+URZ+0x28c30], R58 ;  /* 0x028c303a0f0095a7 */ /* 0x000e64000802007f */
[----:B-1----:R-:W-:Y:S05]  /*15570*/  @!P1 BRA `(.L_x_539) ;  /* 0xfffffffc00f09947 */ /* 0x002fea000383ffff */
[----:B------:R-:W-:Y:S05]  /*15580*/  BRA `(.L_x_538) ;  /* 0xffffff3000987947 */ /* 0x000fea000383ffff */
.L_x_544:
[----:B--2---:R2:W4:Y:S02]  /*15590*/  SYNCS.PHASECHK.TRANS64.TRYWAIT P2, [R15+URZ+0x28c50], R58 ;  /* 0x028c503a0f0075a7 */ /* 0x004524000804017f */
[----:B----4-:R-:W-:Y:S05]  /*155a0*/  @!P2 NANOSLEEP.SYNCS 0x989680 ;  /* 0x009896800000a95d */ /* 0x010fea0003900000 */
[----:B------:R-:W4:Y:S02]  /*155b0*/  @!P2 SYNCS.PHASECHK.TRANS64 P2, [R15+URZ+0x28c50], R58 ;  /* 0x028c503a0f00a5a7 */ /* 0x000f24000804007f */
[----:B----4-:R-:W-:Y:S05]  /*155c0*/  @!P2 BRA `(.L_x_544) ;  /* 0xfffffffc00f0a947 */ /* 0x010fea000383ffff */
[----:B------:R-:W-:Y:S05]  /*155d0*/  BRA `(.L_x_543) ;  /* 0xffffff4400d87947 */ /* 0x000fea000383ffff */
.L_x_551:
[----:B-1----:R1:W2:Y:S02]  /*155e0*/  SYNCS.PHASECHK.TRANS64.TRYWAIT P3, [R15+URZ+0x28c30], R213 ;  /* 0x028c30d50f0075a7 */ /* 0x0022a4000806017f */
[----:B--2---:R-:W-:Y:S05]  /*155f0*/  @!P3 NANOSLEEP.SYNCS 0x989680 ;  /* 0x009896800000b95d */ /* 0x004fea0003900000 */
[----:B------:R-:W2:Y:S02]  /*15600*/  @!P3 SYNCS.PHASECHK.TRANS64 P3, [R15+URZ+0x28c30], R213 ;  /* 0x028c30d50f00b5a7 */ /* 0x000ea4000806007f */
[----:B--2---:R-:W-:Y:S05]  /*15610*/  @!P3 BRA `(.L_x_551) ;  /* 0xfffffffc00f0b947 */ /* 0x004fea000383ffff */
[----:B------:R-:W-:Y:S05]  /*15620*/  BRA `(.L_x_550) ;  /* 0xffffff4800e07947 */ /* 0x000fea000383ffff */
.L_x_556:
[----:B--2---:R2:W3:Y:S02]  /*15630*/  SYNCS.PHASECHK.TRANS64.TRYWAIT P3, [R15+URZ+0x28c50], R213 ;  /* 0x028c50d50f0075a7 */ /* 0x0044e4000806017f */
[----:B---3--:R-:W-:Y:S05]  /*15640*/  @!P3 NANOSLEEP.SYNCS 0x989680 ;  /* 0x009896800000b95d */ /* 0x008fea0003900000 */
[----:B------:R-:W3:Y:S02]  /*15650*/  @!P3 SYNCS.PHASECHK.TRANS64 P3, [R15+URZ+0x28c50], R213 ;  /* 0x028c50d50f00b5a7 */ /* 0x000ee4000806007f */
[----:B---3--:R-:W-:Y:S05]  /*15660*/  @!P3 BRA `(.L_x_556) ;  /* 0xfffffffc00f0b947 */ /* 0x008fea000383ffff */
[----:B------:R-:W-:Y:S05]  /*15670*/  BRA `(.L_x_555) ;  /* 0xffffff64003c7947 */ /* 0x000fea000383ffff */
.L_x_582:
[----:B------:R-:W0:Y:S01]  /*15680*/  S2R R8, SR_TID.X ;  /* 0x0000000000087919 */ /* 0x000e220000002100 */
[----:B------:R-:W-:Y:S01]  /*15690*/  BSSY B1, `(.L_x_702) ;  /* 0x000000a000017945 */ /* 0x000fe20003800000 */
[----:B------:R-:W-:Y:S01]  /*156a0*/  IMAD.MOV.U32 R12, RZ, RZ, RZ ;  /* 0x000000ffff0c7224 */ /* 0x000fe200078e00ff */
[----:B------:R-:W-:Y:S01]  /*156b0*/  MOV R11, 0x1f ;  /* 0x0000001f000b7802 */ /* 0x000fe20000000f00 */
[----:B------:R-:W-:Y:S01]  /*156c0*/  IMAD.MOV.U32 R15, RZ, RZ, -0x1 ;  /* 0xffffffffff0f7424 */ /* 0x000fe200078e00ff */
[----:B0-----:R-:W-:-:S04]  /*156d0*/  SHF.R.U32.HI R8, RZ, 0x5, R8 ;  /* 0x00000005ff087819 */ /* 0x001fc80000011608 */
[----:B------:R-:W-:-:S05]  /*156e0*/  LOP3.LUT R8, R8, 0x3, RZ, 0xc0, !PT ;  /* 0x0000000308087812 */ /* 0x000fca00078ec0ff */
[----:B------:R-:W-:-:S07]  /*156f0*/  IMAD.MOV.U32 R13, RZ, RZ, R8 ;  /* 0x000000ffff0d7224 */ /* 0x000fce00078e0008 */
[----:B-----5:R-:W-:Y:S05]  /*15700*/  WARPSYNC.COLLECTIVE R15, `(.L_x_703) ;  /* 0x000000000f087348 */ /* 0x020fea0003c00000 */
[----:B------:R0:W1:Y:S02]  /*15710*/  SHFL.IDX P6, R14, R13, R12, R11 ;  /* 0x0000000c0d0e7389 */ /* 0x00006400000c000b */
[----:B01---5:R-:W-:Y:S01]  /*15720*/  ENDCOLLECTIVE ;  /* 0x000000000000791b */ /* 0x023fe20003800000 */
.L_x_703:
[----:B------:R-:W-:Y:S05]  /*15730*/  BSYNC B1 ;  /* 0x0000000000017941 */ /* 0x000fea0003800000 */
.L_x_702:
[----:B------:R-:W-:Y:S05]  /*15740*/  BRA `(.L_x_704) ;  /* 0xffffffa800707947 */ /* 0x000fea000383ffff */
.L_x_583:
[----:B------:R-:W-:Y:S01]  /*15750*/  BSSY B1, `(.L_x_705) ;  /* 0x0000006000017945 */ /* 0x000fe20003800000 */
[----:B------:R-:W-:-:S07]  /*15760*/  IMAD.MOV.U32 R15, RZ, RZ, -0x1 ;  /* 0xffffffffff0f7424 */ /* 0x000fce00078e00ff */
[----:B-----5:R-:W-:Y:S05]  /*15770*/  WARPSYNC.COLLECTIVE R15, `(.L_x_706) ;  /* 0x000000000f0c7348 */ /* 0x020fea0003c00000 */
[----:B------:R-:W-:Y:S02]  /*15780*/  ELECT P6, UR62, PT ;  /* 0x00000000003e782f */ /* 0x000fe400038c0000 */
[----:B------:R-:W-:Y:S01]  /*15790*/  MOV R14, UR62 ;  /* 0x0000003e000e7c02 */ /* 0x000fe20008000f00 */
[----:B-----5:R-:W-:Y:S10]  /*157a0*/  ENDCOLLECTIVE ;  /* 0x000000000000791b */ /* 0x020ff40003800000 */
.L_x_706:
[----:B------:R-:W-:Y:S05]  /*157b0*/  BSYNC B1 ;  /* 0x0000000000017941 */ /* 0x000fea0003800000 */
.L_x_705:
[----:B------:R-:W-:Y:S05]  /*157c0*/  BRA `(.L_x_707) ;  /* 0xffffffa8005c7947 */ /* 0x000fea000383ffff */
.L_x_585:
[----:B0-----:R0:W1:Y:S02]  /*157d0*/  SYNCS.PHASECHK.TRANS64.TRYWAIT P0, [R5+URZ+0x28c20], R6 ;  /* 0x028c2006050075a7 */ /* 0x001064000800017f */
[----:B-1----:R-:W-:Y:S05]  /*157e0*/  @!P0 NANOSLEEP.SYNCS 0x989680 ;  /* 0x009896800000895d */ /* 0x002fea0003900000 */
[----:B------:R-:W1:Y:S02]  /*157f0*/  @!P0 SYNCS.PHASECHK.TRANS64 P0, [R5+URZ+0x28c20], R6 ;  /* 0x028c2006050085a7 */ /* 0x000e64000800007f */
[----:B-1----:R-:W-:Y:S05]  /*15800*/  @!P0 BRA `(.L_x_585) ;  /* 0xfffffffc00f08947 */ /* 0x002fea000383ffff */
[----:B------:R-:W-:Y:S05]  /*15810*/  BRA `(.L_x_708) ;  /* 0xffffffa800787947 */ /* 0x000fea000383ffff */
.L_x_588:
[----:B0-----:R0:W1:Y:S02]  /*15820*/  SYNCS.PHASECHK.TRANS64.TRYWAIT P0, [R6+URZ+0x28ca0], R9 ;  /* 0x028ca009060075a7 */ /* 0x001064000800017f */
[----:B-1----:R-:W-:Y:S05]  /*15830*/  @!P0 NANOSLEEP.SYNCS 0x989680 ;  /* 0x009896800000895d */ /* 0x002fea0003900000 */
[----:B------:R-:W1:Y:S02]  /*15840*/  @!P0 SYNCS.PHASECHK.TRANS64 P0, [R6+URZ+0x28ca0], R9 ;  /* 0x028ca009060085a7 */ /* 0x000e64000800007f */
[----:B-1----:R-:W-:Y:S05]  /*15850*/  @!P0 BRA `(.L_x_588) ;  /* 0xfffffffc00f08947 */ /* 0x002fea000383ffff */
[----:B------:R-:W-:Y:S05]  /*15860*/  BRA `(.L_x_709) ;  /* 0xffffffa800887947 */ /* 0x000fea000383ffff */
.L_x_590:
[----:B-1----:R1:W2:Y:S02]  /*15870*/  SYNCS.PHASECHK.TRANS64.TRYWAIT P0, [R6+URZ+0x28cc0], R9 ;  /* 0x028cc009060075a7 */ /* 0x0022a4000800017f */
[----:B--2---:R-:W-:Y:S05]  /*15880*/  @!P0 NANOSLEEP.SYNCS 0x989680 ;  /* 0x009896800000895d */ /* 0x004fea0003900000 */
[----:B------:R-:W2:Y:S02]  /*15890*/  @!P0 SYNCS.PHASECHK.TRANS64 P0, [R6+URZ+0x28cc0], R9 ;  /* 0x028cc009060085a7 */ /* 0x000ea4000800007f */
[----:B--2---:R-:W-:Y:S05]  /*158a0*/  @!P0 BRA `(.L_x_590) ;  /* 0xfffffffc00f08947 */ /* 0x004fea000383ffff */
[----:B------:R-:W-:Y:S05]  /*158b0*/  BRA `(.L_x_710) ;  /* 0xffffffa800ec7947 */ /* 0x000fea000383ffff */
.L_x_594:
[----:B0-----:R0:W1:Y:S02]  /*158c0*/  SYNCS.PHASECHK.TRANS64.TRYWAIT P0, [R7+URZ+0x28ca0], R8 ;  /* 0x028ca008070075a7 */ /* 0x001064000800017f */
[----:B-1----:R-:W-:Y:S05]  /*158d0*/  @!P0 NANOSLEEP.SYNCS 0x989680 ;  /* 0x009896800000895d */ /* 0x002fea0003900000 */
[----:B------:R-:W1:Y:S02]  /*158e0*/  @!P0 SYNCS.PHASECHK.TRANS64 P0, [R7+URZ+0x28ca0], R8 ;  /* 0x028ca008070085a7 */ /* 0x000e64000800007f */
[----:B-1----:R-:W-:Y:S05]  /*158f0*/  @!P0 BRA `(.L_x_594) ;  /* 0xfffffffc00f08947 */ /* 0x002fea000383ffff */
[----:B------:R-:W-:Y:S05]  /*15900*/  BRA `(.L_x_711) ;  /* 0xffffffb0002c7947 */ /* 0x000fea000383ffff */
.L_x_596:
[----:B-1----:R1:W2:Y:S02]  /*15910*/  SYNCS.PHASECHK.TRANS64.TRYWAIT P1, [R7+URZ+0x28cc0], R8 ;  /* 0x028cc008070075a7 */ /* 0x0022a4000802017f */
[----:B--2---:R-:W-:Y:S05]  /*15920*/  @!P1 NANOSLEEP.SYNCS 0x989680 ;  /* 0x009896800000995d */ /* 0x004fea0003900000 */
[----:B------:R-:W2:Y:S02]  /*15930*/  @!P1 SYNCS.PHASECHK.TRANS64 P1, [R7+URZ+0x28cc0], R8 ;  /* 0x028cc008070095a7 */ /* 0x000ea4000802007f */
[----:B--2---:R-:W-:Y:S05]  /*15940*/  @!P1 BRA `(.L_x_596) ;  /* 0xfffffffc00f09947 */ /* 0x004fea000383ffff */
[----:B------:R-:W-:Y:S05]  /*15950*/  BRA `(.L_x_712) ;  /* 0xffffffb000887947 */ /* 0x000fea000383ffff */
.L_x_606:
[----:B------:R-:W0:Y:S01]  /*15960*/  S2R R3, SR_TID.X ;  /* 0x0000000000037919 */ /* 0x000e220000002100 */
[----:B------:R-:W-:Y:S01]  /*15970*/  BSSY B0, `(.L_x_713) ;  /* 0x000000a000007945 */ /* 0x000fe20003800000 */
[----:B------:R-:W-:Y:S02]  /*15980*/  IMAD.MOV.U32 R12, RZ, RZ, RZ ;  /* 0x000000ffff0c7224 */ /* 0x000fe400078e00ff */
[----:B------:R-:W-:Y:S02]  /*15990*/  IMAD.MOV.U32 R11, RZ, RZ, 0x1f ;  /* 0x0000001fff0b7424 */ /* 0x000fe400078e00ff */
[----:B------:R-:W-:Y:S01]  /*159a0*/  IMAD.MOV.U32 R15, RZ, RZ, -0x1 ;  /* 0xffffffffff0f7424 */ /* 0x000fe200078e00ff */
[----:B0-----:R-:W-:-:S04]  /*159b0*/  SHF.R.U32.HI R3, RZ, 0x5, R3 ;  /* 0x00000005ff037819 */ /* 0x001fc80000011603 */
[----:B------:R-:W-:-:S05]  /*159c0*/  LOP3.LUT R3, R3, 0x3, RZ, 0xc0, !PT ;  /* 0x0000000303037812 */ /* 0x000fca00078ec0ff */
[----:B------:R-:W-:-:S07]  /*159d0*/  IMAD.MOV.U32 R13, RZ, RZ, R3 ;  /* 0x000000ffff0d7224 */ /* 0x000fce00078e0003 */
[----:B-1----:R-:W-:Y:S05]  /*159e0*/  WARPSYNC.COLLECTIVE R15, `(.L_x_714) ;  /* 0x000000000f087348 */ /* 0x002fea0003c00000 */
[----:B------:R0:W2:Y:S02]  /*159f0*/  SHFL.IDX P6, R14, R13, R12, R11 ;  /* 0x0000000c0d0e7389 */ /* 0x0000a400000c000b */
[----:B012---:R-:W-:Y:S01]  /*15a00*/  ENDCOLLECTIVE ;  /* 0x000000000000791b */ /* 0x007fe20003800000 */
.L_x_714:
[----:B------:R-:W-:Y:S05]  /*15a10*/  BSYNC B0 ;  /* 0x0000000000007941 */ /* 0x000fea0003800000 */
.L_x_713:
[----:B------:R-:W-:Y:S05]  /*15a20*/  BRA `(.L_x_715) ;  /* 0xffffffbc00847947 */ /* 0x000fea000383ffff */
.L_x_607:
[----:B------:R-:W-:Y:S01]  /*15a30*/  BSSY B0, `(.L_x_716) ;  /* 0x0000006000007945 */ /* 0x000fe20003800000 */
[----:B------:R-:W-:-:S07]  /*15a40*/  MOV R15, 0xffffffff ;  /* 0xffffffff000f7802 */ /* 0x000fce0000000f00 */
[----:B------:R-:W-:Y:S05]  /*15a50*/  WARPSYNC.COLLECTIVE R15, `(.L_x_717) ;  /* 0x000000000f0c7348 */ /* 0x000fea0003c00000 */
[----:B------:R-:W-:Y:S02]  /*15a60*/  ELECT P6, UR62, PT ;  /* 0x00000000003e782f */ /* 0x000fe400038c0000 */
[----:B------:R-:W-:Y:S01]  /*15a70*/  MOV R14, UR62 ;  /* 0x0000003e000e7c02 */ /* 0x000fe20008000f00 */
[----:B------:R-:W-:Y:S10]  /*15a80*/  ENDCOLLECTIVE ;  /* 0x000000000000791b */ /* 0x000ff40003800000 */
.L_x_717:
[----:B------:R-:W-:Y:S05]  /*15a90*/  BSYNC B0 ;  /* 0x0000000000007941 */ /* 0x000fea0003800000 */
.L_x_716:
[----:B------:R-:W-:Y:S05]  /*15aa0*/  BRA `(.L_x_718) ;  /* 0xffffffbc007c7947 */ /* 0x000fea000383ffff */
.L_x_610:
[----:B0-----:R0:W1:Y:S02]  /*15ab0*/  SYNCS.PHASECHK.TRANS64.TRYWAIT P0, [R5+URZ+0x28c40], R7 ;  /* 0x028c4007050075a7 */ /* 0x001064000800017f */
[----:B-1----:R-:W-:Y:S05]  /*15ac0*/  @!P0 NANOSLEEP.SYNCS 0x989680 ;  /* 0x009896800000895d */ /* 0x002fea0003900000 */
[----:B------:R-:W1:Y:S02]  /*15ad0*/  @!P0 SYNCS.PHASECHK.TRANS64 P0, [R5+URZ+0x28c40], R7 ;  /* 0x028c4007050085a7 */ /* 0x000e64000800007f */
[----:B-1----:R-:W-:Y:S05]  /*15ae0*/  @!P0 BRA `(.L_x_610) ;  /* 0xfffffffc00f08947 */ /* 0x002fea000383ffff */
[----:B------:R-:W-:Y:S05]  /*15af0*/  BRA `(.L_x_719) ;  /* 0xffffffbc00ec7947 */ /* 0x000fea000383ffff */
.L_x_613:
        /* <DEDUP_REMOVED lines=8> */
.L_x_616:
[----:B0-----:R0:W1:Y:S02]  /*15b80*/  SYNCS.PHASECHK.TRANS64.TRYWAIT P0, [R2+URZ+0x28c60], R5 ;  /* 0x028c6005020075a7 */ /* 0x001064000800017f */
[----:B-1----:R-:W-:Y:S05]  /*15b90*/  @!P0 NANOSLEEP.SYNCS 0x989680 ;  /* 0x009896800000895d */ /* 0x002fea0003900000 */
[----:B------:R-:W1:Y:S02]  /*15ba0*/  @!P0 SYNCS.PHASECHK.TRANS64 P0, [R2+URZ+0x28c60], R5 ;  /* 0x028c6005020085a7 */ /* 0x000e64000800007f */
[----:B-1----:R-:W-:Y:S05]  /*15bb0*/  @!P0 BRA `(.L_x_616) ;  /* 0xfffffffc00f08947 */ /* 0x002fea000383ffff */
[----:B------:R-:W-:Y:S05]  /*15bc0*/  BRA `(.L_x_721) ;  /* 0xffffffc000e87947 */ /* 0x000fea000383ffff */
.L_x_625:
[----:B--2---:R2:W3:Y:S02]  /*15bd0*/  SYNCS.PHASECHK.TRANS64.TRYWAIT P0, [R2+URZ+0x28c40], R7 ;  /* 0x028c4007020075a7 */ /* 0x0044e4000800017f */
[----:B---3--:R-:W-:Y:S05]  /*15be0*/  @!P0 NANOSLEEP.SYNCS 0x989680 ;  /* 0x009896800000895d */ /* 0x008fea0003900000 */
[----:B------:R-:W3:Y:S02]  /*15bf0*/  @!P0 SYNCS.PHASECHK.TRANS64 P0, [R2+URZ+0x28c40], R7 ;  /* 0x028c4007020085a7 */ /* 0x000ee4000800007f */
[----:B---3--:R-:W-:Y:S05]  /*15c00*/  @!P0 BRA `(.L_x_625) ;  /* 0xfffffffc00f08947 */ /* 0x008fea000383ffff */
[----:B------:R-:W-:Y:S05]  /*15c10*/  BRA `(.L_x_722) ;  /* 0xffffffc800c07947 */ /* 0x000fea000383ffff */
.L_x_627:
[----:B0-----:R0:W3:Y:S02]  /*15c20*/  SYNCS.PHASECHK.TRANS64.TRYWAIT P0, [R2+URZ+0x28c60], R7 ;  /* 0x028c6007020075a7 */ /* 0x0010e4000800017f */
[----:B---3--:R-:W-:Y:S05]  /*15c30*/  @!P0 NANOSLEEP.SYNCS 0x989680 ;  /* 0x009896800000895d */ /* 0x008fea0003900000 */
[----:B------:R-:W3:Y:S02]  /*15c40*/  @!P0 SYNCS.PHASECHK.TRANS64 P0, [R2+URZ+0x28c60], R7 ;  /* 0x028c6007020085a7 */ /* 0x000ee4000800007f */
[----:B---3--:R-:W-:Y:S05]  /*15c50*/  @!P0 BRA `(.L_x_627) ;  /* 0xfffffffc00f08947 */ /* 0x008fea000383ffff */
[----:B------:R-:W-:Y:S05]  /*15c60*/  BRA `(.L_x_723) ;  /* 0xffffffcc00307947 */ /* 0x000fea000383ffff */
.L_x_632:
[----:B---3--:R3:W4:Y:S02]  /*15c70*/  SYNCS.PHASECHK.TRANS64.TRYWAIT P0, [R2+URZ+0x28c40], R3 ;  /* 0x028c4003020075a7 */ /* 0x008724000800017f */
[----:B----4-:R-:W-:Y:S05]  /*15c80*/  @!P0 NANOSLEEP.SYNCS 0x989680 ;  /* 0x009896800000895d */ /* 0x010fea0003900000 */
[----:B------:R-:W4:Y:S02]  /*15c90*/  @!P0 SYNCS.PHASECHK.TRANS64 P0, [R2+URZ+0x28c40], R3 ;  /* 0x028c4003020085a7 */ /* 0x000f24000800007f */
[----:B----4-:R-:W-:Y:S05]  /*15ca0*/  @!P0 BRA `(.L_x_632) ;  /* 0xfffffffc00f08947 */ /* 0x010fea000383ffff */
[----:B------:R-:W-:Y:S05]  /*15cb0*/  BRA `(.L_x_724) ;  /* 0xffffffd000cc7947 */ /* 0x000fea000383ffff */
.L_x_634:
[----:B0-----:R0:W2:Y:S02]  /*15cc0*/  SYNCS.PHASECHK.TRANS64.TRYWAIT P1, [R2+URZ+0x28c60], R3 ;  /* 0x028c6003020075a7 */ /* 0x0010a4000802017f */
[----:B--2---:R-:W-:Y:S05]  /*15cd0*/  @!P1 NANOSLEEP.SYNCS 0x989680 ;  /* 0x009896800000995d */ /* 0x004fea0003900000 */
[----:B------:R-:W2:Y:S02]  /*15ce0*/  @!P1 SYNCS.PHASECHK.TRANS64 P1, [R2+URZ+0x28c60], R3 ;  /* 0x028c6003020095a7 */ /* 0x000ea4000802007f */
[----:B--2---:R-:W-:Y:S05]  /*15cf0*/  @!P1 BRA `(.L_x_634) ;  /* 0xfffffffc00f09947 */ /* 0x004fea000383ffff */
[----:B------:R-:W-:Y:S05]  /*15d00*/  BRA `(.L_x_725) ;  /* 0xffffffd400387947 */ /* 0x000fea000383ffff */
.L_x_639:
[----:B----4-:R4:W0:Y:S02]  /*15d10*/  SYNCS.PHASECHK.TRANS64.TRYWAIT P0, [R2+URZ+0x28c40], R3 ;  /* 0x028c4003020075a7 */ /* 0x010824000800017f */
[----:B0-----:R-:W-:Y:S05]  /*15d20*/  @!P0 NANOSLEEP.SYNCS 0x989680 ;  /* 0x009896800000895d */ /* 0x001fea0003900000 */
[----:B------:R-:W0:Y:S02]  /*15d30*/  @!P0 SYNCS.PHASECHK.TRANS64 P0, [R2+URZ+0x28c40], R3 ;  /* 0x028c4003020085a7 */ /* 0x000e24000800007f */
[----:B0-----:R-:W-:Y:S05]  /*15d40*/  @!P0 BRA `(.L_x_639) ;  /* 0xfffffffc00f08947 */ /* 0x001fea000383ffff */
[----:B------:R-:W-:Y:S05]  /*15d50*/  BRA `(.L_x_726) ;  /* 0xffffffd800b47947 */ /* 0x000fea000383ffff */
.L_x_641:
[----:B0-----:R0:W2:Y:S02]  /*15d60*/  SYNCS.PHASECHK.TRANS64.TRYWAIT P1, [R2+URZ+0x28c60], R3 ;  /* 0x028c6003020075a7 */ /* 0x0010a4000802017f */
[----:B--2---:R-:W-:Y:S05]  /*15d70*/  @!P1 NANOSLEEP.SYNCS 0x989680 ;  /* 0x009896800000995d */ /* 0x004fea0003900000 */
[----:B------:R-:W2:Y:S02]  /*15d80*/  @!P1 SYNCS.PHASECHK.TRANS64 P1, [R2+URZ+0x28c60], R3 ;  /* 0x028c6003020095a7 */ /* 0x000ea4000802007f */
[----:B--2---:R-:W-:Y:S05]  /*15d90*/  @!P1 BRA `(.L_x_641) ;  /* 0xfffffffc00f09947 */ /* 0x004fea000383ffff */
[----:B------:R-:W-:Y:S05]  /*15da0*/  BRA `(.L_x_727) ;  /* 0xffffffdc00247947 */ /* 0x000fea000383ffff */
.L_x_646:
[----:B------:R-:W-:Y:S01]  /*15db0*/  BSSY B0, `(.L_x_728) ;  /* 0x0000008000007945 */ /* 0x000fe20003800000 */
[----:B0-----:R-:W-:Y:S02]  /*15dc0*/  IMAD.MOV.U32 R13, RZ, RZ, R16 ;  /* 0x000000ffff0d7224 */ /* 0x001fe400078e0010 */
[----:B------:R-:W-:Y:S02]  /*15dd0*/  IMAD.MOV.U32 R12, RZ, RZ, RZ ;  /* 0x000000ffff0c7224 */ /* 0x000fe400078e00ff */
[----:B--2---:R-:W-:Y:S02]  /*15de0*/  IMAD.MOV.U32 R11, RZ, RZ, 0x1f ;  /* 0x0000001fff0b7424 */ /* 0x004fe400078e00ff */
[----:B------:R-:W-:-:S07]  /*15df0*/  IMAD.MOV.U32 R15, RZ, RZ, -0x1 ;  /* 0xffffffffff0f7424 */ /* 0x000fce00078e00ff */
[----:B-1-3--:R-:W-:Y:S05]  /*15e00*/  WARPSYNC.COLLECTIVE R15, `(.L_x_729) ;  /* 0x000000000f087348 */ /* 0x00afea0003c00000 */
[----:B------:R0:W2:Y:S02]  /*15e10*/  SHFL.IDX P6, R14, R13, R12, R11 ;  /* 0x0000000c0d0e7389 */ /* 0x0000a400000c000b */
[----:B0123--:R-:W-:Y:S01]  /*15e20*/  ENDCOLLECTIVE ;  /* 0x000000000000791b */ /* 0x00ffe20003800000 */
.L_x_729:
[----:B------:R-:W-:Y:S05]  /*15e30*/  BSYNC B0 ;  /* 0x0000000000007941 */ /* 0x000fea0003800000 */
.L_x_728:
[----:B------:R-:W-:Y:S01]  /*15e40*/  IMAD.MOV.U32 R13, RZ, RZ, R16 ;  /* 0x000000ffff0d7224 */ /* 0x000fe200078e0010 */
[----:B------:R-:W-:Y:S01]  /*15e50*/  MOV R12, 0x1 ;  /* 0x00000001000c7802 */ /* 0x000fe20000000f00 */
[----:B------:R-:W-:Y:S02]  /*15e60*/  IMAD.MOV.U32 R11, RZ, RZ, 0x1f ;  /* 0x0000001fff0b7424 */ /* 0x000fe400078e00ff */
[----:B------:R-:W-:Y:S02]  /*15e70*/  IMAD.MOV.U32 R15, RZ, RZ, -0x1 ;  /* 0xffffffffff0f7424 */ /* 0x000fe400078e00ff */
[----:B------:R-:W-:-:S07]  /*15e80*/  IMAD.MOV.U32 R4, RZ, RZ, R14 ;  /* 0x000000ffff047224 */ /* 0x000fce00078e000e */
[----:B------:R-:W-:Y:S05]  /*15e90*/  WARPSYNC.COLLECTIVE R15, `(.L_x_730) ;  /* 0x000000000f087348 */ /* 0x000fea0003c00000 */
[----:B------:R0:W1:Y:S02]  /*15ea0*/  SHFL.IDX P6, R14, R13, R12, R11 ;  /* 0x0000000c0d0e7389 */ /* 0x00006400000c000b */
[----:B01----:R-:W-:Y:S01]  /*15eb0*/  ENDCOLLECTIVE ;  /* 0x000000000000791b */ /* 0x003fe20003800000 */
.L_x_730:
[----:B------:R-:W-:Y:S01]  /*15ec0*/  IMAD.MOV.U32 R6, RZ, RZ, R14 ;  /* 0x000000ffff067224 */ /* 0x000fe200078e000e */
[----:B------:R-:W-:Y:S06]  /*15ed0*/  BRA `(.L_x_731) ;  /* 0xffffffe000647947 */ /* 0x000fec000383ffff */
.L_x_649:
[----:B------:R-:W-:Y:S01]  /*15ee0*/  BSSY B0, `(.L_x_732) ;  /* 0x0000008000007945 */ /* 0x000fe20003800000 */
[----:B-----5:R-:W-:Y:S01]  /*15ef0*/  IMAD.MOV.U32 R13, RZ, RZ, R17 ;  /* 0x000000ffff0d7224 */ /* 0x020fe200078e0011 */
[----:B------:R-:W-:Y:S01]  /*15f00*/  MOV R15, 0xffffffff ;  /* 0xffffffff000f7802 */ /* 0x000fe20000000f00 */
[----:B------:R-:W-:Y:S02]  /*15f10*/  IMAD.MOV.U32 R12, RZ, RZ, 0x1 ;  /* 0x00000001ff0c7424 */ /* 0x000fe400078e00ff */
[----:B--2---:R-:W-:-:S07]  /*15f20*/  IMAD.MOV.U32 R11, RZ, RZ, RZ ;  /* 0x000000ffff0b7224 */ /* 0x004fce00078e00ff */
[----:B0--34-:R-:W-:Y:S05]  /*15f30*/  WARPSYNC.COLLECTIVE R15, `(.L_x_733) ;  /* 0x000000000f087348 */ /* 0x019fea0003c00000 */
[----:B------:R1:W2:Y:S02]  /*15f40*/  SHFL.UP P6, R14, R13, R12, R11 ;  /* 0x0400000c0d0e7389 */ /* 0x0002a400000c000b */
[----:B01234-:R-:W-:Y:S01]  /*15f50*/  ENDCOLLECTIVE ;  /* 0x000000000000791b */ /* 0x01ffe20003800000 */
.L_x_733:
[----:B------:R-:W-:Y:S05]  /*15f60*/  BSYNC B0 ;  /* 0x0000000000007941 */ /* 0x000fea0003800000 */
.L_x_732:
[----:B------:R-:W-:Y:S01]  /*15f70*/  ISETP.NE.AND P0, PT, R8, RZ, PT ;  /* 0x000000ff0800720c */ /* 0x000fe20003f05270 */
[----:B------:R-:W-:Y:S02]  /*15f80*/  IMAD.MOV.U32 R12, RZ, RZ, 0x2 ;  /* 0x00000002ff0c7424 */ /* 0x000fe400078e00ff */
[----:B------:R-:W-:Y:S01]  /*15f90*/  IMAD.MOV.U32 R11, RZ, RZ, RZ ;  /* 0x000000ffff0b7224 */ /* 0x000fe200078e00ff */
[----:B------:R-:W-:Y:S01]  /*15fa0*/  SEL R14, R14, RZ, P0 ;  /* 0x000000ff0e0e7207 */ /* 0x000fe20000000000 */
[----:B------:R-:W-:Y:S01]  /*15fb0*/  IMAD.MOV.U32 R15, RZ, RZ, -0x1 ;  /* 0xffffffffff0f7424 */ /* 0x000fe200078e00ff */
[----:B------:R-:W-:-:S03]  /*15fc0*/  ISETP.GE.U32.AND P0, PT, R8, 0x2, PT ;  /* 0x000000020800780c */ /* 0x000fc60003f06070 */
[----:B------:R-:W-:-:S10]  /*15fd0*/  IMAD.IADD R13, R17, 0x1, R14 ;  /* 0x00000001110d7824 */ /* 0x000fd400078e020e */
[----:B------:R-:W-:Y:S05]  /*15fe0*/  WARPSYNC.COLLECTIVE R15, `(.L_x_734) ;  /* 0x000000000f087348 */ /* 0x000fea0003c00000 */
[----:B------:R0:W1:Y:S02]  /*15ff0*/  SHFL.UP P6, R14, R13, R12, R11 ;  /* 0x0400000c0d0e7389 */ /* 0x00006400000c000b */
[----:B01----:R-:W-:Y:S01]  /*16000*/  ENDCOLLECTIVE ;  /* 0x000000000000791b */ /* 0x003fe20003800000 */
.L_x_734:
        /* <DEDUP_REMOVED lines=8> */
.L_x_735:
        /* <DEDUP_REMOVED lines=8> */
.L_x_736:
        /* <DEDUP_REMOVED lines=8> */
.L_x_737:
[----:B------:R-:W-:Y:S02]  /*16190*/  IMAD.MOV.U32 R12, RZ, RZ, 0x1f ;  /* 0x0000001fff0c7424 */ /* 0x000fe400078e00ff */
[----:B------:R-:W-:Y:S01]  /*161a0*/  IMAD.MOV.U32 R11, RZ, RZ, 0x1f ;  /* 0x0000001fff0b7424 */ /* 0x000fe200078e00ff */
[----:B------:R-:W-:-:S05]  /*161b0*/  SEL R2, R14, RZ, P0 ;  /* 0x000000ff0e027207 */ /* 0x000fca0000000000 */
[----:B------:R-:W-:-:S04]  /*161c0*/  IMAD.IADD R2, R7, 0x1, R2 ;  /* 0x0000000107027824 */ /* 0x000fc800078e0202 */
[----:B------:R-:W-:-:S07]  /*161d0*/  IMAD.MOV.U32 R13, RZ, RZ, R2 ;  /* 0x000000ffff0d7224 */ /* 0x000fce00078e0002 */
[----:B------:R-:W-:Y:S05]  /*161e0*/  WARPSYNC.COLLECTIVE R15, `(.L_x_738) ;  /* 0x000000000f087348 */ /* 0x000fea0003c00000 */
[----:B------:R0:W1:Y:S02]  /*161f0*/  SHFL.IDX P6, R14, R13, R12, R11 ;  /* 0x0000000c0d0e7389 */ /* 0x00006400000c000b */
[----:B01----:R-:W-:Y:S01]  /*16200*/  ENDCOLLECTIVE ;  /* 0x000000000000791b */ /* 0x003fe20003800000 */
.L_x_738:
[----:B------:R-:W-:Y:S05]  /*16210*/  BRA `(.L_x_739) ;  /* 0xffffffe000287947 */ /* 0x000fea000383ffff */
.L_x_654:
[----:B------:R-:W-:Y:S01]  /*16220*/  BSSY B0, `(.L_x_740) ;  /* 0x0000008000007945 */ /* 0x000fe20003800000 */
[----:B-----5:R-:W-:Y:S01]  /*16230*/  IMAD.MOV.U32 R13, RZ, RZ, R17 ;  /* 0x000000ffff0d7224 */ /* 0x020fe200078e0011 */
[----:B------:R-:W-:Y:S01]  /*16240*/  MOV R12, 0x1 ;  /* 0x00000001000c7802 */ /* 0x000fe20000000f00 */
[----:B--2---:R-:W-:Y:S02]  /*16250*/  IMAD.MOV.U32 R11, RZ, RZ, RZ ;  /* 0x000000ffff0b7224 */ /* 0x004fe400078e00ff */
[----:B------:R-:W-:-:S07]  /*16260*/  IMAD.MOV.U32 R15, RZ, RZ, -0x1 ;  /* 0xffffffffff0f7424 */ /* 0x000fce00078e00ff */
[----:B0-----:R-:W-:Y:S05]  /*16270*/  WARPSYNC.COLLECTIVE R15, `(.L_x_741) ;  /* 0x000000000f087348 */ /* 0x001fea0003c00000 */
[----:B------:R1:W2:Y:S02]  /*16280*/  SHFL.UP P6, R14, R13, R12, R11 ;  /* 0x0400000c0d0e7389 */ /* 0x0002a400000c000b */
[----:B012---:R-:W-:Y:S01]  /*16290*/  ENDCOLLECTIVE ;  /* 0x000000000000791b */ /* 0x007fe20003800000 */
.L_x_741:
[----:B------:R-:W-:Y:S05]  /*162a0*/  BSYNC B0 ;  /* 0x0000000000007941 */ /* 0x000fea0003800000 */
.L_x_740:
[----:B------:R-:W-:Y:S01]  /*162b0*/  ISETP.NE.AND P0, PT, R8, RZ, PT ;  /* 0x000000ff0800720c */ /* 0x000fe20003f05270 */
[----:B------:R-:W-:Y:S01]  /*162c0*/  IMAD.MOV.U32 R12, RZ, RZ, 0x2 ;  /* 0x00000002ff0c7424 */ /* 0x000fe200078e00ff */
[----:B------:R-:W-:Y:S01]  /*162d0*/  MOV R15, 0xffffffff ;  /* 0xffffffff000f7802 */ /* 0x000fe20000000f00 */
[----:B------:R-:W-:Y:S01]  /*162e0*/  IMAD.MOV.U32 R11, RZ, RZ, RZ ;  /* 0x000000ffff0b7224 */ /* 0x000fe200078e00ff */
[----:B------:R-:W-:Y:S02]  /*162f0*/  SEL R14, R14, RZ, P0 ;  /* 0x000000ff0e0e7207 */ /* 0x000fe40000000000 */
[----:B------:R-:W-:-:S03]  /*16300*/  ISETP.GE.U32.AND P0, PT, R8, 0x2, PT ;  /* 0x000000020800780c */ /* 0x000fc60003f06070 */
[----:B------:R-:W-:-:S10]  /*16310*/  IMAD.IADD R13, R17, 0x1, R14 ;  /* 0x00000001110d7824 */ /* 0x000fd400078e020e */
[----:B------:R-:W-:Y:S05]  /*16320*/  WARPSYNC.COLLECTIVE R15, `(.L_x_742) ;  /* 0x000000000f087348 */ /* 0x000fea0003c00000 */
[----:B------:R0:W1:Y:S02]  /*16330*/  SHFL.UP P6, R14, R13, R12, R11 ;  /* 0x0400000c0d0e7389 */ /* 0x00006400000c000b */
[----:B01----:R-:W-:Y:S01]  /*16340*/  ENDCOLLECTIVE ;  /* 0x000000000000791b */ /* 0x003fe20003800000 */
.L_x_742:
        /* <DEDUP_REMOVED lines=8> */
.L_x_743:
        /* <DEDUP_REMOVED lines=8> */
.L_x_744:
        /* <DEDUP_REMOVED lines=8> */
.L_x_745:
[----:B------:R-:W-:Y:S01]  /*164d0*/  MOV R12, 0x1f ;  /* 0x0000001f000c7802 */ /* 0x000fe20000000f00 */
[----:B------:R-:W-:Y:S01]  /*164e0*/  IMAD.MOV.U32 R11, RZ, RZ, 0x1f ;  /* 0x0000001fff0b7424 */ /* 0x000fe200078e00ff */
[----:B------:R-:W-:-:S05]  /*164f0*/  SEL R2, R14, RZ, P0 ;  /* 0x000000ff0e027207 */ /* 0x000fca0000000000 */
[----:B------:R-:W-:-:S04]  /*16500*/  IMAD.IADD R2, R7, 0x1, R2 ;  /* 0x0000000107027824 */ /* 0x000fc800078e0202 */
[----:B------:R-:W-:-:S07]  /*16510*/  IMAD.MOV.U32 R13, RZ, RZ, R2 ;  /* 0x000000ffff0d7224 */ /* 0x000fce00078e0002 */
[----:B------:R-:W-:Y:S05]  /*16520*/  WARPSYNC.COLLECTIVE R15, `(.L_x_746) ;  /* 0x000000000f087348 */ /* 0x000fea0003c00000 */
[----:B------:R0:W1:Y:S02]  /*16530*/  SHFL.IDX P6, R14, R13, R12, R11 ;  /* 0x0000000c0d0e7389 */ /* 0x00006400000c000b */
[----:B01----:R-:W-:Y:S01]  /*16540*/  ENDCOLLECTIVE ;  /* 0x000000000000791b */ /* 0x003fe20003800000 */
.L_x_746:
[----:B------:R-:W-:Y:S05]  /*16550*/  BRA `(.L_x_747) ;  /* 0xffffffe0000c7947 */ /* 0x000fea000383ffff */
.L_x_656:
[----:B------:R-:W-:Y:S01]  /*16560*/  BSSY B0, `(.L_x_748) ;  /* 0x0000006000007945 */ /* 0x000fe20003800000 */
[----:B------:R-:W-:Y:S01]  /*16570*/  PLOP3.LUT P6, PT, P6, PT, PT, 0x8, 0x0 ;  /* 0x000000000000781c */ /* 0x000fe200037ce170 */
[----:B------:R-:W-:-:S12]  /*16580*/  IMAD.MOV.U32 R15, RZ, RZ, -0x1 ;  /* 0xffffffffff0f7424 */ /* 0x000fd800078e00ff */
[----:B0-2---:R-:W-:Y:S05]  /*16590*/  WARPSYNC.COLLECTIVE R15, `(.L_x_749) ;  /* 0x000000000f087348 */ /* 0x005fea0003c00000 */
[----:B------:R-:W-:Y:S01]  /*165a0*/  VOTE.ANY R14, PT, P6 ;  /* 0x00000000000e7806 */ /* 0x000fe200030e0100 */
[----:B0-2---:R-:W-:Y:S06]  /*165b0*/  ENDCOLLECTIVE ;  /* 0x000000000000791b */ /* 0x005fec0003800000 */
.L_x_749:
[----:B------:R-:W-:Y:S05]  /*165c0*/  BSYNC B0 ;  /* 0x0000000000007941 */ /* 0x000fea0003800000 */
.L_x_748:
        /* <DEDUP_REMOVED lines=9> */
.L_x_750:
[----:B------:R-:W-:Y:S01]  /*16660*/  IMAD.MOV.U32 R17, RZ, RZ, R14 ;  /* 0x000000ffff117224 */ /* 0x000fe200078e000e */
[----:B------:R-:W-:Y:S06]  /*16670*/  BRA `(.L_x_751) ;  /* 0xffffffdc00fc7947 */ /* 0x000fec000383ffff */
.L_x_658:
[----:B------:R-:W-:Y:S01]  /*16680*/  BSSY B0, `(.L_x_752) ;  /* 0x0000007000007945 */ /* 0x000fe20003800000 */
[----:B------:R-:W-:Y:S02]  /*16690*/  IMAD.MOV.U32 R13, RZ, RZ, R2 ;  /* 0x000000ffff0d7224 */ /* 0x000fe400078e0002 */
[----:B--2---:R-:W-:Y:S02]  /*166a0*/  IMAD.MOV.U32 R11, RZ, RZ, 0x1f ;  /* 0x0000001fff0b7424 */ /* 0x004fe400078e00ff */
[----:B------:R-:W-:-:S07]  /*166b0*/  IMAD.MOV.U32 R15, RZ, RZ, -0x1 ;  /* 0xffffffffff0f7424 */ /* 0x000fce00078e00ff */
[----:B01-3--:R-:W-:Y:S05]  /*166c0*/  WARPSYNC.COLLECTIVE R15, `(.L_x_753) ;  /* 0x000000000f087348 */ /* 0x00bfea0003c00000 */
[----:B------:R2:W4:Y:S02]  /*166d0*/  SHFL.IDX P6, R14, R13, R12, R11 ;  /* 0x0000000c0d0e7389 */ /* 0x00052400000c000b */
[----:B01234-:R-:W-:Y:S01]  /*166e0*/  ENDCOLLECTIVE ;  /* 0x000000000000791b */ /* 0x01ffe20003800000 */
.L_x_753:
[----:B------:R-:W-:Y:S05]  /*166f0*/  BSYNC B0 ;  /* 0x0000000000007941 */ /* 0x000fea0003800000 */
.L_x_752:
[----:B------:R-:W-:Y:S05]  /*16700*/  BRA `(.L_x_657) ;  /* 0xffffffdc00f47947 */ /* 0x000fea000383ffff */
.L_x_662:
[----:B0-----:R0:W1:Y:S02]  /*16710*/  SYNCS.PHASECHK.TRANS64.TRYWAIT P0, [R0+URZ+0x28c20], R3 ;  /* 0x028c2003000075a7 */ /* 0x001064000800017f */
[----:B-1----:R-:W-:Y:S05]  /*16720*/  @!P0 NANOSLEEP.SYNCS 0x989680 ;  /* 0x009896800000895d */ /* 0x002fea0003900000 */
[----:B------:R-:W1:Y:S02]  /*16730*/  @!P0 SYNCS.PHASECHK.TRANS64 P0, [R0+URZ+0x28c20], R3 ;  /* 0x028c2003000085a7 */ /* 0x000e64000800007f */
[----:B-1----:R-:W-:Y:S05]  /*16740*/  @!P0 BRA `(.L_x_662) ;  /* 0xfffffffc00f08947 */ /* 0x002fea000383ffff */
[----:B------:R-:W-:Y:S05]  /*16750*/  BRA `(.L_x_754) ;  /* 0xffffffe000d87947 */ /* 0x000fea000383ffff */
.L_x_663:
[----:B------:R-:W1:Y:S01]  /*16760*/  S2R R2, SR_TID.X ;  /* 0x0000000000027919 */ /* 0x000e620000002100 */
[----:B------:R-:W-:Y:S01]  /*16770*/  BSSY B0, `(.L_x_755) ;  /* 0x000000a000007945 */ /* 0x000fe20003800000 */
[----:B------:R-:W-:Y:S02]  /*16780*/  IMAD.MOV.U32 R12, RZ, RZ, RZ ;  /* 0x000000ffff0c7224 */ /* 0x000fe400078e00ff */
[----:B--2---:R-:W-:Y:S02]  /*16790*/  IMAD.MOV.U32 R11, RZ, RZ, 0x1f ;  /* 0x0000001fff0b7424 */ /* 0x004fe400078e00ff */
[----:B------:R-:W-:Y:S01]  /*167a0*/  IMAD.MOV.U32 R15, RZ, RZ, -0x1 ;  /* 0xffffffffff0f7424 */ /* 0x000fe200078e00ff */
[----:B-1----:R-:W-:-:S04]  /*167b0*/  SHF.R.U32.HI R2, RZ, 0x5, R2 ;  /* 0x00000005ff027819 */ /* 0x002fc80000011602 */
[----:B------:R-:W-:-:S04]  /*167c0*/  LOP3.LUT R2, R2, 0x3, RZ, 0xc0, !PT ;  /* 0x0000000302027812 */ /* 0x000fc800078ec0ff */
[----:B------:R-:W-:-:S07]  /*167d0*/  MOV R13, R2 ;  /* 0x00000002000d7202 */ /* 0x000fce0000000f00 */
[----:B0-----:R-:W-:Y:S05]  /*167e0*/  WARPSYNC.COLLECTIVE R15, `(.L_x_756) ;  /* 0x000000000f087348 */ /* 0x001fea0003c00000 */
[----:B------:R1:W2:Y:S02]  /*167f0*/  SHFL.IDX P6, R14, R13, R12, R11 ;  /* 0x0000000c0d0e7389 */ /* 0x0002a400000c000b */
[----:B012---:R-:W-:Y:S01]  /*16800*/  ENDCOLLECTIVE ;  /* 0x000000000000791b */ /* 0x007fe20003800000 */
.L_x_756:
[----:B------:R-:W-:Y:S05]  /*16810*/  BSYNC B0 ;  /* 0x0000000000007941 */ /* 0x000fea0003800000 */
.L_x_755:
[----:B------:R-:W-:Y:S05]  /*16820*/  BRA `(.L_x_757) ;  /* 0xffffffe000c07947 */ /* 0x000fea000383ffff */
.L_x_664:
[----:B------:R-:W-:Y:S01]  /*16830*/  BSSY B0, `(.L_x_758) ;  /* 0x0000006000007945 */ /* 0x000fe20003800000 */
[----:B------:R-:W-:-:S07]  /*16840*/  IMAD.MOV.U32 R15, RZ, RZ, -0x1 ;  /* 0xffffffffff0f7424 */ /* 0x000fce00078e00ff */
[----:B012---:R-:W-:Y:S05]  /*16850*/  WARPSYNC.COLLECTIVE R15, `(.L_x_759) ;  /* 0x000000000f0c7348 */ /* 0x007fea0003c00000 */
[----:B------:R-:W-:Y:S02]  /*16860*/  ELECT P6, UR62, PT ;  /* 0x00000000003e782f */ /* 0x000fe400038c0000 */
[----:B------:R-:W-:Y:S01]  /*16870*/  MOV R14, UR62 ;  /* 0x0000003e000e7c02 */ /* 0x000fe20008000f00 */
[----:B012---:R-:W-:Y:S10]  /*16880*/  ENDCOLLECTIVE ;  /* 0x000000000000791b */ /* 0x007ff40003800000 */
.L_x_759:
[----:B------:R-:W-:Y:S05]  /*16890*/  BSYNC B0 ;  /* 0x0000000000007941 */ /* 0x000fea0003800000 */
.L_x_758:
[----:B------:R-:W-:Y:S05]  /*168a0*/  BRA `(.L_x_760) ;  /* 0xffffffe000b47947 */ /* 0x000fea000383ffff */
.L_x_666:
[----:B0-----:R0:W1:Y:S02]  /*168b0*/  SYNCS.PHASECHK.TRANS64.TRYWAIT P0, [R6+URZ], R5 ;  /* 0x00000005060075a7 */ /* 0x001064000800017f */
[----:B-1----:R-:W-:Y:S05]  /*168c0*/  @!P0 NANOSLEEP.SYNCS 0x989680 ;  /* 0x009896800000895d */ /* 0x002fea0003900000 */
[----:B------:R-:W1:Y:S02]  /*168d0*/  @!P0 SYNCS.PHASECHK.TRANS64 P0, [R6+URZ], R5 ;  /* 0x00000005060085a7 */ /* 0x000e64000800007f */
[----:B-1----:R-:W-:Y:S05]  /*168e0*/  @!P0 BRA `(.L_x_666) ;  /* 0xfffffffc00f08947 */ /* 0x002fea000383ffff */
[----:B------:R-:W-:Y:S05]  /*168f0*/  BRA `(.L_x_761) ;  /* 0xffffffe000f07947 */ /* 0x000fea000383ffff */
.L_x_667:
[----:B-1----:R1:W3:Y:S02]  /*16900*/  SYNCS.PHASECHK.TRANS64.TRYWAIT P0, [R7+URZ], R2 ;  /* 0x00000002070075a7 */ /* 0x0022e4000800017f */
[----:B---3--:R-:W-:Y:S05]  /*16910*/  @!P0 NANOSLEEP.SYNCS 0x989680 ;  /* 0x009896800000895d */ /* 0x008fea0003900000 */
[----:B------:R-:W3:Y:S02]  /*16920*/  @!P0 SYNCS.PHASECHK.TRANS64 P0, [R7+URZ], R2 ;  /* 0x00000002070085a7 */ /* 0x000ee4000800007f */
[----:B---3--:R-:W-:Y:S05]  /*16930*/  @!P0 BRA `(.L_x_667) ;  /* 0xfffffffc00f08947 */ /* 0x008fea000383ffff */
[----:B------:R-:W-:Y:S05]  /*16940*/  BRA `(.L_x_762) ;  /* 0xffffffe000e47947 */ /* 0x000fea000383ffff */
.L_x_669:
[----:B---3--:R3:W4:Y:S02]  /*16950*/  SYNCS.PHASECHK.TRANS64.TRYWAIT P0, [R4+URZ], R5 ;  /* 0x00000005040075a7 */ /* 0x008724000800017f */
[----:B----4-:R-:W-:Y:S05]  /*16960*/  @!P0 NANOSLEEP.SYNCS 0x989680 ;  /* 0x009896800000895d */ /* 0x010fea0003900000 */
[----:B------:R-:W4:Y:S02]  /*16970*/  @!P0 SYNCS.PHASECHK.TRANS64 P0, [R4+URZ], R5 ;  /* 0x00000005040085a7 */ /* 0x000f24000800007f */
[----:B----4-:R-:W-:Y:S05]  /*16980*/  @!P0 BRA `(.L_x_669) ;  /* 0xfffffffc00f08947 */ /* 0x010fea000383ffff */
[----:B------:R-:W-:Y:S05]  /*16990*/  BRA `(.L_x_763) ;  /* 0xffffffe000ec7947 */ /* 0x000fea000383ffff */
.L_x_764:
        /* <DEDUP_REMOVED lines=14> */
.L_x_4552:


//--------------------- .text._ZN7cutlass13device_kernelIN5flash11enable_sm90INS1_16FlashAttnFwdSm90INS1_25CollectiveMainloopFwdSm90ILi2EN4cute5tupleIJNS5_1CILi1EEES8_S8_EEENS6_IJNS7_ILi64EEESA_SA_EEELi512ENS_10bfloat16_tEfNS_4arch4Sm90ELb0ELb0ELb1ELb1ELb0ELb0ELb1ELb0ELb0ELb0ELb0ELb0EEENS1_21CollectiveEpilogueFwdINS6_IJSA_NS7_ILi512EEESA_EEES9_SC_SE_Li256ELb1ELb0ELb0ELb0EEENS1_36VarlenDynamicPersistentTileSchedulerILi64ELi64ELi256ELi32ELb0ELb0ELb1ELb0ELb1ELb1EEEEEEEEEvNT_6ParamsE --------------------------
	.section	.text._ZN7cutlass13device_kernelIN5flash11enable_sm90INS1_16FlashAttnFwdSm90INS1_25CollectiveMainloopFwdSm90ILi2EN4cute5tupleIJNS5_1CILi1EEES8_S8_EEENS6_IJNS7_ILi64EEESA_SA_EEELi512ENS_10bfloat16_tEfNS_4arch4Sm90ELb0ELb0ELb1ELb1ELb0ELb0ELb1ELb0ELb0ELb0ELb0ELb0EEENS1_21CollectiveEpilogueFwdINS6_IJSA_NS7_ILi512EEESA_EEES9_SC_SE_Li256ELb1ELb0ELb0ELb0EEENS1_36VarlenDynamicPersistentTileSchedulerILi64ELi64ELi256ELi32ELb0ELb0ELb1ELb0ELb1ELb1EEEEEEEEEvNT_6ParamsE,"ax",@progbits
	.align	128
.text._ZN7cutlass13device_kernelIN5flash11enable_sm90INS1_16FlashAttnFwdSm90INS1_25CollectiveMainloopFwdSm90ILi2EN4cute5tupleIJNS5_1CILi1EEES8_S8_EEENS6_IJNS7_ILi64EEESA_SA_EEELi512ENS_10bfloat16_tEfNS_4arch4Sm90ELb0ELb0ELb1ELb1ELb0ELb0ELb1ELb0ELb0ELb0ELb0ELb0EEENS1_21CollectiveEpilogueFwdINS6_IJSA_NS7_ILi512EEESA_EEES9_SC_SE_Li256ELb1ELb0ELb0ELb0EEENS1_36VarlenDynamicPersistentTileSchedulerILi64ELi64ELi256ELi32ELb0ELb0ELb1ELb0ELb1ELb1EEEEEEEEEvNT_6ParamsE:
        .type           _ZN7cutlass13device_kernelIN5flash11enable_sm90INS1_16FlashAttnFwdSm90INS1_25CollectiveMainloopFwdSm90ILi2EN4cute5tupleIJNS5_1CILi1EEES8_S8_EEENS6_IJNS7_ILi64EEESA_SA_EEELi512ENS_10bfloat16_tEfNS_4arch4Sm90ELb0ELb0ELb1ELb1ELb0ELb0ELb1ELb0ELb0ELb0ELb0ELb0EEENS1_21CollectiveEpilogueFwdINS6_IJSA_NS7_ILi512EEESA_EEES9_SC_SE_Li256ELb1ELb0ELb0ELb0EEENS1_36VarlenDynamicPersistentTileSchedulerILi64ELi64ELi256ELi32ELb0ELb0ELb1ELb0ELb1ELb1EEEEEEEEEvNT_6ParamsE,@function
        .size           _ZN7cutlass13device_kernelIN5flash11enable_sm90INS1_16FlashAttnFwdSm90INS1_25CollectiveMainloopFwdSm90ILi2EN4cute5tupleIJNS5_1CILi1EEES8_S8_EEENS6_IJNS7_ILi64EEESA_SA_EEELi512ENS_10bfloat16_tEfNS_4arch4Sm90ELb0ELb0ELb1ELb1ELb0ELb0ELb1ELb0ELb0ELb0ELb0ELb0EEENS1_21CollectiveEpilogueFwdINS6_IJSA_NS7_ILi512EEESA_EEES9_SC_SE_Li256ELb1ELb0ELb0ELb0EEENS1_36VarlenDynamicPersistentTileSchedulerILi64ELi64ELi256ELi32ELb0ELb0ELb1ELb0ELb1ELb1EEEEEEEEEvNT_6ParamsE,(.L_x_4553 - _ZN7cutlass13device_kernelIN5flash11enable_sm90INS1_16FlashAttnFwdSm90INS1_25CollectiveMainloopFwdSm90ILi2EN4cute5tupleIJNS5_1CILi1EEES8_S8_EEENS6_IJNS7_ILi64EEESA_SA_EEELi512ENS_10bfloat16_tEfNS_4arch4Sm90ELb0ELb0ELb1ELb1ELb0ELb0ELb1ELb0ELb0ELb0ELb0ELb0EEENS1_21CollectiveEpilogueFwdINS6_IJSA_NS7_ILi512EEESA_EEES9_SC_SE_Li256ELb1ELb0ELb0ELb0EEENS1_36VarlenDynamicPersistentTileSchedulerILi64ELi64ELi256ELi32ELb0ELb0ELb1ELb0ELb1ELb1EEEEEEEEEvNT_6ParamsE)
        .other          _ZN7cutlass13device_kernelIN5flash11enable_sm90INS1_16FlashAttnFwdSm90INS1_25CollectiveMainloopFwdSm90ILi2EN4cute5tupleIJNS5_1CILi1EEES8_S8_EEENS6_IJNS7_ILi64EEESA_SA_EEELi512ENS_10bfloat16_tEfNS_4arch4Sm90ELb0ELb0ELb1ELb1ELb0ELb0ELb1ELb0ELb0ELb0ELb0ELb0EEENS1_21CollectiveEpilogueFwdINS6_IJSA_NS7_ILi512EEESA_EEES9_SC_SE_Li256ELb1ELb0ELb0ELb0EEENS1_36VarlenDynamicPersistentTileSchedulerILi64ELi64ELi256ELi32ELb0ELb0ELb1ELb0ELb1ELb1EEEEEEEEEvNT_6ParamsE,@"STO_CUDA_ENTRY STV_DEFAULT"
_ZN7cutlass13device_kernelIN5flash11enable_sm90INS1_16FlashAttnFwdSm90INS1_25CollectiveMainloopFwdSm90ILi2EN4cute5tupleIJNS5_1CILi1EEES8_S8_EEENS6_IJNS7_ILi64EEESA_SA_EEELi512ENS_10bfloat16_tEfNS_4arch4Sm90ELb0ELb0ELb1ELb1ELb0ELb0ELb1ELb0ELb0ELb0ELb0ELb0EEENS1_21CollectiveEpilogueFwdINS6_IJSA_NS7_ILi512EEESA_EEES9_SC_SE_Li256ELb1ELb0ELb0ELb0EEENS1_36VarlenDynamicPersistentTileSchedulerILi64ELi64ELi256ELi32ELb0ELb0ELb1ELb0ELb1ELb1EEEEEEEEEvNT_6ParamsE:
        /* <DEDUP_REMOVED lines=22> */
[----:B0-----:R-:W-:Y:S01]  /*0160*/  NOP ;  /* 0x0000000000007918 */ /* 0x001fe20000000000 */
.L_x_766:
[----:B------:R-:W-:Y:S05]  /*0170*/  BSYNC B0 ;  /* 0x0000000000007941 */ /* 0x000fea0003800000 */
.L_x_765:
        /* <DEDUP_REMOVED lines=12> */
[----:B------:R-:W-:Y:S01]  /*0240*/  VOTEU.ANY UP2, P0 ;  /* 0x00000000003f7886 */ /* 0x000fe20000040100 */
        /* <DEDUP_REMOVED lines=8> */
[----:B-1----:R0:W1:Y:S01]  /*02d0*/  @UP0 SYNCS.EXCH.64 URZ, [UR8+0x38800], UR4 ;  /* 0x03880004083f05b2 */ /* 0x0020620008000100 */
[----:B------:R0:W2:Y:S05]  /*02e0*/  @UP1 SYNCS.EXCH.64 URZ, [UR8+0x38810], UR4 ;  /* 0x03881004083f15b2 */ /* 0x0000aa0008000100 */
[----:B------:R0:W3:Y:S02]  /*02f0*/  @UP2 SYNCS.EXCH.64 URZ, [UR8+0x38820], UR6 ;  /* 0x03882006083f25b2 */ /* 0x0000e40008000100 */
        /* <DEDUP_REMOVED lines=13> */
[----:B------:R0:W0:Y:S01]  /*03d0*/  SYNCS.EXCH.64 URZ, [UR6+0x38848], UR4 ;  /* 0x03884804063f75b2 */ /* 0x0000220008000100 */
[----:B------:R-:W-:Y:S01]  /*03e0*/  NOP ;  /* 0x0000000000007918 */ /* 0x000fe20000000000 */
.L_x_767:
        /* <DEDUP_REMOVED lines=22> */
.L_x_768:
        /* <DEDUP_REMOVED lines=18> */
.L_x_769:
        /* <DEDUP_REMOVED lines=22> */
.L_x_770:
        /* <DEDUP_REMOVED lines=22> */
.L_x_771:
[----:B------:R-:W-:Y:S01]  /*0930*/  ISETP.NE.AND P0, PT, R3, RZ, PT ;  /* 0x000000ff0300720c */ /* 0x000fe20003f05270 */
[----:B------:R-:W-:Y:S01]  /*0940*/  NOP ;  /* 0x0000000000007918 */ /* 0x000fe20000000000 */
[----:B01234-:R-:W-:Y:S11]  /*0950*/  BAR.SYNC.DEFER_BLOCKING 0x0 ;  /* 0x0000000000007b1d */ /* 0x01fff60000010000 */
[----:B------:R-:W-:Y:S05]  /*0960*/  @!P0 BRA `(.L_x_772) ;  /* 0x000000b000d08947 */ /* 0x000fea0003800000 */
.L_x_773:
        /* <DEDUP_REMOVED lines=22> */
[----:B------:R-:W-:Y:S01]  /*0ad0*/  UMOV UR36, URZ ;  /* 0x0000003f00247c82 */ /* 0x000fe20008000000 */
[----:B------:R-:W-:Y:S01]  /*0ae0*/  UMOV UR41, URZ ;  /* 0x0000003f00297c82 */ /* 0x000fe20008000000 */
[----:B------:R-:W-:-:S04]  /*0af0*/  SHF.R.S32.HI R0, RZ, 0x1f, R191 ;  /* 0x0000001fff007819 */ /* 0x000fc800000114bf */
[CC--:B------:R-:W-:Y:S02]  /*0b00*/  LEA.HI R2, R0.reuse, R191.reuse, RZ, 0x4 ;  /* 0x000000bf00027211 */ /* 0x0c0fe400078f20ff */
[----:B------:R-:W-:Y:S02]  /*0b10*/  LEA.HI R6, R0, R191, RZ, 0x5 ;  /* 0x000000bf00067211 */ /* 0x000fe400078f28ff */
[----:B------:R-:W-:Y:S02]  /*0b20*/  SHF.R.S32.HI R3, RZ, 0x4, R2 ;  /* 0x00000004ff037819 */ /* 0x000fe40000011402 */
[----:B------:R-:W-:Y:S02]  /*0b30*/  SHF.R.S32.HI R12, RZ, 0x5, R6 ;  /* 0x00000005ff0c7819 */ /* 0x000fe40000011406 */
[C---:B------:R-:W-:Y:S02]  /*0b40*/  LEA.HI R5, R2.reuse, R3, RZ, 0x1 ;  /* 0x0000000302057211 */ /* 0x040fe400078f08ff */
[----:B------:R-:W-:-:S02]  /*0b50*/  LOP3.LUT R2, R2, 0xfffffff0, RZ, 0xc0, !PT ;  /* 0xfffffff002027812 */ /* 0x000fc400078ec0ff */
[----:B------:R-:W-:Y:S02]  /*0b60*/  LOP3.LUT R8, R5, 0x1ffffffe, RZ, 0xc0, !PT ;  /* 0x1ffffffe05087812 */ /* 0x000fe400078ec0ff */
[----:B------:R-:W-:Y:S01]  /*0b70*/  SHF.R.S32.HI R5, RZ, 0x1f, R6 ;  /* 0x0000001fff057819 */ /* 0x000fe20000011406 */
[----:B------:R-:W-:Y:S01]  /*0b80*/  IMAD.IADD R6, R191, 0x1, -R2 ;  /* 0x00000001bf067824 */ /* 0x000fe200078e0a02 */
[----:B------:R-:W-:Y:S01]  /*0b90*/  LEA.HI R4, R0, R191, RZ, 0x7 ;  /* 0x000000bf00047211 */ /* 0x000fe200078f38ff */
[----:B------:R-:W-:Y:S01]  /*0ba0*/  IMAD.IADD R9, R3, 0x1, -R8 ;  /* 0x0000000103097824 */ /* 0x000fe200078e0a08 */
[----:B------:R-:W-:Y:S02]  /*0bb0*/  LEA.HI R5, R5, R12, RZ, 0x2 ;  /* 0x0000000c05057211 */ /* 0x000fe400078f10ff */
[----:B------:R-:W-:Y:S01]  /*0bc0*/  SHF.R.S32.HI R3, RZ, 0x1f, R6 ;  /* 0x0000001fff037819 */ /* 0x000fe20000011406 */
[----:B------:R-:W-:Y:S01]  /*0bd0*/  IMAD.SHL.U32 R9, R9, 0x8, RZ ;  /* 0x0000000809097824 */ /* 0x000fe200078e00ff */
[----:B------:R-:W-:-:S02]  /*0be0*/  SHF.R.S32.HI R189, RZ, 0x7, R4 ;  /* 0x00000007ffbd7819 */ /* 0x000fc40000011404 */
[----:B------:R-:W-:Y:S02]  /*0bf0*/  LOP3.LUT R7, R5, 0x3ffffc, RZ, 0xc0, !PT ;  /* 0x003ffffc05077812 */ /* 0x000fe400078ec0ff */
        /* <DEDUP_REMOVED lines=9> */
[----:B------:R-:W-:Y:S01]  /*0c90*/  LOP3.LUT R11, R10, 0x7ffffe00, RZ, 0xc0, !PT ;  /* 0x7ffffe000a0b7812 */ /* 0x000fe200078ec0ff */
[----:B------:R-:W-:Y:S01]  /*0ca0*/  IMAD.U32 R190, R190, 0x40, R9 ;  /* 0x00000040bebe7824 */ /* 0x000fe200078e0009 */
[----:B------:R-:W-:Y:S01]  /*0cb0*/  SHF.R.S32.HI R3, RZ, 0x1f, R2 ;  /* 0x0000001fff037819 */ /* 0x000fe20000011402 */
[C---:B------:R-:W-:Y:S01]  /*0cc0*/  IMAD.SHL.U32 R10, R8.reuse, 0x40, RZ ;  /* 0x00000040080a7824 */ /* 0x040fe200078e00ff */
[----:B------:R-:W-:Y:S01]  /*0cd0*/  R2P PR, R8, 0x6 ;  /* 0x0000000608007804 */ /* 0x000fe20000000000 */
[----:B------:R-:W-:Y:S01]  /*0ce0*/  IMAD R11, R12, 0x400, R11 ;  /* 0x000004000c0b7824 */ /* 0x000fe200078e020b */
[----:B------:R-:W-:Y:S02]  /*0cf0*/  LEA.HI R5, R3, R2, RZ, 0x2 ;  /* 0x0000000203057211 */ /* 0x000fe400078f10ff */
[----:B------:R-:W-:Y:S02]  /*0d00*/  LOP3.LUT R10, R10, 0x1c0, RZ, 0xc0, !PT ;  /* 0x000001c00a0a7812 */ /* 0x000fe400078ec0ff */
[----:B------:R-:W-:-:S02]  /*0d10*/  SHF.R.S32.HI R6, RZ, 0x2, R5 ;  /* 0x00000002ff067819 */ /* 0x000fc40000011405 */
[----:B------:R-:W-:Y:S02]  /*0d20*/  LOP3.LUT R9, R10, 0x8, R9, 0xf8, !PT ;  /* 0x000000080a097812 */ /* 0x000fe400078ef809 */
[----:B------:R-:W-:Y:S02]  /*0d30*/  SHF.R.S32.HI R7, RZ, 0x1f, R5 ;  /* 0x0000001fff077819 */ /* 0x000fe40000011405 */
[----:B------:R-:W-:Y:S02]  /*0d40*/  SHF.R.U32.HI R10, RZ, 0x3, R10 ;  /* 0x00000003ff0a7819 */ /* 0x000fe4000001160a */
[----:B------:R-:W-:Y:S02]  /*0d50*/  LEA.HI R7, R7, R6, RZ, 0x3 ;  /* 0x0000000607077211 */ /* 0x000fe400078f18ff */
[----:B------:R-:W-:Y:S02]  /*0d60*/  LOP3.LUT R10, R9, R10, RZ, 0x3c, !PT ;  /* 0x0000000a090a7212 */ /* 0x000fe400078e3cff */
[----:B------:R-:W-:-:S02]  /*0d70*/  LEA.HI R3, R3, R2, RZ, 0x5 ;  /* 0x0000000203037211 */ /* 0x000fc400078f28ff */
[----:B------:R-:W-:Y:S01]  /*0d80*/  LOP3.LUT R7, R7, 0xfffffff8, RZ, 0xc0, !PT ;  /* 0xfffffff807077812 */ /* 0x000fe200078ec0ff */
[----:B------:R-:W-:Y:S01]  /*0d90*/  IMAD.IADD R10, R11, 0x1, R10 ;  /* 0x000000010b0a7824 */ /* 0x000fe200078e020a */
[----:B------:R-:W-:Y:S02]  /*0da0*/  SHF.R.S32.HI R3, RZ, 0x5, R3 ;  /* 0x00000005ff037819 */ /* 0x000fe40000011403 */
[----:B------:R-:W-:Y:S02]  /*0db0*/  IADD3 R6, R6, -R7, RZ ;  /* 0x8000000706067210 */ /* 0x000fe40007ffe0ff */
[----:B------:R-:W-:Y:S02]  /*0dc0*/  LEA.HI R0, R0, R191, RZ, 0x3 ;  /* 0x000000bf00007211 */ /* 0x000fe400078f18ff */
[----:B------:R-:W-:Y:S01]  /*0dd0*/  LEA.HI R4, R4, R189, RZ, 0x1 ;  /* 0x000000bd04047211 */ /* 0x000fe200078f08ff */
[----:B------:R-:W-:Y:S01]  /*0de0*/  IMAD R17, R3, 0x10, R6 ;  /* 0x0000001003117824 */ /* 0x000fe200078e0206 */
[----:B------:R-:W-:-:S02]  /*0df0*/  LEA R184, R10, UR37, 0x1 ;  /* 0x000000250ab87c11 */ /* 0x000fc4000f8e08ff */
[----:B------:R-:W-:Y:S02]  /*0e00*/  LOP3.LUT R5, R5, 0x7ffffffc, RZ, 0xc0, !PT ;  /* 0x7ffffffc05057812 */ /* 0x000fe400078ec0ff */
[----:B------:R-:W-:Y:S01]  /*0e10*/  LOP3.LUT R6, R0, 0x1ffffff8, RZ, 0xc0, !PT ;  /* 0x1ffffff800067812 */ /* 0x000fe200078ec0ff */
[----:B------:R-:W-:Y:S01]  /*0e20*/  VIADD R187, R184, 0x36400 ;  /* 0x00036400b8bb7836 */ /* 0x000fe20000000000 */
[----:B------:R-:W-:Y:S01]  /*0e30*/  LOP3.LUT R4, R4, 0xfffffe, RZ, 0xc0, !PT ;  /* 0x00fffffe04047812 */ /* 0x000fe200078ec0ff */
[----:B------:R-:W-:Y:S01]  /*0e40*/  IMAD.IADD R22, R2, 0x1, -R5 ;  /* 0x0000000102167824 */ /* 0x000fe200078e0a05 */
[----:B------:R-:W-:Y:S01]  /*0e50*/  SEL R186, R186, 0xffffffc0, !P2 ;  /* 0xffffffc0baba7807 */ /* 0x000fe20005000000 */
[----:B------:R-:W-:Y:S01]  /*0e60*/  IMAD.IADD R6, R191, 0x1, -R6 ;  /* 0x00000001bf067824 */ /* 0x000fe200078e0a06 */
[----:B------:R-:W-:Y:S01]  /*0e70*/  IADD3 R185, R184, 0x36420, RZ ;  /* 0x00036420b8b97810 */ /* 0x000fe20007ffe0ff */
[----:B------:R-:W-:Y:S01]  /*0e80*/  IMAD.IADD R4, R189, 0x1, -R4 ;  /* 0x00000001bd047824 */ /* 0x000fe200078e0a04 */
[----:B------:R-:W-:Y:S01]  /*0e90*/  MOV R7, R15 ;  /* 0x0000000f00077202 */ /* 0x000fe20000000f00 */
[C---:B------:R-:W-:Y:S01]  /*0ea0*/  @P1 VIADD R185, R187.reuse, 0xffffffe0 ;  /* 0xffffffe0bbb91836 */ /* 0x040fe20000000000 */
[----:B------:R-:W-:Y:S01]  /*0eb0*/  SHF.R.S32.HI R18, RZ, 0x3, R0 ;  /* 0x00000003ff127819 */ /* 0x000fe20000011400 */
[----:B------:R-:W-:Y:S01]  /*0ec0*/  IMAD.IADD R187, R187, 0x1, R186 ;  /* 0x00000001bbbb7824 */ /* 0x000fe200078e02ba */
[----:B------:R-:W-:Y:S01]  /*0ed0*/  SHF.L.U32 R22, R22, 0x1, RZ ;  /* 0x0000000116167819 */ /* 0x000fe200000006ff */
[----:B------:R-:W-:-:S02]  /*0ee0*/  IMAD.MOV.U32 R5, RZ, RZ, R13 ;  /* 0x000000ffff057224 */ /* 0x000fc400078e000d */
[----:B------:R-:W-:Y:S02]  /*0ef0*/  IMAD.MOV.U32 R2, RZ, RZ, RZ ;  /* 0x000000ffff027224 */ /* 0x000fe400078e00ff */
[----:B------:R-:W-:Y:S02]  /*0f00*/  IMAD.SHL.U32 R16, R6, 0x8, RZ ;  /* 0x0000000806107824 */ /* 0x000fe400078e00ff */
[----:B------:R-:W-:Y:S02]  /*0f10*/  IMAD.SHL.U32 R23, R4, 0x100, RZ ;  /* 0x0000010004177824 */ /* 0x000fe400078e00ff */
[----:B------:R-:W-:-:S07]  /*0f20*/  IMAD.IADD R186, R186, 0x1, R185 ;  /* 0x00000001baba7824 */ /* 0x000fce00078e02b9 */
.L_x_812:
[----:B0-2---:R-:W0:Y:S01]  /*0f30*/  LDC.64 R8, c[0x0][0xd60] ;  /* 0x00035800ff087b82 */ /* 0x005e220000000a00 */
[----:B------:R-:W-:Y:S01]  /*0f40*/  ULDC.64 UR10, c[0x0][0x208] ;  /* 0x00008200000a7ab9 */ /* 0x000fe20000000a00 */
        /* <DEDUP_REMOVED lines=8> */
[----:B------:R-:W-:Y:S01]  /*0fd0*/  PLOP3.LUT P0, PT, PT, PT, UP0, 0x80, 0x0 ;  /* 0x000000000000781c */ /* 0x000fe20003f0f008 */
[----:B------:R-:W-:Y:S01]  /*0fe0*/  UMOV UR39, UR5 ;  /* 0x0000000500277c82 */ /* 0x000fe20008000000 */
        /* <DEDUP_REMOVED lines=22> */
[----:B-1-3--:R-:W-:Y:S05]  /*1150*/  @P0 BRA `(.L_x_774) ;  /* 0x0000000000300947 */ /* 0x00afea0003800000 */
[----:B------:R-:W-:Y:S02]  /*1160*/  ULDC.64 UR4, c[0x0][0xb00] ;  /* 0x0002c00000047ab9 */ /* 0x000fe40000000a00 */
[----:B------:R-:W-:-:S04]  /*1170*/  ISETP.NE.U32.AND P0, PT, RZ, UR4, PT ;  /* 0x00000004ff007c0c */ /* 0x000fc8000bf05070 */
[----:B------:R-:W-:-:S13]  /*1180*/  ISETP.NE.AND.EX P0, PT, RZ, UR5, PT, P0 ;  /* 0x00000005ff007c0c */ /* 0x000fda000bf05300 */
[----:B------:R-:W-:Y:S05]  /*1190*/  @!P0 BRA `(.L_x_774) ;  /* 0x0000000000208947 */ /* 0x000fea0003800000 */
[----:B------:R-:W-:Y:S01]  /*11a0*/  ULDC.64 UR4, c[0x0][0xb00] ;  /* 0x0002c00000047ab9 */ /* 0x000fe20000000a00 */
[----:B------:R-:W-:Y:S01]  /*11b0*/  ULDC.64 UR6, c[0x0][0x208] ;  /* 0x0000820000067ab9 */ /* 0x000fe20000000a00 */
[----:B------:R-:W-:-:S06]  /*11c0*/  UIMAD.WIDE UR4, UR38, 0x4, UR4 ;  /* 0x00000004260478a5 */ /* 0x000fcc000f8e0204 */
[----:B0-----:R-:W-:Y:S01]  /*11d0*/  IMAD.U32 R6, RZ, RZ, UR4 ;  /* 0x00000004ff067e24 */ /* 0x001fe2000f8e00ff */
[----:B------:R-:W-:-:S05]  /*11e0*/  MOV R7, UR5 ;  /* 0x0000000500077c02 */ /* 0x000fca0008000f00 */
[----:B-----5:R-:W2:Y:S04]  /*11f0*/  LDG.E R152, desc[UR6][R6.64] ;  /* 0x0000000606987981 */ /* 0x020ea8000c1e1900 */
[----:B------:R-:W2:Y:S02]  /*1200*/  LDG.E R9, desc[UR6][R6.64+0x4] ;  /* 0x0000040606097981 */ /* 0x000ea4000c1e1900 */
[----:B--2---:R-:W-:-:S07]  /*1210*/  IMAD.IADD R152, R9, 0x1, -R152 ;  /* 0x0000000109987824 */ /* 0x004fce00078e0a98 */
.L_x_774:
[----:B------:R-:W2:Y:S01]  /*1220*/  LDL R4, [R1] ;  /* 0x0000000001047983 */ /* 0x000ea20000100800 */
[----:B-----5:R-:W-:Y:S01]  /*1230*/  IMAD.IADD R152, R152, 0x1, -R3 ;  /* 0x0000000198987824 */ /* 0x020fe200078e0a03 */
[----:B------:R-:W-:Y:S01]  /*1240*/  CS2R R150, SRZ ;  /* 0x0000000000967805 */ /* 0x000fe2000001ff00 */
[----:B------:R-:W-:Y:S01]  /*1250*/  IMAD.MOV.U32 R188, RZ, RZ, R5 ;  /* 0x000000ffffbc7224 */ /* 0x000fe200078e0005 */
[----:B------:R-:W-:Y:S01]  /*1260*/  CS2R R148, SRZ ;  /* 0x0000000000947805 */ /* 0x000fe2000001ff00 */
[----:B------:R-:W-:Y:S01]  /*1270*/  VIADD R0, R152, 0x3f ;  /* 0x0000003f98007836 */ /* 0x000fe20000000000 */
[----:B------:R-:W-:Y:S01]  /*1280*/  CS2R R174, SRZ ;  /* 0x0000000000ae7805 */ /* 0x000fe2000001ff00 */
[----:B------:R-:W-:Y:S01]  /*1290*/  IMAD.MOV.U32 R176, RZ, RZ, RZ ;  /* 0x000000ffffb07224 */ /* 0x000fe200078e00ff */
[----:B------:R-:W-:Y:S02]  /*12a0*/  CS2R R144, SRZ ;  /* 0x0000000000907805 */ /* 0x000fe4000001ff00 */
[----:B------:R-:W-:-:S02]  /*12b0*/  CS2R R142, SRZ ;  /* 0x00000000008e7805 */ /* 0x000fc4000001ff00 */
[----:B------:R-:W-:Y:S02]  /*12c0*/  SHF.R.S32.HI R3, RZ, 0x1f, R0 ;  /* 0x0000001fff037819 */ /* 0x000fe40000011400 */
[----:B------:R-:W-:Y:S02]  /*12d0*/  CS2R R140, SRZ ;  /* 0x00000000008c7805 */ /* 0x000fe4000001ff00 */
[----:B------:R-:W-:Y:S02]  /*12e0*/  CS2R R138, SRZ ;  /* 0x00000000008a7805 */ /* 0x000fe4000001ff00 */
[----:B------:R-:W-:Y:S02]  /*12f0*/  CS2R R136, SRZ ;  /* 0x0000000000887805 */ /* 0x000fe4000001ff00 */
[----:B------:R-:W-:Y:S01]  /*1300*/  LEA.HI R173, R3, R0, RZ, 0x6 ;  /* 0x0000000003ad7211 */ /* 0x000fe200078f30ff */
[----:B------:R-:W-:Y:S01]  /*1310*/  IMAD.MOV.U32 R0, RZ, RZ, RZ ;  /* 0x000000ffff007224 */ /* 0x000fe200078e00ff */
[----:B------:R-:W-:-:S02]  /*1320*/  MOV R3, RZ ;  /* 0x000000ff00037202 */ /* 0x000fc40000000f00 */
[----:B------:R-:W-:Y:S02]  /*1330*/  CS2R R134, SRZ ;  /* 0x0000000000867805 */ /* 0x000fe4000001ff00 */
[----:B------:R-:W-:Y:S01]  /*1340*/  CS2R R132, SRZ ;  /* 0x0000000000847805 */ /* 0x000fe2000001ff00 */
[----:B------:R-:W-:Y:S01]  /*1350*/  IMAD.MOV.U32 R172, RZ, RZ, RZ ;  /* 0x000000ffffac7224 */ /* 0x000fe200078e00ff */
        /* <DEDUP_REMOVED lines=16> */
[----:B------:R-:W-:Y:S01]  /*1460*/  CS2R R100, SRZ ;  /* 0x0000000000647805 */ /* 0x000fe2000001ff00 */
[----:B------:R-:W-:Y:S01]  /*1470*/  IMAD.MOV.U32 R153, RZ, RZ, RZ ;  /* 0x000000ffff997224 */ /* 0x000fe200078e00ff */
        /* <DEDUP_REMOVED lines=34> */
[----:B------:R-:W-:-:S02]  /*16a0*/  MOV R20, RZ ;  /* 0x000000ff00147202 */ /* 0x000fc40000000f00 */
[----:B0-----:R-:W-:Y:S02]  /*16b0*/  CS2R R8, SRZ ;  /* 0x0000000000087805 */ /* 0x001fe4000001ff00 */
[----:B------:R-:W-:Y:S02]  /*16c0*/  SHF.R.S32.HI R173, RZ, 0x6, R173 ;  /* 0x00000006ffad7819 */ /* 0x000fe400000114ad */
[----:B--2---:R-:W-:-:S13]  /*16d0*/  ISETP.NE.AND P0, PT, R4, 0x1, PT ;  /* 0x000000010400780c */ /* 0x004fda0003f05270 */
[----:B------:R-:W-:Y:S05]  /*16e0*/  @!P0 BRA `(.L_x_775) ;  /* 0x0000001400d48947 */ /* 0x000fea0003800000 */
[----:B------:R-:W-:Y:S02]  /*16f0*/  ISETP.GE.AND P1, PT, R152, 0x1, PT ;  /* 0x000000019800780c */ /* 0x000fe40003f26270 */
[----:B------:R-:W-:-:S11]  /*1700*/  PLOP3.LUT P0, PT, PT, PT, PT, 0x80, 0x0 ;  /* 0x000000000000781c */ /* 0x000fd60003f0f070 */
[----:B------:R-:W-:Y:S05]  /*1710*/  @!P1 BRA `(.L_x_776) ;  /* 0x0000007800fc9947 */ /* 0x000fea0003800000 */
[----:B------:R-:W0:Y:S01]  /*1720*/  SHFL.IDX PT, R4, R189, RZ, 0x1f ;  /* 0x00001fffbd047589 */ /* 0x000e2200000e0000 */
[----:B------:R-:W-:Y:S01]  /*1730*/  UMOV UR7, 0x40000040 ;  /* 0x4000004000077882 */ /* 0x000fe20000000000 */
[----:B------:R-:W-:Y:S01]  /*1740*/  UMOV UR9, 0x40000040 ;  /* 0x4000004000097882 */ /* 0x000fe20000000000 */
[----:B------:R-:W-:Y:S01]  /*1750*/  UMOV UR11, 0x40000040 ;  /* 0x40000040000b7882 */ /* 0x000fe20000000000 */
[----:B------:R-:W-:Y:S01]  /*1760*/  BAR.SYNC.DEFER_BLOCKING 0xe, 0x100 ;  /* 0x0384000000007b1d */ /* 0x000fe20000010000 */
[----:B------:R-:W-:-:S05]  /*1770*/  ISETP.GE.AND P0, PT, R152, 0x41, PT ;  /* 0x000000419800780c */ /* 0x000fca0003f06270 */
[----:B------:R-:W-:Y:S01]  /*1780*/  UMOV UR13, 0x40000040 ;  /* 0x40000040000d7882 */ /* 0x000fe20000000000 */
[----:B------:R-:W-:Y:S01]  /*1790*/  UMOV UR15, 0x40000040 ;  /* 0x40000040000f7882 */ /* 0x000fe20000000000 */
[----:B------:R-:W-:Y:S01]  /*17a0*/  UMOV UR17, 0x40000040 ;  /* 0x4000004000117882 */ /* 0x000fe20000000000 */
[----:B------:R-:W-:Y:S01]  /*17b0*/  UMOV UR19, 0x40000040 ;  /* 0x4000004000137882 */ /* 0x000fe20000000000 */
[----:B------:R-:W1:Y:S01]  /*17c0*/  S2R R6, SR_TID.X ;  /* 0x0000000000067919 */ /* 0x000e620000002100 */
[----:B0-----:R-:W-:Y:S01]  /*17d0*/  R2UR UR4, R4 ;  /* 0x00000000040472ca */ /* 0x001fe200000e0000 */
[----:B------:R-:W-:Y:S01]  /*17e0*/  IMAD.U32 R4, RZ, RZ, UR36 ;  /* 0x00000024ff047e24 */ /* 0x000fe2000f8e00ff */
[----:B------:R-:W-:-:S11]  /*17f0*/  WARPGROUP.ARRIVE ;  /* 0x00000000000079c5 */ /* 0x000fd60000000000 */
[----:B------:R-:W-:-:S04]  /*1800*/  ULEA.HI UR5, UR4, UR4, URZ, 0x1 ;  /* 0x0000000404057291 */ /* 0x000fc8000f8f083f */
[----:B------:R-:W-:-:S04]  /*1810*/  ULOP3.LUT UR5, UR5, 0x1fffe, URZ, 0xc0, !UPT ;  /* 0x0001fffe05057892 */ /* 0x000fc8000f8ec03f */
[----:B------:R-:W-:Y:S01]  /*1820*/  UIADD3 UR5, UR4, -UR5, URZ ;  /* 0x8000000504057290 */ /* 0x000fe2000fffe03f */
[----:B-1----:R-:W-:Y:S01]  /*1830*/  LOP3.LUT R5, R6, 0x7f, RZ, 0xc0, !PT ;  /* 0x0000007f06057812 */ /* 0x002fe200078ec0ff */
[----:B------:R-:W-:Y:S02]  /*1840*/  UIADD3 UR4, UR37, 0x36400, URZ ;  /* 0x0003640025047890 */ /* 0x000fe4000fffe03f */
[----:B------:R-:W-:Y:S01]  /*1850*/  ULEA UR5, UR5, UR37, 0xf ;  /* 0x0000002505057291 */ /* 0x000fe2000f8e783f */
[----:B------:R-:W-:Y:S01]  /*1860*/  ISETP.NE.AND P1, PT, R5, RZ, PT ;  /* 0x000000ff0500720c */ /* 0x000fe20003f25270 */
[----:B------:R-:W-:Y:S02]  /*1870*/  USHF.R.U32.HI UR4, URZ, 0x4, UR4 ;  /* 0x000000043f047899 */ /* 0x000fe40008011604 */
[----:B------:R-:W-:Y:S02]  /*1880*/  UIADD3 UR5, UR5, 0x400, URZ ;  /* 0x0000040005057890 */ /* 0x000fe4000fffe03f */
[----:B------:R-:W-:-:S02]  /*1890*/  ULOP3.LUT UR4, UR4, 0x3fff, URZ, 0xc0, !UPT ;  /* 0x00003fff04047892 */ /* 0x000fc4000f8ec03f */
[----:B------:R-:W-:Y:S02]  /*18a0*/  USHF.R.U32.HI UR5, URZ, 0x4, UR5 ;  /* 0x000000043f057899 */ /* 0x000fe40008011605 */
[----:B------:R-:W-:Y:S02]  /*18b0*/  ULOP3.LUT UR4, UR4, 0x10000, URZ, 0xfc, !UPT ;  /* 0x0001000004047892 */ /* 0x000fe4000f8efc3f */
[----:B------:R-:W-:Y:S02]  /*18c0*/  ULOP3.LUT UR5, UR5, 0x3fff, URZ, 0xc0, !UPT ;  /* 0x00003fff05057892 */ /* 0x000fe4000f8ec03f */
[----:B------:R-:W-:Y:S01]  /*18d0*/  UIADD3 UR8, UR4, 0x2, URZ ;  /* 0x0000000204087890 */ /* 0x000fe2000fffe03f */
[----:B------:R-:W-:Y:S01]  /*18e0*/  @!P1 LEA R4, R4, UR37, 0x3 ;  /* 0x0000002504049c11 */ /* 0x000fe2000f8e18ff */
[----:B------:R-:W-:Y:S02]  /*18f0*/  ULOP3.LUT UR20, UR5, 0x2000000, URZ, 0xfc, !UPT ;  /* 0x0200000005147892 */ /* 0x000fe4000f8efc3f */
[----:B------:R-:W-:-:S02]  /*1900*/  UIADD3 UR12, UR4, 0x4, URZ ;  /* 0x00000004040c7890 */ /* 0x000fc4000fffe03f */
[----:B------:R-:W-:Y:S01]  /*1910*/  ULEA UR6, UR36, UR20, 0xc ;  /* 0x0000001424067291 */ /* 0x000fe2000f8e603f */
[----:B------:R-:W-:Y:S01]  /*1920*/  @!P1 VIADD R4, R4, 0x38860 ;  /* 0x0003886004049836 */ /* 0x000fe20000000000 */
[----:B------:R-:W-:Y:S01]  /*1930*/  UMOV UR5, 0x40000040 ;  /* 0x4000004000057882 */ /* 0x000fe20000000000 */
[----:B------:R-:W-:Y:S02]  /*1940*/  UIADD3 UR16, UR4, 0x6, URZ ;  /* 0x0000000604107890 */ /* 0x000fe4000fffe03f */
[----:B------:R-:W-:Y:S01]  /*1950*/  UIADD3 UR10, UR6, 0x80, URZ ;  /* 0x00000080060a7890 */ /* 0x000fe2000fffe03f */
[----:B------:R-:W-:Y:S01]  /*1960*/  @!P1 PRMT R4, RZ, 0x654, R4 ;  /* 0x00000654ff049816 */ /* 0x000fe20000000004 */
[----:B------:R-:W-:Y:S02]  /*1970*/  UIADD3 UR14, UR6, 0x100, URZ ;  /* 0x00000100060e7890 */ /* 0x000fe4000fffe03f */
[----:B------:R-:W-:Y:S01]  /*1980*/  HGMMA.64x256x16.F32.BF16 R24, gdesc[UR4].tnspB, RZ, !UPT, gsb0 ;  /* 0x43e00000041879f0 */ /* 0x000fe2000c0018ff */
[----:B------:R-:W-:-:S02]  /*1990*/  UIADD3 UR18, UR6, 0x180, URZ ;  /* 0x0000018006127890 */ /* 0x000fc4000fffe03f */
        /* <DEDUP_REMOVED lines=16> */
[----:B------:R-:W-:-:S07]  /*1aa0*/  VIADD R173, R173, 0xfffffffe ;  /* 0xfffffffeadad7836 */ /* 0x000fce0000000000 */
.L_x_778:
[----:B------:R-:W-:Y:S01]  /*1ab0*/  BAR.SYNC.DEFER_BLOCKING 0xe, 0x100 ;  /* 0x0384000000007b1d */ /* 0x000fe20000010000 */
[----:B01----:R-:W-:Y:S01]  /*1ac0*/  IMAD.U32 R4, RZ, RZ, UR36 ;  /* 0x00000024ff047e24 */ /* 0x003fe2000f8e00ff */
[----:B------:R-:W-:Y:S01]  /*1ad0*/  UIADD3 UR36, UR36, 0x1, URZ ;  /* 0x0000000124247890 */ /* 0x000fe2000fffe03f */
[C---:B------:R-:W-:Y:S01]  /*1ae0*/  ISETP.GT.AND P0, PT, R173.reuse, RZ, PT ;  /* 0x000000ffad00720c */ /* 0x040fe20003f04270 */
[----:B------:R-:W-:Y:S02]  /*1af0*/  VIADD R173, R173, 0xffffffff ;  /* 0xffffffffadad7836 */ /* 0x000fe40000000000 */
[----:B------:R-:W-:Y:S01]  /*1b00*/  LEA R4, R4, R17, 0x6 ;  /* 0x0000001104047211 */ /* 0x000fe200078e30ff */
[----:B------:R-:W-:Y:S01]  /*1b10*/  UISETP.NE.AND UP0, UPT, UR36, 0x2, UPT ;  /* 0x000000022400788c */ /* 0x000fe2000bf05270 */
[----:B------:R-:W-:Y:S02]  /*1b20*/  UMOV UR7, 0x40000040 ;  /* 0x4000004000077882 */ /* 0x000fe40000000000 */
[----:B------:R-:W-:Y:S01]  /*1b30*/  LEA R4, R4, UR37, 0x2 ;  /* 0x0000002504047c11 */ /* 0x000fe2000f8e10ff */
[----:B------:R-:W-:Y:S01]  /*1b40*/  USEL UR36, UR36, URZ, UP0 ;  /* 0x0000003f24247287 */ /* 0x000fe20008000000 */
[----:B------:R-:W-:Y:S01]  /*1b50*/  UMOV UR11, 0x40000040 ;  /* 0x40000040000b7882 */ /* 0x000fe20000000000 */
[----:B------:R-:W-:-:S02]  /*1b60*/  UMOV UR15, 0x40000040 ;  /* 0x40000040000f7882 */ /* 0x000fc40000000000 */
[----:B------:R-:W-:Y:S01]  /*1b70*/  ULEA UR6, UR36, UR20, 0xc ;  /* 0x0000001424067291 */ /* 0x000fe2000f8e603f */
[----:B------:R-:W-:-:S03]  /*1b80*/  UMOV UR19, 0x40000040 ;  /* 0x4000004000137882 */ /* 0x000fc60000000000 */
[----:B------:R-:W-:Y:S02]  /*1b90*/  UIADD3 UR10, UR6, 0x80, URZ ;  /* 0x00000080060a7890 */ /* 0x000fe4000fffe03f */
[----:B------:R-:W-:Y:S02]  /*1ba0*/  UIADD3 UR14, UR6, 0x100, URZ ;  /* 0x00000100060e7890 */ /* 0x000fe4000fffe03f */
[----:B------:R-:W-:Y:S01]  /*1bb0*/  UIADD3 UR18, UR6, 0x180, URZ ;  /* 0x0000018006127890 */ /* 0x000fe2000fffe03f */
[----:B------:R-:W0:Y:S04]  /*1bc0*/  LDS R5, [R4+0x38400] ;  /* 0x0384000004057984 */ /* 0x000e280000000800 */
[----:B------:R1:W2:Y:S02]  /*1bd0*/  LDS R6, [R4+0x38420] ;  /* 0x0384200004067984 */ /* 0x0002a40000000800 */
[----:B-1----:R-:W-:-:S05]  /*1be0*/  IMAD.U32 R4, RZ, RZ, UR36 ;  /* 0x00000024ff047e24 */ /* 0x002fca000f8e00ff */
[----:B------:R-:W-:-:S05]  /*1bf0*/  @!P1 LEA R4, R4, UR37, 0x3 ;  /* 0x0000002504049c11 */ /* 0x000fca000f8e18ff */
[----:B------:R-:W-:-:S05]  /*1c00*/  @!P1 VIADD R4, R4, 0x38860 ;  /* 0x0003886004049836 */ /* 0x000fca0000000000 */
[----:B------:R-:W-:Y:S01]  /*1c10*/  @!P1 PRMT R4, RZ, 0x654, R4 ;  /* 0x00000654ff049816 */ /* 0x000fe20000000004 */
        /* <DEDUP_REMOVED lines=127> */
[----:B------:R-:W-:-:S06]  /*2410*/  FMUL.FTZ R151, R151, R6 ;  /* 0x0000000697977220 */ /* 0x000fcc0000410000 */
[----:B------:R-:W-:-:S06]  /*2420*/  WARPGROUP.ARRIVE ;  /* 0x00000000000079c5 */ /* 0x000fcc0000000000 */
[----:B------:R-:W-:Y:S01]  /*2430*/  HGMMA.64x256x16.F32.BF16 R24, gdesc[UR4].tnspB, R24, gsb0 ;  /* 0x43e00000041879f0 */ /* 0x000fe20008001818 */
[----:B------:R-:W-:-:S06]  /*2440*/  USEL UR6, URZ, 0x1, UP0 ;  /* 0x000000013f067887 */ /* 0x000fcc0008000000 */
[----:B------:R-:W-:Y:S01]  /*2450*/  LOP3.LUT R2, R2, UR6, RZ, 0x3c, !PT ;  /* 0x0000000602027c12 */ /* 0x000fe2000f8e3cff */
[----:B------:R-:W-:Y:S02]  /*2460*/  WARPGROUP.DEPBAR.LE gsb0, 0x0 ;  /* 0x00008000000079c5 */ /* 0x000fe40000010000 */
[----:B------:R-:W-:-:S15]  /*2470*/  WARPGROUP.ARRIVE ;  /* 0x00000000000079c5 */ /* 0x000fde0000000000 */
[----:B------:R-:W-:-:S03]  /*2480*/  NOP ;  /* 0x0000000000007918 */ /* 0x000fc60000000000 */
        /* <DEDUP_REMOVED lines=13> */
.L_x_777:
[----:B------:R-:W-:Y:S01]  /*2560*/  BAR.SYNC.DEFER_BLOCKING 0xe, 0x100 ;  /* 0x0384000000007b1d */ /* 0x000fe20000010000 */
[----:B01----:R-:W-:Y:S01]  /*2570*/  IMAD.U32 R4, RZ, RZ, UR36 ;  /* 0x00000024ff047e24 */ /* 0x003fe2000f8e00ff */
[----:B------:R-:W-:Y:S01]  /*2580*/  UIADD3 UR36, UR36, 0x1, URZ ;  /* 0x0000000124247890 */ /* 0x000fe2000fffe03f */
[----:B------:R-:W-:-:S03]  /*2590*/  PLOP3.LUT P0, PT, PT, PT, PT, 0x8, 0x0 ;  /* 0x000000000000781c */ /* 0x000fc60003f0e170 */
[----:B------:R-:W-:Y:S01]  /*25a0*/  LEA R4, R4, R17, 0x6 ;  /* 0x0000001104047211 */ /* 0x000fe200078e30ff */
[----:B------:R-:W-:-:S03]  /*25b0*/  UISETP.NE.AND UP0, UPT, UR36, 0x2, UPT ;  /* 0x000000022400788c */ /* 0x000fc6000bf05270 */
[----:B------:R-:W-:Y:S01]  /*25c0*/  LEA R6, R4, UR37, 0x2 ;  /* 0x0000002504067c11 */ /* 0x000fe2000f8e10ff */
[----:B------:R-:W-:Y:S02]  /*25d0*/  USEL UR4, URZ, 0x1, UP0 ;  /* 0x000000013f047887 */ /* 0x000fe40008000000 */
[----:B------:R-:W-:-:S04]  /*25e0*/  USEL UR36, UR36, URZ, UP0 ;  /* 0x0000003f24247287 */ /* 0x000fc80008000000 */
[----:B------:R-:W-:Y:S01]  /*25f0*/  LOP3.LUT R2, R2, UR4, RZ, 0x3c, !PT ;  /* 0x0000000402027c12 */ /* 0x000fe2000f8e3cff */
[----:B------:R-:W0:Y:S04]  /*2600*/  LDS R5, [R6+0x38400] ;  /* 0x0384000006057984 */ /* 0x000e280000000800 */
[----:B------:R-:W1:Y:S01]  /*2610*/  LDS R4, [R6+0x38420] ;  /* 0x0384200006047984 */ /* 0x000e620000000800 */
[-C--:B0-----:R-:W-:Y:S01]  /*2620*/  FMUL.FTZ R160, R36, R5.reuse ;  /* 0x0000000524a07220 */ /* 0x081fe20000410000 */
[-C--:B------:R-:W-:Y:S01]  /*2630*/  FMUL.FTZ R12, R40, R5.reuse ;  /* 0x00000005280c7220 */ /* 0x080fe20000410000 */
[-C--:B------:R-:W-:Y:S01]  /*2640*/  FMUL.FTZ R167, R24, R5.reuse ;  /* 0x0000000518a77220 */ /* 0x080fe20000410000 */
[-C--:B------:R-:W-:Y:S01]  /*2650*/  FMUL.FTZ R8, R25, R5.reuse ;  /* 0x0000000519087220 */ /* 0x080fe20000410000 */
        /* <DEDUP_REMOVED lines=126> */
.L_x_775:
        /* <DEDUP_REMOVED lines=31> */
[----:B-1----:R-:W-:Y:S05]  /*3030*/  CALL.ABS.NOINC R14 ;  /* 0x000000000e007343 */ /* 0x002fea0003c00000 */
.L_x_779:
[----:B------:R-:W2:Y:S01]  /*3040*/  LDL R20, [R1] ;  /* 0x0000000001147983 */ /* 0x000ea20000100800 */
[----:B------:R-:W-:-:S04]  /*3050*/  ULEA.HI UR4, UR41, UR41, URZ, 0x1 ;  /* 0x0000002929047291 */ /* 0x000fc8000f8f083f */
[----:B------:R-:W-:-:S04]  /*3060*/  ULOP3.LUT UR4, UR4, 0xfffffffe, URZ, 0xc0, !UPT ;  /* 0xfffffffe04047892 */ /* 0x000fc8000f8ec03f */
[----:B------:R-:W-:-:S06]  /*3070*/  UIADD3 UR4, UR41, -UR4, URZ ;  /* 0x8000000429047290 */ /* 0x000fcc000fffe03f */
[----:B------:R-:W-:-:S04]  /*3080*/  MOV R4, UR4 ;  /* 0x0000000400047c02 */ /* 0x000fc80008000f00 */
[----:B------:R-:W-:-:S04]  /*3090*/  SHF.L.U32 R4, R4, 0x1f, RZ ;  /* 0x0000001f04047819 */ /* 0x000fc800000006ff */
[----:B------:R-:W0:Y:S01]  /*30a0*/  SYNCS.PHASECHK.TRANS64.TRYWAIT P1, [UR37+0x38800], R4 ;  /* 0x03880004ff0075a7 */ /* 0x000e220008020165 */
[----:B--2---:R-:W-:Y:S01]  /*30b0*/  ISETP.NE.AND P0, PT, R20, RZ, PT ;  /* 0x000000ff1400720c */ /* 0x004fe20003f05270 */
[----:B0-----:R-:W-:-:S12]  /*30c0*/  @!P1 BRA `(.L_x_780) ;  /* 0x000000dc00289947 */ /* 0x001fd80003800000 */
.L_x_894:
[----:B------:R-:W-:Y:S05]  /*30d0*/  @P0 BRA `(.L_x_781) ;  /* 0x0000000000040947 */ /* 0x000fea0003800000 */
[----:B------:R-:W-:Y:S01]  /*30e0*/  BPT.TRAP 0x1 ;  /* 0x000000040000795c */ /* 0x000fe20000300000 */
.L_x_781:
[----:B0-----:R-:W-:Y:S01]  /*30f0*/  IMAD.U32 R3, RZ, RZ, UR36 ;  /* 0x00000024ff037e24 */ /* 0x001fe2000f8e00ff */
[----:B------:R-:W-:-:S04]  /*3100*/  SHF.L.U32 R6, R2, 0x1f, RZ ;  /* 0x0000001f02067819 */ /* 0x000fc800000006ff */
[----:B------:R-:W-:-:S04]  /*3110*/  LEA R3, R3, UR37, 0x3 ;  /* 0x0000002503037c11 */ /* 0x000fc8000f8e18ff */
[----:B------:R0:W1:Y:S01]  /*3120*/  SYNCS.PHASECHK.TRANS64.TRYWAIT P1, [R3+URZ+0x38830], R6 ;  /* 0x03883006030075a7 */ /* 0x000062000802017f */
[----:B------:R-:W-:Y:S05]  /*3130*/  @P0 BRA `(.L_x_782) ;  /* 0x0000000000040947 */ /* 0x000fea0003800000 */
[----:B------:R-:W-:Y:S01]  /*3140*/  BPT.TRAP 0x1 ;  /* 0x000000040000795c */ /* 0x000fe20000300000 */
.L_x_782:
[----:B-1----:R-:W-:Y:S05]  /*3150*/  @P1 BRA `(.L_x_783) ;  /* 0x0000000000081947 */ /* 0x002fea0003800000 */
[----:B------:R-:W1:Y:S02]  /*3160*/  SYNCS.PHASECHK.TRANS64.TRYWAIT P1, [R3+URZ+0x38830], R6 ;  /* 0x03883006030075a7 */ /* 0x000e64000802017f */
[----:B-1----:R-:W-:Y:S05]  /*3170*/  @!P1 BRA `(.L_x_784) ;  /* 0x000000dc00149947 */ /* 0x002fea0003800000 */
.L_x_783:
[----:B------:R-:W-:-:S04]  /*3180*/  UIADD3 UR4, UR37, 0x22400, URZ ;  /* 0x0002240025047890 */ /* 0x000fc8000fffe03f */
[----:B------:R-:W-:-:S04]  /*3190*/  USHF.R.U32.HI UR4, URZ, 0x4, UR4 ;  /* 0x000000043f047899 */ /* 0x000fc80008011604 */
[----:B------:R-:W-:-:S06]  /*31a0*/  ULOP3.LUT UR4, UR4, 0x3fff, URZ, 0xc0, !UPT ;  /* 0x00003fff04047892 */ /* 0x000fcc000f8ec03f */
[----:B------:R-:W-:Y:S01]  /*31b0*/  IMAD.U32 R0, RZ, RZ, UR4 ;  /* 0x00000004ff007e24 */ /* 0x000fe2000f8e00ff */
[----:B------:R-:W-:Y:S05]  /*31c0*/  WARPSYNC.ALL ;  /* 0x0000000000007948 */ /* 0x000fea0003800000 */
[----:B------:R-:W-:-:S04]  /*31d0*/  LOP3.LUT R0, R0, 0x10000, RZ, 0xfc, !PT ;  /* 0x0001000000007812 */ /* 0x000fc800078efcff */
        /* <DEDUP_REMOVED lines=10> */
[----:B------:R-:W-:-:S02]  /*3280*/  UMOV UR17, 0x40000040 ;  /* 0x4000004000117882 */ /* 0x000fc40000000000 */
[----:B------:R-:W-:Y:S02]  /*3290*/  ULEA UR6, UR36, UR6, 0x9 ;  /* 0x0000000624067291 */ /* 0x000fe4000f8e483f */
[----:B------:R-:W-:Y:S02]  /*32a0*/  ULOP3.LUT UR4, UR4, 0x10000, URZ, 0xfc, !UPT ;  /* 0x0001000004047892 */ /* 0x000fe4000f8efc3f */
[----:B------:R-:W-:Y:S02]  /*32b0*/  UIADD3 UR14, UR6, 0x2, URZ ;  /* 0x00000002060e7890 */ /* 0x000fe4000fffe03f */
[----:B------:R-:W-:Y:S02]  /*32c0*/  UIADD3 UR12, UR4, 0x2, URZ ;  /* 0x00000002040c7890 */ /* 0x000fe4000fffe03f */
[----:B------:R-:W-:Y:S02]  /*32d0*/  UIADD3 UR18, UR6, 0x4, URZ ;  /* 0x0000000406127890 */ /* 0x000fe4000fffe03f */
[----:B------:R-:W-:-:S02]  /*32e0*/  UIADD3 UR16, UR4, 0x4, URZ ;  /* 0x0000000404107890 */ /* 0x000fc4000fffe03f */
[----:B------:R-:W-:Y:S01]  /*32f0*/  HGMMA.64x64x16.F32.BF16 R24, gdesc[UR4], RZ, !UPT, gsb0 ;  /* 0x00e00000041879f0 */ /* 0x000fe2000c0018ff */
[----:B------:R-:W-:Y:S02]  /*3300*/  UIADD3 UR22, UR6, 0x6, URZ ;  /* 0x0000000606167890 */ /* 0x000fe4000fffe03f */
[----:B------:R-:W-:Y:S01]  /*3310*/  UIADD3 UR20, UR4, 0x6, URZ ;  /* 0x0000000604147890 */ /* 0x000fe2000fffe03f */
[----:B------:R-:W-:Y:S01]  /*3320*/  UMOV UR23, 0x40000040 ;  /* 0x4000004000177882 */ /* 0x000fe20000000000 */
[----:B------:R-:W-:Y:S01]  /*3330*/  UMOV UR21, 0x40000040 ;  /* 0x4000004000157882 */ /* 0x000fe20000000000 */
        /* <DEDUP_REMOVED lines=10> */
[----:B------:R-:W2:Y:S02]  /*33e0*/  SYNCS.PHASECHK.TRANS64.TRYWAIT P1, [UR37+0x38810], R4 ;  /* 0x03881004ff0075a7 */ /* 0x000ea40008020165 */
[----:B--2---:R-:W-:Y:S05]  /*33f0*/  @!P1 BRA `(.L_x_785) ;  /* 0x000000d800889947 */ /* 0x004fea0003800000 */
.L_x_895:
[----:B------:R-:W-:Y:S05]  /*3400*/  @P0 BRA `(.L_x_786) ;  /* 0x0000000000040947 */ /* 0x000fea0003800000 */
[----:B------:R-:W-:Y:S01]  /*3410*/  BPT.TRAP 0x1 ;  /* 0x000000040000795c */ /* 0x000fe20000300000 */
.L_x_786:
[----:B------:R3:W4:Y:S01]  /*3420*/  SYNCS.PHASECHK.TRANS64.TRYWAIT P1, [R3+URZ+0x38850], R6 ;  /* 0x03885006030075a7 */ /* 0x000722000802017f */
[----:B------:R-:W-:Y:S05]  /*3430*/  @P0 BRA `(.L_x_787) ;  /* 0x0000000000040947 */ /* 0x000fea0003800000 */
[----:B------:R-:W-:Y:S01]  /*3440*/  BPT.TRAP 0x1 ;  /* 0x000000040000795c */ /* 0x000fe20000300000 */
.L_x_787:
[----:B----4-:R-:W-:Y:S05]  /*3450*/  @P1 BRA `(.L_x_788) ;  /* 0x0000000000081947 */ /* 0x010fea0003800000 */
[----:B------:R-:W4:Y:S02]  /*3460*/  SYNCS.PHASECHK.TRANS64.TRYWAIT P1, [R3+URZ+0x38850], R6 ;  /* 0x03885006030075a7 */ /* 0x000f24000802017f */
[----:B----4-:R-:W-:Y:S05]  /*3470*/  @!P1 BRA `(.L_x_789) ;  /* 0x000000d800809947 */ /* 0x010fea0003800000 */
.L_x_788:
[----:B------:R-:W-:Y:S01]  /*3480*/  UIADD3 UR4, UR37, 0x400, URZ ;  /* 0x0000040025047890 */ /* 0x000fe2000fffe03f */
[----:B------:R-:W-:Y:S01]  /*3490*/  WARPGROUP.ARRIVE ;  /* 0x00000000000079c5 */ /* 0x000fe20000000000 */
[----:B------:R-:W-:-:S05]  /*34a0*/  UIADD3 UR5, UR37, 0x26400, URZ ;  /* 0x0002640025057890 */ /* 0x000fca000fffe03f */
[----:B--2---:R-:W2:Y:S01]  /*34b0*/  S2R R4, SR_TID.X ;  /* 0x0000000000047919 */ /* 0x004ea20000002100 */
[----:B------:R-:W-:Y:S01]  /*34c0*/  USHF.R.U32.HI UR4, URZ, 0x4, UR4 ;  /* 0x000000043f047899 */ /* 0x000fe20008011604 */
[----:B------:R-:W-:Y:S01]  /*34d0*/  IMAD R5, R173, -0x40, R152 ;  /* 0xffffffc0ad057824 */ /* 0x000fe200078e0298 */
[----:B------:R-:W-:Y:S01]  /*34e0*/  USHF.R.U32.HI UR5, URZ, 0x4, UR5 ;  /* 0x000000043f057899 */ /* 0x000fe20008011605 */
[----:B------:R-:W5:Y:S01]  /*34f0*/  S2R R57, SR_TID.X ;  /* 0x0000000000397919 */ /* 0x000f620000002100 */
[----:B------:R-:W-:Y:S02]  /*3500*/  ULOP3.LUT UR4, UR4, 0x3fff, URZ, 0xc0, !UPT ;  /* 0x00003fff04047892 */ /* 0x000fe4000f8ec03f */
[----:B------:R-:W-:Y:S01]  /*3510*/  ULOP3.LUT UR5, UR5, 0x3fff, URZ, 0xc0, !UPT ;  /* 0x00003fff05057892 */ /* 0x000fe2000f8ec03f */
[----:B------:R-:W-:Y:S01]  /*3520*/  IADD3 R5, -R22, 0x40, R5 ;  /* 0x0000004016057810 */ /* 0x000fe20007ffe105 */
[----:B------:R-:W-:Y:S02]  /*3530*/  ULOP3.LUT UR4, UR4, 0x10000, URZ, 0xfc, !UPT ;  /* 0x0001000004047892 */ /* 0x000fe4000f8efc3f */
[----:B------:R-:W-:Y:S01]  /*3540*/  ULOP3.LUT UR5, UR5, 0x10000, URZ, 0xfc, !UPT ;  /* 0x0001000005057892 */ /* 0x000fe2000f8efc3f */
[C---:B------:R-:W-:Y:S01]  /*3550*/  ISETP.GT.AND P1, PT, R5.reuse, RZ, PT ;  /* 0x000000ff0500720c */ /* 0x040fe20003f24270 */
[----:B------:R-:W-:Y:S01]  /*3560*/  ULEA UR6, UR36, UR4, 0xc ;  /* 0x0000000424067291 */ /* 0x000fe2000f8e603f */
[C---:B------:R-:W-:Y:S01]  /*3570*/  ISETP.GT.AND P2, PT, R5.reuse, 0x1, PT ;  /* 0x000000010500780c */ /* 0x040fe20003f44270 */
[----:B------:R-:W-:Y:S01]  /*3580*/  UMOV UR9, 0x40000040 ;  /* 0x4000004000097882 */ /* 0x000fe20000000000 */
[----:B------:R-:W-:Y:S01]  /*3590*/  UMOV UR11, 0x40000040 ;  /* 0x40000040000b7882 */ /* 0x000fe20000000000 */
[----:B------:R-:W-:Y:S01]  /*35a0*/  UIADD3 UR14, UR5, 0x800, URZ ;  /* 0x00000800050e7890 */ /* 0x000fe2000fffe03f */
[C---:B------:R-:W-:Y:S01]  /*35b0*/  ISETP.GT.AND P3, PT, R5.reuse, 0x8, PT ;  /* 0x000000080500780c */ /* 0x040fe20003f64270 */
[----:B------:R-:W-:Y:S01]  /*35c0*/  UMOV UR8, UR5 ;  /* 0x0000000500087c82 */ /* 0x000fe20008000000 */
[----:B------:R-:W-:Y:S01]  /*35d0*/  UMOV UR10, UR6 ;  /* 0x00000006000a7c82 */ /* 0x000fe20008000000 */
[----:B------:R-:W-:Y:S01]  /*35e0*/  UIADD3 UR15, UR6, 0x800, URZ ;  /* 0x00000800060f7890 */ /* 0x000fe2000fffe03f */
[----:B------:R-:W-:Y:S01]  /*35f0*/  HGMMA.64x64x16.F32.BF16 R24, gdesc[UR8], R24, gsb0 ;  /* 0x00e00000081879f0 */ /* 0x000fe20008001818 */
[----:B------:R-:W-:Y:S01]  /*3600*/  UIADD3 UR8, UR5, 0x2, URZ ;  /* 0x0000000205087890 */ /* 0x000fe2000fffe03f */
[C---:B------:R-:W-:Y:S01]  /*3610*/  ISETP.GT.AND P4, PT, R5.reuse, 0x9, PT ;  /* 0x000000090500780c */ /* 0x040fe20003f84270 */
[----:B------:R-:W-:Y:S01]  /*3620*/  UIADD3 UR10, UR6, 0x2, URZ ;  /* 0x00000002060a7890 */ /* 0x000fe2000fffe03f */
[C---:B------:R-:W-:Y:S01]  /*3630*/  ISETP.GT.AND P5, PT, R5.reuse, 0x10, PT ;  /* 0x000000100500780c */ /* 0x040fe20003fa4270 */
[----:B------:R-:W-:Y:S01]  /*3640*/  UMOV UR9, 0x40000040 ;  /* 0x4000004000097882 */ /* 0x000fe20000000000 */
[----:B------:R-:W-:Y:S01]  /*3650*/  UMOV UR11, 0x40000040 ;  /* 0x40000040000b7882 */ /* 0x000fe20000000000 */
[----:B------:R-:W-:Y:S01]  /*3660*/  UMOV UR25, 0x40000040 ;  /* 0x4000004000197882 */ /* 0x000fe20000000000 */
[----:B------:R-:W-:Y:S01]  /*3670*/  UMOV UR27, 0x40000040 ;  /* 0x40000040001b7882 */ /* 0x000fe20000000000 */
[----:B------:R-:W-:-:S02]  /*3680*/  ISETP.GT.AND P6, PT, R5, 0x11, PT ;  /* 0x000000110500780c */ /* 0x000fc40003fc4270 */
[----:B--2---:R-:W-:Y:S02]  /*3690*/  SHF.R.U32.HI R4, RZ, 0x7, R4 ;  /* 0x00000007ff047819 */ /* 0x004fe40000011604 */
[----:B-----5:R-:W-:-:S04]  /*36a0*/  LOP3.LUT R57, R57, 0x7f, RZ, 0xc0, !PT ;  /* 0x0000007f39397812 */ /* 0x020fc800078ec0ff */
[----:B------:R-:W2:Y:S02]  /*36b0*/  SHFL.IDX PT, R4, R4, RZ, 0x1f ;  /* 0x00001fff04047589 */ /* 0x000ea400000e0000 */
[----:B--2---:R-:W-:-:S13]  /*36c0*/  R2UR UR7, R4 ;  /* 0x00000000040772ca */ /* 0x004fda00000e0000 */
[----:B------:R-:W-:-:S04]  /*36d0*/  UISETP.GT.AND UP0, UPT, UR7, 0x7f, UPT ;  /* 0x0000007f0700788c */ /* 0x000fc8000bf04270 */
[----:B------:R-:W-:Y:S01]  /*36e0*/  USEL UR7, URZ, 0x2, !UP0 ;  /* 0x000000023f077887 */ /* 0x000fe2000c000000 */
[----:B------:R-:W-:Y:S02]  /*36f0*/  WARPGROUP.DEPBAR.LE gsb0, 0x0 ;  /* 0x00008000000079c5 */ /* 0x000fe40000010000 */
[----:B------:R-:W-:-:S06]  /*3700*/  WARPGROUP.ARRIVE ;  /* 0x00000000000079c5 */ /* 0x000fcc0000000000 */
[----:B------:R-:W-:Y:S01]  /*3710*/  HGMMA.64x64x16.F32.BF16 R24, gdesc[UR8], R24, gsb0 ;  /* 0x00e00000081879f0 */ /* 0x000fe20008001818 */
[----:B------:R-:W-:Y:S02]  /*3720*/  UIADD3 UR8, UR5, 0x4, URZ ;  /* 0x0000000405087890 */ /* 0x000fe4000fffe03f */
[----:B------:R-:W-:Y:S01]  /*3730*/  UIADD3 UR10, UR6, 0x4, URZ ;  /* 0x00000004060a7890 */ /* 0x000fe2000fffe03f */
[----:B------:R-:W-:Y:S01]  /*3740*/  UMOV UR9, 0x40000040 ;  /* 0x4000004000097882 */ /* 0x000fe20000000000 */
[----:B------:R-:W-:Y:S01]  /*3750*/  UMOV UR11, 0x40000040 ;  /* 0x40000040000b7882 */ /* 0x000fe20000000000 */
        /* <DEDUP_REMOVED lines=94> */
[----:B------:R-:W-:Y:S02]  /*3d40*/  UIADD3 UR8, UR7, UR14, URZ ;  /* 0x0000000e07087290 */ /* 0x000fe4000fffe03f */
[----:B------:R-:W-:Y:S01]  /*3d50*/  UIADD3 UR10, UR7, UR15, URZ ;  /* 0x0000000f070a7290 */ /* 0x000fe2000fffe03f */
[----:B------:R-:W-:Y:S01]  /*3d60*/  UMOV UR9, 0x40000040 ;  /* 0x4000004000097882 */ /* 0x000fe20000000000 */
[----:B------:R-:W-:Y:S01]  /*3d70*/  UMOV UR11, 0x40000040 ;  /* 0x40000040000b7882 */ /* 0x000fe20000000000 */
[----:B------:R-:W-:Y:S02]  /*3d80*/  WARPGROUP.DEPBAR.LE gsb0, 0x0 ;  /* 0x00008000000079c5 */ /* 0x000fe40000010000 */
[----:B------:R-:W-:-:S06]  /*3d90*/  WARPGROUP.ARRIVE ;  /* 0x00000000000079c5 */ /* 0x000fcc0000000000 */
[----:B------:R-:W-:Y:S01]  /*3da0*/  HGMMA.64x64x16.F32.BF16 R24, gdesc[UR8], R24, gsb0 ;  /* 0x00e00000081879f0 */ /* 0x000fe20008001818 */
[----:B------:R-:W-:Y:S01]  /*3db0*/  UMOV UR9, 0x4 ;  /* 0x0000000400097882 */ /* 0x000fe20000000000 */
[----:B------:R-:W-:Y:S01]  /*3dc0*/  UMOV UR10, 0x28 ;  /* 0x00000028000a7882 */ /* 0x000fe20000000000 */
[----:B------:R-:W-:Y:S02]  /*3dd0*/  USEL UR8, UR9, 0x2, UP0 ;  /* 0x0000000209087887 */ /* 0x000fe40008000000 */
[----:B------:R-:W-:Y:S02]  /*3de0*/  USEL UR9, UR9, 0x6, !UP0 ;  /* 0x0000000609097887 */ /* 0x000fe4000c000000 */
[----:B------:R-:W-:Y:S02]  /*3df0*/  UIADD3 UR24, UR14, UR8, URZ ;  /* 0x000000080e187290 */ /* 0x000fe4000fffe03f */
[----:B------:R-:W-:Y:S01]  /*3e00*/  UIADD3 UR26, UR15, UR8, URZ ;  /* 0x000000080f1a7290 */ /* 0x000fe2000fffe03f */
[----:B------:R-:W-:Y:S01]  /*3e10*/  UMOV UR11, 0xa00 ;  /* 0x00000a00000b7882 */ /* 0x000fe20000000000 */
[----:B------:R-:W-:-:S02]  /*3e20*/  USEL UR10, UR10, 0x26, UP0 ;  /* 0x000000260a0a7887 */ /* 0x000fc40008000000 */
[----:B------:R-:W-:Y:S02]  /*3e30*/  USEL UR11, UR11, 0x980, UP0 ;  /* 0x000009800b0b7887 */ /* 0x000fe40008000000 */
[----:B------:R-:W-:Y:S02]  /*3e40*/  ULOP3.LUT UR10, UR10, 0x6, URZ, 0xc0, !UPT ;  /* 0x000000060a0a7892 */ /* 0x000fe4000f8ec03f */
[----:B------:R-:W-:Y:S01]  /*3e50*/  ULOP3.LUT UR11, UR11, 0xa00, URZ, 0xc0, !UPT ;  /* 0x00000a000b0b7892 */ /* 0x000fe2000f8ec03f */
[----:B------:R-:W-:Y:S02]  /*3e60*/  WARPGROUP.DEPBAR.LE gsb0, 0x0 ;  /* 0x00008000000079c5 */ /* 0x000fe40000010000 */
[----:B------:R-:W-:-:S06]  /*3e70*/  WARPGROUP.ARRIVE ;  /* 0x00000000000079c5 */ /* 0x000fcc0000000000 */
[----:B------:R-:W-:Y:S01]  /*3e80*/  HGMMA.64x64x16.F32.BF16 R24, gdesc[UR24], R24, gsb0 ;  /* 0x00e00000181879f0 */ /* 0x000fe20008001818 */
[----:B------:R-:W-:Y:S02]  /*3e90*/  UIADD3 UR24, UR14, UR9, URZ ;  /* 0x000000090e187290 */ /* 0x000fe4000fffe03f */
[----:B------:R-:W-:Y:S01]  /*3ea0*/  UIADD3 UR26, UR15, UR9, URZ ;  /* 0x000000090f1a7290 */ /* 0x000fe2000fffe03f */
[----:B------:R-:W-:Y:S01]  /*3eb0*/  UMOV UR25, 0x40000040 ;  /* 0x4000004000197882 */ /* 0x000fe20000000000 */
[----:B------:R-:W-:Y:S01]  /*3ec0*/  UMOV UR27, 0x40000040 ;  /* 0x40000040001b7882 */ /* 0x000fe20000000000 */
[----:B------:R-:W-:Y:S01]  /*3ed0*/  ULOP3.LUT UR15, UR42, 0x2000000, URZ, 0xfc, !UPT ;  /* 0x020000002a0f7892 */ /* 0x000fe2000f8efc3f */
[----:B------:R-:W-:Y:S02]  /*3ee0*/  WARPGROUP.DEPBAR.LE gsb0, 0x0 ;  /* 0x00008000000079c5 */ /* 0x000fe40000010000 */
[----:B------:R-:W-:-:S06]  /*3ef0*/  WARPGROUP.ARRIVE ;  /* 0x00000000000079c5 */ /* 0x000fcc0000000000 */
[----:B------:R-:W-:Y:S01]  /*3f00*/  HGMMA.64x64x16.F32.BF16 R24, gdesc[UR24], R24, gsb0 ;  /* 0x00e00000181879f0 */ /* 0x000fe20008001818 */
[----:B------:R-:W-:Y:S02]  /*3f10*/  UIADD3 UR24, UR10, UR11, UR5 ;  /* 0x0000000b0a187290 */ /* 0x000fe4000fffe005 */
[----:B------:R-:W-:Y:S01]  /*3f20*/  UIADD3 UR26, UR10, UR11, UR6 ;  /* 0x0000000b0a1a7290 */ /* 0x000fe2000fffe006 */
[----:B------:R-:W-:Y:S01]  /*3f30*/  UMOV UR25, 0x40000040 ;  /* 0x4000004000197882 */ /* 0x000fe20000000000 */
[----:B------:R-:W-:Y:S01]  /*3f40*/  UMOV UR27, 0x40000040 ;  /* 0x40000040001b7882 */ /* 0x000fe20000000000 */
[----:B------:R-:W-:Y:S02]  /*3f50*/  UIADD3 UR10, UR5, 0xa00, URZ ;  /* 0x00000a00050a7890 */ /* 0x000fe4000fffe03f */
[----:B------:R-:W-:Y:S01]  /*3f60*/  UIADD3 UR11, UR6, 0xa00, URZ ;  /* 0x00000a00060b7890 */ /* 0x000fe2000fffe03f */
        /* <DEDUP_REMOVED lines=21> */
[----:B------:R-:W-:Y:S01]  /*40c0*/  UMOV UR10, 0x30 ;  /* 0x00000030000a7882 */ /* 0x000fe20000000000 */
[----:B------:R-:W-:Y:S01]  /*40d0*/  UMOV UR11, 0xc00 ;  /* 0x00000c00000b7882 */ /* 0x000fe20000000000 */
[----:B------:R-:W-:Y:S02]  /*40e0*/  USEL UR10, UR10, 0x2e, UP0 ;  /* 0x0000002e0a0a7887 */ /* 0x000fe40008000000 */
[----:B------:R-:W-:-:S02]  /*40f0*/  USEL UR11, UR11, 0xb80, UP0 ;  /* 0x00000b800b0b7887 */ /* 0x000fc40008000000 */
[----:B------:R-:W-:Y:S02]  /*4100*/  ULOP3.LUT UR10, UR10, 0x6, URZ, 0xc0, !UPT ;  /* 0x000000060a0a7892 */ /* 0x000fe4000f8ec03f */
        /* <DEDUP_REMOVED lines=53> */
[----:B------:R-:W-:Y:S02]  /*4460*/  UMOV UR7, 0x40 ;  /* 0x0000004000077882 */ /* 0x000fe40000000000 */
[----:B------:R-:W-:-:S04]  /*4470*/  USEL UR7, UR7, 0x3e, UP0 ;  /* 0x0000003e07077887 */ /* 0x000fc80008000000 */
        /* <DEDUP_REMOVED lines=8> */
[----:B------:R-:W-:Y:S02]  /*4500*/  UIADD3 UR8, UR9, UR10, URZ ;  /* 0x0000000a09087290 */ /* 0x000fe4000fffe03f */
[----:B------:R-:W-:-:S03]  /*4510*/  UIADD3 UR10, UR9, UR11, URZ ;  /* 0x0000000b090a7290 */ /* 0x000fc6000fffe03f */
[----:B------:R-:W-:Y:S01]  /*4520*/  UMOV UR9, 0x40000040 ;  /* 0x4000004000097882 */ /* 0x000fe20000000000 */
[----:B------:R-:W-:Y:S01]  /*4530*/  UMOV UR11, 0x40000040 ;  /* 0x40000040000b7882 */ /* 0x000fe20000000000 */
[----:B------:R-:W-:Y:S02]  /*4540*/  WARPGROUP.DEPBAR.LE gsb0, 0x0 ;  /* 0x00008000000079c5 */ /* 0x000fe40000010000 */
[----:B------:R-:W-:-:S06]  /*4550*/  WARPGROUP.ARRIVE ;  /* 0x00000000000079c5 */ /* 0x000fcc0000000000 */
[----:B------:R-:W-:Y:S03]  /*4560*/  HGMMA.64x64x16.F32.BF16 R24, gdesc[UR24], R24, gsb0 ;  /* 0x00e00000181879f0 */ /* 0x000fe60008001818 */
[----:B------:R-:W-:Y:S02]  /*4570*/  WARPGROUP.DEPBAR.LE gsb0, 0x0 ;  /* 0x00008000000079c5 */ /* 0x000fe40000010000 */
[----:B------:R-:W-:-:S06]  /*4580*/  WARPGROUP.ARRIVE ;  /* 0x00000000000079c5 */ /* 0x000fcc0000000000 */
[----:B------:R-:W-:Y:S01]  /*4590*/  HGMMA.64x64x16.F32.BF16 R24, gdesc[UR8], R24, gsb0 ;  /* 0x00e00000081879f0 */ /* 0x000fe20008001818 */
[----:B------:R-:W-:Y:S01]  /*45a0*/  UMOV UR8, 0x1000 ;  /* 0x0000100000087882 */ /* 0x000fe20000000000 */
[----:B------:R-:W-:Y:S01]  /*45b0*/  UMOV UR9, 0x40000040 ;  /* 0x4000004000097882 */ /* 0x000fe20000000000 */
[----:B------:R-:W-:Y:S01]  /*45c0*/  USEL UR8, UR8, 0xf80, UP0 ;  /* 0x00000f8008087887 */ /* 0x000fe20008000000 */
[----:B------:R-:W-:-:S03]  /*45d0*/  UMOV UR11, 0x40000040 ;  /* 0x40000040000b7882 */ /* 0x000fc60000000000 */
[----:B------:R-:W-:-:S04]  /*45e0*/  ULOP3.LUT UR8, UR8, 0x1e00, URZ, 0xc0, !UPT ;  /* 0x00001e0008087892 */ /* 0x000fc8000f8ec03f */
[----:B------:R-:W-:Y:S02]  /*45f0*/  UIADD3 UR10, UR7, UR8, UR5 ;  /* 0x00000008070a7290 */ /* 0x000fe4000fffe005 */
[----:B------:R-:W-:-:S03]  /*4600*/  UIADD3 UR6, UR7, UR8, UR6 ;  /* 0x0000000807067290 */ /* 0x000fc6000fffe006 */
[----:B------:R-:W-:Y:S02]  /*4610*/  UMOV UR7, 0x40000040 ;  /* 0x4000004000077882 */ /* 0x000fe40000000000 */
[----:B------:R-:W-:Y:S02]  /*4620*/  UMOV UR8, UR10 ;  /* 0x0000000a00087c82 */ /* 0x000fe40008000000 */
[----:B------:R-:W-:Y:S01]  /*4630*/  UMOV UR10, UR6 ;  /* 0x00000006000a7c82 */ /* 0x000fe20008000000 */
[----:B------:R-:W-:Y:S01]  /*4640*/  ULDC UR6, c[0x0][0xad0] ;  /* 0x0002b40000067ab9 */ /* 0x000fe20000000800 */
[----:B------:R-:W-:Y:S02]  /*4650*/  WARPGROUP.DEPBAR.LE gsb0, 0x0 ;  /* 0x00008000000079c5 */ /* 0x000fe40000010000 */
[----:B------:R-:W-:-:S06]  /*4660*/  WARPGROUP.ARRIVE ;  /* 0x00000000000079c5 */ /* 0x000fcc0000000000 */
[----:B------:R-:W-:Y:S01]  /*4670*/  HGMMA.64x64x16.F32.BF16 R24, gdesc[UR8], R24, gsb0 ;  /* 0x00e00000081879f0 */ /* 0x000fe20008001818 */
[----:B------:R-:W-:Y:S01]  /*4680*/  ULDC UR9, c[0x0][0xa80] ;  /* 0x0002a00000097ab9 */ /* 0x000fe20000000800 */
[----:B------:R-:W-:Y:S01]  /*4690*/  UMOV UR11, 0x40000040 ;  /* 0x40000040000b7882 */ /* 0x000fe20000000000 */
        /* <DEDUP_REMOVED lines=16> */
[----:B------:R-:W-:Y:S01]  /*47a0*/  FMUL.FTZ R34, R34, UR6 ;  /* 0x0000000622227c20 */ /* 0x000fe20008410000 */
[----:B------:R-:W-:Y:S01]  /*47b0*/  FMUL.FTZ R41, R41, UR6 ;  /* 0x0000000629297c20 */ /* 0x000fe20008410000 */
[----:B------:R-:W-:Y:S01]  /*47c0*/  FMUL.FTZ R35, R35, UR6 ;  /* 0x0000000623237c20 */ /* 0x000fe20008410000 */
[----:B------:R-:W-:Y:S01]  /*47d0*/  FMUL.FTZ R44, R44, UR6 ;  /* 0x000000062c2c7c20 */ /* 0x000fe20008410000 */
[----:B------:R-:W-:Y:S01]  /*47e0*/  FMUL.FTZ R38, R38, UR6 ;  /* 0x0000000626267c20 */ /* 0x000fe20008410000 */
[----:B------:R-:W-:Y:S01]  /*47f0*/  FMUL.FTZ R45, R45, UR6 ;  /* 0x000000062d2d7c20 */ /* 0x000fe20008410000 */
[----:B------:R-:W-:Y:S01]  /*4800*/  FMUL.FTZ R39, R39, UR6 ;  /* 0x0000000627277c20 */ /* 0x000fe20008410000 */
[----:B------:R-:W0:Y:S01]  /*4810*/  MUFU.TANH R28, R28 ;  /* 0x0000001c001c7308 */ /* 0x000e220000002400 */
[----:B--2---:R-:W-:Y:S01]  /*4820*/  FSEL R24, R24, -INF , P1 ;  /* 0xff80000018187808 */ /* 0x004fe20000800000 */
[----:B------:R-:W-:Y:S01]  /*4830*/  FMUL.FTZ R48, R48, UR6 ;  /* 0x0000000630307c20 */ /* 0x000fe20008410000 */
[----:B------:R-:W-:Y:S01]  /*4840*/  FMUL.FTZ R42, R42, UR6 ;  /* 0x000000062a2a7c20 */ /* 0x000fe20008410000 */
[----:B------:R-:W-:Y:S01]  /*4850*/  FMUL.FTZ R49, R49, UR6 ;  /* 0x0000000631317c20 */ /* 0x000fe20008410000 */
[----:B------:R-:W-:Y:S01]  /*4860*/  FMUL.FTZ R43, R43, UR6 ;  /* 0x000000062b2b7c20 */ /* 0x000fe20008410000 */
[----:B------:R-:W-:Y:S01]  /*4870*/  FMUL.FTZ R52, R52, UR6 ;  /* 0x0000000634347c20 */ /* 0x000fe20008410000 */
[----:B------:R-:W-:Y:S01]  /*4880*/  FMUL.FTZ R53, R53, UR6 ;  /* 0x0000000635357c20 */ /* 0x000fe20008410000 */
[----:B------:R-:W2:Y:S01]  /*4890*/  MUFU.TANH R29, R29 ;  /* 0x0000001d001d7308 */ /* 0x000ea20000002400 */
[----:B-----5:R-:W-:Y:S01]  /*48a0*/  FSEL R25, R25, -INF , P2 ;  /* 0xff80000019197808 */ /* 0x020fe20001000000 */
[----:B------:R-:W-:Y:S01]  /*48b0*/  FMUL.FTZ R46, R46, UR6 ;  /* 0x000000062e2e7c20 */ /* 0x000fe20008410000 */
[----:B------:R-:W-:Y:S01]  /*48c0*/  FMUL.FTZ R47, R47, UR6 ;  /* 0x000000062f2f7c20 */ /* 0x000fe20008410000 */
[----:B------:R-:W-:Y:S01]  /*48d0*/  FMUL.FTZ R50, R50, UR6 ;  /* 0x0000000632327c20 */ /* 0x000fe20008410000 */
[----:B------:R-:W-:Y:S01]  /*48e0*/  FMNMX.FTZ R7, R24, R25, !PT ;  /* 0x0000001918077209 */ /* 0x000fe20007810000 */
[----:B------:R-:W-:Y:S01]  /*48f0*/  FMUL.FTZ R51, R51, UR6 ;  /* 0x0000000633337c20 */ /* 0x000fe20008410000 */
[----:B------:R-:W-:Y:S01]  /*4900*/  FMUL.FTZ R54, R54, UR6 ;  /* 0x0000000636367c20 */ /* 0x000fe20008410000 */
[----:B------:R-:W5:Y:S01]  /*4910*/  MUFU.TANH R32, R32 ;  /* 0x0000002000207308 */ /* 0x000f620000002400 */
[----:B0-----:R-:W-:Y:S01]  /*4920*/  FSEL R28, R28, -INF , P3 ;  /* 0xff8000001c1c7808 */ /* 0x001fe20001800000 */
[----:B------:R-:W-:Y:S01]  /*4930*/  FMUL.FTZ R55, R55, UR6 ;  /* 0x0000000637377c20 */ /* 0x000fe20008410000 */
[----:B------:R-:W-:-:S02]  /*4940*/  ULEA UR6, UR36, UR15, 0xc ;  /* 0x0000000f24067291 */ /* 0x000fc4000f8e603f */
[----:B------:R-:W-:Y:S02]  /*4950*/  FMNMX.FTZ R4, R28, R7, !PT ;  /* 0x000000071c047209 */ /* 0x000fe40007810000 */
[----:B------:R-:W-:Y:S01]  /*4960*/  UIADD3 UR8, UR6, 0x80, URZ ;  /* 0x0000008006087890 */ /* 0x000fe2000fffe03f */
[----:B------:R-:W0:Y:S01]  /*4970*/  MUFU.TANH R26, R26 ;  /* 0x0000001a001a7308 */ /* 0x000e220000002400 */
[----:B--2---:R-:W-:-:S04]  /*4980*/  FSEL R29, R29, -INF , P4 ;  /* 0xff8000001d1d7808 */ /* 0x004fc80002000000 */
[----:B------:R-:W-:Y:S01]  /*4990*/  FMNMX.FTZ R7, R29, R4, !PT ;  /* 0x000000041d077209 */ /* 0x000fe20007810000 */
[----:B------:R-:W-:Y:S01]  /*49a0*/  UMOV UR10, UR8 ;  /* 0x00000008000a7c82 */ /* 0x000fe20008000000 */
[----:B------:R-:W-:Y:S01]  /*49b0*/  UIADD3 UR8, UR6, 0x100, URZ ;  /* 0x0000010006087890 */ /* 0x000fe2000fffe03f */
[----:B------:R-:W2:Y:S01]  /*49c0*/  MUFU.TANH R33, R33 ;  /* 0x0000002100217308 */ /* 0x000ea20000002400 */
[----:B-----5:R-:W-:-:S04]  /*49d0*/  FSEL R32, R32, -INF , P5 ;  /* 0xff80000020207808 */ /* 0x020fc80002800000 */
[----:B------:R-:W-:-:S03]  /*49e0*/  FMNMX.FTZ R4, R32, R7, !PT ;  /* 0x0000000720047209 */ /* 0x000fc60007810000 */
[----:B------:R-:W5:Y:S01]  /*49f0*/  MUFU.TANH R27, R27 ;  /* 0x0000001b001b7308 */ /* 0x000f620000002400 */
[----:B0-----:R-:W-:Y:S02]  /*4a00*/  FSEL R26, R26, -INF , P1 ;  /* 0xff8000001a1a7808 */ /* 0x001fe40000800000 */
[----:B------:R-:W-:-:S05]  /*4a10*/  ISETP.GT.AND P1, PT, R5, 0x18, PT ;  /* 0x000000180500780c */ /* 0x000fca0003f24270 */
[----:B------:R-:W0:Y:S01]  /*4a20*/  MUFU.TANH R36, R36 ;  /* 0x0000002400247308 */ /* 0x000e220000002400 */
[----:B--2---:R-:W-:-:S04]  /*4a30*/  FSEL R33, R33, -INF , P6 ;  /* 0xff80000021217808 */ /* 0x004fc80003000000 */
[----:B------:R-:W-:-:S03]  /*4a40*/  FMNMX.FTZ R7, R33, R4, !PT ;  /* 0x0000000421077209 */ /* 0x000fc60007810000 */
[----:B------:R-:W2:Y:S01]  /*4a50*/  MUFU.TANH R30, R30 ;  /* 0x0000001e001e7308 */ /* 0x000ea20000002400 */
[----:B-----5:R-:W-:Y:S02]  /*4a60*/  FSEL R27, R27, -INF , P2 ;  /* 0xff8000001b1b7808 */ /* 0x020fe40001000000 */
[----:B------:R-:W-:-:S05]  /*4a70*/  ISETP.GT.AND P2, PT, R5, 0x19, PT ;  /* 0x000000190500780c */ /* 0x000fca0003f44270 */
[----:B------:R-:W5:Y:S01]  /*4a80*/  MUFU.TANH R37, R37 ;  /* 0x0000002500257308 */ /* 0x000f620000002400 */
[----:B0-----:R-:W-:-:S04]  /*4a90*/  FSEL R36, R36, -INF , P1 ;  /* 0xff80000024247808 */ /* 0x001fc80000800000 */
[----:B------:R-:W-:-:S03]  /*4aa0*/  FMNMX.FTZ R4, R36, R7, !PT ;  /* 0x0000000724047209 */ /* 0x000fc60007810000 */
[----:B------:R-:W0:Y:S01]  /*4ab0*/  MUFU.TANH R31, R31 ;  /* 0x0000001f001f7308 */ /* 0x000e220000002400 */
[----:B--2---:R-:W-:Y:S02]  /*4ac0*/  FSEL R30, R30, -INF , P3 ;  /* 0xff8000001e1e7808 */ /* 0x004fe40001800000 */
[----:B------:R-:W-:-:S05]  /*4ad0*/  ISETP.GT.AND P3, PT, R5, 0x20, PT ;  /* 0x000000200500780c */ /* 0x000fca0003f64270 */
        /* <DEDUP_REMOVED lines=37> */
[----:B-----5:R-:W-:-:S07]  /*4d30*/  FSEL R49, R49, -INF , P2 ;  /* 0xff80000031317808 */ /* 0x020fce0001000000 */
[----:B------:R-:W5:Y:S01]  /*4d40*/  MUFU.TANH R53, R53 ;  /* 0x0000003500357308 */ /* 0x000f620000002400 */
[----:B0-----:R-:W-:Y:S02]  /*4d50*/  FSEL R43, R43, -INF , P4 ;  /* 0xff8000002b2b7808 */ /* 0x001fe40002000000 */
[----:B------:R-:W-:Y:S02]  /*4d60*/  ISETP.GT.AND P4, PT, R5, 0x39, PT ;  /* 0x000000390500780c */ /* 0x000fe40003f84270 */
[----:B------:R-:W-:-:S03]  /*4d70*/  FMNMX.FTZ R5, R49, R4, !PT ;  /* 0x0000000431057209 */ /* 0x000fc60007810000 */
[----:B------:R-:W0:Y:S01]  /*4d80*/  MUFU.TANH R46, R46 ;  /* 0x0000002e002e7308 */ /* 0x000e220000002400 */
[----:B--2---:R-:W-:-:S04]  /*4d90*/  FSEL R52, R52, -INF , P3 ;  /* 0xff80000034347808 */ /* 0x004fc80001800000 */
[----:B------:R-:W-:-:S03]  /*4da0*/  FMNMX.FTZ R4, R52, R5, !PT ;  /* 0x0000000534047209 */ /* 0x000fc60007810000 */
[----:B------:R-:W2:Y:S01]  /*4db0*/  MUFU.TANH R47, R47 ;  /* 0x0000002f002f7308 */ /* 0x000ea20000002400 */
[----:B-----5:R-:W-:-:S04]  /*4dc0*/  FSEL R53, R53, -INF , P4 ;  /* 0xff80000035357808 */ /* 0x020fc80002000000 */
[----:B-1-34-:R-:W-:-:S03]  /*4dd0*/  FMNMX.FTZ R6, R53, R4, !PT ;  /* 0x0000000435067209 */ /* 0x01afc60007810000 */
[----:B------:R-:W1:Y:S01]  /*4de0*/  MUFU.TANH R50, R50 ;  /* 0x0000003200327308 */ /* 0x000e620000002400 */
[----:B0-----:R-:W-:Y:S01]  /*4df0*/  FSEL R46, R46, -INF , P5 ;  /* 0xff8000002e2e7808 */ /* 0x001fe20002800000 */
[----:B------:R-:W0:Y:S06]  /*4e00*/  SHFL.BFLY PT, R5, R6, 0x2, 0x1f ;  /* 0x0c401f0006057f89 */ /* 0x000e2c00000e0000 */
[----:B------:R-:W3:Y:S01]  /*4e10*/  MUFU.TANH R51, R51 ;  /* 0x0000003300337308 */ /* 0x000ee20000002400 */
[----:B--2---:R-:W-:-:S07]  /*4e20*/  FSEL R47, R47, -INF , P6 ;  /* 0xff8000002f2f7808 */ /* 0x004fce0003000000 */
[----:B------:R-:W2:Y:S01]  /*4e30*/  MUFU.TANH R54, R54 ;  /* 0x0000003600367308 */ /* 0x000ea20000002400 */
[----:B-1----:R-:W-:-:S07]  /*4e40*/  FSEL R50, R50, -INF , P1 ;  /* 0xff80000032327808 */ /* 0x002fce0000800000 */
[----:B------:R-:W1:Y:S01]  /*4e50*/  MUFU.TANH R55, R55 ;  /* 0x0000003700377308 */ /* 0x000e620000002400 */
[----:B---3--:R-:W-:Y:S02]  /*4e60*/  FSEL R51, R51, -INF , P2 ;  /* 0xff80000033337808 */ /* 0x008fe40001000000 */
[----:B0-----:R-:W-:Y:S02]  /*4e70*/  FMNMX.FTZ R7, R6, R5, !PT ;  /* 0x0000000506077209 */ /* 0x001fe40007810000 */
[----:B------:R-:W-:Y:S02]  /*4e80*/  FMNMX.FTZ R5, R26, R27, !PT ;  /* 0x0000001b1a057209 */ /* 0x000fe40007810000 */
[----:B------:R-:W-:Y:S01]  /*4e90*/  ISETP.GE.AND P2, PT, R152, 0x41, PT ;  /* 0x000000419800780c */ /* 0x000fe20003f46270 */
[----:B------:R-:W0:Y:S01]  /*4ea0*/  SHFL.BFLY PT, R8, R7, 0x1, 0x1f ;  /* 0x0c201f0007087f89 */ /* 0x000e2200000e0000 */
[----:B------:R-:W-:Y:S02]  /*4eb0*/  FMNMX.FTZ R4, R30, R5, !PT ;  /* 0x000000051e047209 */ /* 0x000fe40007810000 */
[----:B--2---:R-:W-:-:S02]  /*4ec0*/  FSEL R54, R54, -INF , P3 ;  /* 0xff80000036367808 */ /* 0x004fc40001800000 */
[----:B------:R-:W-:-:S04]  /*4ed0*/  FMNMX.FTZ R5, R31, R4, !PT ;  /* 0x000000041f057209 */ /* 0x000fc80007810000 */
[----:B------:R-:W-:Y:S02]  /*4ee0*/  FMNMX.FTZ R4, R34, R5, !PT ;  /* 0x0000000522047209 */ /* 0x000fe40007810000 */
[----:B-1----:R-:W-:Y:S02]  /*4ef0*/  FSEL R55, R55, -INF , P4 ;  /* 0xff80000037377808 */ /* 0x002fe40002000000 */
        /* <DEDUP_REMOVED lines=15> */
[----:B------:R-:W-:Y:S01]  /*4ff0*/  MUFU.EX2 R6, R24 ;  /* 0x0000001800067308 */ /* 0x000fe20000000800 */
        /* <DEDUP_REMOVED lines=14> */
[--C-:B------:R-:W-:Y:S01]  /*50e0*/  FFMA.FTZ R155, R52, UR9, -R56.reuse ;  /* 0x00000009349b7c23 */ /* 0x100fe20008010838 */
[--C-:B------:R-:W-:Y:S01]  /*50f0*/  FFMA.FTZ R172, R53, UR9, -R56.reuse ;  /* 0x0000000935ac7c23 */ /* 0x100fe20008010838 */
[----:B------:R-:W1:Y:S08]  /*5100*/  MUFU.EX2 R7, R7 ;  /* 0x0000000700077308 */ /* 0x000e700000000800 */
[----:B------:R-:W-:Y:S08]  /*5110*/  MUFU.EX2 R8, R28 ;  /* 0x0000001c00087308 */ /* 0x000ff00000000800 */
[----:B------:R-:W2:Y:S01]  /*5120*/  MUFU.EX2 R9, R9 ;  /* 0x0000000900097308 */ /* 0x000ea20000000800 */
[----:B-1----:R-:W-:Y:S01]  /*5130*/  F2FP.BF16.F32.PACK_AB R156, R7, R6 ;  /* 0x00000006079c723e */ /* 0x002fe200000010ff */
[----:B------:R-:W-:Y:S01]  /*5140*/  FADD.FTZ R7, R6, R7 ;  /* 0x0000000706077221 */ /* 0x000fe20000010000 */
[----:B0-----:R-:W-:Y:S01]  /*5150*/  FMNMX.FTZ R24, R5, R14, !PT ;  /* 0x0000000e05187209 */ /* 0x001fe20007810000 */
[----:B------:R-:W-:-:S04]  /*5160*/  FFMA.FTZ R14, R40, UR9, -R56 ;  /* 0x00000009280e7c23 */ /* 0x000fc80008010838 */
[----:B------:R-:W-:Y:S01]  /*5170*/  MUFU.EX2 R10, R10 ;  /* 0x0000000a000a7308 */ /* 0x000fe20000000800 */
[----:B------:R-:W0:Y:S07]  /*5180*/  SHFL.BFLY PT, R5, R24, 0x1, 0x1f ;  /* 0x0c201f0018057f89 */ /* 0x000e2e00000e0000 */
[----:B------:R-:W1:Y:S01]  /*5190*/  MUFU.EX2 R11, R11 ;  /* 0x0000000b000b7308 */ /* 0x000e620000000800 */
[----:B--2---:R-:W-:Y:S01]  /*51a0*/  F2FP.BF16.F32.PACK_AB R158, R9, R8 ;  /* 0x00000008099e723e */ /* 0x004fe200000010ff */
[----:B------:R-:W-:-:S04]  /*51b0*/  FADD.FTZ R8, R8, R7 ;  /* 0x0000000708087221 */ /* 0x000fc80000010000 */
[----:B------:R-:W-:Y:S02]  /*51c0*/  FADD.FTZ R9, R9, R8 ;  /* 0x0000000809097221 */ /* 0x000fe40000010000 */
[----:B------:R-:W-:Y:S08]  /*51d0*/  MUFU.EX2 R12, R12 ;  /* 0x0000000c000c7308 */ /* 0x000ff00000000800 */
[----:B------:R-:W2:Y:S01]  /*51e0*/  MUFU.EX2 R13, R13 ;  /* 0x0000000d000d7308 */ /* 0x000ea20000000800 */
[----:B-1----:R-:W-:Y:S01]  /*51f0*/  F2FP.BF16.F32.PACK_AB R160, R11, R10 ;  /* 0x0000000a0ba0723e */ /* 0x002fe200000010ff */
[----:B------:R-:W-:Y:S01]  /*5200*/  FADD.FTZ R10, R10, R9 ;  /* 0x000000090a0a7221 */ /* 0x000fe20000010000 */
[----:B0-----:R-:W-:-:S03]  /*5210*/  FMNMX.FTZ R5, R24, R5, !PT ;  /* 0x0000000518057209 */ /* 0x001fc60007810000 */
[----:B------:R-:W-:Y:S01]  /*5220*/  FADD.FTZ R11, R11, R10 ;  /* 0x0000000a0b0b7221 */ /* 0x000fe20000010000 */
[C---:B------:R-:W-:Y:S01]  /*5230*/  FSETP.NEU.FTZ.AND P1, PT, R5.reuse, -INF , PT ;  /* 0xff8000000500780b */ /* 0x040fe20003f3d000 */
[----:B------:R-:W-:Y:S01]  /*5240*/  FMUL.FTZ R24, R5, UR9 ;  /* 0x0000000905187c20 */ /* 0x000fe20008410000 */
[----:B------:R-:W-:Y:S04]  /*5250*/  MUFU.EX2 R14, R14 ;  /* 0x0000000e000e7308 */ /* 0x000fe80000000800 */
[----:B------:R-:W-:Y:S02]  /*5260*/  FSEL R25, R24, RZ, P1 ;  /* 0x000000ff18197208 */ /* 0x000fe40000800000 */
[----:B------:R-:W-:Y:S02]  /*5270*/  ISETP.NE.AND P1, PT, R57, RZ, PT ;  /* 0x000000ff3900720c */ /* 0x000fe40003f25270 */
        /* <DEDUP_REMOVED lines=21> */
[----:B--2---:R-:W-:Y:S01]  /*53d0*/  F2FP.BF16.F32.PACK_AB R162, R13, R12 ;  /* 0x0000000c0da2723e */ /* 0x004fe200000010ff */
[----:B------:R-:W-:Y:S01]  /*53e0*/  FADD.FTZ R12, R12, R11 ;  /* 0x0000000b0c0c7221 */ /* 0x000fe20000010000 */
[----:B0-----:R-:W-:Y:S01]  /*53f0*/  F2FP.BF16.F32.PACK_AB R164, R15, R14 ;  /* 0x0000000e0fa4723e */ /* 0x001fe200000010ff */
[----:B------:R-:W-:-:S02]  /*5400*/  @!P1 VIADD R3, R3, 0x38860 ;  /* 0x0003886003039836 */ /* 0x000fc40000000000 */
[----:B------:R-:W-:Y:S01]  /*5410*/  FADD.FTZ R13, R13, R12 ;  /* 0x0000000c0d0d7221 */ /* 0x000fe20000010000 */
[----:B------:R-:W0:Y:S02]  /*5420*/  MUFU.EX2 R175, R27 ;  /* 0x0000001b00af7308 */ /* 0x000e240000000800 */
[----:B------:R-:W-:Y:S01]  /*5430*/  @!P1 PRMT R3, RZ, 0x654, R3 ;  /* 0x00000654ff039816 */ /* 0x000fe20000000003 */
[----:B------:R-:W-:-:S04]  /*5440*/  FADD.FTZ R14, R14, R13 ;  /* 0x0000000d0e0e7221 */ /* 0x000fc80000010000 */
[----:B------:R-:W-:Y:S01]  /*5450*/  FADD.FTZ R15, R15, R14 ;  /* 0x0000000e0f0f7221 */ /* 0x000fe20000010000 */
[----:B------:R-:W-:Y:S08]  /*5460*/  MUFU.EX2 R176, R30 ;  /* 0x0000001e00b07308 */ /* 0x000ff00000000800 */
[----:B------:R-:W2:Y:S01]  /*5470*/  MUFU.EX2 R177, R31 ;  /* 0x0000001f00b17308 */ /* 0x000ea20000000800 */
[----:B0-----:R-:W-:Y:S01]  /*5480*/  F2FP.BF16.F32.PACK_AB R157, R175, R174 ;  /* 0x000000aeaf9d723e */ /* 0x001fe200000010ff */
[----:B------:R-:W-:-:S06]  /*5490*/  FADD.FTZ R175, R174, R175 ;  /* 0x000000afaeaf7221 */ /* 0x000fcc0000010000 */
[----:B------:R-:W-:Y:S08]  /*54a0*/  MUFU.EX2 R178, R34 ;  /* 0x0000002200b27308 */ /* 0x000ff00000000800 */
[----:B------:R-:W0:Y:S01]  /*54b0*/  MUFU.EX2 R179, R35 ;  /* 0x0000002300b37308 */ /* 0x000e220000000800 */
[----:B--2---:R-:W-:Y:S01]  /*54c0*/  F2FP.BF16.F32.PACK_AB R159, R177, R176 ;  /* 0x000000b0b19f723e */ /* 0x004fe200000010ff */
[----:B------:R-:W-:Y:S01]  /*54d0*/  BAR.SYNC.DEFER_BLOCKING 0xf, 0x100 ;  /* 0x03c4000000007b1d */ /* 0x000fe20000010000 */
[----:B------:R-:W-:-:S04]  /*54e0*/  FADD.FTZ R176, R176, R175 ;  /* 0x000000afb0b07221 */ /* 0x000fc80000010000 */
[----:B------:R-:W-:Y:S01]  /*54f0*/  FADD.FTZ R177, R177, R176 ;  /* 0x000000b0b1b17221 */ /* 0x000fe20000010000 */
[----:B------:R-:W-:Y:S08]  /*5500*/  MUFU.EX2 R180, R38 ;  /* 0x0000002600b47308 */ /* 0x000ff00000000800 */
[----:B------:R-:W2:Y:S01]  /*5510*/  MUFU.EX2 R181, R39 ;  /* 0x0000002700b57308 */ /* 0x000ea20000000800 */
[----:B0-----:R-:W-:Y:S01]  /*5520*/  F2FP.BF16.F32.PACK_AB R161, R179, R178 ;  /* 0x000000b2b3a1723e */ /* 0x001fe200000010ff */
[----:B------:R-:W-:-:S04]  /*5530*/  FADD.FTZ R178, R178, R177 ;  /* 0x000000b1b2b27221 */ /* 0x000fc80000010000 */
[----:B------:R-:W-:Y:S02]  /*5540*/  FADD.FTZ R179, R179, R178 ;  /* 0x000000b2b3b37221 */ /* 0x000fe40000010000 */
[----:B------:R-:W-:Y:S01]  /*5550*/  MUFU.EX2 R20, R20 ;  /* 0x0000001400147308 */ /* 0x000fe20000000800 */
[----:B------:R0:W-:Y:S07]  /*5560*/  STSM.16.M88.4 [R184+0x36400], R156 ;  /* 0x0364009cb8007844 */ /* 0x0001ee0000000200 */
[----:B------:R-:W3:Y:S01]  /*5570*/  MUFU.EX2 R21, R21 ;  /* 0x0000001500157308 */ /* 0x000ee20000000800 */
[----:B--2---:R-:W-:Y:S01]  /*5580*/  F2FP.BF16.F32.PACK_AB R163, R181, R180 ;  /* 0x000000b4b5a3723e */ /* 0x004fe200000010ff */
[----:B------:R-:W-:-:S04]  /*5590*/  FADD.FTZ R180, R180, R179 ;  /* 0x000000b3b4b47221 */ /* 0x000fc80000010000 */
[----:B------:R0:W-:Y:S01]  /*55a0*/  STSM.16.M88.4 [R185], R160 ;  /* 0x000000a0b9007844 */ /* 0x0001e20000000200 */
[----:B------:R-:W-:Y:S01]  /*55b0*/  FADD.FTZ R181, R181, R180 ;  /* 0x000000b4b5b57221 */ /* 0x000fe20000010000 */
[----:B------:R-:W-:Y:S08]  /*55c0*/  MUFU.EX2 R182, R42 ;  /* 0x0000002a00b67308 */ /* 0x000ff00000000800 */
[----:B------:R-:W2:Y:S01]  /*55d0*/  MUFU.EX2 R183, R43 ;  /* 0x0000002b00b77308 */ /* 0x000ea20000000800 */
[----:B---3--:R-:W-:Y:S01]  /*55e0*/  F2FP.BF16.F32.PACK_AB R166, R21, R20 ;  /* 0x0000001415a6723e */ /* 0x008fe200000010ff */
[----:B------:R-:W-:-:S04]  /*55f0*/  FADD.FTZ R20, R20, R15 ;  /* 0x0000000f14147221 */ /* 0x000fc80000010000 */
[----:B------:R-:W-:Y:S02]  /*5600*/  FADD.FTZ R20, R21, R20 ;  /* 0x0000001415147221 */ /* 0x000fe40000010000 */
[----:B------:R-:W-:Y:S08]  /*5610*/  MUFU.EX2 R192, R46 ;  /* 0x0000002e00c07308 */ /* 0x000ff00000000800 */
[----:B------:R-:W3:Y:S01]  /*5620*/  MUFU.EX2 R193, R47 ;  /* 0x0000002f00c17308 */ /* 0x000ee20000000800 */
[----:B--2---:R-:W-:Y:S01]  /*5630*/  F2FP.BF16.F32.PACK_AB R165, R183, R182 ;  /* 0x000000b6b7a5723e */ /* 0x004fe200000010ff */
[----:B------:R-:W-:-:S04]  /*5640*/  FADD.FTZ R182, R182, R181 ;  /* 0x000000b5b6b67221 */ /* 0x000fc80000010000 */
[----:B------:R-:W-:Y:S02]  /*5650*/  FADD.FTZ R183, R183, R182 ;  /* 0x000000b6b7b77221 */ /* 0x000fe40000010000 */
[----:B------:R-:W-:Y:S08]  /*5660*/  MUFU.EX2 R153, R153 ;  /* 0x0000009900997308 */ /* 0x000ff00000000800 */
[----:B------:R-:W2:Y:S01]  /*5670*/  MUFU.EX2 R154, R154 ;  /* 0x0000009a009a7308 */ /* 0x000ea20000000800 */
[----:B---3--:R-:W-:Y:S01]  /*5680*/  F2FP.BF16.F32.PACK_AB R167, R193, R192 ;  /* 0x000000c0c1a7723e */ /* 0x008fe200000010ff */
[----:B------:R-:W-:-:S04]  /*5690*/  FADD.FTZ R192, R192, R183 ;  /* 0x000000b7c0c07221 */ /* 0x000fc80000010000 */
[----:B------:R0:W-:Y:S01]  /*56a0*/  STSM.16.M88.4 [R187], R164 ;  /* 0x000000a4bb007844 */ /* 0x0001e20000000200 */
[----:B------:R-:W-:Y:S01]  /*56b0*/  FADD.FTZ R193, R193, R192 ;  /* 0x000000c0c1c17221 */ /* 0x000fe20000010000 */
[----:B------:R-:W-:Y:S08]  /*56c0*/  MUFU.EX2 R155, R155 ;  /* 0x0000009b009b7308 */ /* 0x000ff00000000800 */
[----:B------:R-:W3:Y:S01]  /*56d0*/  MUFU.EX2 R172, R172 ;  /* 0x000000ac00ac7308 */ /* 0x000ee20000000800 */
[----:B--2---:R-:W-:Y:S01]  /*56e0*/  F2FP.BF16.F32.PACK_AB R168, R154, R153 ;  /* 0x000000999aa8723e */ /* 0x004fe200000010ff */
[----:B------:R-:W-:-:S04]  /*56f0*/  FADD.FTZ R153, R153, R20 ;  /* 0x0000001499997221 */ /* 0x000fc80000010000 */
[----:B------:R-:W-:Y:S02]  /*5700*/  FADD.FTZ R154, R154, R153 ;  /* 0x000000999a9a7221 */ /* 0x000fe40000010000 */
[----:B------:R-:W-:Y:S08]  /*5710*/  MUFU.EX2 R194, R50 ;  /* 0x0000003200c27308 */ /* 0x000ff00000000800 */
[----:B------:R-:W2:Y:S01]  /*5720*/  MUFU.EX2 R195, R51 ;  /* 0x0000003300c37308 */ /* 0x000ea20000000800 */
[----:B---3--:R-:W-:-:S07]  /*5730*/  F2FP.BF16.F32.PACK_AB R170, R172, R155 ;  /* 0x0000009bacaa723e */ /* 0x008fce00000010ff */
[----:B------:R-:W3:Y:S08]  /*5740*/  MUFU.EX2 R196, R54 ;  /* 0x0000003600c47308 */ /* 0x000ef00000000800 */
[----:B------:R-:W4:Y:S01]  /*5750*/  MUFU.EX2 R197, R25 ;  /* 0x0000001900c57308 */ /* 0x000f220000000800 */
[----:B--2---:R-:W-:Y:S01]  /*5760*/  F2FP.BF16.F32.PACK_AB R169, R195, R194 ;  /* 0x000000c2c3a9723e */ /* 0x004fe200000010ff */
[----:B------:R-:W-:-:S04]  /*5770*/  FADD.FTZ R194, R194, R193 ;  /* 0x000000c1c2c27221 */ /* 0x000fc80000010000 */
[----:B------:R-:W-:-:S04]  /*5780*/  FADD.FTZ R195, R195, R194 ;  /* 0x000000c2c3c37221 */ /* 0x000fc80000010000 */
[----:B---3--:R-:W-:Y:S01]  /*5790*/  FADD.FTZ R6, R196, R195 ;  /* 0x000000c3c4067221 */ /* 0x008fe20000010000 */
[----:B----4-:R-:W-:-:S03]  /*57a0*/  F2FP.BF16.F32.PACK_AB R171, R197, R196 ;  /* 0x000000c4c5ab723e */ /* 0x010fc600000010ff */
[----:B------:R-:W-:Y:S02]  /*57b0*/  FADD.FTZ R6, R197, R6 ;  /* 0x00000006c5067221 */ /* 0x000fe40000010000 */
[----:B------:R0:W-:Y:S01]  /*57c0*/  STSM.16.M88.4 [R186], R168 ;  /* 0x000000a8ba007844 */ /* 0x0001e20000000200 */
[----:B-1----:R-:W-:-:S06]  /*57d0*/  WARPGROUP.ARRIVE ;  /* 0x00000000000079c5 */ /* 0x002fcc0000000000 */
[----:B------:R-:W-:Y:S01]  /*57e0*/  HGMMA.64x256x16.F32.BF16 R24, R156, gdesc[UR4].tnspB, RZ, !UPT, gsb0 ;  /* 0x43e000049c187df0 */ /* 0x000fe2000c0018ff */
[----:B------:R-:W-:Y:S01]  /*57f0*/  UIADD3 UR6, UR6, 0x180, URZ ;  /* 0x0000018006067890 */ /* 0x000fe2000fffe03f */
[----:B------:R-:W-:Y:S01]  /*5800*/  UMOV UR7, 0x40000040 ;  /* 0x4000004000077882 */ /* 0x000fe20000000000 */
[----:B------:R-:W-:Y:S02]  /*5810*/  WARPGROUP.DEPBAR.LE gsb0, 0x0 ;  /* 0x00008000000079c5 */ /* 0x000fe40000010000 */
[----:B------:R-:W-:-:S15]  /*5820*/  WARPGROUP.ARRIVE ;  /* 0x00000000000079c5 */ /* 0x000fde0000000000 */
[----:B------:R-:W-:-:S08]  /*5830*/  NOP ;  /* 0x0000000000007918 */ /* 0x000fd00000000000 */
[----:B------:R-:W-:Y:S01]  /*5840*/  HGMMA.64x256x16.F32.BF16 R24, R160, gdesc[UR8].tnspB, R24, gsb0 ;  /* 0x43e00008a0187df0 */ /* 0x000fe20008001818 */
[----:B------:R-:W-:Y:S01]  /*5850*/  UMOV UR10, UR8 ;  /* 0x00000008000a7c82 */ /* 0x000fe20008000000 */
[----:B------:R-:W-:Y:S01]  /*5860*/  UMOV UR11, 0x40000040 ;  /* 0x40000040000b7882 */ /* 0x000fe20000000000 */
[----:B------:R-:W-:Y:S02]  /*5870*/  WARPGROUP.DEPBAR.LE gsb0, 0x0 ;  /* 0x00008000000079c5 */ /* 0x000fe40000010000 */
[----:B------:R-:W-:-:S15]  /*5880*/  WARPGROUP.ARRIVE ;  /* 0x00000000000079c5 */ /* 0x000fde0000000000 */
[----:B------:R-:W-:-:S08]  /*5890*/  NOP ;  /* 0x0000000000007918 */ /* 0x000fd00000000000 */
        /* <DEDUP_REMOVED lines=17> */
[----:B0-----:R-:W-:Y:S06]  /*59b0*/  @!P2 BRA `(.L_x_790) ;  /* 0x0000002c00aca947 */ /* 0x001fec0003800000 */
[----:B------:R-:W-:Y:S01]  /*59c0*/  IADD3 R7, R173, -0x2, RZ ;  /* 0xfffffffead077810 */ /* 0x000fe20007ffe0ff */
[----:B------:R-:W-:Y:S01]  /*59d0*/  IMAD.MOV.U32 R8, RZ, RZ, R5 ;  /* 0x000000ffff087224 */ /* 0x000fe200078e0005 */
[----:B------:R-:W-:Y:S01]  /*59e0*/  UMOV UR7, UR36 ;  /* 0x0000002400077c82 */ /* 0x000fe20008000000 */
[----:B------:R-:W-:-:S07]  /*59f0*/  IMAD.MOV.U32 R13, RZ, RZ, R4 ;  /* 0x000000ffff0d7224 */ /* 0x000fce00078e0004 */
.L_x_799:
[----:B------:R-:W-:Y:S01]  /*5a00*/  UIADD3 UR14, UR7, 0x1, URZ ;  /* 0x00000001070e7890 */ /* 0x000fe2000fffe03f */
[C---:B------:R-:W-:Y:S01]  /*5a10*/  ISETP.GT.AND P2, PT, R7.reuse, RZ, PT ;  /* 0x000000ff0700720c */ /* 0x040fe20003f44270 */
[----:B------:R-:W-:Y:S02]  /*5a20*/  VIADD R7, R7, 0xffffffff ;  /* 0xffffffff07077836 */ /* 0x000fe40000000000 */
[----:B------:R-:W-:-:S04]  /*5a30*/  UISETP.NE.AND UP0, UPT, UR14, 0x2, UPT ;  /* 0x000000020e00788c */ /* 0x000fc8000bf05270 */
[----:B------:R-:W-:Y:S02]  /*5a40*/  USEL UR14, UR14, URZ, UP0 ;  /* 0x0000003f0e0e7287 */ /* 0x000fe40008000000 */
[----:B------:R-:W-:-:S05]  /*5a50*/  USEL UR6, URZ, 0x1, UP0 ;  /* 0x000000013f067887 */ /* 0x000fca0008000000 */
[----:B------:R-:W-:Y:S01]  /*5a60*/  UMOV UR36, UR14 ;  /* 0x0000000e00247c82 */ /* 0x000fe20008000000 */
[----:B------:R-:W-:Y:S01]  /*5a70*/  LOP3.LUT R2, R2, UR6, RZ, 0x3c, !PT ;  /* 0x0000000602027c12 */ /* 0x000fe2000f8e3cff */
[----:B------:R-:W-:Y:S06]  /*5a80*/  @P0 BRA `(.L_x_791) ;  /* 0x0000000000040947 */ /* 0x000fec0003800000 */
[----:B------:R-:W-:Y:S01]  /*5a90*/  BPT.TRAP 0x1 ;  /* 0x000000040000795c */ /* 0x000fe20000300000 */
.L_x_791:
[----:B------:R-:W-:Y:S01]  /*5aa0*/  ULEA UR6, UR36, UR37, 0x3 ;  /* 0x0000002524067291 */ /* 0x000fe2000f8e183f */
[----:B------:R-:W-:-:S08]  /*5ab0*/  SHF.L.U32 R4, R2, 0x1f, RZ ;  /* 0x0000001f02047819 */ /* 0x000fd000000006ff */
[----:B------:R0:W1:Y:S01]  /*5ac0*/  SYNCS.PHASECHK.TRANS64.TRYWAIT P3, [UR6+0x38830], R4 ;  /* 0x03883004ff0075a7 */ /* 0x0000620008060146 */
[----:B------:R-:W-:Y:S05]  /*5ad0*/  @P0 BRA `(.L_x_792) ;  /* 0x0000000000040947 */ /* 0x000fea0003800000 */
[----:B------:R-:W-:Y:S01]  /*5ae0*/  BPT.TRAP 0x1 ;  /* 0x000000040000795c */ /* 0x000fe20000300000 */
.L_x_792:
[----:B-1----:R-:W-:Y:S05]  /*5af0*/  @P3 BRA `(.L_x_793) ;  /* 0x0000000000083947 */ /* 0x002fea0003800000 */
[----:B------:R-:W1:Y:S02]  /*5b00*/  SYNCS.PHASECHK.TRANS64.TRYWAIT P3, [UR6+0x38830], R4 ;  /* 0x03883004ff0075a7 */ /* 0x000e640008060146 */
[----:B-1----:R-:W-:Y:S05]  /*5b10*/  @!P3 BRA `(.L_x_794) ;  /* 0x000000b000ecb947 */ /* 0x002fea0003800000 */
.L_x_793:
[----:B------:R-:W-:Y:S01]  /*5b20*/  R2UR UR18, R0 ;  /* 0x00000000001272ca */ /* 0x000fe200000e0000 */
[----:B------:R-:W-:Y:S01]  /*5b30*/  UIADD3 UR8, UR37, 0x20400, URZ ;  /* 0x0002040025087890 */ /* 0x000fe2000fffe03f */
[----:B------:R-:W-:Y:S01]  /*5b40*/  WARPGROUP.ARRIVE ;  /* 0x00000000000079c5 */ /* 0x000fe20000000000 */
[----:B------:R-:W-:Y:S01]  /*5b50*/  UMOV UR11, 0x40000040 ;  /* 0x40000040000b7882 */ /* 0x000fe20000000000 */
[----:B------:R-:W-:Y:S01]  /*5b60*/  UMOV UR9, 0x40000040 ;  /* 0x4000004000097882 */ /* 0x000fe20000000000 */
[----:B------:R-:W-:-:S04]  /*5b70*/  USHF.R.U32.HI UR8, URZ, 0x4, UR8 ;  /* 0x000000043f087899 */ /* 0x000fc80008011608 */
[----:B------:R-:W-:-:S04]  /*5b80*/  ULOP3.LUT UR8, UR8, 0x3fff, URZ, 0xc0, !UPT ;  /* 0x00003fff08087892 */ /* 0x000fc8000f8ec03f */
[----:B------:R-:W-:Y:S02]  /*5b90*/  ULEA UR18, UR36, UR18, 0x9 ;  /* 0x0000001224127291 */ /* 0x000fe4000f8e483f */
[----:B------:R-:W-:-:S05]  /*5ba0*/  ULOP3.LUT UR8, UR8, 0x10000, URZ, 0xfc, !UPT ;  /* 0x0001000008087892 */ /* 0x000fca000f8efc3f */
[----:B------:R-:W-:-:S04]  /*5bb0*/  UMOV UR10, UR18 ;  /* 0x00000012000a7c82 */ /* 0x000fc80008000000 */
[----:B------:R-:W-:Y:S01]  /*5bc0*/  HGMMA.64x64x16.F32.BF16 R152, gdesc[UR8], RZ, !UPT, gsb0 ;  /* 0x00e00000089879f0 */ /* 0x000fe2000c0018ff */
[----:B------:R-:W-:Y:S01]  /*5bd0*/  UIADD3 UR10, UR18, 0x2, URZ ;  /* 0x00000002120a7890 */ /* 0x000fe2000fffe03f */
[----:B------:R-:W-:Y:S01]  /*5be0*/  UMOV UR8, UR12 ;  /* 0x0000000c00087c82 */ /* 0x000fe20008000000 */
[----:B------:R-:W-:Y:S01]  /*5bf0*/  UMOV UR9, UR13 ;  /* 0x0000000d00097c82 */ /* 0x000fe20008000000 */
[----:B------:R-:W-:Y:S01]  /*5c00*/  UMOV UR11, 0x40000040 ;  /* 0x40000040000b7882 */ /* 0x000fe20000000000 */
[----:B------:R-:W-:Y:S02]  /*5c10*/  WARPGROUP.DEPBAR.LE gsb0, 0x0 ;  /* 0x00008000000079c5 */ /* 0x000fe40000010000 */
[----:B------:R-:W-:-:S06]  /*5c20*/  WARPGROUP.ARRIVE ;  /* 0x00000000000079c5 */ /* 0x000fcc0000000000 */
[----:B------:R-:W-:Y:S01]  /*5c30*/  HGMMA.64x64x16.F32.BF16 R152, gdesc[UR8], R152, gsb0 ;  /* 0x00e00000089879f0 */ /* 0x000fe20008001898 */
        /* <DEDUP_REMOVED lines=13> */
[----:B------:R-:W-:Y:S03]  /*5d10*/  HGMMA.64x64x16.F32.BF16 R152, gdesc[UR8], R152, gsb0 ;  /* 0x00e00000089879f0 */ /* 0x000fe60008001898 */
[----:B------:R-:W-:Y:S02]  /*5d20*/  WARPGROUP.DEPBAR.LE gsb0, 0x0 ;  /* 0x00008000000079c5 */ /* 0x000fe40000010000 */
[----:B------:R-:W-:Y:S05]  /*5d30*/  @P0 BRA `(.L_x_795) ;  /* 0x0000000000040947 */ /* 0x000fea0003800000 */
[----:B------:R-:W-:Y:S01]  /*5d40*/  BPT.TRAP 0x1 ;  /* 0x000000040000795c */ /* 0x000fe20000300000 */
.L_x_795:
[----:B------:R2:W3:Y:S01]  /*5d50*/  SYNCS.PHASECHK.TRANS64.TRYWAIT P3, [UR6+0x38850], R4 ;  /* 0x03885004ff0075a7 */ /* 0x0004e20008060146 */
[----:B------:R-:W-:Y:S05]  /*5d60*/  @P0 BRA `(.L_x_796) ;  /* 0x0000000000040947 */ /* 0x000fea0003800000 */
[----:B------:R-:W-:Y:S01]  /*5d70*/  BPT.TRAP 0x1 ;  /* 0x000000040000795c */ /* 0x000fe20000300000 */
.L_x_796:
[----:B---3--:R-:W-:Y:S05]  /*5d80*/  @P3 BRA `(.L_x_797) ;  /* 0x0000000000083947 */ /* 0x008fea0003800000 */
[----:B------:R-:W3:Y:S02]  /*5d90*/  SYNCS.PHASECHK.TRANS64.TRYWAIT P3, [UR6+0x38850], R4 ;  /* 0x03885004ff0075a7 */ /* 0x000ee40008060146 */
[----:B---3--:R-:W-:Y:S05]  /*5da0*/  @!P3 BRA `(.L_x_798) ;  /* 0x000000b00060b947 */ /* 0x008fea0003800000 */
.L_x_797:
[----:B------:R-:W-:Y:S01]  /*5db0*/  UIADD3 UR8, UR37, 0x26400, URZ ;  /* 0x0002640025087890 */ /* 0x000fe2000fffe03f */
[----:B------:R-:W-:Y:S01]  /*5dc0*/  WARPGROUP.ARRIVE ;  /* 0x00000000000079c5 */ /* 0x000fe20000000000 */
[----:B------:R-:W-:-:S05]  /*5dd0*/  UIADD3 UR11, UR5, 0x2, URZ ;  /* 0x00000002050b7890 */ /* 0x000fca000fffe03f */
[----:B-1----:R-:W1:Y:S01]  /*5de0*/  S2R R5, SR_TID.X ;  /* 0x0000000000057919 */ /* 0x002e620000002100 */
[----:B------:R-:W-:Y:S01]  /*5df0*/  USHF.R.U32.HI UR8, URZ, 0x4, UR8 ;  /* 0x000000043f087899 */ /* 0x000fe20008011608 */
[----:B------:R-:W-:Y:S01]  /*5e00*/  MOV R200, UR6 ;  /* 0x0000000600c87c02 */ /* 0x000fe20008000f00 */
[----:B------:R-:W-:Y:S02]  /*5e10*/  UIADD3 UR9, UR5, 0x6, URZ ;  /* 0x0000000605097890 */ /* 0x000fe4000fffe03f */
[----:B------:R-:W-:Y:S02]  /*5e20*/  ULOP3.LUT UR18, UR8, 0x3fff, URZ, 0xc0, !UPT ;  /* 0x00003fff08127892 */ /* 0x000fe4000f8ec03f */
[----:B------:R-:W-:Y:S02]  /*5e30*/  UIADD3 UR10, UR5, 0x4, URZ ;  /* 0x00000004050a7890 */ /* 0x000fe4000fffe03f */
[----:B------:R-:W-:Y:S02]  /*5e40*/  ULEA UR8, UR14, UR4, 0xc ;  /* 0x000000040e087291 */ /* 0x000fe4000f8e603f */
[----:B------:R-:W-:Y:S01]  /*5e50*/  ULOP3.LUT UR5, UR18, 0x10000, URZ, 0xfc, !UPT ;  /* 0x0001000012057892 */ /* 0x000fe2000f8efc3f */
[----:B------:R-:W-:Y:S01]  /*5e60*/  UMOV UR27, 0x40000040 ;  /* 0x40000040001b7882 */ /* 0x000fe20000000000 */
[----:B------:R-:W-:Y:S01]  /*5e70*/  UMOV UR25, 0x40000040 ;  /* 0x4000004000197882 */ /* 0x000fe20000000000 */
[----:B------:R-:W-:-:S02]  /*5e80*/  UIADD3 UR18, UR8, 0x800, URZ ;  /* 0x0000080008127890 */ /* 0x000fc4000fffe03f */
[----:B------:R-:W-:Y:S02]  /*5e90*/  UMOV UR26, UR8 ;  /* 0x00000008001a7c82 */ /* 0x000fe40008000000 */
[----:B------:R-:W-:Y:S01]  /*5ea0*/  UMOV UR24, UR5 ;  /* 0x0000000500187c82 */ /* 0x000fe20008000000 */
[----:B------:R-:W-:Y:S01]  /*5eb0*/  UIADD3 UR19, UR5, 0x800, URZ ;  /* 0x0000080005137890 */ /* 0x000fe2000fffe03f */
[----:B------:R-:W-:Y:S01]  /*5ec0*/  HGMMA.64x64x16.F32.BF16 R152, gdesc[UR24], R152, gsb0 ;  /* 0x00e00000189879f0 */ /* 0x000fe20008001898 */
[----:B------:R-:W-:Y:S01]  /*5ed0*/  UIADD3 UR26, UR8, 0x2, URZ ;  /* 0x00000002081a7890 */ /* 0x000fe2000fffe03f */
[----:B------:R-:W-:Y:S01]  /*5ee0*/  UMOV UR24, UR11 ;  /* 0x0000000b00187c82 */ /* 0x000fe20008000000 */
[----:B------:R-:W-:Y:S01]  /*5ef0*/  UMOV UR25, 0x40000040 ;  /* 0x4000004000197882 */ /* 0x000fe20000000000 */
[----:B------:R-:W-:Y:S01]  /*5f00*/  UMOV UR27, 0x40000040 ;  /* 0x40000040001b7882 */ /* 0x000fe20000000000 */
[----:B------:R-:W-:Y:S01]  /*5f10*/  UMOV UR11, 0x4 ;  /* 0x00000004000b7882 */ /* 0x000fe20000000000 */
[----:B------:R-:W-:Y:S01]  /*5f20*/  ULEA UR6, UR14, UR15, 0xc ;  /* 0x0000000f0e067291 */ /* 0x000fe2000f8e603f */
[----:B-1----:R-:W-:-:S05]  /*5f30*/  SHF.R.U32.HI R5, RZ, 0x7, R5 ;  /* 0x00000007ff057819 */ /* 0x002fca0000011605 */
[----:B0-2---:R-:W0:Y:S01]  /*5f40*/  SHFL.IDX PT, R4, R5, RZ, 0x1f ;  /* 0x00001fff05047589 */ /* 0x005e2200000e0000 */
[----:B------:R-:W-:Y:S02]  /*5f50*/  WARPGROUP.DEPBAR.LE gsb0, 0x0 ;  /* 0x00008000000079c5 */ /* 0x000fe40000010000 */
[----:B------:R-:W-:-:S06]  /*5f60*/  WARPGROUP.ARRIVE ;  /* 0x00000000000079c5 */ /* 0x000fcc0000000000 */
[----:B------:R-:W-:Y:S01]  /*5f70*/  HGMMA.64x64x16.F32.BF16 R152, gdesc[UR24], R152, gsb0 ;  /* 0x00e00000189879f0 */ /* 0x000fe20008001898 */
[----:B------:R-:W-:Y:S01]  /*5f80*/  UIADD3 UR26, UR8, 0x4, URZ ;  /* 0x00000004081a7890 */ /* 0x000fe2000fffe03f */
[----:B------:R-:W-:Y:S01]  /*5f90*/  UMOV UR24, UR10 ;  /* 0x0000000a00187c82 */ /* 0x000fe20008000000 */
[----:B------:R-:W-:Y:S01]  /*5fa0*/  UMOV UR25, 0x40000040 ;  /* 0x4000004000197882 */ /* 0x000fe20000000000 */
[----:B------:R-:W-:Y:S01]  /*5fb0*/  UMOV UR27, 0x40000040 ;  /* 0x40000040001b7882 */ /* 0x000fe20000000000 */
[----:B------:R-:W-:Y:S02]  /*5fc0*/  WARPGROUP.DEPBAR.LE gsb0, 0x0 ;  /* 0x00008000000079c5 */ /* 0x000fe40000010000 */
[----:B------:R-:W-:-:S06]  /*5fd0*/  WARPGROUP.ARRIVE ;  /* 0x00000000000079c5 */ /* 0x000fcc0000000000 */
[----:B------:R-:W-:Y:S01]  /*5fe0*/  HGMMA.64x64x16.F32.BF16 R152, gdesc[UR24], R152, gsb0 ;  /* 0x00e00000189879f0 */ /* 0x000fe20008001898 */
[----:B------:R-:W-:Y:S01]  /*5ff0*/  UIADD3 UR26, UR8, 0x6, URZ ;  /* 0x00000006081a7890 */ /* 0x000fe2000fffe03f */
[----:B------:R-:W-:Y:S01]  /*6000*/  UMOV UR24, UR9 ;  /* 0x0000000900187c82 */ /* 0x000fe20008000000 */
[----:B------:R-:W-:Y:S01]  /*6010*/  UMOV UR25, 0x40000040 ;  /* 0x4000004000197882 */ /* 0x000fe20000000000 */
[----:B------:R-:W-:Y:S01]  /*6020*/  UMOV UR27, 0x40000040 ;  /* 0x40000040001b7882 */ /* 0x000fe20000000000 */
[----:B0-----:R-:W-:-:S13]  /*6030*/  R2UR UR9, R4 ;  /* 0x00000000040972ca */ /* 0x001fda00000e0000 */
[----:B------:R-:W-:-:S04]  /*6040*/  UISETP.GT.AND UP0, UPT, UR9, 0x7f, UPT ;  /* 0x0000007f0900788c */ /* 0x000fc8000bf04270 */
[----:B------:R-:W-:Y:S02]  /*6050*/  USEL UR9, URZ, 0x2, !UP0 ;  /* 0x000000023f097887 */ /* 0x000fe4000c000000 */
[----:B------:R-:W-:Y:S02]  /*6060*/  USEL UR10, UR11, 0x2, UP0 ;  /* 0x000000020b0a7887 */ /* 0x000fe40008000000 */
[----:B------:R-:W-:Y:S01]  /*6070*/  USEL UR11, UR11, 0x6, !UP0 ;  /* 0x000000060b0b7887 */ /* 0x000fe2000c000000 */
        /* <DEDUP_REMOVED lines=219> */
[----:B------:R-:W-:Y:S02]  /*6e30*/  UIADD3 UR11, UR9, UR10, UR5 ;  /* 0x0000000a090b7290 */ /* 0x000fe4000fffe005 */
[----:B------:R-:W-:-:S03]  /*6e40*/  UIADD3 UR10, UR9, UR10, UR8 ;  /* 0x0000000a090a7290 */ /* 0x000fc6000fffe008 */
[----:B------:R-:W-:Y:S02]  /*6e50*/  UMOV UR9, 0x40000040 ;  /* 0x4000004000097882 */ /* 0x000fe40000000000 */
[----:B------:R-:W-:Y:S01]  /*6e60*/  UMOV UR8, UR11 ;  /* 0x0000000b00087c82 */ /* 0x000fe20008000000 */
[----:B------:R-:W-:Y:S01]  /*6e70*/  UMOV UR11, 0x40000040 ;  /* 0x40000040000b7882 */ /* 0x000fe20000000000 */
[----:B------:R-:W-:Y:S02]  /*6e80*/  WARPGROUP.DEPBAR.LE gsb0, 0x0 ;  /* 0x00008000000079c5 */ /* 0x000fe40000010000 */
[----:B------:R-:W-:-:S06]  /*6e90*/  WARPGROUP.ARRIVE ;  /* 0x00000000000079c5 */ /* 0x000fcc0000000000 */
[----:B------:R-:W-:Y:S03]  /*6ea0*/  HGMMA.64x64x16.F32.BF16 R152, gdesc[UR24], R152, gsb0 ;  /* 0x00e00000189879f0 */ /* 0x000fe60008001898 */
[----:B------:R-:W-:Y:S02]  /*6eb0*/  WARPGROUP.DEPBAR.LE gsb0, 0x0 ;  /* 0x00008000000079c5 */ /* 0x000fe40000010000 */
[----:B------:R-:W-:-:S06]  /*6ec0*/  WARPGROUP.ARRIVE ;  /* 0x00000000000079c5 */ /* 0x000fcc0000000000 */
[----:B------:R-:W-:Y:S01]  /*6ed0*/  HGMMA.64x64x16.F32.BF16 R152, gdesc[UR8], R152, gsb0 ;  /* 0x00e00000089879f0 */ /* 0x000fe20008001898 */
[----:B------:R-:W-:Y:S01]  /*6ee0*/  ULDC UR8, c[0x0][0xad0] ;  /* 0x0002b40000087ab9 */ /* 0x000fe20000000800 */
        /* <DEDUP_REMOVED lines=26> */
[----:B0-----:R-:W-:Y:S01]  /*7090*/  FMNMX.FTZ R4, R14, R13, !PT ;  /* 0x0000000d0e047209 */ /* 0x001fe20007810000 */
[----:B------:R-:W-:Y:S01]  /*70a0*/  FMUL.FTZ R162, R163, UR8 ;  /* 0x00000008a3a27c20 */ /* 0x000fe20008410000 */
[----:B------:R-:W-:-:S05]  /*70b0*/  FMUL.FTZ R172, R178, UR8 ;  /* 0x00000008b2ac7c20 */ /* 0x000fca0008410000 */
[----:B------:R-:W0:Y:S01]  /*70c0*/  MUFU.TANH R20, R20 ;  /* 0x0000001400147308 */ /* 0x000e220000002400 */
[----:B-1----:R-:W-:-:S07]  /*70d0*/  FMNMX.FTZ R4, R5, R4, !PT ;  /* 0x0000000405047209 */ /* 0x002fce0007810000 */
[----:B------:R-:W1:Y:S01]  /*70e0*/  MUFU.TANH R21, R21 ;  /* 0x0000001500157308 */ /* 0x000e620000002400 */
[----:B--2---:R-:W-:-:S07]  /*70f0*/  FMNMX.FTZ R161, R15, R4, !PT ;  /* 0x000000040fa17209 */ /* 0x004fce0007810000 */
[----:B------:R-:W2:Y:S01]  /*7100*/  MUFU.TANH R152, R152 ;  /* 0x0000009800987308 */ /* 0x000ea20000002400 */
[----:B0-----:R-:W-:Y:S01]  /*7110*/  FMNMX.FTZ R4, R20, R161, !PT ;  /* 0x000000a114047209 */ /* 0x001fe20007810000 */
[----:B------:R-:W-:-:S06]  /*7120*/  FMUL.FTZ R161, R177, UR8 ;  /* 0x00000008b1a17c20 */ /* 0x000fcc0008410000 */
[----:B------:R-:W0:Y:S01]  /*7130*/  MUFU.TANH R153, R153 ;  /* 0x0000009900997308 */ /* 0x000e220000002400 */
[----:B-1----:R-:W-:-:S07]  /*7140*/  FMNMX.FTZ R165, R21, R4, !PT ;  /* 0x0000000415a57209 */ /* 0x002fce0007810000 */
[----:B------:R-:W1:Y:S01]  /*7150*/  MUFU.TANH R154, R154 ;  /* 0x0000009a009a7308 */ /* 0x000e620000002400 */
[----:B--2---:R-:W-:-:S07]  /*7160*/  FMNMX.FTZ R4, R152, R165, !PT ;  /* 0x000000a598047209 */ /* 0x004fce0007810000 */
[----:B------:R-:W2:Y:S01]  /*7170*/  MUFU.TANH R155, R155 ;  /* 0x0000009b009b7308 */ /* 0x000ea20000002400 */
[----:B0-----:R-:W-:-:S07]  /*7180*/  FMNMX.FTZ R165, R153, R4, !PT ;  /* 0x0000000499a57209 */ /* 0x001fce0007810000 */
        /* <DEDUP_REMOVED lines=9> */
[----:B--2---:R-:W-:Y:S01]  /*7220*/  FMNMX.FTZ R4, R158, R165, !PT ;  /* 0x000000a59e047209 */ /* 0x004fe20007810000 */
[----:B------:R-:W-:Y:S01]  /*7230*/  FMUL.FTZ R165, R167, UR8 ;  /* 0x00000008a7a57c20 */ /* 0x000fe20008410000 */
[----:B------:R-:W-:Y:S01]  /*7240*/  FMUL.FTZ R167, R171, UR8 ;  /* 0x00000008aba77c20 */ /* 0x000fe20008410000 */
[----:B------:R-:W-:-:S04]  /*7250*/  FMUL.FTZ R171, R175, UR8 ;  /* 0x00000008afab7c20 */ /* 0x000fc80008410000 */
        /* <DEDUP_REMOVED lines=8> */
[----:B------:R-:W-:Y:S01]  /*72e0*/  FMUL.FTZ R170, R174, UR8 ;  /* 0x00000008aeaa7c20 */ /* 0x000fe20008410000 */
[----:B------:R-:W-:-:S03]  /*72f0*/  FMUL.FTZ R174, R182, UR8 ;  /* 0x00000008b6ae7c20 */ /* 0x000fc60008410000 */
[----:B------:R-:W2:Y:S01]  /*7300*/  MUFU.TANH R10, R10 ;  /* 0x0000000a000a7308 */ /* 0x000ea20000002400 */
[----:B0-----:R-:W-:-:S05]  /*7310*/  FMNMX.FTZ R4, R169, R4, !PT ;  /* 0x00000004a9047209 */ /* 0x001fca0007810000 */
[----:B------:R-:W0:Y:S02]  /*7320*/  SHFL.BFLY PT, R173, R4, 0x2, 0x1f ;  /* 0x0c401f0004ad7f89 */ /* 0x000e2400000e0000 */
[----:B------:R-:W3:Y:S01]  /*7330*/  MUFU.TANH R11, R11 ;  /* 0x0000000b000b7308 */ /* 0x000ee20000002400 */
[----:B-1----:R-:W-:-:S07]  /*7340*/  FMNMX.FTZ R175, R9, R8, !PT ;  /* 0x0000000809af7209 */ /* 0x002fce0007810000 */
[----:B------:R-:W1:Y:S08]  /*7350*/  MUFU.TANH R12, R12 ;  /* 0x0000000c000c7308 */ /* 0x000e700000002400 */
[----:B------:R-:W4:Y:S01]  /*7360*/  MUFU.TANH R160, R160 ;  /* 0x000000a000a07308 */ /* 0x000f220000002400 */
[----:B0-----:R-:W-:Y:S01]  /*7370*/  FMNMX.FTZ R168, R4, R173, !PT ;  /* 0x000000ad04a87209 */ /* 0x001fe20007810000 */
[----:B------:R-:W-:-:S06]  /*7380*/  FMUL.FTZ R173, R179, UR8 ;  /* 0x00000008b3ad7c20 */ /* 0x000fcc0008410000 */
[----:B------:R-:W0:Y:S01]  /*7390*/  MUFU.TANH R162, R162 ;  /* 0x000000a200a27308 */ /* 0x000e220000002400 */
[----:B--2---:R-:W-:Y:S01]  /*73a0*/  FMNMX.FTZ R4, R10, R175, !PT ;  /* 0x000000af0a047209 */ /* 0x004fe20007810000 */
[----:B------:R-:W2:Y:S03]  /*73b0*/  SHFL.BFLY PT, R181, R168, 0x1, 0x1f ;  /* 0x0c201f00a8b57f89 */ /* 0x000ea600000e0000 */
[----:B---3--:R-:W-:-:S03]  /*73c0*/  FMNMX.FTZ R175, R11, R4, !PT ;  /* 0x000000040baf7209 */ /* 0x008fc60007810000 */
[----:B------:R-:W3:Y:S01]  /*73d0*/  MUFU.TANH R163, R163 ;  /* 0x000000a300a37308 */ /* 0x000ee20000002400 */
[----:B-1----:R-:W-:-:S04]  /*73e0*/  FMNMX.FTZ R175, R12, R175, !PT ;  /* 0x000000af0caf7209 */ /* 0x002fc80007810000 */
[----:B----4-:R-:W-:Y:S01]  /*73f0*/  FMNMX.FTZ R177, R160, R175, !PT ;  /* 0x000000afa0b17209 */ /* 0x010fe20007810000 */
[----:B------:R-:W-:Y:S01]  /*7400*/  FMUL.FTZ R175, R183, UR8 ;  /* 0x00000008b7af7c20 */ /* 0x000fe20008410000 */
[----:B------:R-:W-:Y:S01]  /*7410*/  UIADD3 UR8, UR6, 0x80, URZ ;  /* 0x0000008006087890 */ /* 0x000fe2000fffe03f */
[----:B------:R-:W1:Y:S06]  /*7420*/  MUFU.TANH R165, R165 ;  /* 0x000000a500a57308 */ /* 0x000e6c0000002400 */
[----:B------:R-:W-:Y:S01]  /*7430*/  UMOV UR10, UR8 ;  /* 0x00000008000a7c82 */ /* 0x000fe20008000000 */
[----:B------:R-:W-:Y:S01]  /*7440*/  UIADD3 UR8, UR6, 0x100, URZ ;  /* 0x0000010006087890 */ /* 0x000fe2000fffe03f */
[----:B------:R-:W4:Y:S01]  /*7450*/  MUFU.TANH R166, R166 ;  /* 0x000000a600a67308 */ /* 0x000f220000002400 */
[----:B--2---:R-:W-:-:S02]  /*7460*/  FMNMX.FTZ R4, R168, R181, !PT ;  /* 0x000000b5a8047209 */ /* 0x004fc40007810000 */
[----:B0-----:R-:W-:-:S05]  /*7470*/  FMNMX.FTZ R168, R162, R177, !PT ;  /* 0x000000b1a2a87209 */ /* 0x001fca0007810000 */
[----:B------:R-:W0:Y:S01]  /*7480*/  MUFU.TANH R167, R167 ;  /* 0x000000a700a77308 */ /* 0x000e220000002400 */
[C---:B------:R-:W-:Y:S01]  /*7490*/  FADD.FTZ R13, -R4.reuse, R13 ;  /* 0x0000000d040d7221 */ /* 0x040fe20000010100 */
[----:B---3--:R-:W-:Y:S01]  /*74a0*/  FMNMX.FTZ R168, R163, R168, !PT ;  /* 0x000000a8a3a87209 */ /* 0x008fe20007810000 */
[----:B------:R-:W-:Y:S02]  /*74b0*/  FMUL.FTZ R194, R4, UR9 ;  /* 0x0000000904c27c20 */ /* 0x000fe40008410000 */
[----:B------:R-:W-:Y:S01]  /*74c0*/  FMUL.FTZ R178, R13, UR9 ;  /* 0x000000090db27c20 */ /* 0x000fe20008410000 */
[----:B-1----:R-:W-:Y:S01]  /*74d0*/  FMNMX.FTZ R13, R165, R168, !PT ;  /* 0x000000a8a50d7209 */ /* 0x002fe20007810000 */
[--C-:B------:R-:W-:Y:S01]  /*74e0*/  FFMA.FTZ R15, R15, UR9, -R194.reuse ;  /* 0x000000090f0f7c23 */ /* 0x100fe200080108c2 */
[----:B------:R-:W1:Y:S01]  /*74f0*/  MUFU.TANH R170, R170 ;  /* 0x000000aa00aa7308 */ /* 0x000e620000002400 */
[--C-:B------:R-:W-:Y:S01]  /*7500*/  FFMA.FTZ R20, R20, UR9, -R194.reuse ;  /* 0x0000000914147c23 */ /* 0x100fe200080108c2 */
[----:B----4-:R-:W-:Y:S01]  /*7510*/  FMNMX.FTZ R176, R166, R13, !PT ;  /* 0x0000000da6b07209 */ /* 0x010fe20007810000 */
[--C-:B------:R-:W-:Y:S01]  /*7520*/  FFMA.FTZ R13, R14, UR9, -R194.reuse ;  /* 0x000000090e0d7c23 */ /* 0x100fe200080108c2 */
[--C-:B------:R-:W-:Y:S01]  /*7530*/  FFMA.FTZ R21, R21, UR9, -R194.reuse ;  /* 0x0000000915157c23 */ /* 0x100fe200080108c2 */
[--C-:B------:R-:W-:Y:S01]  /*7540*/  FFMA.FTZ R179, R155, UR9, -R194.reuse ;  /* 0x000000099bb37c23 */ /* 0x100fe200080108c2 */
[--C-:B------:R-:W-:Y:S01]  /*7550*/  FFMA.FTZ R181, R157, UR9, -R194.reuse ;  /* 0x000000099db57c23 */ /* 0x100fe200080108c2 */
[--C-:B------:R-:W-:Y:S01]  /*7560*/  FFMA.FTZ R182, R158, UR9, -R194.reuse ;  /* 0x000000099eb67c23 */ /* 0x100fe200080108c2 */
[----:B------:R-:W2:Y:S01]  /*7570*/  MUFU.TANH R171, R171 ;  /* 0x000000ab00ab7308 */ /* 0x000ea20000002400 */
[----:B0-----:R-:W-:Y:S01]  /*7580*/  FMNMX.FTZ R177, R167, R176, !PT ;  /* 0x000000b0a7b17209 */ /* 0x001fe20007810000 */
[--C-:B------:R-:W-:Y:S01]  /*7590*/  FFMA.FTZ R183, R159, UR9, -R194.reuse ;  /* 0x000000099fb77c23 */ /* 0x100fe200080108c2 */
[--C-:B------:R-:W-:Y:S01]  /*75a0*/  FFMA.FTZ R192, R161, UR9, -R194.reuse ;  /* 0x00000009a1c07c23 */ /* 0x100fe200080108c2 */
[----:B------:R-:W-:-:S04]  /*75b0*/  FFMA.FTZ R193, R164, UR9, -R194 ;  /* 0x00000009a4c17c23 */ /* 0x000fc800080108c2 */
[----:B------:R-:W0:Y:S01]  /*75c0*/  MUFU.TANH R172, R172 ;  /* 0x000000ac00ac7308 */ /* 0x000e220000002400 */
[----:B-1----:R-:W-:Y:S01]  /*75d0*/  FMNMX.FTZ R14, R170, R177, !PT ;  /* 0x000000b1aa0e7209 */ /* 0x002fe20007810000 */
[----:B------:R-:W-:-:S06]  /*75e0*/  FFMA.FTZ R177, R5, UR9, -R194 ;  /* 0x0000000905b17c23 */ /* 0x000fcc00080108c2 */
[----:B------:R-:W1:Y:S01]  /*75f0*/  MUFU.TANH R173, R173 ;  /* 0x000000ad00ad7308 */ /* 0x000e620000002400 */
[----:B--2---:R-:W-:-:S07]  /*7600*/  FMNMX.FTZ R5, R171, R14, !PT ;  /* 0x0000000eab057209 */ /* 0x004fce0007810000 */
[----:B------:R-:W2:Y:S01]  /*7610*/  MUFU.TANH R174, R174 ;  /* 0x000000ae00ae7308 */ /* 0x000ea20000002400 */
[----:B0-----:R-:W-:-:S07]  /*7620*/  FMNMX.FTZ R176, R172, R5, !PT ;  /* 0x00000005acb07209 */ /* 0x001fce0007810000 */
[----:B------:R-:W0:Y:S01]  /*7630*/  MUFU.TANH R175, R175 ;  /* 0x000000af00af7308 */ /* 0x000e220000002400 */
[----:B-1----:R-:W-:-:S07]  /*7640*/  FMNMX.FTZ R5, R173, R176, !PT ;  /* 0x000000b0ad057209 */ /* 0x002fce0007810000 */
[----:B------:R1:W-:Y:S01]  /*7650*/  MUFU.EX2 R14, R177 ;  /* 0x000000b1000e7308 */ /* 0x0003e20000000800 */
[----:B--2---:R-:W-:-:S07]  /*7660*/  FMNMX.FTZ R176, R174, R5, !PT ;  /* 0x00000005aeb07209 */ /* 0x004fce0007810000 */
[----:B------:R2:W3:Y:S01]  /*7670*/  MUFU.EX2 R168, R178 ;  /* 0x000000b200a87308 */ /* 0x0004e20000000800 */
[----:B0-----:R-:W-:Y:S01]  /*7680*/  FMNMX.FTZ R5, R175, R176, !PT ;  /* 0x000000b0af057209 */ /* 0x001fe20007810000 */
[--C-:B------:R-:W-:Y:S01]  /*7690*/  FFMA.FTZ R176, R152, UR9, -R194.reuse ;  /* 0x0000000998b07c23 */ /* 0x100fe200080108c2 */
[--C-:B-1----:R-:W-:Y:S01]  /*76a0*/  FFMA.FTZ R177, R153, UR9, -R194.reuse ;  /* 0x0000000999b17c23 */ /* 0x102fe200080108c2 */
[--C-:B------:R-:W-:Y:S02]  /*76b0*/  FFMA.FTZ R153, R169, UR9, -R194.reuse ;  /* 0x00000009a9997c23 */ /* 0x100fe400080108c2 */
[----:B------:R-:W0:Y:S02]  /*76c0*/  SHFL.BFLY PT, R180, R5, 0x2, 0x1f ;  /* 0x0c401f0005b47f89 */ /* 0x000e2400000e0000 */
[----:B------:R-:W-:Y:S01]  /*76d0*/  MUFU.EX2 R13, R13 ;  /* 0x0000000d000d7308 */ /* 0x000fe20000000800 */
[----:B--2---:R-:W-:-:S07]  /*76e0*/  FFMA.FTZ R178, R154, UR9, -R194 ;  /* 0x000000099ab27c23 */ /* 0x004fce00080108c2 */
[----:B------:R-:W-:Y:S01]  /*76f0*/  MUFU.EX2 R15, R15 ;  /* 0x0000000f000f7308 */ /* 0x000fe20000000800 */
[-C--:B---3--:R-:W-:Y:S01]  /*7700*/  FMUL.FTZ R24, R24, R168.reuse ;  /* 0x000000a818187220 */ /* 0x088fe20000410000 */
        /* <DEDUP_REMOVED lines=11> */
[----:B------:R-:W-:Y:S01]  /*77c0*/  FMUL.FTZ R45, R45, R168 ;  /* 0x000000a82d2d7220 */ /* 0x000fe20000410000 */
[----:B0-----:R-:W-:Y:S01]  /*77d0*/  FMNMX.FTZ R152, R5, R180, !PT ;  /* 0x000000b405987209 */ /* 0x001fe20007810000 */
[----:B------:R-:W-:Y:S01]  /*77e0*/  FFMA.FTZ R180, R156, UR9, -R194 ;  /* 0x000000099cb47c23 */ /* 0x000fe200080108c2 */
[----:B------:R-:W-:Y:S01]  /*77f0*/  IMAD.U32 R156, RZ, RZ, UR7 ;  /* 0x00000007ff9c7e24 */ /* 0x000fe2000f8e00ff */
[----:B------:R-:W-:Y:S01]  /*7800*/  MUFU.EX2 R21, R21 ;  /* 0x0000001500157308 */ /* 0x000fe20000000800 */
[-C--:B------:R-:W-:Y:S01]  /*7810*/  FMUL.FTZ R48, R48, R168.reuse ;  /* 0x000000a830307220 */ /* 0x080fe20000410000 */
        /* <DEDUP_REMOVED lines=22> */
[----:B------:R-:W1:Y:S01]  /*7980*/  MUFU.EX2 R178, R178 ;  /* 0x000000b200b27308 */ /* 0x000e620000000800 */
[-C--:B------:R-:W-:Y:S01]  /*7990*/  FMUL.FTZ R88, R88, R168.reuse ;  /* 0x000000a858587220 */ /* 0x080fe20000410000 */
[----:B0-----:R-:W-:Y:S01]  /*79a0*/  FMNMX.FTZ R5, R152, R5, !PT ;  /* 0x0000000598057209 */ /* 0x001fe20007810000 */
[-C--:B------:R-:W-:Y:S01]  /*79b0*/  FMUL.FTZ R89, R89, R168.reuse ;  /* 0x000000a859597220 */ /* 0x080fe20000410000 */
[-C--:B------:R-:W-:Y:S01]  /*79c0*/  FMUL.FTZ R92, R92, R168.reuse ;  /* 0x000000a85c5c7220 */ /* 0x080fe20000410000 */
[-C--:B------:R-:W-:Y:S01]  /*79d0*/  FMUL.FTZ R93, R93, R168.reuse ;  /* 0x000000a85d5d7220 */ /* 0x080fe20000410000 */
[-C--:B------:R-:W-:Y:S01]  /*79e0*/  FMUL.FTZ R96, R96, R168.reuse ;  /* 0x000000a860607220 */ /* 0x080fe20000410000 */
[C---:B------:R-:W-:Y:S01]  /*79f0*/  FADD.FTZ R152, -R5.reuse, R8 ;  /* 0x0000000805987221 */ /* 0x040fe20000010100 */
[----:B------:R-:W-:Y:S01]  /*7a00*/  FMUL.FTZ R154, R5, UR9 ;  /* 0x00000009059a7c20 */ /* 0x000fe20008410000 */
[----:B------:R0:W-:Y:S01]  /*7a10*/  MUFU.EX2 R8, R153 ;  /* 0x0000009900087308 */ /* 0x0001e20000000800 */
[----:B------:R-:W-:Y:S01]  /*7a20*/  FMUL.FTZ R97, R97, R168 ;  /* 0x000000a861617220 */ /* 0x000fe20000410000 */
[----:B------:R-:W-:Y:S01]  /*7a30*/  FMUL.FTZ R152, R152, UR9 ;  /* 0x0000000998987c20 */ /* 0x000fe20008410000 */
[--C-:B------:R-:W-:Y:S01]  /*7a40*/  FFMA.FTZ R194, R9, UR9, -R154.reuse ;  /* 0x0000000909c27c23 */ /* 0x100fe2000801089a */
[--C-:B------:R-:W-:Y:S01]  /*7a50*/  FFMA.FTZ R9, R10, UR9, -R154.reuse ;  /* 0x000000090a097c23 */ /* 0x100fe2000801089a */
[--C-:B------:R-:W-:Y:S01]  /*7a60*/  FFMA.FTZ R10, R11, UR9, -R154.reuse ;  /* 0x000000090b0a7c23 */ /* 0x100fe2000801089a */
[--C-:B------:R-:W-:Y:S01]  /*7a70*/  FFMA.FTZ R11, R12, UR9, -R154.reuse ;  /* 0x000000090c0b7c23 */ /* 0x100fe2000801089a */
[----:B------:R-:W-:Y:S01]  /*7a80*/  FFMA.FTZ R12, R160, UR9, -R154 ;  /* 0x00000009a00c7c23 */ /* 0x000fe2000801089a */
[----:B------:R2:W3:Y:S01]  /*7a90*/  MUFU.EX2 R169, R152 ;  /* 0x0000009800a97308 */ /* 0x0004e20000000800 */
[----:B0-----:R-:W-:-:S02]  /*7aa0*/  IMAD.MOV R153, RZ, RZ, -R23 ;  /* 0x000000ffff997224 */ /* 0x001fc400078e0a17 */
[--C-:B------:R-:W-:Y:S01]  /*7ab0*/  FFMA.FTZ R195, R162, UR9, -R154.reuse ;  /* 0x00000009a2c37c23 */ /* 0x100fe2000801089a */
[--C-:B------:R-:W-:Y:S01]  /*7ac0*/  FFMA.FTZ R196, R163, UR9, -R154.reuse ;  /* 0x00000009a3c47c23 */ /* 0x100fe2000801089a */
[--C-:B------:R-:W-:Y:S01]  /*7ad0*/  FFMA.FTZ R197, R165, UR9, -R154.reuse ;  /* 0x00000009a5c57c23 */ /* 0x100fe2000801089a */
[--C-:B------:R-:W-:Y:S01]  /*7ae0*/  FFMA.FTZ R198, R166, UR9, -R154.reuse ;  /* 0x00000009a6c67c23 */ /* 0x100fe2000801089a */
[----:B------:R-:W-:Y:S01]  /*7af0*/  ISETP.NE.AND P3, PT, R22, R153, PT ;  /* 0x000000991600720c */ /* 0x000fe20003f65270 */
[--C-:B------:R-:W-:Y:S01]  /*7b00*/  FFMA.FTZ R199, R167, UR9, -R154.reuse ;  /* 0x00000009a7c77c23 */ /* 0x100fe2000801089a */
[--C-:B------:R-:W-:Y:S01]  /*7b10*/  FFMA.FTZ R170, R170, UR9, -R154.reuse ;  /* 0x00000009aaaa7c23 */ /* 0x100fe2000801089a */
[----:B--2---:R-:W-:Y:S02]  /*7b20*/  @!P1 VIADD R152, R200, 0x38840 ;  /* 0x00038840c8989836 */ /* 0x004fe40000000000 */
[--C-:B------:R-:W-:Y:S01]  /*7b30*/  FFMA.FTZ R171, R171, UR9, -R154.reuse ;  /* 0x00000009abab7c23 */ /* 0x100fe2000801089a */
[--C-:B------:R-:W-:Y:S01]  /*7b40*/  FFMA.FTZ R172, R172, UR9, -R154.reuse ;  /* 0x00000009acac7c23 */ /* 0x100fe2000801089a */
[--C-:B------:R-:W-:Y:S01]  /*7b50*/  FFMA.FTZ R173, R173, UR9, -R154.reuse ;  /* 0x00000009adad7c23 */ /* 0x100fe2000801089a */
[----:B------:R-:W-:Y:S01]  /*7b60*/  FFMA.FTZ R174, R174, UR9, -R154 ;  /* 0x00000009aeae7c23 */ /* 0x000fe2000801089a */
[----:B------:R-:W-:Y:S01]  /*7b70*/  @!P1 PRMT R152, RZ, 0x654, R152 ;  /* 0x00000654ff989816 */ /* 0x000fe20000000098 */
[----:B------:R-:W-:Y:S01]  /*7b80*/  FFMA.FTZ R154, R175, UR9, -R154 ;  /* 0x00000009af9a7c23 */ /* 0x000fe2000801089a */
[----:B------:R-:W-:Y:S01]  /*7b90*/  MUFU.EX2 R194, R194 ;  /* 0x000000c200c27308 */ /* 0x000fe20000000800 */
[----:B-1----:R-:W-:Y:S01]  /*7ba0*/  F2FP.BF16.F32.PACK_AB R158, R178, R177 ;  /* 0x000000b1b29e723e */ /* 0x002fe200000010ff */
[----:B------:R0:W-:Y:S01]  /*7bb0*/  @!P1 SYNCS.ARRIVE.TRANS64.RED.A1T0 RZ, [R152+URZ], RZ ;  /* 0x000000ff98ff99a7 */ /* 0x0001e2000810043f */
[----:B------:R-:W-:Y:S01]  /*7bc0*/  @!P3 IMAD R153, R156, 0x40, R17 ;  /* 0x000000409c99b824 */ /* 0x000fe200078e0211 */
[----:B------:R-:W-:Y:S01]  /*7bd0*/  F2FP.BF16.F32.PACK_AB R156, R176, R21 ;  /* 0x00000015b09c723e */ /* 0x000fe200000010ff */
[-C--:B---3--:R-:W-:Y:S01]  /*7be0*/  FMUL.FTZ R26, R26, R169.reuse ;  /* 0x000000a91a1a7220 */ /* 0x088fe20000410000 */
[-C--:B------:R-:W-:Y:S01]  /*7bf0*/  FMUL.FTZ R27, R27, R169.reuse ;  /* 0x000000a91b1b7220 */ /* 0x080fe20000410000 */
[----:B------:R-:W-:Y:S01]  /*7c00*/  FMUL.FTZ R30, R30, R169 ;  /* 0x000000a91e1e7220 */ /* 0x000fe20000410000 */
[----:B------:R-:W-:Y:S01]  /*7c10*/  @!P3 LEA R153, R153, UR37, 0x2 ;  /* 0x000000259999bc11 */ /* 0x000fe2000f8e10ff */
[----:B------:R-:W1:Y:S01]  /*7c20*/  MUFU.EX2 R9, R9 ;  /* 0x0000000900097308 */ /* 0x000e620000000800 */
[----:B0-----:R-:W-:Y:S01]  /*7c30*/  F2FP.BF16.F32.PACK_AB R152, R14, R13 ;  /* 0x0000000d0e98723e */ /* 0x001fe200000010ff */
[-C--:B------:R-:W-:Y:S01]  /*7c40*/  FMUL.FTZ R31, R31, R169.reuse ;  /* 0x000000a91f1f7220 */ /* 0x080fe20000410000 */
[-C--:B------:R-:W-:Y:S01]  /*7c50*/  FMUL.FTZ R34, R34, R169.reuse ;  /* 0x000000a922227220 */ /* 0x080fe20000410000 */
[----:B------:R-:W-:Y:S01]  /*7c60*/  @!P3 STS [R153+0x38400], R168 ;  /* 0x038400a89900b388 */ /* 0x000fe20000000800 */
[-C--:B------:R-:W-:Y:S01]  /*7c70*/  FMUL.FTZ R35, R35, R169.reuse ;  /* 0x000000a923237220 */ /* 0x080fe20000410000 */
[-C--:B------:R-:W-:Y:S01]  /*7c80*/  FMUL.FTZ R38, R38, R169.reuse ;  /* 0x000000a926267220 */ /* 0x080fe20000410000 */
[-C--:B------:R-:W-:Y:S01]  /*7c90*/  FMUL.FTZ R39, R39, R169.reuse ;  /* 0x000000a927277220 */ /* 0x080fe20000410000 */
[----:B------:R1:W-:Y:S01]  /*7ca0*/  @!P3 STS [R153+0x38420], R169 ;  /* 0x038420a99900b388 */ /* 0x0003e20000000800 */
        /* <DEDUP_REMOVED lines=8> */
[----:B------:R-:W0:Y:S01]  /*7d30*/  MUFU.EX2 R11, R11 ;  /* 0x0000000b000b7308 */ /* 0x000e220000000800 */
[----:B-1----:R-:W-:Y:S01]  /*7d40*/  F2FP.BF16.F32.PACK_AB R153, R9, R194 ;  /* 0x000000c20999723e */ /* 0x002fe200000010ff */
        /* <DEDUP_REMOVED lines=15> */
[----:B0-----:R-:W-:Y:S01]  /*7e40*/  F2FP.BF16.F32.PACK_AB R155, R11, R10 ;  /* 0x0000000a0b9b723e */ /* 0x001fe200000010ff */
        /* <DEDUP_REMOVED lines=12> */
[----:B------:R-:W-:Y:S01]  /*7f10*/  FMUL.FTZ R101, R101, R168 ;  /* 0x000000a865657220 */ /* 0x000fe20000410000 */
        /* <DEDUP_REMOVED lines=60> */
[-C--:B------:R-:W-:Y:S01]  /*82e0*/  FMUL.FTZ R150, R150, R169.reuse ;  /* 0x000000a996967220 */ /* 0x080fe20000410000 */
[----:B------:R-:W-:Y:S01]  /*82f0*/  FMUL.FTZ R151, R151, R169 ;  /* 0x000000a997977220 */ /* 0x000fe20000410000 */
[----:B------:R-:W-:Y:S01]  /*8300*/  UMOV UR7, 0x40000040 ;  /* 0x4000004000077882 */ /* 0x000fe20000000000 */
[----:B------:R-:W-:Y:S01]  /*8310*/  FFMA.FTZ R3, R168, R3, R13 ;  /* 0x00000003a8037223 */ /* 0x000fe2000001000d */
[----:B------:R-:W-:Y:S01]  /*8320*/  FFMA.FTZ R6, R169, R6, R194 ;  /* 0x00000006a9067223 */ /* 0x000fe200000100c2 */
[----:B------:R-:W0:Y:S01]  /*8330*/  MUFU.EX2 R171, R171 ;  /* 0x000000ab00ab7308 */ /* 0x000e220000000800 */
[----:B-1----:R-:W-:Y:S01]  /*8340*/  F2FP.BF16.F32.PACK_AB R161, R199, R198 ;  /* 0x000000c6c7a1723e */ /* 0x002fe200000010ff */
[----:B------:R-:W-:Y:S01]  /*8350*/  FADD.FTZ R14, R14, R3 ;  /* 0x000000030e0e7221 */ /* 0x000fe20000010000 */
[----:B------:R-:W-:Y:S01]  /*8360*/  FADD.FTZ R9, R9, R6 ;  /* 0x0000000609097221 */ /* 0x000fe20000010000 */
[----:B------:R-:W-:-:S02]  /*8370*/  @!P1 VIADD R3, R200, 0x38860 ;  /* 0x00038860c8039836 */ /* 0x000fc40000000000 */
[----:B------:R-:W-:Y:S02]  /*8380*/  IMAD.MOV.U32 R13, RZ, RZ, R4 ;  /* 0x000000ffff0d7224 */ /* 0x000fe400078e0004 */
[----:B------:R-:W-:Y:S01]  /*8390*/  FADD.FTZ R10, R10, R9 ;  /* 0x000000090a0a7221 */ /* 0x000fe20000010000 */
[----:B------:R-:W-:Y:S01]  /*83a0*/  MUFU.EX2 R183, R183 ;  /* 0x000000b700b77308 */ /* 0x000fe20000000800 */
[----:B------:R-:W-:Y:S02]  /*83b0*/  @!P1 PRMT R3, RZ, 0x654, R3 ;  /* 0x00000654ff039816 */ /* 0x000fe40000000003 */
[----:B------:R-:W-:-:S04]  /*83c0*/  FADD.FTZ R11, R11, R10 ;  /* 0x0000000a0b0b7221 */ /* 0x000fc80000010000 */
[----:B------:R-:W-:Y:S01]  /*83d0*/  FADD.FTZ R12, R12, R11 ;  /* 0x0000000b0c0c7221 */ /* 0x000fe20000010000 */
[----:B------:R-:W1:Y:S01]  /*83e0*/  MUFU.EX2 R192, R192 ;  /* 0x000000c000c07308 */ /* 0x000e620000000800 */
[----:B0-----:R-:W-:Y:S02]  /*83f0*/  F2FP.BF16.F32.PACK_AB R163, R171, R170 ;  /* 0x000000aaaba3723e */ /* 0x001fe400000010ff */
[----:B------:R-:W-:-:S04]  /*8400*/  FADD.FTZ R195, R195, R12 ;  /* 0x0000000cc3c37221 */ /* 0x000fc80000010000 */
[----:B------:R-:W-:Y:S01]  /*8410*/  FADD.FTZ R196, R196, R195 ;  /* 0x000000c3c4c47221 */ /* 0x000fe20000010000 */
[----:B------:R-:W0:Y:S03]  /*8420*/  MUFU.EX2 R193, R193 ;  /* 0x000000c100c17308 */ /* 0x000e260000000800 */
[----:B------:R-:W-:-:S04]  /*8430*/  FADD.FTZ R197, R197, R196 ;  /* 0x000000c4c5c57221 */ /* 0x000fc80000010000 */
[----:B------:R-:W-:Y:S01]  /*8440*/  FADD.FTZ R198, R198, R197 ;  /* 0x000000c5c6c67221 */ /* 0x000fe20000010000 */
[----:B------:R-:W-:Y:S01]  /*8450*/  MUFU.EX2 R172, R172 ;  /* 0x000000ac00ac7308 */ /* 0x000fe20000000800 */
[----:B-1----:R-:W-:Y:S02]  /*8460*/  F2FP.BF16.F32.PACK_AB R164, R192, R183 ;  /* 0x000000b7c0a4723e */ /* 0x002fe400000010ff */
[----:B------:R-:W-:-:S04]  /*8470*/  FADD.FTZ R199, R199, R198 ;  /* 0x000000c6c7c77221 */ /* 0x000fc80000010000 */
[----:B------:R-:W-:Y:S01]  /*8480*/  FADD.FTZ R170, R170, R199 ;  /* 0x000000c7aaaa7221 */ /* 0x000fe20000010000 */
[----:B------:R-:W1:Y:S01]  /*8490*/  MUFU.EX2 R173, R173 ;  /* 0x000000ad00ad7308 */ /* 0x000e620000000800 */
[----:B0-----:R-:W-:Y:S02]  /*84a0*/  F2FP.BF16.F32.PACK_AB R166, R8, R193 ;  /* 0x000000c108a6723e */ /* 0x001fe400000010ff */
[----:B------:R-:W-:-:S05]  /*84b0*/  FADD.FTZ R171, R171, R170 ;  /* 0x000000aaabab7221 */ /* 0x000fca0000010000 */
[----:B------:R-:W0:Y:S08]  /*84c0*/  MUFU.EX2 R174, R174 ;  /* 0x000000ae00ae7308 */ /* 0x000e300000000800 */
[----:B------:R2:W3:Y:S01]  /*84d0*/  MUFU.EX2 R175, R154 ;  /* 0x0000009a00af7308 */ /* 0x0004e20000000800 */
[----:B-1----:R-:W-:Y:S01]  /*84e0*/  F2FP.BF16.F32.PACK_AB R165, R173, R172 ;  /* 0x000000acada5723e */ /* 0x002fe200000010ff */
[----:B------:R-:W-:-:S04]  /*84f0*/  FADD.FTZ R172, R172, R171 ;  /* 0x000000abacac7221 */ /* 0x000fc80000010000 */
[----:B------:R-:W-:Y:S01]  /*8500*/  FADD.FTZ R173, R173, R172 ;  /* 0x000000acadad7221 */ /* 0x000fe20000010000 */
[----:B--2---:R-:W-:Y:S01]  /*8510*/  F2FP.BF16.F32.PACK_AB R154, R20, R15 ;  /* 0x0000000f149a723e */ /* 0x004fe200000010ff */
[----:B------:R-:W-:Y:S01]  /*8520*/  BAR.SYNC.DEFER_BLOCKING 0xf, 0x100 ;  /* 0x03c4000000007b1d */ /* 0x000fe20000010000 */
[----:B------:R-:W-:Y:S01]  /*8530*/  FADD.FTZ R15, R15, R14 ;  /* 0x0000000e0f0f7221 */ /* 0x000fe20000010000 */
[----:B0-----:R-:W-:-:S03]  /*8540*/  FADD.FTZ R6, R174, R173 ;  /* 0x000000adae067221 */ /* 0x001fc60000010000 */
[----:B------:R-:W-:Y:S01]  /*8550*/  FADD.FTZ R20, R20, R15 ;  /* 0x0000000f14147221 */ /* 0x000fe20000010000 */
[C---:B---3--:R-:W-:Y:S01]  /*8560*/  F2FP.BF16.F32.PACK_AB R167, R175.reuse, R174 ;  /* 0x000000aeafa7723e */ /* 0x048fe200000010ff */
[----:B------:R-:W-:Y:S02]  /*8570*/  FADD.FTZ R6, R175, R6 ;  /* 0x00000006af067221 */ /* 0x000fe40000010000 */
[----:B------:R-:W-:-:S04]  /*8580*/  FADD.FTZ R21, R21, R20 ;  /* 0x0000001415157221 */ /* 0x000fc80000010000 */
[----:B------:R-:W-:-:S04]  /*8590*/  FADD.FTZ R176, R176, R21 ;  /* 0x00000015b0b07221 */ /* 0x000fc80000010000 */
[----:B------:R-:W-:-:S04]  /*85a0*/  FADD.FTZ R177, R177, R176 ;  /* 0x000000b0b1b17221 */ /* 0x000fc80000010000 */
[----:B------:R-:W-:Y:S01]  /*85b0*/  FADD.FTZ R178, R178, R177 ;  /* 0x000000b1b2b27221 */ /* 0x000fe20000010000 */
[----:B------:R0:W-:Y:S03]  /*85c0*/  STSM.16.M88.4 [R184+0x36400], R152 ;  /* 0x03640098b8007844 */ /* 0x0001e60000000200 */
[----:B------:R-:W-:Y:S01]  /*85d0*/  FADD.FTZ R179, R179, R178 ;  /* 0x000000b2b3b37221 */ /* 0x000fe20000010000 */
[----:B------:R0:W-:Y:S03]  /*85e0*/  STSM.16.M88.4 [R185], R156 ;  /* 0x0000009cb9007844 */ /* 0x0001e60000000200 */
[----:B------:R-:W-:Y:S01]  /*85f0*/  FADD.FTZ R180, R180, R179 ;  /* 0x000000b3b4b47221 */ /* 0x000fe20000010000 */
[----:B------:R0:W-:Y:S03]  /*8600*/  STSM.16.M88.4 [R187], R160 ;  /* 0x000000a0bb007844 */ /* 0x0001e60000000200 */
[----:B------:R-:W-:Y:S01]  /*8610*/  FADD.FTZ R181, R181, R180 ;  /* 0x000000b4b5b57221 */ /* 0x000fe20000010000 */
[----:B------:R0:W-:Y:S01]  /*8620*/  STSM.16.M88.4 [R186], R164 ;  /* 0x000000a4ba007844 */ /* 0x0001e20000000200 */
[----:B------:R-:W-:-:S02]  /*8630*/  WARPGROUP.ARRIVE ;  /* 0x00000000000079c5 */ /* 0x000fc40000000000 */
[----:B------:R-:W-:-:S04]  /*8640*/  FADD.FTZ R182, R182, R181 ;  /* 0x000000b5b6b67221 */ /* 0x000fc80000010000 */
[----:B------:R-:W-:Y:S01]  /*8650*/  FADD.FTZ R183, R183, R182 ;  /* 0x000000b6b7b77221 */ /* 0x000fe20000010000 */
[----:B------:R-:W-:Y:S01]  /*8660*/  HGMMA.64x256x16.F32.BF16 R24, R152, gdesc[UR4].tnspB, R24, gsb0 ;  /* 0x43e0000498187df0 */ /* 0x000fe20008001818 */
[----:B------:R-:W-:Y:S01]  /*8670*/  UIADD3 UR6, UR6, 0x180, URZ ;  /* 0x0000018006067890 */ /* 0x000fe2000fffe03f */
[----:B------:R-:W-:Y:S01]  /*8680*/  UMOV UR7, 0x40000040 ;  /* 0x4000004000077882 */ /* 0x000fe20000000000 */
[----:B------:R-:W-:Y:S01]  /*8690*/  FADD.FTZ R192, R192, R183 ;  /* 0x000000b7c0c07221 */ /* 0x000fe20000010000 */
[----:B------:R-:W-:Y:S02]  /*86a0*/  WARPGROUP.DEPBAR.LE gsb0, 0x0 ;  /* 0x00008000000079c5 */ /* 0x000fe40000010000 */
[----:B------:R-:W-:-:S15]  /*86b0*/  WARPGROUP.ARRIVE ;  /* 0x00000000000079c5 */ /* 0x000fde0000000000 */
[----:B------:R-:W-:-:S07]  /*86c0*/  NOP ;  /* 0x0000000000007918 */ /* 0x000fce0000000000 */
        /* <DEDUP_REMOVED lines=10> */
[----:B------:R-:W-:Y:S01]  /*8770*/  HGMMA.64x256x16.F32.BF16 R24, R164, gdesc[UR4].tnspB, R24, gsb0 ;  /* 0x43e00004a4187df0 */ /* 0x000fe20008001818 */
[----:B------:R-:W-:Y:S02]  /*8780*/  UMOV UR7, UR36 ;  /* 0x0000002400077c82 */ /* 0x000fe40008000000 */
        /* <DEDUP_REMOVED lines=12> */
[----:B------:R-:W-:Y:S01]  /*8850*/  MOV R8, R5 ;  /* 0x0000000500087202 */ /* 0x000fe20000000f00 */
[----:B0-----:R-:W-:Y:S06]  /*8860*/  @P2 BRA `(.L_x_799) ;  /* 0xffffffd000642947 */ /* 0x001fec000383ffff */
.L_x_790:
[----:B------:R-:W0:Y:S01]  /*8870*/  SHFL.BFLY PT, R0, R3, 0x2, 0x1f ;  /* 0x0c401f0003007f89 */ /* 0x000e2200000e0000 */
[----:B------:R-:W-:Y:S01]  /*8880*/  MOV R11, UR9 ;  /* 0x00000009000b7c02 */ /* 0x000fe20008000f00 */
[----:B------:R-:W-:Y:S02]  /*8890*/  UIADD3 UR41, UR41, 0x1, URZ ;  /* 0x0000000129297890 */ /* 0x000fe4000fffe03f */
[----:B------:R-:W1:Y:S01]  /*88a0*/  SHFL.BFLY PT, R9, R6, 0x2, 0x1f ;  /* 0x0c401f0006097f89 */ /* 0x000e6200000e0000 */
[----:B------:R-:W-:Y:S08]  /*88b0*/  BAR.ARV 0x8, 0xa0 ;  /* 0x0202800000007b1d */ /* 0x000ff00000002000 */
[----:B------:R-:W-:Y:S01]  /*88c0*/  BAR.SYNC.DEFER_BLOCKING 0xf, 0x100 ;  /* 0x03c4000000007b1d */ /* 0x000fe20000010000 */
[----:B0-----:R-:W-:Y:S01]  /*88d0*/  FADD.FTZ R0, R0, R3 ;  /* 0x0000000300007221 */ /* 0x001fe20000010000 */
[----:B------:R-:W-:-:S02]  /*88e0*/  IMAD.MOV.U32 R3, RZ, RZ, -0x800000 ;  /* 0xff800000ff037424 */ /* 0x000fc400078e00ff */
[----:B-1----:R-:W-:Y:S02]  /*88f0*/  FADD.FTZ R9, R9, R6 ;  /* 0x0000000609097221 */ /* 0x002fe40000010000 */
[----:B------:R-:W0:Y:S04]  /*8900*/  SHFL.BFLY PT, R7, R0, 0x1, 0x1f ;  /* 0x0c201f0000077f89 */ /* 0x000e2800000e0000 */
[----:B------:R-:W1:Y:S01]  /*8910*/  SHFL.BFLY PT, R8, R9, 0x1, 0x1f ;  /* 0x0c201f0009087f89 */ /* 0x000e6200000e0000 */
[----:B0-----:R-:W-:Y:S01]  /*8920*/  FADD.FTZ R21, R0, R7 ;  /* 0x0000000700157221 */ /* 0x001fe20000010000 */
[----:B------:R-:W-:Y:S02]  /*8930*/  IMAD.MOV R7, RZ, RZ, -R23 ;  /* 0x000000ffff077224 */ /* 0x000fe400078e0a17 */
[----:B-1----:R-:W-:-:S02]  /*8940*/  FADD.FTZ R15, R9, R8 ;  /* 0x00000008090f7221 */ /* 0x002fc40000010000 */
[----:B------:R-:W-:Y:S01]  /*8950*/  FSETP.NE.FTZ.AND P1, PT, R21, RZ, PT ;  /* 0x000000ff1500720b */ /* 0x000fe20003f35000 */
[----:B------:R-:W-:Y:S01]  /*8960*/  IMAD.U32 R8, RZ, RZ, UR36 ;  /* 0x00000024ff087e24 */ /* 0x000fe2000f8e00ff */
[----:B------:R-:W-:Y:S02]  /*8970*/  ISETP.NE.AND P0, PT, R22, R7, PT ;  /* 0x000000071600720c */ /* 0x000fe40003f05270 */
[----:B------:R-:W-:Y:S02]  /*8980*/  CS2R R6, SRZ ;  /* 0x0000000000067805 */ /* 0x000fe4000001ff00 */
[----:B------:R-:W-:Y:S01]  /*8990*/  FSETP.NE.FTZ.AND P2, PT, R15, RZ, PT ;  /* 0x000000ff0f00720b */ /* 0x000fe20003f55000 */
[----:B------:R-:W-:-:S04]  /*89a0*/  UIADD3 UR36, UR36, 0x1, URZ ;  /* 0x0000000124247890 */ /* 0x000fc8000fffe03f */
[----:B------:R-:W-:Y:S02]  /*89b0*/  UISETP.NE.AND UP0, UPT, UR36, 0x2, UPT ;  /* 0x000000022400788c */ /* 0x000fe4000bf05270 */
[----:B------:R-:W0:Y:S02]  /*89c0*/  @P1 MUFU.RCP R7, R21 ;  /* 0x0000001500071308 */ /* 0x000e240000001000 */
[----:B------:R-:W-:Y:S01]  /*89d0*/  USEL UR4, URZ, 0x1, UP0 ;  /* 0x000000013f047887 */ /* 0x000fe20008000000 */
[----:B------:R-:W-:Y:S01]  /*89e0*/  @!P0 IMAD R0, R8, 0x40, R17 ;  /* 0x0000004008008824 */ /* 0x000fe200078e0211 */
[----:B------:R-:W-:-:S04]  /*89f0*/  USEL UR36, UR36, URZ, UP0 ;  /* 0x0000003f24247287 */ /* 0x000fc80008000000 */
[----:B------:R-:W-:Y:S01]  /*8a00*/  @!P0 LEA R9, R0, UR37, 0x2 ;  /* 0x0000002500098c11 */ /* 0x000fe2000f8e10ff */
[----:B------:R-:W1:Y:S01]  /*8a10*/  @P2 MUFU.RCP R6, R15 ;  /* 0x0000000f00062308 */ /* 0x000e620000001000 */
[----:B------:R-:W-:Y:S01]  /*8a20*/  IMAD.MOV.U32 R0, RZ, RZ, -0x800000 ;  /* 0xff800000ff007424 */ /* 0x000fe200078e00ff */
[----:B------:R-:W-:-:S06]  /*8a30*/  LOP3.LUT R2, R2, UR4, RZ, 0x3c, !PT ;  /* 0x0000000402027c12 */ /* 0x000fcc000f8e3cff */
[----:B------:R-:W2:Y:S01]  /*8a40*/  @P1 MUFU.LG2 R21, R21 ;  /* 0x0000001500151308 */ /* 0x000ea20000000c00 */
[-C--:B0-----:R-:W-:Y:S01]  /*8a50*/  FMUL.FTZ R8, R25, R7.reuse ;  /* 0x0000000719087220 */ /* 0x081fe20000410000 */
[----:B------:R0:W-:Y:S01]  /*8a60*/  @!P0 STS [R9+0x38400], R7 ;  /* 0x0384000709008388 */ /* 0x0001e20000000800 */
[-C--:B------:R-:W-:Y:S01]  /*8a70*/  FMUL.FTZ R10, R29, R7.reuse ;  /* 0x000000071d0a7220 */ /* 0x080fe20000410000 */
[----:B------:R-:W-:Y:S02]  /*8a80*/  IMAD.U32 R29, RZ, RZ, UR9 ;  /* 0x00000009ff1d7e24 */ /* 0x000fe4000f8e00ff */
[-C--:B------:R-:W-:Y:S01]  /*8a90*/  FMUL.FTZ R167, R24, R7.reuse ;  /* 0x0000000718a77220 */ /* 0x080fe20000410000 */
[-C--:B------:R-:W-:Y:S01]  /*8aa0*/  FMUL.FTZ R20, R28, R7.reuse ;  /* 0x000000071c147220 */ /* 0x080fe20000410000 */
[-C--:B------:R-:W-:Y:S01]  /*8ab0*/  FMUL.FTZ R163, R32, R7.reuse ;  /* 0x0000000720a37220 */ /* 0x080fe20000410000 */
        /* <DEDUP_REMOVED lines=61> */
[----:B0-----:R-:W-:Y:S01]  /*8e90*/  @P1 FMUL.FTZ R7, R11, 0.69314718246459960938 ;  /* 0x3f3172180b071820 */ /* 0x001fe20000410000 */
[----:B------:R-:W-:Y:S01]  /*8ea0*/  @P2 FMUL.FTZ R29, R29, 0.69314718246459960938 ;  /* 0x3f3172181d1d2820 */ /* 0x000fe20000410000 */
[----:B--2---:R-:W-:Y:S01]  /*8eb0*/  @P1 FMUL.FTZ R24, R21, 0.69314718246459960938 ;  /* 0x3f31721815181820 */ /* 0x004fe20000410000 */
[----:B---3--:R-:W-:Y:S01]  /*8ec0*/  @P2 FMUL.FTZ R28, R25, 0.69314718246459960938 ;  /* 0x3f317218191c2820 */ /* 0x008fe20000410000 */
[-C--:B-1----:R-:W-:Y:S01]  /*8ed0*/  FMUL.FTZ R9, R26, R6.reuse ;  /* 0x000000061a097220 */ /* 0x082fe20000410000 */
[-C--:B------:R-:W-:Y:S01]  /*8ee0*/  FMUL.FTZ R11, R30, R6.reuse ;  /* 0x000000061e0b7220 */ /* 0x080fe20000410000 */
        /* <DEDUP_REMOVED lines=66> */
.L_x_776:
        /* <DEDUP_REMOVED lines=15> */
[----:B------:R-:W-:Y:S01]  /*9400*/  F2FP.BF16.F32.PACK_AB R10, R10, R20 ;  /* 0x000000140a0a723e */ /* 0x000fe200000010ff */
[----:B------:R-:W-:Y:S01]  /*9410*/  ULDC.64 UR10, c[0x0][0x208] ;  /* 0x00008200000a7ab9 */ /* 0x000fe20000000a00 */
        /* <DEDUP_REMOVED lines=15> */
[----:B------:R-:W-:Y:S01]  /*9510*/  UISETP.NE.U32.AND UP0, UPT, UR6, URZ, UPT ;  /* 0x0000003f0600728c */ /* 0x000fe2000bf05070 */
[----:B------:R-:W-:Y:S01]  /*9520*/  F2FP.BF16.F32.PACK_AB R64, R65, R64 ;  /* 0x000000404140723e */ /* 0x000fe200000010ff */
[----:B------:R-:W-:Y:S01]  /*9530*/  IMAD.WIDE R130, R190, 0x2, R146 ;  /* 0x00000002be827825 */ /* 0x000fe200078e0292 */
[----:B------:R-:W-:Y:S01]  /*9540*/  F2FP.BF16.F32.PACK_AB R58, R61, R60 ;  /* 0x0000003c3d3a723e */ /* 0x000fe200000010ff */
[----:B------:R-:W-:Y:S01]  /*9550*/  UISETP.NE.AND.EX UP0, UPT, UR7, URZ, UPT, UP0 ;  /* 0x0000003f0700728c */ /* 0x000fe2000bf05300 */
[----:B------:R-:W-:Y:S01]  /*9560*/  F2FP.BF16.F32.PACK_AB R59, R63, R62 ;  /* 0x0000003e3f3b723e */ /* 0x000fe200000010ff */
[----:B------:R-:W-:Y:S01]  /*9570*/  UIADD3 UR4, UP1, UR8, UR6, URZ ;  /* 0x0000000608047290 */ /* 0x000fe2000ff3e03f */
[----:B------:R-:W-:-:S02]  /*9580*/  IADD3 R173, P1, R130, 0x20, RZ ;  /* 0x0000002082ad7810 */ /* 0x000fc40007f3e0ff */
[C---:B------:R-:W-:Y:S01]  /*9590*/  LOP3.LUT R21, R130.reuse, 0x380, RZ, 0xc0, !PT ;  /* 0x0000038082157812 */ /* 0x040fe200078ec0ff */
[----:B------:R-:W-:Y:S01]  /*95a0*/  UIADD3.X UR6, UR9, UR7, URZ, UP1, !UPT ;  /* 0x0000000709067290 */ /* 0x000fe20008ffe43f */
[C---:B------:R-:W-:Y:S01]  /*95b0*/  IADD3 R177, P0, R130.reuse, 0x40, RZ ;  /* 0x0000004082b17810 */ /* 0x040fe20007f1e0ff */
[--C-:B------:R-:W-:Y:S01]  /*95c0*/  IMAD.X R25, RZ, RZ, R131.reuse, P1 ;  /* 0x000000ffff197224 */ /* 0x100fe200008e0683 */
[C---:B------:R-:W-:Y:S02]  /*95d0*/  IADD3 R179, P4, R130.reuse, 0x60, RZ ;  /* 0x0000006082b37810 */ /* 0x040fe40007f9e0ff */
[C---:B------:R-:W-:Y:S01]  /*95e0*/  IADD3 R181, P3, R130.reuse, 0x2000, RZ ;  /* 0x0000200082b57810 */ /* 0x040fe20007f7e0ff */
[--C-:B------:R-:W-:Y:S01]  /*95f0*/  IMAD.X R29, RZ, RZ, R131.reuse, P0 ;  /* 0x000000ffff1d7224 */ /* 0x100fe200000e0683 */
[C---:B------:R-:W-:Y:S01]  /*9600*/  IADD3 R193, P5, R130.reuse, 0x2040, RZ ;  /* 0x0000204082c17810 */ /* 0x040fe20007fbe0ff */
[--C-:B------:R-:W-:Y:S01]  /*9610*/  IMAD.X R33, RZ, RZ, R131.reuse, P4 ;  /* 0x000000ffff217224 */ /* 0x100fe200020e0683 */
[C---:B------:R-:W-:Y:S01]  /*9620*/  IADD3 R195, P2, R130.reuse, 0x2060, RZ ;  /* 0x0000206082c37810 */ /* 0x040fe20007f5e0ff */
[--C-:B------:R-:W-:Y:S01]  /*9630*/  IMAD.X R87, RZ, RZ, R131.reuse, P3 ;  /* 0x000000ffff577224 */ /* 0x100fe200018e0683 */
[C---:B------:R-:W-:Y:S01]  /*9640*/  IADD3 R197, P1, R130.reuse, 0x4000, RZ ;  /* 0x0000400082c57810 */ /* 0x040fe20007f3e0ff */
[--C-:B------:R-:W-:Y:S01]  /*9650*/  IMAD.X R95, RZ, RZ, R131.reuse, P5 ;  /* 0x000000ffff5f7224 */ /* 0x100fe200028e0683 */
[----:B------:R-:W-:Y:S01]  /*9660*/  IADD3 R183, P6, R130, 0x2020, RZ ;  /* 0x0000202082b77810 */ /* 0x000fe20007fde0ff */
[--C-:B------:R-:W-:Y:S01]  /*9670*/  IMAD.X R99, RZ, RZ, R131.reuse, P2 ;  /* 0x000000ffff637224 */ /* 0x100fe200010e0683 */
[----:B------:R-:W-:Y:S01]  /*9680*/  SHF.R.U64 R21, R21, 0x3, RZ ;  /* 0x0000000315157819 */ /* 0x000fe200000012ff */
[----:B------:R-:W-:Y:S01]  /*9690*/  IMAD.X R103, RZ, RZ, R131, P1 ;  /* 0x000000ffff677224 */ /* 0x000fe200008e0683 */
[----:B------:R-:W-:-:S02]  /*96a0*/  IADD3.X R91, RZ, R131, RZ, P6, !PT ;  /* 0x00000083ff5b7210 */ /* 0x000fc400037fe4ff */
[----:B------:R-:W-:Y:S02]  /*96b0*/  LOP3.LUT R24, R173, 0x380, RZ, 0xc0, !PT ;  /* 0x00000380ad187812 */ /* 0x000fe400078ec0ff */
[C---:B------:R-:W-:Y:S02]  /*96c0*/  IADD3 R199, P0, R130.reuse, 0x4020, RZ ;  /* 0x0000402082c77810 */ /* 0x040fe40007f1e0ff */
[C---:B------:R-:W-:Y:S02]  /*96d0*/  IADD3 R201, P4, R130.reuse, 0x4040, RZ ;  /* 0x0000404082c97810 */ /* 0x040fe40007f9e0ff */
[C---:B------:R-:W-:Y:S01]  /*96e0*/  IADD3 R203, P3, R130.reuse, 0x4060, RZ ;  /* 0x0000406082cb7810 */ /* 0x040fe20007f7e0ff */
[--C-:B------:R-:W-:Y:S01]  /*96f0*/  IMAD.X R107, RZ, RZ, R131.reuse, P0 ;  /* 0x000000ffff6b7224 */ /* 0x100fe200000e0683 */
[C---:B------:R-:W-:Y:S02]  /*9700*/  IADD3 R205, P6, R130.reuse, 0x6000, RZ ;  /* 0x0000600082cd7810 */ /* 0x040fe40007fde0ff */
[C---:B------:R-:W-:Y:S01]  /*9710*/  IADD3 R4, P5, R130.reuse, 0x6020, RZ ;  /* 0x0000602082047810 */ /* 0x040fe20007fbe0ff */
[--C-:B------:R-:W-:Y:S01]  /*9720*/  IMAD.X R115, RZ, RZ, R131.reuse, P3 ;  /* 0x000000ffff737224 */ /* 0x100fe200018e0683 */
[C---:B------:R-:W-:Y:S01]  /*9730*/  IADD3 R126, P2, R130.reuse, 0x6040, RZ ;  /* 0x00006040827e7810 */ /* 0x040fe20007f5e0ff */
[--C-:B------:R-:W-:Y:S01]  /*9740*/  IMAD.X R119, RZ, RZ, R131.reuse, P6 ;  /* 0x000000ffff777224 */ /* 0x100fe200030e0683 */
[----:B------:R-:W-:Y:S01]  /*9750*/  IADD3 R6, P1, R130, 0x6060, RZ ;  /* 0x0000606082067810 */ /* 0x000fe20007f3e0ff */
[--C-:B------:R-:W-:Y:S01]  /*9760*/  IMAD.X R123, RZ, RZ, R131.reuse, P5 ;  /* 0x000000ffff7b7224 */ /* 0x100fe200028e0683 */
[----:B------:R-:W-:Y:S01]  /*9770*/  LOP3.LUT R28, R177, 0x380, RZ, 0xc0, !PT ;  /* 0x00000380b11c7812 */ /* 0x000fe200078ec0ff */
[----:B------:R-:W-:Y:S01]  /*9780*/  IMAD.X R127, RZ, RZ, R131, P2 ;  /* 0x000000ffff7f7224 */ /* 0x000fe200010e0683 */
[----:B------:R-:W-:-:S02]  /*9790*/  LOP3.LUT R130, R21, R130, RZ, 0x3c, !PT ;  /* 0x0000008215827212 */ /* 0x000fc400078e3cff */
[----:B------:R-:W-:Y:S02]  /*97a0*/  LOP3.LUT R32, R179, 0x380, RZ, 0xc0, !PT ;  /* 0x00000380b3207812 */ /* 0x000fe400078ec0ff */
[----:B------:R-:W-:Y:S02]  /*97b0*/  LOP3.LUT R86, R181, 0x380, RZ, 0xc0, !PT ;  /* 0x00000380b5567812 */ /* 0x000fe400078ec0ff */
[----:B------:R-:W-:Y:S02]  /*97c0*/  SHF.R.U64 R24, R24, 0x3, RZ ;  /* 0x0000000318187819 */ /* 0x000fe400000012ff */
[----:B------:R-:W-:Y:S02]  /*97d0*/  LOP3.LUT R90, R183, 0x380, RZ, 0xc0, !PT ;  /* 0x00000380b75a7812 */ /* 0x000fe400078ec0ff */
[----:B------:R-:W-:Y:S02]  /*97e0*/  SHF.R.U64 R28, R28, 0x3, RZ ;  /* 0x000000031c1c7819 */ /* 0x000fe400000012ff */
[----:B------:R-:W-:-:S02]  /*97f0*/  LOP3.LUT R94, R193, 0x380, RZ, 0xc0, !PT ;  /* 0x00000380c15e7812 */ /* 0x000fc400078ec0ff */
[----:B------:R-:W-:Y:S02]  /*9800*/  SHF.R.U64 R32, R32, 0x3, RZ ;  /* 0x0000000320207819 */ /* 0x000fe400000012ff */
[----:B------:R-:W-:Y:S02]  /*9810*/  LOP3.LUT R98, R195, 0x380, RZ, 0xc0, !PT ;  /* 0x00000380c3627812 */ /* 0x000fe400078ec0ff */
[----:B------:R-:W-:Y:S02]  /*9820*/  MOV R130, R130 ;  /* 0x0000008200827202 */ /* 0x000fe40000000f00 */
[----:B------:R-:W-:Y:S02]  /*9830*/  SHF.R.U64 R86, R86, 0x3, RZ ;  /* 0x0000000356567819 */ /* 0x000fe400000012ff */
[----:B------:R-:W-:Y:S01]  /*9840*/  LOP3.LUT R102, R197, 0x380, RZ, 0xc0, !PT ;  /* 0x00000380c5667812 */ /* 0x000fe200078ec0ff */
[----:B------:R0:W-:Y:S01]  /*9850*/  STSM.16.M88.4 [R130], R8 ;  /* 0x0000000882007844 */ /* 0x0001e20000000200 */
[----:B------:R-:W-:-:S02]  /*9860*/  LOP3.LUT R24, R24, R173, RZ, 0x3c, !PT ;  /* 0x000000ad18187212 */ /* 0x000fc400078e3cff */
[----:B------:R-:W-:Y:S02]  /*9870*/  SHF.R.U64 R90, R90, 0x3, RZ ;  /* 0x000000035a5a7819 */ /* 0x000fe400000012ff */
[----:B------:R-:W-:Y:S02]  /*9880*/  LOP3.LUT R106, R199, 0x380, RZ, 0xc0, !PT ;  /* 0x00000380c76a7812 */ /* 0x000fe400078ec0ff */
[----:B------:R-:W-:Y:S02]  /*9890*/  LOP3.LUT R28, R28, R177, RZ, 0x3c, !PT ;  /* 0x000000b11c1c7212 */ /* 0x000fe400078e3cff */
[----:B------:R-:W-:Y:S02]  /*98a0*/  SHF.R.U64 R94, R94, 0x3, RZ ;  /* 0x000000035e5e7819 */ /* 0x000fe400000012ff */
[----:B------:R-:W-:Y:S02]  /*98b0*/  LOP3.LUT R110, R201, 0x380, RZ, 0xc0, !PT ;  /* 0x00000380c96e7812 */ /* 0x000fe400078ec0ff */
[----:B------:R-:W-:-:S02]  /*98c0*/  LOP3.LUT R114, R203, 0x380, RZ, 0xc0, !PT ;  /* 0x00000380cb727812 */ /* 0x000fc400078ec0ff */
[----:B------:R-:W-:Y:S02]  /*98d0*/  LOP3.LUT R32, R32, R179, RZ, 0x3c, !PT ;  /* 0x000000b320207212 */ /* 0x000fe400078e3cff */
[----:B------:R-:W-:Y:S02]  /*98e0*/  SHF.R.U64 R98, R98, 0x3, RZ ;  /* 0x0000000362627819 */ /* 0x000fe400000012ff */
[----:B------:R-:W-:Y:S02]  /*98f0*/  LOP3.LUT R27, R4, 0x380, RZ, 0xc0, !PT ;  /* 0x00000380041b7812 */ /* 0x000fe400078ec0ff */
[----:B------:R-:W-:Y:S02]  /*9900*/  LOP3.LUT R86, R86, R181, RZ, 0x3c, !PT ;  /* 0x000000b556567212 */ /* 0x000fe400078e3cff */
[----:B------:R-:W-:Y:S02]  /*9910*/  SHF.R.U64 R102, R102, 0x3, RZ ;  /* 0x0000000366667819 */ /* 0x000fe400000012ff */
[----:B------:R-:W-:-:S02]  /*9920*/  LOP3.LUT R118, R205, 0x380, RZ, 0xc0, !PT ;  /* 0x00000380cd767812 */ /* 0x000fc400078ec0ff */
[-C--:B------:R-:W-:Y:S02]  /*9930*/  IADD3.X R111, RZ, R131.reuse, RZ, P4, !PT ;  /* 0x00000083ff6f7210 */ /* 0x080fe400027fe4ff */
[----:B------:R-:W-:Y:S02]  /*9940*/  IADD3.X R21, RZ, R131, RZ, P1, !PT ;  /* 0x00000083ff157210 */ /* 0x000fe40000ffe4ff */
[----:B------:R-:W-:Y:S02]  /*9950*/  LOP3.LUT R90, R90, R183, RZ, 0x3c, !PT ;  /* 0x000000b75a5a7212 */ /* 0x000fe400078e3cff */
[----:B------:R-:W-:Y:S02]  /*9960*/  SHF.R.U64 R106, R106, 0x3, RZ ;  /* 0x000000036a6a7819 */ /* 0x000fe400000012ff */
[----:B------:R-:W-:Y:S02]  /*9970*/  MOV R25, R24 ;  /* 0x0000001800197202 */ /* 0x000fe40000000f00 */
[----:B0-----:R-:W-:-:S02]  /*9980*/  F2FP.BF16.F32.PACK_AB R8, R14, R163 ;  /* 0x000000a30e08723e */ /* 0x001fc400000010ff */
[----:B------:R-:W-:Y:S02]  /*9990*/  F2FP.BF16.F32.PACK_AB R9, R35, R34 ;  /* 0x000000222309723e */ /* 0x000fe400000010ff */
[----:B------:R-:W-:Y:S02]  /*99a0*/  F2FP.BF16.F32.PACK_AB R10, R37, R160 ;  /* 0x000000a0250a723e */ /* 0x000fe400000010ff */
[----:B------:R-:W-:Y:S02]  /*99b0*/  F2FP.BF16.F32.PACK_AB R11, R39, R38 ;  /* 0x00000026270b723e */ /* 0x000fe400000010ff */
[----:B------:R-:W-:Y:S02]  /*99c0*/  LOP3.LUT R94, R94, R193, RZ, 0x3c, !PT ;  /* 0x000000c15e5e7212 */ /* 0x000fe400078e3cff */
[----:B------:R-:W-:Y:S01]  /*99d0*/  SHF.R.U64 R110, R110, 0x3, RZ ;  /* 0x000000036e6e7819 */ /* 0x000fe200000012ff */
[----:B------:R0:W-:Y:S01]  /*99e0*/  STSM.16.M88.4 [R25], R8 ;  /* 0x0000000819007844 */ /* 0x0001e20000000200 */
[----:B------:R-:W-:-:S02]  /*99f0*/  SHF.R.U64 R114, R114, 0x3, RZ ;  /* 0x0000000372727819 */ /* 0x000fc400000012ff */
[----:B------:R-:W-:Y:S02]  /*9a00*/  LOP3.LUT R131, R126, 0x380, RZ, 0xc0, !PT ;  /* 0x000003807e837812 */ /* 0x000fe400078ec0ff */
[----:B------:R-:W-:Y:S02]  /*9a10*/  LOP3.LUT R167, R6, 0x380, RZ, 0xc0, !PT ;  /* 0x0000038006a77812 */ /* 0x000fe400078ec0ff */
[----:B------:R-:W-:Y:S02]  /*9a20*/  MOV R28, R28 ;  /* 0x0000001c001c7202 */ /* 0x000fe40000000f00 */
[----:B------:R-:W-:Y:S02]  /*9a30*/  F2FP.BF16.F32.PACK_AB R14, R45, R44 ;  /* 0x0000002c2d0e723e */ /* 0x000fe400000010ff */
[----:B------:R-:W-:Y:S02]  /*9a40*/  LOP3.LUT R98, R98, R195, RZ, 0x3c, !PT ;  /* 0x000000c362627212 */ /* 0x000fe400078e3cff */
[----:B------:R-:W-:Y:S01]  /*9a50*/  SHF.R.U64 R27, R27, 0x3, RZ ;  /* 0x000000031b1b7819 */ /* 0x000fe200000012ff */
[----:B------:R1:W-:Y:S01]  /*9a60*/  STSM.16.M88.4 [R28], R12 ;  /* 0x0000000c1c007844 */ /* 0x0003e20000000200 */
[----:B------:R-:W-:Y:S01]  /*9a70*/  MOV R32, R32 ;  /* 0x0000002000207202 */ /* 0x000fe20000000f00 */
[----:B0-----:R-:W-:Y:S01]  /*9a80*/  IMAD.U32 R10, RZ, RZ, UR4 ;  /* 0x00000004ff0a7e24 */ /* 0x001fe2000f8e00ff */
[----:B------:R-:W-:Y:S01]  /*9a90*/  LOP3.LUT R102, R102, R197, RZ, 0x3c, !PT ;  /* 0x000000c566667212 */ /* 0x000fe200078e3cff */
[----:B------:R-:W-:Y:S01]  /*9aa0*/  IMAD.U32 R11, RZ, RZ, UR6 ;  /* 0x00000006ff0b7e24 */ /* 0x000fe2000f8e00ff */
[----:B------:R-:W-:Y:S01]  /*9ab0*/  SHF.R.U64 R118, R118, 0x3, RZ ;  /* 0x0000000376767819 */ /* 0x000fe200000012ff */
[----:B------:R-:W-:Y:S01]  /*9ac0*/  STSM.16.M88.4 [R32], R48 ;  /* 0x0000003020007844 */ /* 0x000fe20000000200 */
[----:B------:R-:W-:Y:S01]  /*9ad0*/  MOV R86, R86 ;  /* 0x0000005600567202 */ /* 0x000fe20000000f00 */
[----:B------:R-:W-:Y:S01]  /*9ae0*/  ULDC.64 UR6, c[0x0][0xce0] ;  /* 0x0003380000067ab9 */ /* 0x000fe20000000a00 */
[----:B------:R-:W-:-:S02]  /*9af0*/  F2FP.BF16.F32.PACK_AB R65, R67, R66 ;  /* 0x000000424341723e */ /* 0x000fc400000010ff */
[----:B------:R-:W-:Y:S01]  /*9b00*/  F2FP.BF16.F32.PACK_AB R72, R73, R72 ;  /* 0x000000484948723e */ /* 0x000fe200000010ff */
[----:B------:R-:W-:Y:S01]  /*9b10*/  STSM.16.M88.4 [R86], R56 ;  /* 0x0000003856007844 */ /* 0x000fe20000000200 */
[----:B------:R-:W-:Y:S02]  /*9b20*/  LOP3.LUT R106, R106, R199, RZ, 0x3c, !PT ;  /* 0x000000c76a6a7212 */ /* 0x000fe400078e3cff */
[----:B------:R-:W-:Y:S02]  /*9b30*/  MOV R24, R90 ;  /* 0x0000005a00187202 */ /* 0x000fe40000000f00 */
[----:B------:R-:W-:Y:S02]  /*9b40*/  F2FP.BF16.F32.PACK_AB R66, R69, R68 ;  /* 0x000000444542723e */ /* 0x000fe400000010ff */
[----:B------:R-:W-:Y:S02]  /*9b50*/  F2FP.BF16.F32.PACK_AB R67, R71, R70 ;  /* 0x000000464743723e */ /* 0x000fe400000010ff */
[----:B------:R-:W-:-:S02]  /*9b60*/  F2FP.BF16.F32.PACK_AB R73, R75, R74 ;  /* 0x0000004a4b49723e */ /* 0x000fc400000010ff */
[----:B------:R-:W-:Y:S01]  /*9b70*/  F2FP.BF16.F32.PACK_AB R80, R81, R80 ;  /* 0x000000505150723e */ /* 0x000fe200000010ff */
[----:B------:R-:W-:Y:S01]  /*9b80*/  STSM.16.M88.4 [R24], R64 ;  /* 0x0000004018007844 */ /* 0x000fe20000000200 */
[----:B------:R-:W-:Y:S02]  /*9b90*/  LOP3.LUT R110, R110, R201, RZ, 0x3c, !PT ;  /* 0x000000c96e6e7212 */ /* 0x000fe400078e3cff */
[----:B------:R-:W-:Y:S02]  /*9ba0*/  LOP3.LUT R114, R114, R203, RZ, 0x3c, !PT ;  /* 0x000000cb72727212 */ /* 0x000fe400078e3cff */
[----:B------:R-:W-:Y:S02]  /*9bb0*/  SHF.R.U64 R131, R131, 0x3, RZ ;  /* 0x0000000383837819 */ /* 0x000fe400000012ff */
[----:B------:R-:W-:Y:S02]  /*9bc0*/  SHF.R.U64 R167, R167, 0x3, RZ ;  /* 0x00000003a7a77819 */ /* 0x000fe400000012ff */
[----:B------:R-:W-:-:S02]  /*9bd0*/  MOV R94, R94 ;  /* 0x0000005e005e7202 */ /* 0x000fc40000000f00 */
[----:B------:R-:W-:Y:S02]  /*9be0*/  F2FP.BF16.F32.PACK_AB R74, R77, R76 ;  /* 0x0000004c4d4a723e */ /* 0x000fe400000010ff */
[----:B------:R-:W-:Y:S02]  /*9bf0*/  F2FP.BF16.F32.PACK_AB R75, R79, R78 ;  /* 0x0000004e4f4b723e */ /* 0x000fe400000010ff */
[----:B------:R-:W-:Y:S02]  /*9c00*/  F2FP.BF16.F32.PACK_AB R81, R83, R82 ;  /* 0x000000525351723e */ /* 0x000fe400000010ff */
[----:B------:R-:W-:Y:S01]  /*9c10*/  LOP3.LUT R122, R27, R4, RZ, 0x3c, !PT ;  /* 0x000000041b7a7212 */ /* 0x000fe200078e3cff */
[----:B------:R-:W-:Y:S01]  /*9c20*/  STSM.16.M88.4 [R94], R72 ;  /* 0x000000485e007844 */ /* 0x000fe20000000200 */
[----:B------:R-:W-:Y:S02]  /*9c30*/  MOV R98, R98 ;  /* 0x0000006200627202 */ /* 0x000fe40000000f00 */
[----:B------:R-:W-:-:S02]  /*9c40*/  F2FP.BF16.F32.PACK_AB R82, R85, R84 ;  /* 0x000000545552723e */ /* 0x000fc400000010ff */
[----:B------:R-:W-:Y:S02]  /*9c50*/  F2FP.BF16.F32.PACK_AB R83, R30, R26 ;  /* 0x0000001a1e53723e */ /* 0x000fe400000010ff */
[----:B------:R-:W-:Y:S02]  /*9c60*/  F2FP.BF16.F32.PACK_AB R88, R89, R88 ;  /* 0x000000585958723e */ /* 0x000fe400000010ff */
[----:B------:R-:W-:Y:S01]  /*9c70*/  LOP3.LUT R118, R118, R205, RZ, 0x3c, !PT ;  /* 0x000000cd76767212 */ /* 0x000fe200078e3cff */
[----:B------:R-:W-:Y:S01]  /*9c80*/  STSM.16.M88.4 [R98], R80 ;  /* 0x0000005062007844 */ /* 0x000fe20000000200 */
[----:B------:R-:W-:Y:S02]  /*9c90*/  MOV R102, R102 ;  /* 0x0000006600667202 */ /* 0x000fe40000000f00 */
[----:B------:R-:W-:Y:S02]  /*9ca0*/  F2FP.BF16.F32.PACK_AB R89, R40, R36 ;  /* 0x000000242859723e */ /* 0x000fe400000010ff */
        /* <DEDUP_REMOVED lines=8> */
[----:B------:R-:W-:Y:S02]  /*9d30*/  F2FP.BF16.F32.PACK_AB R157, R158, R157 ;  /* 0x0000009d9e9d723e */ /* 0x000fe400000010ff */
[----:B------:R-:W-:Y:S01]  /*9d40*/  LOP3.LUT R126, R131, R126, RZ, 0x3c, !PT ;  /* 0x0000007e837e7212 */ /* 0x000fe200078e3cff */
[----:B------:R-:W-:Y:S01]  /*9d50*/  STSM.16.M88.4 [R106], R152 ;  /* 0x000000986a007844 */ /* 0x000fe20000000200 */
[----:B------:R-:W-:Y:S02]  /*9d60*/  LOP3.LUT R20, R167, R6, RZ, 0x3c, !PT ;  /* 0x00000006a7147212 */ /* 0x000fe400078e3cff */
[----:B------:R-:W-:Y:S02]  /*9d70*/  MOV R110, R110 ;  /* 0x0000006e006e7202 */ /* 0x000fe40000000f00 */
[----:B------:R-:W-:Y:S02]  /*9d80*/  MOV R4, R114 ;  /* 0x0000007200047202 */ /* 0x000fe40000000f00 */
[----:B------:R-:W-:-:S02]  /*9d90*/  F2FP.BF16.F32.PACK_AB R156, R105, R104 ;  /* 0x00000068699c723e */ /* 0x000fc400000010ff */
[----:B------:R-:W-:Y:S02]  /*9da0*/  F2FP.BF16.F32.PACK_AB R158, R109, R108 ;  /* 0x0000006c6d9e723e */ /* 0x000fe400000010ff */
[----:B------:R-:W-:Y:S02]  /*9db0*/  F2FP.BF16.F32.PACK_AB R159, R161, R159 ;  /* 0x0000009fa19f723e */ /* 0x000fe400000010ff */
[----:B------:R-:W-:Y:S02]  /*9dc0*/  F2FP.BF16.F32.PACK_AB R112, R113, R112 ;  /* 0x000000707170723e */ /* 0x000fe400000010ff */
[----:B------:R-:W-:Y:S01]  /*9dd0*/  MOV R6, R122 ;  /* 0x0000007a00067202 */ /* 0x000fe20000000f00 */
[----:B------:R-:W-:Y:S01]  /*9de0*/  STSM.16.M88.4 [R110], R156 ;  /* 0x0000009c6e007844 */ /* 0x000fe20000000200 */
[----:B------:R-:W-:Y:S02]  /*9df0*/  F2FP.BF16.F32.PACK_AB R113, R164, R162 ;  /* 0x000000a2a471723e */ /* 0x000fe400000010ff */
[----:B------:R-:W-:-:S02]  /*9e00*/  F2FP.BF16.F32.PACK_AB R114, R117, R116 ;  /* 0x000000747572723e */ /* 0x000fc400000010ff */
[----:B------:R-:W-:Y:S02]  /*9e10*/  F2FP.BF16.F32.PACK_AB R115, R166, R165 ;  /* 0x000000a5a673723e */ /* 0x000fe400000010ff */
[----:B------:R-:W-:Y:S02]  /*9e20*/  F2FP.BF16.F32.PACK_AB R120, R121, R120 ;  /* 0x000000787978723e */ /* 0x000fe400000010ff */
[----:B------:R-:W-:Y:S01]  /*9e30*/  MOV R118, R118 ;  /* 0x0000007600767202 */ /* 0x000fe20000000f00 */
[----:B------:R0:W-:Y:S01]  /*9e40*/  STSM.16.M88.4 [R4], R112 ;  /* 0x0000007004007844 */ /* 0x0001e20000000200 */
[----:B------:R-:W-:Y:S02]  /*9e50*/  F2FP.BF16.F32.PACK_AB R121, R169, R168 ;  /* 0x000000a8a979723e */ /* 0x000fe400000010ff */
[----:B------:R-:W-:Y:S02]  /*9e60*/  F2FP.BF16.F32.PACK_AB R122, R125, R124 ;  /* 0x0000007c7d7a723e */ /* 0x000fe400000010ff */
[----:B------:R-:W-:-:S02]  /*9e70*/  F2FP.BF16.F32.PACK_AB R123, R171, R170 ;  /* 0x000000aaab7b723e */ /* 0x000fc400000010ff */
[----:B------:R-:W-:Y:S02]  /*9e80*/  F2FP.BF16.F32.PACK_AB R128, R129, R128 ;  /* 0x000000808180723e */ /* 0x000fe400000010ff */
[----:B------:R-:W-:Y:S01]  /*9e90*/  F2FP.BF16.F32.PACK_AB R136, R137, R136 ;  /* 0x000000888988723e */ /* 0x000fe200000010ff */
[----:B------:R-:W-:Y:S01]  /*9ea0*/  STSM.16.M88.4 [R118], R120 ;  /* 0x0000007876007844 */ /* 0x000fe20000000200 */
[----:B------:R-:W-:Y:S02]  /*9eb0*/  F2FP.BF16.F32.PACK_AB R129, R174, R172 ;  /* 0x000000acae81723e */ /* 0x000fe400000010ff */
[----:B------:R-:W-:Y:S02]  /*9ec0*/  F2FP.BF16.F32.PACK_AB R130, R133, R132 ;  /* 0x000000848582723e */ /* 0x000fe400000010ff */
[----:B------:R-:W-:Y:S02]  /*9ed0*/  F2FP.BF16.F32.PACK_AB R131, R135, R134 ;  /* 0x000000868783723e */ /* 0x000fe400000010ff */
[----:B------:R-:W-:-:S02]  /*9ee0*/  F2FP.BF16.F32.PACK_AB R137, R139, R138 ;  /* 0x0000008a8b89723e */ /* 0x000fc400000010ff */
[----:B------:R-:W-:Y:S01]  /*9ef0*/  MOV R126, R126 ;  /* 0x0000007e007e7202 */ /* 0x000fe20000000f00 */
[----:B------:R2:W-:Y:S01]  /*9f00*/  STSM.16.M88.4 [R6], R128 ;  /* 0x0000008006007844 */ /* 0x0005e20000000200 */
[----:B------:R-:W-:Y:S02]  /*9f10*/  F2FP.BF16.F32.PACK_AB R138, R141, R140 ;  /* 0x0000008c8d8a723e */ /* 0x000fe400000010ff */
[----:B------:R-:W-:Y:S02]  /*9f20*/  F2FP.BF16.F32.PACK_AB R139, R143, R142 ;  /* 0x0000008e8f8b723e */ /* 0x000fe400000010ff */
[----:B------:R-:W-:Y:S02]  /*9f30*/  MOV R20, R20 ;  /* 0x0000001400147202 */ /* 0x000fe40000000f00 */
[----:B-1----:R-:W-:Y:S01]  /*9f40*/  F2FP.BF16.F32.PACK_AB R12, R145, R144 ;  /* 0x00000090910c723e */ /* 0x002fe200000010ff */
[----:B------:R-:W-:Y:S01]  /*9f50*/  STSM.16.M88.4 [R126], R136 ;  /* 0x000000887e007844 */ /* 0x000fe20000000200 */
[----:B------:R-:W-:-:S02]  /*9f60*/  F2FP.BF16.F32.PACK_AB R13, R176, R175 ;  /* 0x000000afb00d723e */ /* 0x000fc400000010ff */
[----:B------:R-:W-:Y:S02]  /*9f70*/  F2FP.BF16.F32.PACK_AB R14, R149, R148 ;  /* 0x00000094950e723e */ /* 0x000fe400000010ff */
[----:B------:R-:W-:Y:S02]  /*9f80*/  F2FP.BF16.F32.PACK_AB R15, R151, R150 ;  /* 0x00000096970f723e */ /* 0x000fe400000010ff */
[----:B------:R-:W-:-:S03]  /*9f90*/  PLOP3.LUT P0, PT, PT, PT, UP0, 0x80, 0x0 ;  /* 0x000000000000781c */ /* 0x000fc60003f0f008 */
[----:B------:R1:W-:Y:S01]  /*9fa0*/  STSM.16.M88.4 [R20], R12 ;  /* 0x0000000c14007844 */ /* 0x0003e20000000200 */
[----:B------:R-:W-:Y:S09]  /*9fb0*/  BAR.SYNC.DEFER_BLOCKING 0x1, 0x100 ;  /* 0x0044000000007b1d */ /* 0x000ff20000010000 */
[----:B0-----:R-:W3:Y:S01]  /*9fc0*/  @P0 LDG.E R4, desc[UR10][R10.64] ;  /* 0x0000000a0a040981 */ /* 0x001ee2000c1e1900 */
[----:B------:R-:W-:Y:S01]  /*9fd0*/  UISETP.NE.U32.AND UP1, UPT, UR6, URZ, UPT ;  /* 0x0000003f0600728c */ /* 0x000fe2000bf25070 */
[----:B------:R-:W0:Y:S01]  /*9fe0*/  LDC R81, c[0x0][0xb88] ;  /* 0x0002e200ff517b82 */ /* 0x000e220000000800 */
[----:B------:R-:W-:-:S02]  /*9ff0*/  IMAD R9, R18, 0x40, R16 ;  /* 0x0000004012097824 */ /* 0x000fc400078e0210 */
[----:B------:R-:W-:Y:S02]  /*a000*/  UISETP.NE.AND.EX UP1, UPT, UR7, URZ, UPT, UP1 ;  /* 0x0000003f0700728c */ /* 0x000fe4000bf25310 */
[----:B------:R-:W-:-:S04]  /*a010*/  IMAD.WIDE R146, R9, 0x2, R146 ;  /* 0x0000000209927825 */ /* 0x000fc800078e0292 */
[----:B------:R-:W-:Y:S02]  /*a020*/  PLOP3.LUT P6, PT, PT, PT, UP1, 0x80, 0x0 ;  /* 0x000000000000781c */ /* 0x000fe40003fcf018 */
[C---:B------:R-:W-:Y:S02]  /*a030*/  IADD3 R9, P2, R146.reuse, 0x1000, RZ ;  /* 0x0000100092097810 */ /* 0x040fe40007f5e0ff */
[C---:B------:R-:W-:Y:S01]  /*a040*/  IADD3 R29, P1, R146.reuse, 0x2000, RZ ;  /* 0x00002000921d7810 */ /* 0x040fe20007f3e0ff */
[----:B------:R-:W-:Y:S01]  /*a050*/  @UP1 UIADD3 UR6, UP2, UR8, UR6, URZ ;  /* 0x0000000608061290 */ /* 0x000fe2000ff5e03f */
[----:B--2---:R-:W-:Y:S02]  /*a060*/  P2R R6, PR, RZ, 0x4 ;  /* 0x00000004ff067803 */ /* 0x004fe40000000000 */
[C---:B------:R-:W-:Y:S01]  /*a070*/  IADD3 R25, P2, R146.reuse, 0x3000, RZ ;  /* 0x0000300092197810 */ /* 0x040fe20007f5e0ff */
[----:B------:R-:W-:Y:S01]  /*a080*/  @UP1 UIADD3.X UR7, UR9, UR7, URZ, UP2, !UPT ;  /* 0x0000000709071290 */ /* 0x000fe200097fe43f */
[C---:B------:R-:W-:Y:S01]  /*a090*/  IADD3 R41, P3, R146.reuse, 0x4000, RZ ;  /* 0x0000400092297810 */ /* 0x040fe20007f7e0ff */
[----:B-1----:R-:W-:Y:S01]  /*a0a0*/  IMAD.U32 R12, RZ, RZ, UR6 ;  /* 0x00000006ff0c7e24 */ /* 0x002fe2000f8e00ff */
[----:B------:R-:W-:-:S02]  /*a0b0*/  IADD3 R33, P4, R146, 0x5000, RZ ;  /* 0x0000500092217810 */ /* 0x000fc40007f9e0ff */
[----:B------:R-:W-:Y:S02]  /*a0c0*/  IADD3 R45, P5, R146, 0x6000, RZ ;  /* 0x00006000922d7810 */ /* 0x000fe40007fbe0ff */
[----:B------:R-:W-:Y:S02]  /*a0d0*/  LOP3.LUT R8, R9, 0x380, RZ, 0xc0, !PT ;  /* 0x0000038009087812 */ /* 0x000fe400078ec0ff */
[----:B------:R-:W-:Y:S02]  /*a0e0*/  LOP3.LUT R28, R29, 0x380, RZ, 0xc0, !PT ;  /* 0x000003801d1c7812 */ /* 0x000fe400078ec0ff */
[----:B------:R-:W-:Y:S02]  /*a0f0*/  LOP3.LUT R24, R25, 0x380, RZ, 0xc0, !PT ;  /* 0x0000038019187812 */ /* 0x000fe400078ec0ff */
[----:B------:R-:W-:Y:S02]  /*a100*/  LOP3.LUT R40, R41, 0x380, RZ, 0xc0, !PT ;  /* 0x0000038029287812 */ /* 0x000fe400078ec0ff */
[----:B------:R-:W-:-:S02]  /*a110*/  LOP3.LUT R32, R33, 0x380, RZ, 0xc0, !PT ;  /* 0x0000038021207812 */ /* 0x000fc400078ec0ff */
[----:B------:R-:W-:Y:S02]  /*a120*/  LOP3.LUT R44, R45, 0x380, RZ, 0xc0, !PT ;  /* 0x000003802d2c7812 */ /* 0x000fe400078ec0ff */
[----:B------:R-:W-:Y:S01]  /*a130*/  MOV R13, UR7 ;  /* 0x00000007000d7c02 */ /* 0x000fe20008000f00 */
[----:B------:R-:W-:Y:S01]  /*a140*/  UMOV UR4, URZ ;  /* 0x0000003f00047c82 */ /* 0x000fe20008000000 */
[----:B------:R-:W-:Y:S02]  /*a150*/  SHF.R.U64 R8, R8, 0x3, RZ ;  /* 0x0000000308087819 */ /* 0x000fe400000012ff */
[----:B------:R-:W-:Y:S01]  /*a160*/  SHF.R.U64 R28, R28, 0x3, RZ ;  /* 0x000000031c1c7819 */ /* 0x000fe200000012ff */
[----:B0-----:R0:W5:Y:S01]  /*a170*/  @P6 LDG.E R81, desc[UR10][R12.64] ;  /* 0x0000000a0c516981 */ /* 0x001162000c1e1900 */
        /* <DEDUP_REMOVED lines=10> */
[----:B---3--:R-:W-:Y:S01]  /*a220*/  @P0 R2UR UR4, R4 ;  /* 0x00000000040402ca */ /* 0x008fe200000e0000 */
[----:B0-----:R-:W-:-:S14]  /*a230*/  @P6 BRA `(.L_x_802) ;  /* 0x0000000000146947 */ /* 0x001fdc0003800000 */
[----:B------:R-:W-:Y:S05]  /*a240*/  @!P0 BRA `(.L_x_802) ;  /* 0x0000000000108947 */ /* 0x000fea0003800000 */
[----:B------:R-:W-:Y:S02]  /*a250*/  ULDC.64 UR6, c[0x0][0x208] ;  /* 0x0000820000067ab9 */ /* 0x000fe40000000a00 */
[----:B------:R-:W2:Y:S04]  /*a260*/  LDG.E R4, desc[UR6][R10.64] ;  /* 0x000000060a047981 */ /* 0x000ea8000c1e1900 */
[----:B-----5:R-:W2:Y:S02]  /*a270*/  LDG.E R81, desc[UR6][R10.64+0x4] ;  /* 0x000004060a517981 */ /* 0x020ea4000c1e1900 */
[----:B--2---:R-:W-:-:S07]  /*a280*/  IMAD.IADD R81, R81, 0x1, -R4 ;  /* 0x0000000151517824 */ /* 0x004fce00078e0a04 */
.L_x_802:
[----:B------:R-:W0:Y:S01]  /*a290*/  SHFL.IDX PT, R4, R189, RZ, 0x1f ;  /* 0x00001fffbd047589 */ /* 0x000e2200000e0000 */
[----:B------:R-:W-:Y:S01]  /*a2a0*/  ISETP.NE.AND P6, PT, R6, RZ, PT ;  /* 0x000000ff0600720c */ /* 0x000fe20003fc5270 */
[--C-:B------:R-:W-:Y:S01]  /*a2b0*/  IMAD.X R29, RZ, RZ, R147.reuse, P1 ;  /* 0x000000ffff1d7224 */ /* 0x100fe200008e0693 */
        /* <DEDUP_REMOVED lines=8> */
[----:B------:R-:W-:Y:S01]  /*a340*/  LOP3.LUT R52, R53, 0x380, RZ, 0xc0, !PT ;  /* 0x0000038035347812 */ /* 0x000fe200078ec0ff */
[----:B------:R-:W-:Y:S01]  /*a350*/  USHF.R.S32.HI UR9, URZ, 0x1f, UR4 ;  /* 0x0000001f3f097899 */ /* 0x000fe20008011404 */
[----:B------:R-:W-:Y:S01]  /*a360*/  LOP3.LUT R48, R49, 0x380, RZ, 0xc0, !PT ;  /* 0x0000038031307812 */ /* 0x000fe200078ec0ff */
[----:B------:R-:W-:Y:S01]  /*a370*/  USHF.R.S32.HI UR12, URZ, 0x1f, UR39 ;  /* 0x0000001f3f0c7899 */ /* 0x000fe20008011427 */
[----:B------:R-:W-:Y:S01]  /*a380*/  SHF.R.U64 R52, R52, 0x3, RZ ;  /* 0x0000000334347819 */ /* 0x000fe200000012ff */
[----:B------:R-:W-:Y:S01]  /*a390*/  USEL UR38, UR38, URZ, !UP0 ;  /* 0x0000003f26267287 */ /* 0x000fe2000c000000 */
[----:B------:R-:W-:Y:S01]  /*a3a0*/  SHF.R.U64 R36, R36, 0x3, RZ ;  /* 0x0000000324247819 */ /* 0x000fe200000012ff */
[----:B------:R-:W-:Y:S01]  /*a3b0*/  USEL UR40, UR40, URZ, !UP0 ;  /* 0x0000003f28287287 */ /* 0x000fe2000c000000 */
[----:B------:R-:W-:-:S02]  /*a3c0*/  SHF.R.U64 R48, R48, 0x3, RZ ;  /* 0x0000000330307819 */ /* 0x000fc400000012ff */
[----:B------:R-:W-:Y:S01]  /*a3d0*/  LOP3.LUT R52, R52, R53, RZ, 0x3c, !PT ;  /* 0x0000003534347212 */ /* 0x000fe200078e3cff */
[--C-:B------:R-:W-:Y:S01]  /*a3e0*/  IMAD.X R53, RZ, RZ, R147.reuse, P6 ;  /* 0x000000ffff357224 */ /* 0x100fe200030e0693 */
[----:B------:R-:W-:Y:S01]  /*a3f0*/  LOP3.LUT R36, R36, R37, RZ, 0x3c, !PT ;  /* 0x0000002524247212 */ /* 0x000fe200078e3cff */
[----:B------:R-:W-:Y:S01]  /*a400*/  IMAD.X R37, RZ, RZ, R147, P0 ;  /* 0x000000ffff257224 */ /* 0x000fe200000e0693 */
[----:B0-----:R-:W-:Y:S02]  /*a410*/  ISETP.NE.AND P6, PT, R4, RZ, PT ;  /* 0x000000ff0400720c */ /* 0x001fe40003fc5270 */
[----:B------:R-:W-:Y:S02]  /*a420*/  LOP3.LUT R48, R48, R49, RZ, 0x3c, !PT ;  /* 0x0000003130307212 */ /* 0x000fe400078e3cff */
[----:B------:R-:W-:Y:S02]  /*a430*/  IADD3.X R41, RZ, R147, RZ, P3, !PT ;  /* 0x00000093ff297210 */ /* 0x000fe40001ffe4ff */
[----:B------:R-:W-:-:S02]  /*a440*/  IADD3 R61, P2, R146, 0xa000, RZ ;  /* 0x0000a000923d7810 */ /* 0x000fc40007f5e0ff */
[C---:B------:R-:W-:Y:S02]  /*a450*/  IADD3 R57, P3, R146.reuse, 0xb000, RZ ;  /* 0x0000b00092397810 */ /* 0x040fe40007f7e0ff */
[C---:B------:R-:W-:Y:S02]  /*a460*/  IADD3 R69, P4, R146.reuse, 0xc000, RZ ;  /* 0x0000c00092457810 */ /* 0x040fe40007f9e0ff */
[C---:B------:R-:W-:Y:S02]  /*a470*/  IADD3 R65, P5, R146.reuse, 0xd000, RZ ;  /* 0x0000d00092417810 */ /* 0x040fe40007fbe0ff */
[C---:B------:R-:W-:Y:S02]  /*a480*/  IADD3 R77, P0, R146.reuse, 0xe000, RZ ;  /* 0x0000e000924d7810 */ /* 0x040fe40007f1e0ff */
[----:B------:R-:W-:Y:S02]  /*a490*/  IADD3.X R49, RZ, R147, RZ, P1, !PT ;  /* 0x00000093ff317210 */ /* 0x000fe40000ffe4ff */
        /* <DEDUP_REMOVED lines=23> */
[----:B------:R-:W-:Y:S01]  /*a610*/  IMAD.X R65, RZ, RZ, R147, P5 ;  /* 0x000000ffff417224 */ /* 0x000fe200028e0693 */
[----:B------:R-:W-:-:S02]  /*a620*/  LOP3.LUT R76, R76, R77, RZ, 0x3c, !PT ;  /* 0x0000004d4c4c7212 */ /* 0x000fc400078e3cff */
        /* <DEDUP_REMOVED lines=12> */
[----:B------:R-:W-:Y:S01]  /*a6f0*/  ISETP.NE.AND P0, PT, R22, R11, PT ;  /* 0x0000000b1600720c */ /* 0x000fe20003f05270 */
[C---:B------:R-:W-:Y:S01]  /*a700*/  VIADD R4, R10.reuse, 0x8 ;  /* 0x000000080a047836 */ /* 0x040fe20000000000 */
[----:B------:R-:W-:Y:S01]  /*a710*/  ULDC.64 UR10, c[0x0][0xc78] ;  /* 0x00031e00000a7ab9 */ /* 0x000fe20000000a00 */
[----:B------:R-:W-:Y:S01]  /*a720*/  UIADD3 UR7, UR7, UR8, URZ ;  /* 0x0000000807077290 */ /* 0x000fe2000fffe03f */
[----:B------:R-:W-:Y:S01]  /*a730*/  SHF.R.S32.HI R6, RZ, 0x1f, R10 ;  /* 0x0000001fff067819 */ /* 0x000fe2000001140a */
[----:B------:R-:W-:Y:S01]  /*a740*/  UIMAD UR8, UR40, UR10, URZ ;  /* 0x0000000a280872a4 */ /* 0x000fe2000f8e023f */
[-C--:B-----5:R-:W-:Y:S01]  /*a750*/  ISETP.GE.OR P1, PT, R10, R81.reuse, P0 ;  /* 0x000000510a00720c */ /* 0x0a0fe20000726670 */
[----:B------:R-:W-:Y:S01]  /*a760*/  UIMAD.WIDE.U32 UR6, UR38, UR10, UR6 ;  /* 0x0000000a260672a5 */ /* 0x000fe2000f8e0006 */
[----:B------:R-:W-:Y:S01]  /*a770*/  ISETP.GE.OR P0, PT, R4, R81, P0 ;  /* 0x000000510400720c */ /* 0x000fe20000706670 */
[----:B------:R-:W-:Y:S01]  /*a780*/  UIMAD UR8, UR38, UR11, UR8 ;  /* 0x0000000b260872a4 */ /* 0x000fe2000f8e0208 */
[----:B------:R-:W-:-:S02]  /*a790*/  ULDC.64 UR14, c[0x0][0x208] ;  /* 0x00008200000e7ab9 */ /* 0x000fc40000000a00 */
[----:B------:R-:W-:Y:S01]  /*a7a0*/  ULDC.64 UR10, c[0x0][0xc40] ;  /* 0x00031000000a7ab9 */ /* 0x000fe20000000a00 */
[----:B------:R-:W-:Y:S02]  /*a7b0*/  IADD3 R11, P2, R10, UR6, RZ ;  /* 0x000000060a0b7c10 */ /* 0x000fe4000ff5e0ff */
[----:B------:R-:W-:-:S04]  /*a7c0*/  MOV R13, UR8 ;  /* 0x00000008000d7c02 */ /* 0x000fc80008000f00 */
[----:B------:R-:W-:Y:S02]  /*a7d0*/  IADD3.X R6, R6, UR7, R13, P2, !PT ;  /* 0x0000000706067c10 */ /* 0x000fe400097fe40d */
[----:B------:R-:W-:-:S04]  /*a7e0*/  LEA R10, P2, R11, UR10, 0x2 ;  /* 0x0000000a0b0a7c11 */ /* 0x000fc8000f8410ff */
[----:B------:R-:W-:-:S05]  /*a7f0*/  LEA.HI.X R11, R11, UR11, R6, 0x2, P2 ;  /* 0x0000000b0b0b7c11 */ /* 0x000fca00090f1406 */
[----:B------:R0:W-:Y:S04]  /*a800*/  @!P1 STG.E desc[UR14][R10.64], R0 ;  /* 0x000000000a009986 */ /* 0x0001e8000c10190e */
[----:B------:R0:W-:Y:S02]  /*a810*/  @!P0 STG.E desc[UR14][R10.64+0x20], R3 ;  /* 0x000020030a008986 */ /* 0x0001e4000c10190e */
.L_x_803:
[C---:B0-----:R-:W-:Y:S01]  /*a820*/  VIADD R3, R16.reuse, 0x40 ;  /* 0x0000004010037836 */ /* 0x041fe20000000000 */
[----:B------:R-:W-:Y:S01]  /*a830*/  ULDC UR8, c[0x0][0xb8c] ;  /* 0x0002e30000087ab9 */ /* 0x000fe20000000800 */
[C---:B------:R-:W-:Y:S01]  /*a840*/  VIADD R6, R16.reuse, 0x80 ;  /* 0x0000008010067836 */ /* 0x040fe20000000000 */
[----:B------:R-:W-:Y:S01]  /*a850*/  ULDC.64 UR6, c[0x0][0x208] ;  /* 0x0000820000067ab9 */ /* 0x000fe20000000a00 */
[C---:B------:R-:W-:Y:S01]  /*a860*/  VIADD R86, R16.reuse, 0xc0 ;  /* 0x000000c010567836 */ /* 0x040fe20000000000 */
[----:B------:R-:W-:Y:S01]  /*a870*/  ISETP.GE.AND P1, PT, R3, UR8, PT ;  /* 0x0000000803007c0c */ /* 0x000fe2000bf26270 */
[C---:B------:R-:W-:Y:S01]  /*a880*/  VIADD R20, R16.reuse, 0x180 ;  /* 0x0000018010147836 */ /* 0x040fe20000000000 */
[----:B------:R-:W-:Y:S01]  /*a890*/  ISETP.GE.AND P0, PT, R16, UR8, PT ;  /* 0x0000000810007c0c */ /* 0x000fe2000bf06270 */
[----:B------:R-:W-:Y:S01]  /*a8a0*/  ULDC.64 UR10, c[0x0][0xba0] ;  /* 0x0002e800000a7ab9 */ /* 0x000fe20000000a00 */
[----:B------:R-:W-:Y:S01]  /*a8b0*/  SEL R4, RZ, 0xffffffff, P1 ;  /* 0xffffffffff047807 */ /* 0x000fe20000800000 */
[----:B------:R0:W5:Y:S01]  /*a8c0*/  LD.E.128 R12, desc[UR6][R146.64] ;  /* 0x00000006920c7980 */ /* 0x000162000c101d00 */
[----:B------:R-:W-:-:S02]  /*a8d0*/  SEL R0, RZ, 0x1, P0 ;  /* 0x00000001ff007807 */ /* 0x000fc40000000000 */
[----:B------:R-:W-:Y:S01]  /*a8e0*/  SHF.L.U32 R19, R4, 0x1, RZ ;  /* 0x0000000104137819 */ /* 0x000fe200000006ff */
[----:B------:R-:W5:Y:S01]  /*a8f0*/  LD.E.128 R8, desc[UR6][R8.64] ;  /* 0x0000000608087980 */ /* 0x000f62000c101d00 */
[----:B------:R-:W-:Y:S02]  /*a900*/  ISETP.GE.AND P0, PT, R6, UR8, PT ;  /* 0x0000000806007c0c */ /* 0x000fe4000bf06270 */
[----:B------:R-:W-:Y:S01]  /*a910*/  ISETP.GE.AND P1, PT, R86, UR8, PT ;  /* 0x0000000856007c0c */ /* 0x000fe2000bf26270 */
[----:B------:R-:W5:Y:S01]  /*a920*/  LD.E.128 R28, desc[UR6][R28.64] ;  /* 0x000000061c1c7980 */ /* 0x000f62000c101d00 */
[----:B------:R-:W-:Y:S02]  /*a930*/  LOP3.LUT R0, R19, 0x2, R0, 0xe2, !PT ;  /* 0x0000000213007812 */ /* 0x000fe400078ee200 */
[----:B------:R-:W-:Y:S01]  /*a940*/  SEL R19, RZ, 0x4, P0 ;  /* 0x00000004ff137807 */ /* 0x000fe20000000000 */
[----:B------:R-:W5:Y:S01]  /*a950*/  LD.E.128 R24, desc[UR6][R24.64] ;  /* 0x0000000618187980 */ /* 0x000f62000c101d00 */
[----:B------:R-:W-:-:S03]  /*a960*/  SEL R4, RZ, 0x8, P1 ;  /* 0x00000008ff047807 */ /* 0x000fc60000800000 */
[----:B------:R-:W5:Y:S01]  /*a970*/  LD.E.128 R40, desc[UR6][R40.64] ;  /* 0x0000000628287980 */ /* 0x000f62000c101d00 */
[----:B------:R-:W-:-:S03]  /*a980*/  LOP3.LUT R0, R4, R0, R19, 0xfe, !PT ;  /* 0x0000000004007212 */ /* 0x000fc600078efe13 */
[----:B------:R-:W5:Y:S01]  /*a990*/  LD.E.128 R32, desc[UR6][R32.64] ;  /* 0x0000000620207980 */ /* 0x000f62000c101d00 */
[----:B------:R-:W-:-:S03]  /*a9a0*/  ISETP.GE.AND P2, PT, R20, UR8, PT ;  /* 0x0000000814007c0c */ /* 0x000fc6000bf46270 */
[----:B------:R-:W5:Y:S01]  /*a9b0*/  LD.E.128 R44, desc[UR6][R44.64] ;  /* 0x000000062c2c7980 */ /* 0x000f62000c101d00 */
[----:B------:R-:W-:-:S03]  /*a9c0*/  SHF.R.S32.HI R21, RZ, 0x1f, R16 ;  /* 0x0000001fff157819 */ /* 0x000fc60000011410 */
[----:B------:R-:W5:Y:S01]  /*a9d0*/  LD.E.128 R36, desc[UR6][R36.64] ;  /* 0x0000000624247980 */ /* 0x000f62000c101d00 */
[----:B------:R-:W-:-:S03]  /*a9e0*/  MOV R19, UR10 ;  /* 0x0000000a00137c02 */ /* 0x000fc60008000f00 */
[----:B------:R-:W5:Y:S01]  /*a9f0*/  LD.E.128 R52, desc[UR6][R52.64] ;  /* 0x0000000634347980 */ /* 0x000f62000c101d00 */
[----:B------:R-:W-:-:S03]  /*aa00*/  IMAD.MOV.U32 R20, RZ, RZ, R16 ;  /* 0x000000ffff147224 */ /* 0x000fc600078e0010 */
[----:B------:R-:W5:Y:S04]  /*aa10*/  LD.E.128 R48, desc[UR6][R48.64] ;  /* 0x0000000630307980 */ /* 0x000f68000c101d00 */
[----:B------:R-:W5:Y:S04]  /*aa20*/  LD.E.128 R60, desc[UR6][R60.64] ;  /* 0x000000063c3c7980 */ /* 0x000f68000c101d00 */
[----:B------:R-:W5:Y:S04]  /*aa30*/  LD.E.128 R56, desc[UR6][R56.64] ;  /* 0x0000000638387980 */ /* 0x000f68000c101d00 */
[----:B------:R-:W5:Y:S04]  /*aa40*/  LD.E.128 R68, desc[UR6][R68.64] ;  /* 0x0000000644447980 */ /* 0x000f68000c101d00 */
[----:B------:R-:W5:Y:S04]  /*aa50*/  LD.E.128 R64, desc[UR6][R64.64] ;  /* 0x0000000640407980 */ /* 0x000f68000c101d00 */
[----:B------:R-:W5:Y:S04]  /*aa60*/  LD.E.128 R76, desc[UR6][R76.64] ;  /* 0x000000064c4c7980 */ /* 0x000f68000c101d00 */
[----:B------:R-:W5:Y:S01]  /*aa70*/  LD.E.128 R72, desc[UR6][R72.64] ;  /* 0x0000000648487980 */ /* 0x000f62000c101d00 */
[----:B------:R-:W-:Y:S01]  /*aa80*/  UIMAD UR6, UR9, UR10, URZ ;  /* 0x0000000a090672a4 */ /* 0x000fe2000f8e023f */
[C---:B------:R-:W-:Y:S01]  /*aa90*/  VIADD R88, R16.reuse, 0x100 ;  /* 0x0000010010587836 */ /* 0x040fe20000000000 */
[----:B------:R-:W-:Y:S01]  /*aaa0*/  BSSY B1, `(.L_x_804) ;  /* 0x0000047000017945 */ /* 0x000fe20003800000 */
[----:B------:R-:W-:Y:S01]  /*aab0*/  VIADD R89, R16, 0x140 ;  /* 0x0000014010597836 */ /* 0x000fe20000000000 */
[----:B------:R-:W-:-:S02]  /*aac0*/  UIMAD UR6, UR4, UR11, UR6 ;  /* 0x0000000b040672a4 */ /* 0x000fc4000f8e0206 */
[----:B------:R-:W-:Y:S01]  /*aad0*/  IMAD.WIDE.U32 R20, R19, UR4, R20 ;  /* 0x0000000413147c25 */ /* 0x000fe2000f8e0014 */
[----:B------:R-:W-:Y:S01]  /*aae0*/  @!PT LDS RZ, [RZ] ;  /* 0x00000000fffff984 */ /* 0x000fe20000000800 */
[----:B------:R-:W-:Y:S01]  /*aaf0*/  @!PT LDS RZ, [RZ] ;  /* 0x00000000fffff984 */ /* 0x000fe20000000800 */
[----:B------:R-:W-:Y:S01]  /*ab00*/  @!PT LDS RZ, [RZ] ;  /* 0x00000000fffff984 */ /* 0x000fe20000000800 */
[----:B------:R-:W-:Y:S01]  /*ab10*/  @!PT LDS RZ, [RZ] ;  /* 0x00000000fffff984 */ /* 0x000fe20000000800 */
[----:B------:R1:W-:Y:S06]  /*ab20*/  MEMBAR.ALL.CTA ;  /* 0x0000000000007992 */ /* 0x0003ec0000008000 */
[----:B-1----:R-:W1:Y:S01]  /*ab30*/  FENCE.VIEW.ASYNC.S ;  /* 0x00000000000073c6 */ /* 0x002e620000000000 */
[----:B------:R-:W-:Y:S01]  /*ab40*/  ULDC.64 UR10, c[0x0][0xbe0] ;  /* 0x0002f800000a7ab9 */ /* 0x000fe20000000a00 */
[----:B------:R-:W-:Y:S01]  /*ab50*/  ISETP.GE.AND P0, PT, R88, UR8, PT ;  /* 0x0000000858007c0c */ /* 0x000fe2000bf06270 */
[----:B------:R-:W-:-:S02]  /*ab60*/  UIMAD UR4, UR12, UR10, URZ ;  /* 0x0000000a0c0472a4 */ /* 0x000fc4000f8e023f */
[----:B------:R-:W-:Y:S01]  /*ab70*/  MOV R83, UR10 ;  /* 0x0000000a00537c02 */ /* 0x000fe20008000f00 */
[----:B------:R-:W-:Y:S01]  /*ab80*/  VIADD R21, R21, UR6 ;  /* 0x0000000615157c36 */ /* 0x000fe20008000000 */
[----:B------:R-:W-:Y:S01]  /*ab90*/  ISETP.GE.AND P1, PT, R89, UR8, PT ;  /* 0x0000000859007c0c */ /* 0x000fe2000bf26270 */
[----:B------:R-:W-:Y:S01]  /*aba0*/  UIMAD UR6, UR39, UR11, UR4 ;  /* 0x0000000b270672a4 */ /* 0x000fe2000f8e0204 */
[----:B------:R-:W-:Y:S01]  /*abb0*/  SEL R19, RZ, 0x10, P0 ;  /* 0x00000010ff137807 */ /* 0x000fe20000000000 */
[----:B------:R-:W-:Y:S01]  /*abc0*/  IMAD.WIDE.U32 R20, R83, UR39, R20 ;  /* 0x0000002753147c25 */ /* 0x000fe2000f8e0014 */
[----:B------:R-:W-:Y:S01]  /*abd0*/  SEL R4, RZ, 0x20, P1 ;  /* 0x00000020ff047807 */ /* 0x000fe20000800000 */
[----:B------:R-:W-:Y:S02]  /*abe0*/  UIADD3 UR4, UR37, 0x38820, URZ ;  /* 0x0003882025047890 */ /* 0x000fe4000fffe03f */
[----:B-----5:R-:W-:Y:S01]  /*abf0*/  IMAD R81, R188, -0x40, R81 ;  /* 0xffffffc0bc517824 */ /* 0x020fe200078e0251 */
[----:B------:R-:W-:Y:S01]  /*ac00*/  LOP3.LUT R19, R4, R0, R19, 0xfe, !PT ;  /* 0x0000000004137212 */ /* 0x000fe200078efe13 */
[----:B------:R-:W-:Y:S01]  /*ac10*/  VIADD R21, R21, UR6 ;  /* 0x0000000615157c36 */ /* 0x000fe20008000000 */
[----:B------:R-:W-:Y:S01]  /*ac20*/  SEL R0, RZ, 0x40, P2 ;  /* 0x00000040ff007807 */ /* 0x000fe20001000000 */
[----:B------:R-:W-:Y:S01]  /*ac30*/  ULDC.64 UR6, c[0x0][0xbe8] ;  /* 0x0002fa0000067ab9 */ /* 0x000fe20000000a00 */
[----:B------:R-:W-:Y:S01]  /*ac40*/  ISETP.GE.AND P2, PT, R18, R81, PT ;  /* 0x000000511200720c */ /* 0x000fe20003f46270 */
[----:B------:R-:W-:Y:S01]  /*ac50*/  IMAD.U32 R83, RZ, RZ, UR6 ;  /* 0x00000006ff537e24 */ /* 0x000fe2000f8e00ff */
[----:B------:R-:W-:Y:S01]  /*ac60*/  UIMAD UR6, UR40, UR6, URZ ;  /* 0x00000006280672a4 */ /* 0x000fe2000f8e023f */
[----:B------:R-:W-:Y:S01]  /*ac70*/  VIADD R80, R16, 0x1c0 ;  /* 0x000001c010507836 */ /* 0x000fe20000000000 */
[----:B------:R-:W-:Y:S01]  /*ac80*/  UPRMT UR4, URZ, 0x654, UR4 ;  /* 0x000006543f047896 */ /* 0x000fe20008000004 */
[----:B------:R-:W-:Y:S01]  /*ac90*/  IMAD.WIDE.U32 R82, R83, UR38, R20 ;  /* 0x0000002653527c25 */ /* 0x000fe2000f8e0014 */
[----:B------:R-:W-:Y:S01]  /*aca0*/  UIMAD UR6, UR38, UR7, UR6 ;  /* 0x00000007260672a4 */ /* 0x000fe2000f8e0206 */
[----:B------:R-:W-:-:S02]  /*acb0*/  LOP3.LUT R0, R19, R0, RZ, 0xfc, !PT ;  /* 0x0000000013007212 */ /* 0x000fc400078efcff */
[----:B------:R-:W-:Y:S01]  /*acc0*/  ISETP.GE.AND P1, PT, R80, UR8, PT ;  /* 0x0000000850007c0c */ /* 0x000fe2000bf26270 */
[----:B------:R-:W-:Y:S01]  /*acd0*/  VIADD R4, R18, 0x20 ;  /* 0x0000002012047836 */ /* 0x000fe20000000000 */
[--C-:B------:R-:W-:Y:S02]  /*ace0*/  SHF.R.S32.HI R19, RZ, 0x1f, R18.reuse ;  /* 0x0000001fff137819 */ /* 0x100fe40000011412 */
[----:B------:R-:W-:Y:S01]  /*acf0*/  SEL R21, RZ, 0x80, P1 ;  /* 0x00000080ff157807 */ /* 0x000fe20000800000 */
[----:B-1----:R-:W-:Y:S01]  /*ad00*/  SYNCS.ARRIVE.TRANS64.RED.A1T0 RZ, [UR4], RZ ;  /* 0x000000ffffff79a7 */ /* 0x002fe20008100404 */
[----:B------:R-:W-:Y:S02]  /*ad10*/  IADD3 R87, R83, UR6, RZ ;  /* 0x0000000653577c10 */ /* 0x000fe4000fffe0ff */
[----:B------:R-:W-:Y:S01]  /*ad20*/  ISETP.GE.AND P0, PT, R4, R81, PT ;  /* 0x000000510400720c */ /* 0x000fe20003f06270 */
[----:B------:R-:W-:Y:S01]  /*ad30*/  IMAD.WIDE R80, R188, 0x40, R18 ;  /* 0x00000040bc507825 */ /* 0x000fe200078e0212 */
[----:B------:R-:W-:Y:S01]  /*ad40*/  LOP3.LUT R4, R0, R21, RZ, 0xfc, !PT ;  /* 0x0000001500047212 */ /* 0x000fe200078efcff */
[----:B0-----:R-:W-:Y:S10]  /*ad50*/  @P2 BRA `(.L_x_805) ;  /* 0x00000000006c2947 */ /* 0x001ff40003800000 */
[----:B------:R-:W-:Y:S01]  /*ad60*/  ULDC.64 UR6, c[0x0][0xbd8] ;  /* 0x0002f60000067ab9 */ /* 0x000fe20000000a00 */
[----:B------:R-:W-:Y:S01]  /*ad70*/  IMAD.MOV.U32 R20, RZ, RZ, R82 ;  /* 0x000000ffff147224 */ /* 0x000fe200078e0052 */
[----:B------:R-:W-:Y:S01]  /*ad80*/  ISETP.GE.AND P2, PT, R16, UR8, PT ;  /* 0x0000000810007c0c */ /* 0x000fe2000bf46270 */
[----:B------:R-:W-:Y:S01]  /*ad90*/  IMAD R85, R81, UR6, RZ ;  /* 0x0000000651557c24 */ /* 0x000fe2000f8e02ff */
[----:B------:R-:W-:Y:S01]  /*ada0*/  ISETP.GE.AND P3, PT, R3, UR8, PT ;  /* 0x0000000803007c0c */ /* 0x000fe2000bf66270 */
[----:B------:R-:W-:Y:S01]  /*adb0*/  IMAD.MOV.U32 R21, RZ, RZ, R87 ;  /* 0x000000ffff157224 */ /* 0x000fe200078e0057 */
[----:B------:R-:W-:Y:S01]  /*adc0*/  ULDC.64 UR10, c[0x0][0x208] ;  /* 0x00008200000a7ab9 */ /* 0x000fe20000000a00 */
[C---:B------:R-:W-:Y:S01]  /*add0*/  IMAD R85, R80.reuse, UR7, R85 ;  /* 0x0000000750557c24 */ /* 0x040fe2000f8e0255 */
[----:B------:R-:W-:Y:S01]  /*ade0*/  ISETP.GE.AND P4, PT, R89, UR8, PT ;  /* 0x0000000859007c0c */ /* 0x000fe2000bf86270 */
[----:B------:R-:W-:Y:S01]  /*adf0*/  IMAD.WIDE.U32 R20, R80, UR6, R20 ;  /* 0x0000000650147c25 */ /* 0x000fe2000f8e0014 */
[----:B------:R-:W-:Y:S01]  /*ae00*/  ULDC.64 UR6, c[0x0][0xb80] ;  /* 0x0002e00000067ab9 */ /* 0x000fe20000000a00 */
[----:B------:R-:W-:-:S02]  /*ae10*/  LOP3.LUT P5, RZ, R0, 0x40, RZ, 0xc0, !PT ;  /* 0x0000004000ff7812 */ /* 0x000fc400078ac0ff */
[----:B------:R-:W-:Y:S01]  /*ae20*/  IMAD.IADD R21, R21, 0x1, R85 ;  /* 0x0000000115157824 */ /* 0x000fe200078e0255 */
[----:B------:R-:W-:Y:S02]  /*ae30*/  LEA R84, P1, R20, UR6, 0x1 ;  /* 0x0000000614547c11 */ /* 0x000fe4000f8208ff */
[----:B------:R-:W-:Y:S02]  /*ae40*/  LOP3.LUT P6, RZ, R4, 0x80, RZ, 0xc0, !PT ;  /* 0x0000008004ff7812 */ /* 0x000fe400078cc0ff */
        /* <DEDUP_REMOVED lines=12> */
.L_x_805:
[----:B------:R-:W-:Y:S05]  /*af10*/  BSYNC B1 ;  /* 0x0000000000017941 */ /* 0x000fea0003800000 */
.L_x_804:
[----:B------:R-:W-:Y:S05]  /*af20*/  @P0 BRA `(.L_x_806) ;  /* 0x0000000c004c0947 */ /* 0x000fea0003800000 */
[----:B0-----:R-:W-:Y:S01]  /*af30*/  IADD3 R15, P0, R80, 0x20, RZ ;  /* 0x00000020500f7810 */ /* 0x001fe20007f1e0ff */
[----:B------:R-:W-:Y:S01]  /*af40*/  ULDC.64 UR6, c[0x0][0xbd8] ;  /* 0x0002f60000067ab9 */ /* 0x000fe20000000a00 */
[----:B------:R-:W-:Y:S01]  /*af50*/  IMAD.MOV.U32 R12, RZ, RZ, R82 ;  /* 0x000000ffff0c7224 */ /* 0x000fe200078e0052 */
[----:B------:R-:W-:Y:S01]  /*af60*/  ISETP.GE.AND P4, PT, R3, UR8, PT ;  /* 0x0000000803007c0c */ /* 0x000fe2000bf86270 */
[----:B------:R-:W-:Y:S01]  /*af70*/  IMAD.MOV.U32 R13, RZ, RZ, R87 ;  /* 0x000000ffff0d7224 */ /* 0x000fe200078e0057 */
[----:B------:R-:W-:Y:S01]  /*af80*/  IADD3.X R80, RZ, R81, RZ, P0, !PT ;  /* 0x00000051ff507210 */ /* 0x000fe200007fe4ff */
[----:B------:R-:W-:Y:S01]  /*af90*/  ULDC.64 UR10, c[0x0][0x208] ;  /* 0x00008200000a7ab9 */ /* 0x000fe20000000a00 */
        /* <DEDUP_REMOVED lines=13> */
[----:B------:R2:W-:Y:S01]  /*b070*/  @!P0 STG.E.128 desc[UR10][R14.64+0x280], R56 ;  /* 0x000280380e008986 */ /* 0x0005e2000c101d0a */
[----:B------:R-:W-:-:S03]  /*b080*/  LOP3.LUT P0, RZ, R4, 0x80, RZ, 0xc0, !PT ;  /* 0x0000008004ff7812 */ /* 0x000fc6000780c0ff */
[----:B------:R2:W-:Y:S04]  /*b090*/  @!P5 STG.E.128 desc[UR10][R14.64], R8 ;  /* 0x000000080e00d986 */ /* 0x0005e8000c101d0a */
[----:B------:R2:W-:Y:S04]  /*b0a0*/  @!P4 STG.E.128 desc[UR10][R14.64+0x80], R24 ;  /* 0x000080180e00c986 */ /* 0x0005e8000c101d0a */
[----:B------:R2:W-:Y:S04]  /*b0b0*/  @!P3 STG.E.128 desc[UR10][R14.64+0x100], R32 ;  /* 0x000100200e00b986 */ /* 0x0005e8000c101d0a */
[----:B------:R2:W-:Y:S04]  /*b0c0*/  @!P2 STG.E.128 desc[UR10][R14.64+0x180], R36 ;  /* 0x000180240e00a986 */ /* 0x0005e8000c101d0a */
[----:B------:R2:W-:Y:S04]  /*b0d0*/  @!P1 STG.E.128 desc[UR10][R14.64+0x200], R48 ;  /* 0x000200300e009986 */ /* 0x0005e8000c101d0a */
[----:B------:R2:W-:Y:S01]  /*b0e0*/  @P6 STG.E.128 desc[UR10][R14.64+0x300], R64 ;  /* 0x000300400e006986 */ /* 0x0005e2000c101d0a */
[----:B------:R-:W-:Y:S05]  /*b0f0*/  @!P0 BRA `(.L_x_806) ;  /* 0x0000000800d88947 */ /* 0x000fea0003800000 */
[----:B------:R-:W-:Y:S02]  /*b100*/  ULDC.64 UR6, c[0x0][0x208] ;  /* 0x0000820000067ab9 */ /* 0x000fe40000000a00 */
[----:B------:R3:W-:Y:S01]  /*b110*/  STG.E.128 desc[UR6][R14.64+0x380], R72 ;  /* 0x000380480e007986 */ /* 0x0007e2000c101d06 */
[----:B------:R-:W-:Y:S05]  /*b120*/  BRA `(.L_x_806) ;  /* 0x0000000800cc7947 */ /* 0x000fea0003800000 */
.L_x_801:
[----:B------:R-:W-:Y:S01]  /*b130*/  USHF.L.U32 UR8, UR38, 0x2, URZ ;  /* 0x0000000226087899 */ /* 0x000fe2000800063f */
[----:B------:R-:W-:Y:S01]  /*b140*/  ULDC.64 UR6, c[0x0][0xcd8] ;  /* 0x0003360000067ab9 */ /* 0x000fe20000000a00 */
[----:B------:R-:W-:Y:S01]  /*b150*/  USHF.L.U64.HI UR9, UR38, 0x2, UR40 ;  /* 0x0000000226097899 */ /* 0x000fe20008010228 */
[----:B------:R-:W-:Y:S01]  /*b160*/  IMAD.MOV.U32 R13, RZ, RZ, RZ ;  /* 0x000000ffff0d7224 */ /* 0x000fe200078e00ff */
[----:B------:R-:W-:Y:S02]  /*b170*/  UIADD3 UR4, UP1, UR8, UR6, URZ ;  /* 0x0000000608047290 */ /* 0x000fe4000ff3e03f */
[----:B------:R-:W-:Y:S02]  /*b180*/  UISETP.NE.U32.AND UP0, UPT, UR6, URZ, UPT ;  /* 0x0000003f0600728c */ /* 0x000fe4000bf05070 */
[----:B------:R-:W-:Y:S02]  /*b190*/  UIADD3.X UR6, UR9, UR7, URZ, UP1, !UPT ;  /* 0x0000000709067290 */ /* 0x000fe40008ffe43f */
[----:B------:R-:W-:Y:S01]  /*b1a0*/  UISETP.NE.AND.EX UP0, UPT, UR7, URZ, UPT, UP0 ;  /* 0x0000003f0700728c */ /* 0x000fe2000bf05300 */
[----:B------:R-:W0:Y:S01]  /*b1b0*/  LDC R3, c[0x0][0xb88] ;  /* 0x0002e200ff037b82 */ /* 0x000e220000000800 */
[----:B------:R-:W-:Y:S01]  /*b1c0*/  MOV R8, UR4 ;  /* 0x0000000400087c02 */ /* 0x000fe20008000f00 */
[----:B------:R-:W-:Y:S01]  /*b1d0*/  ULDC.64 UR10, c[0x0][0x208] ;  /* 0x00008200000a7ab9 */ /* 0x000fe20000000a00 */
[----:B------:R-:W-:Y:S01]  /*b1e0*/  IMAD.U32 R9, RZ, RZ, UR6 ;  /* 0x00000006ff097e24 */ /* 0x000fe2000f8e00ff */
[----:B------:R-:W-:Y:S01]  /*b1f0*/  ULDC.64 UR6, c[0x0][0xce0] ;  /* 0x0003380000067ab9 */ /* 0x000fe20000000a00 */
[----:B------:R-:W-:Y:S01]  /*b200*/  PLOP3.LUT P1, PT, PT, PT, UP0, 0x80, 0x0 ;  /* 0x000000000000781c */ /* 0x000fe20003f2f008 */
[----:B------:R-:W-:-:S04]  /*b210*/  UISETP.NE.U32.AND UP1, UPT, UR6, URZ, UPT ;  /* 0x0000003f0600728c */ /* 0x000fc8000bf25070 */
[----:B------:R-:W-:-:S06]  /*b220*/  UISETP.NE.AND.EX UP1, UPT, UR7, URZ, UPT, UP1 ;  /* 0x0000003f0700728c */ /* 0x000fcc000bf25310 */
[----:B------:R-:W-:Y:S01]  /*b230*/  PLOP3.LUT P2, PT, PT, PT, UP1, 0x80, 0x0 ;  /* 0x000000000000781c */ /* 0x000fe20003f4f018 */
[----:B------:R-:W-:Y:S01]  /*b240*/  VIADD R6, R16, 0x40 ;  /* 0x0000004010067836 */ /* 0x000fe20000000000 */
[----:B------:R-:W5:Y:S03]  /*b250*/  @P1 LDG.E R13, desc[UR10][R8.64] ;  /* 0x0000000a080d1981 */ /* 0x000f66000c1e1900 */
[----:B------:R-:W-:-:S04]  /*b260*/  @UP1 UIADD3 UR6, UP2, UR8, UR6, URZ ;  /* 0x0000000608061290 */ /* 0x000fc8000ff5e03f */
[----:B------:R-:W-:Y:S02]  /*b270*/  @UP1 UIADD3.X UR7, UR9, UR7, URZ, UP2, !UPT ;  /* 0x0000000709071290 */ /* 0x000fe400097fe43f */
[----:B------:R-:W-:-:S04]  /*b280*/  IMAD.U32 R10, RZ, RZ, UR6 ;  /* 0x00000006ff0a7e24 */ /* 0x000fc8000f8e00ff */
[----:B------:R-:W-:-:S05]  /*b290*/  MOV R11, UR7 ;  /* 0x00000007000b7c02 */ /* 0x000fca0008000f00 */
[----:B0-----:R0:W5:Y:S01]  /*b2a0*/  @P2 LDG.E R3, desc[UR10][R10.64] ;  /* 0x0000000a0a032981 */ /* 0x001162000c1e1900 */
[----:B------:R-:W-:Y:S01]  /*b2b0*/  ULDC UR10, c[0x0][0xb8c] ;  /* 0x0002e300000a7ab9 */ /* 0x000fe20000000800 */
[----:B------:R-:W-:Y:S01]  /*b2c0*/  VIADD R14, R16, 0x80 ;  /* 0x00000080100e7836 */ /* 0x000fe20000000000 */
[----:B------:R-:W-:Y:S01]  /*b2d0*/  ISETP.GE.AND P3, PT, R6, UR10, PT ;  /* 0x0000000a06007c0c */ /* 0x000fe2000bf66270 */
[C---:B------:R-:W-:Y:S01]  /*b2e0*/  VIADD R12, R16.reuse, 0x180 ;  /* 0x00000180100c7836 */ /* 0x040fe20000000000 */
[C---:B------:R-:W-:Y:S02]  /*b2f0*/  ISETP.GE.AND P0, PT, R16.reuse, UR10, PT ;  /* 0x0000000a10007c0c */ /* 0x040fe4000bf06270 */
[----:B------:R-:W-:Y:S02]  /*b300*/  SEL R4, RZ, 0xffffffff, P3 ;  /* 0xffffffffff047807 */ /* 0x000fe40001800000 */
[----:B------:R-:W-:Y:S02]  /*b310*/  IADD3 R20, R16, 0xc0, RZ ;  /* 0x000000c010147810 */ /* 0x000fe40007ffe0ff */
[----:B------:R-:W-:Y:S01]  /*b320*/  SEL R0, RZ, 0x1, P0 ;  /* 0x00000001ff007807 */ /* 0x000fe20000000000 */
[----:B------:R-:W-:Y:S01]  /*b330*/  IMAD.SHL.U32 R15, R4, 0x2, RZ ;  /* 0x00000002040f7824 */ /* 0x000fe200078e00ff */
[----:B------:R-:W-:-:S02]  /*b340*/  ISETP.GE.AND P4, PT, R14, UR10, PT ;  /* 0x0000000a0e007c0c */ /* 0x000fc4000bf86270 */
[----:B------:R-:W-:Y:S02]  /*b350*/  ISETP.GE.AND P5, PT, R20, UR10, PT ;  /* 0x0000000a14007c0c */ /* 0x000fe4000bfa6270 */
[----:B------:R-:W-:Y:S02]  /*b360*/  LOP3.LUT R0, R15, 0x2, R0, 0xe2, !PT ;  /* 0x000000020f007812 */ /* 0x000fe400078ee200 */
[----:B0-----:R-:W-:Y:S02]  /*b370*/  SEL R11, RZ, 0x4, P4 ;  /* 0x00000004ff0b7807 */ /* 0x001fe40002000000 */
[----:B------:R-:W-:Y:S02]  /*b380*/  SEL R4, RZ, 0x8, P5 ;  /* 0x00000008ff047807 */ /* 0x000fe40002800000 */
[----:B------:R-:W-:Y:S02]  /*b390*/  ISETP.GE.AND P0, PT, R12, UR10, PT ;  /* 0x0000000a0c007c0c */ /* 0x000fe4000bf06270 */
[----:B------:R-:W-:-:S02]  /*b3a0*/  ISETP.GE.AND P3, PT, R191, 0x40, PT ;  /* 0x00000040bf00780c */ /* 0x000fc40003f66270 */
[----:B------:R-:W-:Y:S01]  /*b3b0*/  LOP3.LUT R12, R4, R0, R11, 0xfe, !PT ;  /* 0x00000000040c7212 */ /* 0x000fe200078efe0b */
[----:B------:R-:W-:Y:S10]  /*b3c0*/  @P2 BRA `(.L_x_807) ;  /* 0x0000000000142947 */ /* 0x000ff40003800000 */
[----:B------:R-:W-:Y:S05]  /*b3d0*/  @!P1 BRA `(.L_x_807) ;  /* 0x0000000000109947 */ /* 0x000fea0003800000 */
[----:B------:R-:W-:Y:S02]  /*b3e0*/  ULDC.64 UR6, c[0x0][0x208] ;  /* 0x0000820000067ab9 */ /* 0x000fe40000000a00 */
[----:B------:R-:W2:Y:S04]  /*b3f0*/  LDG.E R0, desc[UR6][R8.64] ;  /* 0x0000000608007981 */ /* 0x000ea8000c1e1900 */
[----:B-----5:R-:W2:Y:S02]  /*b400*/  LDG.E R3, desc[UR6][R8.64+0x4] ;  /* 0x0000040608037981 */ /* 0x020ea4000c1e1900 */
[----:B--2---:R-:W-:-:S07]  /*b410*/  IMAD.IADD R3, R3, 0x1, -R0 ;  /* 0x0000000103037824 */ /* 0x004fce00078e0a00 */
.L_x_807:
        /* <DEDUP_REMOVED lines=15> */
[----:B------:R-:W-:Y:S01]  /*b510*/  ULDC.64 UR8, c[0x0][0xc70] ;  /* 0x00031c0000087ab9 */ /* 0x000fe20000000a00 */
[----:B------:R-:W-:Y:S01]  /*b520*/  ULDC.64 UR12, c[0x0][0x208] ;  /* 0x00008200000c7ab9 */ /* 0x000fe20000000a00 */
        /* <DEDUP_REMOVED lines=17> */
.L_x_809:
[----:B------:R-:W-:Y:S05]  /*b640*/  BSYNC B1 ;  /* 0x0000000000017941 */ /* 0x000fea0003800000 */
.L_x_808:
[----:B------:R-:W-:Y:S01]  /*b650*/  ULDC.64 UR8, c[0x0][0xba0] ;  /* 0x0002e80000087ab9 */ /* 0x000fe20000000a00 */
[----:B------:R-:W-:Y:S01]  /*b660*/  MOV R8, R16 ;  /* 0x0000001000087202 */ /* 0x000fe20000000f00 */
[----:B0-----:R-:W-:Y:S01]  /*b670*/  IMAD.MOV.U32 R9, RZ, RZ, R15 ;  /* 0x000000ffff097224 */ /* 0x001fe200078e000f */
[----:B------:R-:W-:Y:S01]  /*b680*/  ISETP.GE.AND P1, PT, R26, UR10, PT ;  /* 0x0000000a1a007c0c */ /* 0x000fe2000bf26270 */
[----:B------:R-:W-:Y:S01]  /*b690*/  IMAD R0, R4, UR8, RZ ;  /* 0x0000000804007c24 */ /* 0x000fe2000f8e02ff */
        /* <DEDUP_REMOVED lines=9> */
[----:B------:R-:W-:Y:S01]  /*b730*/  MOV R13, UR8 ;  /* 0x00000008000d7c02 */ /* 0x000fe20008000f00 */
[----:B------:R-:W-:Y:S01]  /*b740*/  IMAD R3, R188, -0x40, R3 ;  /* 0xffffffc0bc037824 */ /* 0x000fe200078e0203 */
[----:B------:R-:W-:Y:S01]  /*b750*/  UIMAD UR4, UR39, UR9, UR4 ;  /* 0x00000009270472a4 */ /* 0x000fe2000f8e0204 */
[----:B------:R-:W-:Y:S01]  /*b760*/  LOP3.LUT R11, R0, R12, R11, 0xfe, !PT ;  /* 0x0000000c000b7212 */ /* 0x000fe200078efe0b */
[----:B------:R-:W-:Y:S01]  /*b770*/  ULDC.64 UR6, c[0x0][0xbe8] ;  /* 0x0002fa0000067ab9 */ /* 0x000fe20000000a00 */
[----:B------:R-:W-:Y:S01]  /*b780*/  IMAD.WIDE.U32 R8, R13, UR39, R8 ;  /* 0x000000270d087c25 */ /* 0x000fe2000f8e0008 */
[----:B------:R-:W-:-:S02]  /*b790*/  SEL R0, RZ, 0x40, P0 ;  /* 0x00000040ff007807 */ /* 0x000fc40000000000 */
[----:B------:R-:W-:Y:S01]  /*b7a0*/  ISETP.GE.AND P1, PT, R18, R3, PT ;  /* 0x000000031200720c */ /* 0x000fe20003f26270 */
[----:B------:R-:W-:Y:S01]  /*b7b0*/  VIADD R9, R9, UR4 ;  /* 0x0000000409097c36 */ /* 0x000fe20008000000 */
[----:B------:R-:W-:Y:S01]  /*b7c0*/  UIMAD UR4, UR40, UR6, URZ ;  /* 0x00000006280472a4 */ /* 0x000fe2000f8e023f */
[----:B------:R-:W-:Y:S01]  /*b7d0*/  VIADD R4, R16, 0x1c0 ;  /* 0x000001c010047836 */ /* 0x000fe20000000000 */
[----:B------:R-:W-:Y:S01]  /*b7e0*/  LOP3.LUT R21, R11, R0, RZ, 0xfc, !PT ;  /* 0x000000000b157212 */ /* 0x000fe200078efcff */
[----:B------:R-:W-:Y:S01]  /*b7f0*/  IMAD.U32 R11, RZ, RZ, UR6 ;  /* 0x00000006ff0b7e24 */ /* 0x000fe2000f8e00ff */
[----:B------:R-:W-:Y:S01]  /*b800*/  UIMAD UR4, UR38, UR7, UR4 ;  /* 0x00000007260472a4 */ /* 0x000fe2000f8e0204 */
[----:B------:R-:W-:Y:S02]  /*b810*/  SHF.R.S32.HI R13, RZ, 0x1f, R18 ;  /* 0x0000001fff0d7819 */ /* 0x000fe40000011412 */
[----:B------:R-:W-:Y:S01]  /*b820*/  ISETP.GE.AND P2, PT, R4, UR10, PT ;  /* 0x0000000a04007c0c */ /* 0x000fe2000bf46270 */
[----:B------:R-:W-:Y:S01]  /*b830*/  IMAD.WIDE.U32 R10, R11, UR38, R8 ;  /* 0x000000260b0a7c25 */ /* 0x000fe2000f8e0008 */
[----:B------:R-:W-:-:S02]  /*b840*/  MOV R12, R18 ;  /* 0x00000012000c7202 */ /* 0x000fc40000000f00 */
[----:B------:R-:W-:Y:S01]  /*b850*/  SEL R0, RZ, 0x80, P2 ;  /* 0x00000080ff007807 */ /* 0x000fe20001000000 */
[----:B------:R-:W-:Y:S02]  /*b860*/  VIADD R4, R18, 0x20 ;  /* 0x0000002012047836 */ /* 0x000fe40000000000 */
[----:B------:R-:W-:Y:S01]  /*b870*/  VIADD R15, R11, UR4 ;  /* 0x000000040b0f7c36 */ /* 0x000fe20008000000 */
[----:B------:R-:W-:Y:S01]  /*b880*/  LOP3.LUT R0, R21, R0, RZ, 0xfc, !PT ;  /* 0x0000000015007212 */ /* 0x000fe200078efcff */
[----:B------:R-:W-:Y:S01]  /*b890*/  IMAD.WIDE R12, R188, 0x40, R12 ;  /* 0x00000040bc0c7825 */ /* 0x000fe200078e020c */
[----:B------:R-:W-:Y:S01]  /*b8a0*/  ISETP.GE.AND P0, PT, R4, R3, PT ;  /* 0x000000030400720c */ /* 0x000fe20003f06270 */
[----:B------:R-:W-:-:S12]  /*b8b0*/  @P1 BRA `(.L_x_811) ;  /* 0x00000000006c1947 */ /* 0x000fd80003800000 */
[----:B------:R-:W-:Y:S01]  /*b8c0*/  ULDC.64 UR6, c[0x0][0xbd8] ;  /* 0x0002f60000067ab9 */ /* 0x000fe20000000a00 */
[----:B------:R-:W-:Y:S01]  /*b8d0*/  IMAD.MOV.U32 R8, RZ, RZ, R10 ;  /* 0x000000ffff087224 */ /* 0x000fe200078e000a */
[----:B------:R-:W-:Y:S01]  /*b8e0*/  ISETP.GE.AND P6, PT, R16, UR10, PT ;  /* 0x0000000a10007c0c */ /* 0x000fe2000bfc6270 */
[----:B------:R-:W-:Y:S01]  /*b8f0*/  IMAD R3, R13, UR6, RZ ;  /* 0x000000060d037c24 */ /* 0x000fe2000f8e02ff */
[----:B------:R-:W-:Y:S01]  /*b900*/  ISETP.GE.AND P5, PT, R6, UR10, PT ;  /* 0x0000000a06007c0c */ /* 0x000fe2000bfa6270 */
[----:B------:R-:W-:Y:S01]  /*b910*/  IMAD.MOV.U32 R9, RZ, RZ, R15 ;  /* 0x000000ffff097224 */ /* 0x000fe200078e000f */
[----:B------:R-:W-:Y:S01]  /*b920*/  ULDC.64 UR8, c[0x0][0x208] ;  /* 0x0000820000087ab9 */ /* 0x000fe20000000a00 */
[----:B------:R-:W-:Y:S01]  /*b930*/  IMAD R3, R12, UR7, R3 ;  /* 0x000000070c037c24 */ /* 0x000fe2000f8e0203 */
[----:B------:R-:W-:Y:S01]  /*b940*/  ISETP.GE.AND P4, PT, R20, UR10, PT ;  /* 0x0000000a14007c0c */ /* 0x000fe2000bf86270 */
[----:B------:R-:W-:Y:S01]  /*b950*/  IMAD.WIDE.U32 R8, R12, UR6, R8 ;  /* 0x000000060c087c25 */ /* 0x000fe2000f8e0008 */
[----:B------:R-:W-:Y:S01]  /*b960*/  ULDC.64 UR6, c[0x0][0xb80] ;  /* 0x0002e00000067ab9 */ /* 0x000fe20000000a00 */
[----:B------:R-:W-:-:S02]  /*b970*/  ISETP.GE.AND P3, PT, R26, UR10, PT ;  /* 0x0000000a1a007c0c */ /* 0x000fc4000bf66270 */
[----:B------:R-:W-:Y:S02]  /*b980*/  ISETP.GE.AND P2, PT, R27, UR10, PT ;  /* 0x0000000a1b007c0c */ /* 0x000fe4000bf46270 */
[----:B------:R-:W-:Y:S02]  /*b990*/  LEA R24, P1, R8, UR6, 0x1 ;  /* 0x0000000608187c11 */ /* 0x000fe4000f8208ff */
[----:B------:R-:W-:-:S04]  /*b9a0*/  IADD3 R3, R9, R3, RZ ;  /* 0x0000000309037210 */ /* 0x000fc80007ffe0ff */
        /* <DEDUP_REMOVED lines=12> */
.L_x_811:
[----:B------:R-:W-:Y:S05]  /*ba70*/  BSYNC B1 ;  /* 0x0000000000017941 */ /* 0x000fea0003800000 */
.L_x_810:
[----:B------:R-:W-:Y:S05]  /*ba80*/  @P0 BRA `(.L_x_806) ;  /* 0x0000000000740947 */ /* 0x000fea0003800000 */
[----:B------:R-:W-:Y:S01]  /*ba90*/  IADD3 R3, P0, R12, 0x20, RZ ;  /* 0x000000200c037810 */ /* 0x000fe20007f1e0ff */
[----:B------:R-:W-:Y:S01]  /*baa0*/  ULDC.64 UR6, c[0x0][0xbd8] ;  /* 0x0002f60000067ab9 */ /* 0x000fe20000000a00 */
[----:B------:R-:W-:Y:S01]  /*bab0*/  IMAD.MOV.U32 R8, RZ, RZ, R10 ;  /* 0x000000ffff087224 */ /* 0x000fe200078e000a */
[----:B------:R-:W-:Y:S01]  /*bac0*/  ULDC.64 UR8, c[0x0][0x208] ;  /* 0x0000820000087ab9 */ /* 0x000fe20000000a00 */
[----:B------:R-:W-:Y:S01]  /*bad0*/  IMAD.MOV.U32 R9, RZ, RZ, R15 ;  /* 0x000000ffff097224 */ /* 0x000fe200078e000f */
[----:B------:R-:W-:Y:S01]  /*bae0*/  ISETP.GE.AND P1, PT, R14, UR10, PT ;  /* 0x0000000a0e007c0c */ /* 0x000fe2000bf26270 */
[----:B------:R-:W-:Y:S01]  /*baf0*/  IMAD.X R12, RZ, RZ, R13, P0 ;  /* 0x000000ffff0c7224 */ /* 0x000fe200000e060d */
        /* <DEDUP_REMOVED lines=9> */
[----:B------:R-:W-:Y:S02]  /*bb90*/  LEA R10, P3, R8, UR6, 0x1 ;  /* 0x00000006080a7c11 */ /* 0x000fe4000f8608ff */
[----:B------:R-:W-:-:S04]  /*bba0*/  IADD3 R3, R9, R3, RZ ;  /* 0x0000000309037210 */ /* 0x000fc80007ffe0ff */
        /* <DEDUP_REMOVED lines=11> */
.L_x_806:
[----:B------:R-:W-:Y:S05]  /*bc60*/  BSYNC B0 ;  /* 0x0000000000007941 */ /* 0x000fea0003800000 */
.L_x_800:
[----:B------:R-:W-:Y:S02]  /*bc70*/  ULDC UR4, c[0x0][0xd14] ;  /* 0x0003450000047ab9 */ /* 0x000fe40000000800 */
[----:B------:R-:W-:-:S13]  /*bc80*/  ISETP.GE.AND P0, PT, R7, UR4, PT ;  /* 0x0000000407007c0c */ /* 0x000fda000bf06270 */
[----:B------:R-:W-:Y:S05]  /*bc90*/  @!P0 BRA `(.L_x_812) ;  /* 0xffffff5000a48947 */ /* 0x000fea000383ffff */
[----:B------:R-:W-:Y:S05]  /*bca0*/  EXIT ;  /* 0x000000000000794d */ /* 0x000fea0003800000 */
.L_x_772:
        /* <DEDUP_REMOVED lines=9> */
[----:B------:R-:W-:Y:S01]  /*bd40*/  IMAD.MOV.U32 R0, RZ, RZ, RZ ;  /* 0x000000ffff007224 */ /* 0x000fe200078e00ff */
[----:B------:R-:W-:Y:S01]  /*bd50*/  ULDC.64 UR6, c[0x0][0x208] ;  /* 0x0000820000067ab9 */ /* 0x000fe20000000a00 */
        /* <DEDUP_REMOVED lines=9> */
[----:B------:R-:W0:Y:S01]  /*bdf0*/  S2UR UR6, SR_CTAID.X ;  /* 0x00000000000679c3 */ /* 0x000e220000002500 */
[----:B------:R-:W-:Y:S01]  /*be00*/  ISETP.GE.U32.AND P0, PT, R8, 0x2, PT ;  /* 0x000000020800780c */ /* 0x000fe20003f06070 */
[----:B------:R-:W-:Y:S01]  /*be10*/  IMAD.MOV.U32 R16, RZ, RZ, RZ ;  /* 0x000000ffff107224 */ /* 0x000fe200078e00ff */
[----:B------:R-:W-:Y:S02]  /*be20*/  LOP3.LUT R4, R4, 0xfffffffe, RZ, 0xc0, !PT ;  /* 0xfffffffe04047812 */ /* 0x000fe400078ec0ff */
[----:B------:R-:W-:-:S07]  /*be30*/  MOV R19, RZ ;  /* 0x000000ff00137202 */ /* 0x000fce0000000f00 */
[----:B------:R-:W-:-:S04]  /*be40*/  @P1 LOP3.LUT R4, R4, 0x1, RZ, 0xfc, !PT ;  /* 0x0000000104041812 */ /* 0x000fc800078efcff */
[----:B------:R-:W-:-:S04]  /*be50*/  LOP3.LUT R4, R4, 0xffffffef, RZ, 0xc0, !PT ;  /* 0xffffffef04047812 */ /* 0x000fc800078ec0ff */
[----:B------:R-:W-:-:S04]  /*be60*/  @P0 LOP3.LUT R4, R4, 0x10, RZ, 0xfc, !PT ;  /* 0x0000001004040812 */ /* 0x000fc800078efcff */
[----:B------:R-:W-:Y:S01]  /*be70*/  LOP3.LUT R4, R4, 0xfffffff7, RZ, 0xc0, !PT ;  /* 0xfffffff704047812 */ /* 0x000fe200078ec0ff */
[----:B--2---:R-:W1:Y:S02]  /*be80*/  SHFL.UP PT, R5, R0, 0x1, RZ ;  /* 0x0420000000057989 */ /* 0x004e6400000e00ff */
[----:B-1----:R-:W-:-:S05]  /*be90*/  SEL R5, R5, RZ, P1 ;  /* 0x000000ff05057207 */ /* 0x002fca0000800000 */
[----:B------:R-:W-:-:S05]  /*bea0*/  IMAD.IADD R5, R0, 0x1, R5 ;  /* 0x0000000100057824 */ /* 0x000fca00078e0205 */
[----:B------:R-:W1:Y:S02]  /*beb0*/  SHFL.UP PT, R6, R5, 0x2, RZ ;  /* 0x0440000005067989 */ /* 0x000e6400000e00ff */
[----:B-1----:R-:W-:Y:S02]  /*bec0*/  SEL R6, R6, RZ, P0 ;  /* 0x000000ff06067207 */ /* 0x002fe40000000000 */
[----:B------:R-:W-:-:S03]  /*bed0*/  ISETP.GE.U32.AND P0, PT, R8, 0x4, PT ;  /* 0x000000040800780c */ /* 0x000fc60003f06070 */
[----:B------:R-:W-:-:S05]  /*bee0*/  IMAD.IADD R6, R5, 0x1, R6 ;  /* 0x0000000105067824 */ /* 0x000fca00078e0206 */
[----:B------:R-:W1:Y:S05]  /*bef0*/  SHFL.UP PT, R7, R6, 0x4, RZ ;  /* 0x0480000006077989 */ /* 0x000e6a00000e00ff */
[----:B------:R-:W-:-:S04]  /*bf00*/  @P0 LOP3.LUT R4, R4, 0x8, RZ, 0xfc, !PT ;  /* 0x0000000804040812 */ /* 0x000fc800078efcff */
[----:B------:R-:W-:Y:S02]  /*bf10*/  LOP3.LUT R4, R4, 0xfffffffb, RZ, 0xc0, !PT ;  /* 0xfffffffb04047812 */ /* 0x000fe400078ec0ff */
[----:B-1----:R-:W-:Y:S02]  /*bf20*/  SEL R7, R7, RZ, P0 ;  /* 0x000000ff07077207 */ /* 0x002fe40000000000 */
[----:B------:R-:W-:Y:S02]  /*bf30*/  ISETP.GE.U32.AND P0, PT, R8, 0x8, PT ;  /* 0x000000080800780c */ /* 0x000fe40003f06070 */
[----:B------:R-:W-:-:S05]  /*bf40*/  IADD3 R7, R6, R7, RZ ;  /* 0x0000000706077210 */ /* 0x000fca0007ffe0ff */
[----:B------:R-:W1:Y:S06]  /*bf50*/  SHFL.UP PT, R2, R7, 0x8, RZ ;  /* 0x0500000007027989 */ /* 0x000e6c00000e00ff */
[----:B------:R-:W-:-:S04]  /*bf60*/  @P0 LOP3.LUT R4, R4, 0x4, RZ, 0xfc, !PT ;  /* 0x0000000404040812 */ /* 0x000fc800078efcff */
[----:B------:R-:W-:Y:S02]  /*bf70*/  LOP3.LUT R4, R4, 0xfffffffd, RZ, 0xc0, !PT ;  /* 0xfffffffd04047812 */ /* 0x000fe400078ec0ff */
[----:B-1----:R-:W-:Y:S02]  /*bf80*/  SEL R2, R2, RZ, P0 ;  /* 0x000000ff02027207 */ /* 0x002fe40000000000 */
[----:B------:R-:W-:-:S03]  /*bf90*/  ISETP.GE.U32.AND P0, PT, R8, 0x10, PT ;  /* 0x000000100800780c */ /* 0x000fc60003f06070 */
[----:B------:R-:W-:-:S05]  /*bfa0*/  IMAD.IADD R3, R7, 0x1, R2 ;  /* 0x0000000107037824 */ /* 0x000fca00078e0202 */
[----:B------:R-:W1:Y:S05]  /*bfb0*/  SHFL.UP PT, R2, R3, 0x10, RZ ;  /* 0x0600000003027989 */ /* 0x000e6a00000e00ff */
[----:B------:R-:W-:Y:S02]  /*bfc0*/  @P0 LOP3.LUT R4, R4, 0x2, RZ, 0xfc, !PT ;  /* 0x0000000204040812 */ /* 0x000fe400078efcff */
[----:B-1----:R-:W-:-:S05]  /*bfd0*/  SEL R2, R2, RZ, P0 ;  /* 0x000000ff02027207 */ /* 0x002fca0000000000 */
[----:B------:R-:W-:-:S05]  /*bfe0*/  IMAD.IADD R2, R3, 0x1, R2 ;  /* 0x0000000103027824 */ /* 0x000fca00078e0202 */
[----:B------:R-:W1:Y:S02]  /*bff0*/  SHFL.IDX PT, R5, R2, 0x1f, 0x1f ;  /* 0x03e01f0002057f89 */ /* 0x000e6400000e0000 */
[----:B-1----:R-:W-:-:S04]  /*c000*/  IMAD R5, R5, UR4, RZ ;  /* 0x0000000405057c24 */ /* 0x002fc8000f8e02ff */
[----:B------:R-:W-:Y:S01]  /*c010*/  IMAD.MOV.U32 R6, RZ, RZ, R5 ;  /* 0x000000ffff067224 */ /* 0x000fe200078e0005 */
[----:B0-----:R-:W-:-:S13]  /*c020*/  ISETP.GT.AND P0, PT, R5, UR6, PT ;  /* 0x0000000605007c0c */ /* 0x001fda000bf04270 */
[----:B------:R-:W-:Y:S05]  /*c030*/  @P0 BRA `(.L_x_813) ;  /* 0x0000000000c40947 */ /* 0x000fea0003800000 */
[----:B------:R-:W-:Y:S01]  /*c040*/  IMAD.MOV.U32 R5, RZ, RZ, R6 ;  /* 0x000000ffff057224 */ /* 0x000fe200078e0006 */
[----:B------:R-:W-:Y:S01]  /*c050*/  ULDC UR5, c[0x0][0xd14] ;  /* 0x0003450000057ab9 */ /* 0x000fe20000000800 */
[----:B------:R-:W-:Y:S01]  /*c060*/  IMAD.MOV.U32 R19, RZ, RZ, RZ ;  /* 0x000000ffff137224 */ /* 0x000fe200078e00ff */
[----:B------:R-:W-:Y:S01]  /*c070*/  ULDC UR7, c[0x0][0xd14] ;  /* 0x0003450000077ab9 */ /* 0x000fe20000000800 */
[----:B------:R-:W-:-:S05]  /*c080*/  ULDC UR4, c[0x0][0xd10] ;  /* 0x0003440000047ab9 */ /* 0x000fca0000000800 */
.L_x_817:
[----:B------:R-:W-:Y:S01]  /*c090*/  IADD3 R0, R19, 0x1f, RZ ;  /* 0x0000001f13007810 */ /* 0x000fe20007ffe0ff */
[----:B------:R-:W-:-:S03]  /*c0a0*/  IMAD.U32 R19, RZ, RZ, UR7 ;  /* 0x00000007ff137e24 */ /* 0x000fc6000f8e00ff */
[----:B------:R-:W-:-:S13]  /*c0b0*/  ISETP.GE.AND P0, PT, R0, UR5, PT ;  /* 0x0000000500007c0c */ /* 0x000fda000bf06270 */
[----:B------:R-:W-:Y:S05]  /*c0c0*/  @P0 BRA `(.L_x_814) ;  /* 0x0000000400440947 */ /* 0x000fea0003800000 */
[----:B------:R-:W0:Y:S01]  /*c0d0*/  S2R R2, SR_TID.X ;  /* 0x0000000000027919 */ /* 0x000e220000002100 */
[----:B------:R-:W-:Y:S01]  /*c0e0*/  IMAD.MOV.U32 R19, RZ, RZ, R0 ;  /* 0x000000ffff137224 */ /* 0x000fe200078e0000 */
[----:B------:R-:W-:Y:S01]  /*c0f0*/  BSSY B0, `(.L_x_815) ;  /* 0x000000b000007945 */ /* 0x000fe20003800000 */
[----:B------:R-:W-:Y:S02]  /*c100*/  MOV R0, RZ ;  /* 0x000000ff00007202 */ /* 0x000fe40000000f00 */
[----:B0-----:R-:W-:-:S04]  /*c110*/  LOP3.LUT R8, R2, 0x1f, RZ, 0xc0, !PT ;  /* 0x0000001f02087812 */ /* 0x001fc800078ec0ff */
[C---:B------:R-:W-:Y:S01]  /*c120*/  ISETP.NE.AND P1, PT, R8.reuse, 0x1f, PT ;  /* 0x0000001f0800780c */ /* 0x040fe20003f25270 */
[----:B------:R-:W-:-:S05]  /*c130*/  IMAD.IADD R7, R8, 0x1, R19 ;  /* 0x0000000108077824 */ /* 0x000fca00078e0213 */
[----:B------:R-:W-:-:S13]  /*c140*/  ISETP.GE.OR P0, PT, R7, UR5, !P1 ;  /* 0x0000000507007c0c */ /* 0x000fda000cf06670 */
[----:B------:R-:W-:Y:S05]  /*c150*/  @P0 BRA `(.L_x_816) ;  /* 0x0000000000100947 */ /* 0x000fea0003800000 */
[----:B------:R-:W0:Y:S01]  /*c160*/  LDC.64 R2, c[0x0][0xd58] ;  /* 0x00035600ff027b82 */ /* 0x000e220000000a00 */
[----:B------:R-:W-:Y:S01]  /*c170*/  ULDC.64 UR8, c[0x0][0x208] ;  /* 0x0000820000087ab9 */ /* 0x000fe20000000a00 */
[----:B0-----:R-:W-:-:S05]  /*c180*/  IMAD.WIDE R2, R7, 0x4, R2 ;  /* 0x0000000407027825 */ /* 0x001fca00078e0202 */
[----:B------:R0:W5:Y:S02]  /*c190*/  LDG.E R0, desc[UR8][R2.64] ;  /* 0x0000000802007981 */ /* 0x000164000c1e1900 */
.L_x_816:
[----:B------:R-:W-:Y:S05]  /*c1a0*/  BSYNC B0 ;  /* 0x0000000000007941 */ /* 0x000fea0003800000 */
.L_x_815:
        /* <DEDUP_REMOVED lines=26> */
.L_x_813:
[----:B------:R-:W-:-:S05]  /*c350*/  IADD3 R7, -R6, R5, RZ ;  /* 0x0000000506077210 */ /* 0x000fca0007ffe1ff */
        /* <DEDUP_REMOVED lines=11> */
[----:B0-----:R-:W-:Y:S01]  /*c410*/  IMAD.MOV R11, RZ, RZ, -R3 ;  /* 0x000000ffff0b7224 */ /* 0x001fe200078e0a03 */
[----:B------:R-:W-:Y:S06]  /*c420*/  @!P0 BRA `(.L_x_818) ;  /* 0x0000000000088947 */ /* 0x000fec0003800000 */
[----:B------:R-:W-:-:S05]  /*c430*/  VIADD R9, R5, 0xffffffff ;  /* 0xffffffff05097836 */ /* 0x000fca0000000000 */
[----:B------:R0:W1:Y:S02]  /*c440*/  SHFL.IDX PT, R16, R2, R9, 0x1f ;  /* 0x00001f0902107589 */ /* 0x00006400000e0000 */
.L_x_818:
[----:B-1----:R-:W-:Y:S01]  /*c450*/  IMAD R16, R16, UR4, R7 ;  /* 0x0000000410107c24 */ /* 0x002fe2000f8e0207 */
[----:B0-----:R-:W-:Y:S01]  /*c460*/  MOV R2, RZ ;  /* 0x000000ff00027202 */ /* 0x001fe20000000f00 */
[----:B------:R-:W-:Y:S02]  /*c470*/  IMAD R7, R11, R6, RZ ;  /* 0x000000060b077224 */ /* 0x000fe400078e02ff */
[----:B------:R-:W-:Y:S01]  /*c480*/  IMAD.IADD R19, R5, 0x1, R19 ;  /* 0x0000000105137824 */ /* 0x000fe200078e0213 */
[----:B------:R-:W-:Y:S01]  /*c490*/  IADD3 R9, -R16, UR6, RZ ;  /* 0x0000000610097c10 */ /* 0x000fe2000fffe1ff */
        /* <DEDUP_REMOVED lines=20> */
.L_x_814:
[----:B------:R-:W-:Y:S02]  /*c5e0*/  IMAD.MOV.U32 R17, RZ, RZ, RZ ;  /* 0x000000ffff117224 */ /* 0x000fe400078e00ff */
[----:B------:R-:W-:Y:S02]  /*c5f0*/  IMAD.U32 R16, RZ, RZ, UR6 ;  /* 0x00000006ff107e24 */ /* 0x000fe4000f8e00ff */
[----:B------:R-:W-:-:S07]  /*c600*/  IMAD.MOV.U32 R18, RZ, RZ, RZ ;  /* 0x000000ffff127224 */ /* 0x000fce00078e00ff */
.L_x_819:
[----:B------:R-:W0:Y:S01]  /*c610*/  S2R R0, SR_TID.X ;  /* 0x0000000000007919 */ /* 0x000e220000002100 */
[----:B------:R-:W-:Y:S01]  /*c620*/  UMOV UR4, URZ ;  /* 0x0000003f00047c82 */ /* 0x000fe20008000000 */
[----:B------:R-:W-:Y:S01]  /*c630*/  STL [R1], RZ ;  /* 0x000000ff01007387 */ /* 0x000fe20000100800 */
        /* <DEDUP_REMOVED lines=9> */
[----:B------:R0:W-:Y:S02]  /*c6d0*/  STL [R1+0x4], R0 ;  /* 0x0000040001007387 */ /* 0x0001e40000100800 */
[----:B0-----:R-:W-:-:S05]  /*c6e0*/  IMAD.U32 R0, RZ, RZ, UR4 ;  /* 0x00000004ff007e24 */ /* 0x001fca000f8e00ff */
[----:B------:R0:W-:Y:S01]  /*c6f0*/  STL [R1+0x2c], R0 ;  /* 0x00002c0001007387 */ /* 0x0001e20000100800 */
[----:B------:R-:W-:Y:S05]  /*c700*/  @P0 BRA `(.L_x_820) ;  /* 0x0000004000c00947 */ /* 0x000fea0003800000 */
[----:B------:R-:W-:Y:S01]  /*c710*/  ULDC UR4, c[0x0][0xc] ;  /* 0x0000030000047ab9 */ /* 0x000fe20000000800 */
[----:B------:R-:W-:Y:S01]  /*c720*/  IMAD.MOV.U32 R2, RZ, RZ, 0x1 ;  /* 0x00000001ff027424 */ /* 0x000fe200078e00ff */
[----:B------:R-:W-:Y:S01]  /*c730*/  ULDC.64 UR54, c[0x0][0x198] ;  /* 0x0000660000367ab9 */ /* 0x000fe20000000a00 */
[----:B0-----:R-:W-:Y:S01]  /*c740*/  IMAD.U32 R0, RZ, RZ, UR4 ;  /* 0x00000004ff007e24 */ /* 0x001fe2000f8e00ff */
[----:B------:R-:W-:Y:S02]  /*c750*/  UMOV UR4, URZ ;  /* 0x0000003f00047c82 */ /* 0x000fe40008000000 */
[----:B------:R-:W-:Y:S04]  /*c760*/  STL [R1+0x4], R2 ;  /* 0x0000040201007387 */ /* 0x000fe80000100800 */
[----:B------:R-:W-:Y:S04]  /*c770*/  STL [R1], RZ ;  /* 0x000000ff01007387 */ /* 0x000fe80000100800 */
[----:B------:R0:W-:Y:S02]  /*c780*/  STL [R1+0x30], R0 ;  /* 0x0000300001007387 */ /* 0x0001e40000100800 */
[----:B0-----:R-:W-:-:S05]  /*c790*/  MOV R0, UR4 ;  /* 0x0000000400007c02 */ /* 0x001fca0008000f00 */
[----:B------:R0:W-:Y:S02]  /*c7a0*/  STL [R1+0x2c], R0 ;  /* 0x00002c0001007387 */ /* 0x0001e40000100800 */
.L_x_884:
[----:B-1-3--:R-:W1:Y:S01]  /*c7b0*/  LDC.64 R2, c[0x0][0xd60] ;  /* 0x00035800ff027b82 */ /* 0x00ae620000000a00 */
[----:B------:R-:W-:Y:S01]  /*c7c0*/  ULDC.64 UR4, c[0x0][0x208] ;  /* 0x0000820000047ab9 */ /* 0x000fe20000000a00 */
[----:B-1----:R-:W-:-:S05]  /*c7d0*/  IMAD.WIDE R2, R19, 0x4, R2 ;  /* 0x0000000413027825 */ /* 0x002fca00078e0202 */
[----:B--2---:R-:W2:Y:S01]  /*c7e0*/  LDG.E R5, desc[UR4][R2.64] ;  /* 0x0000000402057981 */ /* 0x004ea2000c1e1900 */
[----:B------:R-:W-:Y:S05]  /*c7f0*/  YIELD ;  /* 0x0000000000007946 */ /* 0x000fea0003800000 */
[----:B------:R-:W-:Y:S01]  /*c800*/  ULDC.64 UR4, c[0x0][0xb20] ;  /* 0x0002c80000047ab9 */ /* 0x000fe20000000a00 */
[----:B0-----:R-:W-:Y:S01]  /*c810*/  IMAD.MOV.U32 R0, RZ, RZ, RZ ;  /* 0x000000ffff007224 */ /* 0x001fe200078e00ff */
[----:B------:R-:W-:Y:S01]  /*c820*/  ISETP.NE.U32.AND P0, PT, RZ, UR4, PT ;  /* 0x00000004ff007c0c */ /* 0x000fe2000bf05070 */
[----:B------:R-:W-:-:S03]  /*c830*/  ULDC.64 UR6, c[0x0][0x208] ;  /* 0x0000820000067ab9 */ /* 0x000fc60000000a00 */
        /* <DEDUP_REMOVED lines=41> */
[----:B------:R-:W-:Y:S02]  /*cad0*/  ULDC.64 UR4, c[0x0][0x208] ;  /* 0x0000820000047ab9 */ /* 0x000fe40000000a00 */
[----:B-----5:R-:W2:Y:S04]  /*cae0*/  LDG.E R6, desc[UR4][R2.64] ;  /* 0x0000000402067981 */ /* 0x020ea8000c1e1900 */
[----:B-1----:R-:W2:Y:S02]  /*caf0*/  LDG.E R5, desc[UR4][R2.64+0x4] ;  /* 0x0000040402057981 */ /* 0x002ea4000c1e1900 */
[----:B--2---:R-:W-:-:S07]  /*cb00*/  IMAD.IADD R6, R5, 0x1, -R6 ;  /* 0x0000000105067824 */ /* 0x004fce00078e0a06 */
.L_x_821:
        /* <DEDUP_REMOVED lines=16> */
[----:B------:R-:W2:Y:S01]  /*cc10*/  LDL R2, [R1+0x30] ;  /* 0x0000300001027983 */ /* 0x000ea20000100800 */
[----:B------:R-:W-:Y:S01]  /*cc20*/  VOTEU.ANY UR4, UPT, PT ;  /* 0x0000000000047886 */ /* 0x000fe200038e0100 */
[----:B------:R-:W-:Y:S01]  /*cc30*/  ULDC.64 UR6, c[0x0][0x208] ;  /* 0x0000820000067ab9 */ /* 0x000fe20000000a00 */
[----:B0-----:R-:W0:Y:S01]  /*cc40*/  FLO.U32 R0, UR4 ;  /* 0x0000000400007d00 */ /* 0x001e2200080e0000 */
[----:B------:R-:W0:Y:S07]  /*cc50*/  S2R R7, SR_LANEID ;  /* 0x0000000000077919 */ /* 0x000e2e0000000000 */
[----:B------:R-:W1:Y:S01]  /*cc60*/  POPC R5, UR4 ;  /* 0x0000000400057d09 */ /* 0x000e620008000000 */
[----:B0-----:R-:W-:-:S02]  /*cc70*/  ISETP.EQ.U32.AND P0, PT, R0, R7, PT ;  /* 0x000000070000720c */ /* 0x001fc40003f02070 */
[----:B--2---:R-:W-:Y:S02]  /*cc80*/  R2UR UR5, R2 ;  /* 0x00000000020572ca */ /* 0x004fe400000e0000 */
[----:B------:R-:W1:Y:S09]  /*cc90*/  LDC.64 R2, c[0x0][0xd38] ;  /* 0x00034e00ff027b82 */ /* 0x000e720000000a00 */
[----:B-1----:R-:W2:Y:S01]  /*cca0*/  @P0 ATOMG.E.ADD.STRONG.GPU PT, R3, desc[UR6][R2.64], R5 ;  /* 0x00000005020309a8 */ /* 0x002ea200081ee1c6 */
[----:B------:R-:W0:Y:S02]  /*ccb0*/  S2R R4, SR_LTMASK ;  /* 0x0000000000047919 */ /* 0x000e240000003900 */
[----:B0-----:R-:W-:-:S04]  /*ccc0*/  LOP3.LUT R4, R4, UR4, RZ, 0xc0, !PT ;  /* 0x0000000404047c12 */ /* 0x001fc8000f8ec0ff */
[----:B------:R-:W0:Y:S01]  /*ccd0*/  POPC R7, R4 ;  /* 0x0000000400077309 */ /* 0x000e220000000000 */
[----:B--2---:R-:W0:Y:S02]  /*cce0*/  SHFL.IDX PT, R0, R3, R0, 0x1f ;  /* 0x00001f0003007589 */ /* 0x004e2400000e0000 */
[----:B0-----:R-:W-:Y:S01]  /*ccf0*/  IADD3 R16, R0, UR5, R7 ;  /* 0x0000000500107c10 */ /* 0x001fe2000fffe007 */
[----:B------:R-:W-:Y:S06]  /*cd00*/  BRA `(.L_x_824) ;  /* 0x0000003000c07947 */ /* 0x000fec0003800000 */
.L_x_823:
        /* <DEDUP_REMOVED lines=23> */
.L_x_825:
        /* <DEDUP_REMOVED lines=20> */
.L_x_827:
        /* <DEDUP_REMOVED lines=16> */
.L_x_826:
[----:B------:R-:W2:Y:S01]  /*d0c0*/  LDL.LU R2, [R1+0x18] ;  /* 0x0000180001027983 */ /* 0x000ea20000300800 */
[----:B------:R-:W-:Y:S01]  /*d0d0*/  ULDC.64 UR4, c[0x0][0xaf0] ;  /* 0x0002bc0000047ab9 */ /* 0x000fe20000000a00 */
[----:B------:R-:W0:Y:S02]  /*d0e0*/  LDC R4, c[0x0][0x428] ;  /* 0x00010a00ff047b82 */ /* 0x000e240000000800 */
[----:B------:R-:W3:Y:S04]  /*d0f0*/  LDL.LU R0, [R1+0x1c] ;  /* 0x00001c0001007983 */ /* 0x000ee80000300800 */
[----:B------:R-:W4:Y:S04]  /*d100*/  LDL.LU R6, [R1+0x10] ;  /* 0x0000100001067983 */ /* 0x000f280000300800 */
[----:B------:R-:W4:Y:S01]  /*d110*/  LDL.LU R7, [R1+0x28] ;  /* 0x0000280001077983 */ /* 0x000f220000300800 */
[----:B------:R-:W-:Y:S01]  /*d120*/  ISETP.NE.U32.AND P0, PT, RZ, UR4, PT ;  /* 0x00000004ff007c0c */ /* 0x000fe2000bf05070 */
[----:B------:R-:W-:-:S03]  /*d130*/  ULDC.64 UR6, c[0x0][0x208] ;  /* 0x0000820000067ab9 */ /* 0x000fc60000000a00 */
[----:B------:R-:W-:Y:S01]  /*d140*/  ISETP.NE.AND.EX P0, PT, RZ, UR5, PT, P0 ;  /* 0x00000005ff007c0c */ /* 0x000fe2000bf05300 */
[----:B------:R-:W1:Y:S02]  /*d150*/  S2R R8, SR_TID.X ;  /* 0x0000000000087919 */ /* 0x000e640000002100 */
[----:B-1----:R-:W-:-:S04]  /*d160*/  LOP3.LUT R8, R8, 0x1f, RZ, 0xc0, !PT ;  /* 0x0000001f08087812 */ /* 0x002fc800078ec0ff */
        /* <DEDUP_REMOVED lines=8> */
[----:B----4-:R-:W-:-:S06]  /*d1f0*/  IMAD.MOV.U32 R0, RZ, RZ, R6 ;  /* 0x000000ffff007224 */ /* 0x010fcc00078e0006 */
[----:B------:R1:W5:Y:S01]  /*d200*/  @P0 LDG.E R0, desc[UR6][R2.64] ;  /* 0x0000000602000981 */ /* 0x000362000c1e1900 */
[----:B0-----:R-:W-:Y:S01]  /*d210*/  ISETP.NE.AND P0, PT, R4, 0x1, PT ;  /* 0x000000010400780c */ /* 0x001fe20003f05270 */
[----:B------:R-:W-:Y:S01]  /*d220*/  IMAD R17, R17, 0x40, R7 ;  /* 0x0000004011117824 */ /* 0x000fe200078e0207 */
[----:B------:R-:W-:Y:S02]  /*d230*/  MOV R4, R18 ;  /* 0x0000001200047202 */ /* 0x000fe40000000f00 */
[----:B------:R-:W-:-:S09]  /*d240*/  PLOP3.LUT P1, PT, P6, PT, PT, 0x8, 0x0 ;  /* 0x000000000000781c */ /* 0x000fd2000372e170 */
[----:B------:R-:W0:Y:S08]  /*d250*/  @P0 LDC R5, c[0x0][0x42c] ;  /* 0x00010b00ff050b82 */ /* 0x000e300000000800 */
[----:B-1----:R-:W1:Y:S01]  /*d260*/  @P0 LDC R2, c[0x0][0x430] ;  /* 0x00010c00ff020b82 */ /* 0x002e620000000800 */
[----:B0-----:R-:W-:-:S05]  /*d270*/  @P0 IMAD.HI.U32 R3, R18, R5, RZ ;  /* 0x0000000512030227 */ /* 0x001fca00078e00ff */
[----:B-1----:R-:W-:Y:S02]  /*d280*/  @P0 SHF.R.U32.HI R4, RZ, R2, R3 ;  /* 0x00000002ff040219 */ /* 0x002fe40000011603 */
[----:B------:R-:W-:-:S04]  /*d290*/  ISETP.NE.U32.AND P0, PT, RZ, UR4, PT ;  /* 0x00000004ff007c0c */ /* 0x000fc8000bf05070 */
[----:B------:R-:W-:-:S04]  /*d2a0*/  ISETP.NE.AND.EX P0, PT, RZ, UR5, PT, P0 ;  /* 0x00000005ff007c0c */ /* 0x000fc8000bf05300 */
[----:B------:R-:W-:-:S09]  /*d2b0*/  SEL R6, R6, RZ, !P0 ;  /* 0x000000ff06067207 */ /* 0x000fd20004000000 */
.L_x_828:
        /* <DEDUP_REMOVED lines=17> */
.L_x_898:
[----:B------:R-:W2:Y:S01]  /*d3d0*/  LDL R8, [R1+0x14] ;  /* 0x0000140001087983 */ /* 0x000ea20000100800 */
[----:B------:R-:W-:Y:S01]  /*d3e0*/  UMOV UR4, 0xffffffff ;  /* 0xffffffff00047882 */ /* 0x000fe20000000000 */
[----:B------:R-:W-:Y:S01]  /*d3f0*/  SHF.R.S32.HI R5, RZ, 0x1f, R0 ;  /* 0x0000001fff057819 */ /* 0x000fe20000011400 */
[----:B--2---:R-:W-:Y:S01]  /*d400*/  VIADD R9, R8, 0xffffffff ;  /* 0xffffffff08097836 */ /* 0x004fe20000000000 */
[----:B------:R-:W-:Y:S06]  /*d410*/  BRA.DIV UR4, `(.L_x_830) ;  /* 0x0000003e04107947 */ /* 0x000fec000b800000 */
[----:B------:R-:W-:-:S13]  /*d420*/  ELECT P6, URZ, PT ;  /* 0x00000000003f782f */ /* 0x000fda00038c0000 */
.L_x_901:
        /* <DEDUP_REMOVED lines=25> */
.L_x_832:
        /* <DEDUP_REMOVED lines=9> */
.L_x_902:
        /* <DEDUP_REMOVED lines=11> */
.L_x_834:
        /* <DEDUP_REMOVED lines=23> */
.L_x_831:
[----:B------:R-:W0:Y:S01]  /*d870*/  S2R R12, SR_CgaCtaId ;  /* 0x00000000000c7919 */ /* 0x000e220000008800 */
[----:B------:R-:W-:Y:S05]  /*d880*/  WARPSYNC.ALL ;  /* 0x0000000000007948 */ /* 0x000fea0003800000 */
[----:B------:R-:W-:Y:S01]  /*d890*/  BAR.SYNC.DEFER_BLOCKING 0x8, 0xa0 ;  /* 0x0202800000007b1d */ /* 0x000fe20000010000 */
[----:B------:R-:W-:Y:S02]  /*d8a0*/  ELECT P0, URZ, PT ;  /* 0x00000000003f782f */ /* 0x000fe40003800000 */
[----:B------:R-:W-:-:S03]  /*d8b0*/  MOV R11, 0x400 ;  /* 0x00000400000b7802 */ /* 0x000fc60000000f00 */
[----:B------:R-:W-:Y:S01]  /*d8c0*/  BSSY B0, `(.L_x_835) ;  /* 0x000004c000007945 */ /* 0x000fe20003800000 */
[----:B0-----:R-:W-:-:S07]  /*d8d0*/  LEA R11, R12, R11, 0x18 ;  /* 0x0000000b0c0b7211 */ /* 0x001fce00078ec0ff */
[----:B------:R-:W-:Y:S05]  /*d8e0*/  @!P0 BRA `(.L_x_836) ;  /* 0x0000000400248947 */ /* 0x000fea0003800000 */
[----:B------:R-:W-:Y:S01]  /*d8f0*/  R2UR UR16, R11 ;  /* 0x000000000b1072ca */ /* 0x000fe200000e0000 */
[----:B------:R-:W-:Y:S01]  /*d900*/  UIADD3 UR14, UP0, UR54, 0x270, URZ ;  /* 0x00000270360e7890 */ /* 0x000fe2000ff1e03f */
[----:B------:R-:W-:Y:S01]  /*d910*/  R2UR UR11, R17 ;  /* 0x00000000110b72ca */ /* 0x000fe200000e0000 */
[----:B------:R-:W-:Y:S01]  /*d920*/  UMOV UR6, 0x0 ;  /* 0x0000000000067882 */ /* 0x000fe20000000000 */
[----:B------:R-:W-:Y:S01]  /*d930*/  R2UR UR12, R18 ;  /* 0x00000000120c72ca */ /* 0x000fe200000e0000 */
[----:B------:R-:W-:Y:S01]  /*d940*/  UIADD3.X UR15, URZ, UR55, URZ, UP0, !UPT ;  /* 0x000000373f0f7290 */ /* 0x000fe200087fe43f */
[----:B------:R-:W-:Y:S01]  /*d950*/  R2UR UR13, R6 ;  /* 0x00000000060d72ca */ /* 0x000fe200000e0000 */
[----:B------:R-:W-:Y:S01]  /*d960*/  IMAD.MOV.U32 R6, RZ, RZ, 0x2000 ;  /* 0x00002000ff067424 */ /* 0x000fe200078e00ff */
[----:B------:R-:W-:Y:S01]  /*d970*/  UIADD3 UR4, UP0, UR54, 0x770, URZ ;  /* 0x0000077036047890 */ /* 0x000fe2000ff1e03f */
[----:B------:R-:W-:Y:S01]  /*d980*/  MOV R8, UR46 ;  /* 0x0000002e00087c02 */ /* 0x000fe20008000f00 */
[----:B------:R-:W-:Y:S01]  /*d990*/  UMOV UR7, 0x12f00000 ;  /* 0x12f0000000077882 */ /* 0x000fe20000000000 */
[----:B------:R-:W-:Y:S01]  /*d9a0*/  UMOV UR10, URZ ;  /* 0x0000003f000a7c82 */ /* 0x000fe20008000000 */
[----:B------:R0:W-:Y:S01]  /*d9b0*/  SYNCS.ARRIVE.TRANS64 RZ, [R11+URZ+0x38800], R6 ;  /* 0x038800060bff79a7 */ /* 0x0001e2000800003f */
[----:B------:R-:W-:Y:S01]  /*d9c0*/  UIADD3 UR8, UR16, 0x20400, URZ ;  /* 0x0002040010087890 */ /* 0x000fe2000fffe03f */
[----:B------:R-:W-:Y:S01]  /*d9d0*/  R2UR UR46, R8 ;  /* 0x00000000082e72ca */ /* 0x000fe200000e0000 */
[----:B------:R-:W-:-:S02]  /*d9e0*/  UIADD3 UR9, UR16, 0x38800, URZ ;  /* 0x0003880010097890 */ /* 0x000fc4000fffe03f */
[----:B------:R-:W-:Y:S02]  /*d9f0*/  UIADD3.X UR5, URZ, UR55, URZ, UP0, !UPT ;  /* 0x000000373f057290 */ /* 0x000fe400087fe43f */
[----:B------:R-:W-:Y:S01]  /*da00*/  UIADD3 UR40, UR16, 0x28400, URZ ;  /* 0x0002840010287890 */ /* 0x000fe2000fffe03f */
[----:B------:R-:W-:Y:S01]  /*da10*/  UMOV UR42, 0x100 ;  /* 0x00000100002a7882 */ /* 0x000fe20000000000 */
[----:B0-----:R-:W-:Y:S01]  /*da20*/  IMAD.MOV.U32 R6, RZ, RZ, 0x10000 ;  /* 0x00010000ff067424 */ /* 0x001fe200078e00ff */
[----:B------:R-:W-:Y:S02]  /*da30*/  MOV R10, UR42 ;  /* 0x0000002a000a7c02 */ /* 0x000fe40008000f00 */
[----:B------:R0:W-:Y:S01]  /*da40*/  UTMALDG.4D [UR8], [UR14], desc[UR6] ;  /* 0x000006080e0075b4 */ /* 0x0001e20008019000 */
[----:B------:R-:W-:Y:S01]  /*da50*/  UMOV UR42, 0x40 ;  /* 0x00000040002a7882 */ /* 0x000fe20000000000 */
[----:B------:R-:W-:Y:S01]  /*da60*/  UMOV UR43, UR11 ;  /* 0x0000000b002b7c82 */ /* 0x000fe20008000000 */
[----:B------:R-:W-:Y:S01]  /*da70*/  UMOV UR44, UR12 ;  /* 0x0000000c002c7c82 */ /* 0x000fe20008000000 */
        /* <DEDUP_REMOVED lines=18> */
[----:B0-----:R-:W-:Y:S01]  /*dba0*/  UIADD3 UR8, UR16, 0x26400, URZ ;  /* 0x0002640010087890 */ /* 0x001fe2000fffe03f */
[----:B-1----:R-:W-:Y:S01]  /*dbb0*/  MOV R6, UR47 ;  /* 0x0000002f00067c02 */ /* 0x002fe20008000f00 */
[----:B------:R-:W-:Y:S01]  /*dbc0*/  UIADD3 UR9, UR16, 0x38810, URZ ;  /* 0x0003881010097890 */ /* 0x000fe2000fffe03f */
[----:B------:R-:W-:Y:S01]  /*dbd0*/  UMOV UR26, 0x180 ;  /* 0x00000180001a7882 */ /* 0x000fe20000000000 */
[----:B------:R-:W-:Y:S01]  /*dbe0*/  UMOV UR27, UR11 ;  /* 0x0000000b001b7c82 */ /* 0x000fe20008000000 */
[----:B------:R-:W-:Y:S01]  /*dbf0*/  UMOV UR28, UR12 ;  /* 0x0000000c001c7c82 */ /* 0x000fe20008000000 */
[----:B------:R-:W-:Y:S01]  /*dc00*/  UMOV UR29, UR13 ;  /* 0x0000000d001d7c82 */ /* 0x000fe20008000000 */
[----:B------:R-:W-:-:S02]  /*dc10*/  UMOV UR18, 0x1c0 ;  /* 0x000001c000127882 */ /* 0x000fc40000000000 */
[----:B------:R-:W-:Y:S01]  /*dc20*/  UMOV UR41, UR9 ;  /* 0x0000000900297c82 */ /* 0x000fe20008000000 */
[----:B------:R-:W-:Y:S01]  /*dc30*/  UMOV UR57, UR9 ;  /* 0x0000000900397c82 */ /* 0x000fe20008000000 */
[----:B------:R-:W-:Y:S01]  /*dc40*/  UTMALDG.4D [UR8], [UR4], desc[UR6] ;  /* 0x00000608040075b4 */ /* 0x000fe20008019000 */
[----:B------:R-:W-:Y:S01]  /*dc50*/  UMOV UR49, UR9 ;  /* 0x0000000900317c82 */ /* 0x000fe20008000000 */
[----:B------:R-:W-:Y:S01]  /*dc60*/  UMOV UR33, UR9 ;  /* 0x0000000900217c82 */ /* 0x000fe20008000000 */
[----:B------:R-:W-:Y:S01]  /*dc70*/  UMOV UR25, UR9 ;  /* 0x0000000900197c82 */ /* 0x000fe20008000000 */
[----:B------:R-:W-:Y:S01]  /*dc80*/  UMOV UR19, UR11 ;  /* 0x0000000b00137c82 */ /* 0x000fe20008000000 */
[----:B------:R-:W-:Y:S01]  /*dc90*/  UMOV UR20, UR12 ;  /* 0x0000000c00147c82 */ /* 0x000fe20008000000 */
[----:B------:R-:W-:Y:S01]  /*dca0*/  UMOV UR21, UR13 ;  /* 0x0000000d00157c82 */ /* 0x000fe20008000000 */
[----:B------:R-:W-:Y:S01]  /*dcb0*/  UMOV UR17, UR9 ;  /* 0x0000000900117c82 */ /* 0x000fe20008000000 */
[----:B------:R0:W-:Y:S01]  /*dcc0*/  UTMALDG.4D [UR40], [UR4], desc[UR6] ;  /* 0x00000628040075b4 */ /* 0x0001e20008019000 */
[----:B------:R-:W-:Y:S01]  /*dcd0*/  R2UR UR47, R6 ;  /* 0x00000000062f72ca */ /* 0x000fe200000e0000 */
[----:B------:R1:W-:Y:S01]  /*dce0*/  UTMALDG.4D [UR56], [UR4], desc[UR6] ;  /* 0x00000638040075b4 */ /* 0x0003e20008019000 */
[----:B------:R1:W-:Y:S01]  /*dcf0*/  UTMALDG.4D [UR48], [UR4], desc[UR6] ;  /* 0x00000630040075b4 */ /* 0x0003e20008019000 */
[----:B0-----:R-:W-:Y:S01]  /*dd00*/  R2UR UR42, R10 ;  /* 0x000000000a2a72ca */ /* 0x001fe200000e0000 */
[----:B------:R-:W-:-:S02]  /*dd10*/  UIADD3 UR40, UR16, 0x2e400, URZ ;  /* 0x0002e40010287890 */ /* 0x000fc4000fffe03f */
[----:B------:R-:W-:-:S10]  /*dd20*/  UIADD3 UR16, UR16, 0x34400, URZ ;  /* 0x0003440010107890 */ /* 0x000fd4000fffe03f */
[----:B------:R1:W-:Y:S01]  /*dd30*/  UTMALDG.4D [UR40], [UR4], desc[UR6] ;  /* 0x00000628040075b4 */ /* 0x0003e20008019000 */
[----:B------:R1:W-:Y:S01]  /*dd40*/  UTMALDG.4D [UR32], [UR4], desc[UR6] ;  /* 0x00000620040075b4 */ /* 0x0003e20008019000 */
[----:B------:R1:W-:Y:S01]  /*dd50*/  UTMALDG.4D [UR24], [UR4], desc[UR6] ;  /* 0x00000618040075b4 */ /* 0x0003e20008019000 */
[----:B------:R1:W-:Y:S02]  /*dd60*/  UTMALDG.4D [UR16], [UR4], desc[UR6] ;  /* 0x00000610040075b4 */ /* 0x0003e40008019000 */
[----:B-1----:R-:W-:Y:S01]  /*dd70*/  NOP ;  /* 0x0000000000007918 */ /* 0x002fe20000000000 */
.L_x_836:
[----:B------:R-:W-:Y:S05]  /*dd80*/  BSYNC B0 ;  /* 0x0000000000007941 */ /* 0x000fea0003800000 */
.L_x_835:
[----:B------:R-:W2:Y:S02]  /*dd90*/  LDL.LU R6, [R1+0x2c] ;  /* 0x00002c0001067983 */ /* 0x000ea40000300800 */
[----:B--2---:R-:W-:-:S13]  /*dda0*/  R2UR UR5, R6 ;  /* 0x00000000060572ca */ /* 0x004fda00000e0000 */
[----:B------:R-:W-:-:S04]  /*ddb0*/  UIADD3 UR5, UR5, 0x1, URZ ;  /* 0x0000000105057890 */ /* 0x000fc8000fffe03f */
[----:B------:R-:W-:Y:S02]  /*ddc0*/  ULEA.HI UR4, UR5, UR5, URZ, 0x1 ;  /* 0x0000000505047291 */ /* 0x000fe4000f8f083f */
[----:B------:R-:W-:Y:S02]  /*ddd0*/  MOV R6, UR5 ;  /* 0x0000000500067c02 */ /* 0x000fe40008000f00 */
[----:B------:R-:W-:-:S03]  /*dde0*/  ULOP3.LUT UR4, UR4, 0xfffffffe, URZ, 0xc0, !UPT ;  /* 0xfffffffe04047892 */ /* 0x000fc6000f8ec03f */
[----:B------:R0:W-:Y:S01]  /*ddf0*/  STL [R1+0x2c], R6 ;  /* 0x00002c0601007387 */ /* 0x0001e20000100800 */
[----:B------:R-:W-:-:S06]  /*de00*/  UIADD3 UR4, UR5, -UR4, URZ ;  /* 0x8000000405047290 */ /* 0x000fcc000fffe03f */
[----:B0-----:R-:W-:-:S05]  /*de10*/  IMAD.U32 R6, RZ, RZ, UR4 ;  /* 0x00000004ff067e24 */ /* 0x001fca000f8e00ff */
[----:B------:R-:W-:-:S04]  /*de20*/  SHF.L.U32 R6, R6, 0x1f, RZ ;  /* 0x0000001f06067819 */ /* 0x000fc800000006ff */
[----:B------:R-:W0:Y:S02]  /*de30*/  SYNCS.PHASECHK.TRANS64.TRYWAIT P0, [R11+URZ+0x38820], R6 ;  /* 0x038820060b0075a7 */ /* 0x000e24000800017f */
[----:B0-----:R-:W-:Y:S05]  /*de40*/  @!P0 BRA `(.L_x_837) ;  /* 0x0000003000b88947 */ /* 0x001fea0003800000 */
.L_x_903:
[----:B------:R-:W-:Y:S01]  /*de50*/  ULDC.64 UR38, c[0x0][0x3f8] ;  /* 0x0000fe0000267ab9 */ /* 0x000fe20000000a00 */
[----:B------:R-:W-:Y:S01]  /*de60*/  ULDC.64 UR46, c[0x0][0x408] ;  /* 0x00010200002e7ab9 */ /* 0x000fe20000000a00 */
[----:B------:R-:W-:Y:S04]  /*de70*/  BSSY B0, `(.L_x_838) ;  /* 0x0000050000007945 */ /* 0x000fe80003800000 */
[----:B------:R-:W-:Y:S05]  /*de80*/  @!P6 BRA `(.L_x_839) ;  /* 0x000000040038e947 */ /* 0x000fea0003800000 */
[----:B------:R-:W2:Y:S01]  /*de90*/  LDL R10, [R1] ;  /* 0x00000000010a7983 */ /* 0x000ea20000100800 */
[----:B------:R-:W-:-:S03]  /*dea0*/  MOV R11, 0x400 ;  /* 0x00000400000b7802 */ /* 0x000fc60000000f00 */
[----:B0-----:R-:W3:Y:S01]  /*deb0*/  LDL R8, [R1+0x4] ;  /* 0x0000040001087983 */ /* 0x001ee20000100800 */
[----:B------:R-:W0:Y:S02]  /*dec0*/  S2R R12, SR_CgaCtaId ;  /* 0x00000000000c7919 */ /* 0x000e240000008800 */
[----:B0-----:R-:W-:-:S05]  /*ded0*/  LEA R11, R12, R11, 0x18 ;  /* 0x0000000b0c0b7211 */ /* 0x001fca00078ec0ff */
[----:B--2---:R-:W-:Y:S01]  /*dee0*/  IMAD R6, R10, 0x8, R11 ;  /* 0x000000080a067824 */ /* 0x004fe200078e020b */
[----:B---3--:R-:W-:-:S04]  /*def0*/  SHF.L.U32 R8, R8, 0x1f, RZ ;  /* 0x0000001f08087819 */ /* 0x008fc800000006ff */
[----:B------:R-:W0:Y:S02]  /*df00*/  SYNCS.PHASECHK.TRANS64.TRYWAIT P0, [R6+URZ+0x38860], R8 ;  /* 0x03886008060075a7 */ /* 0x000e24000800017f */
[----:B0-----:R-:W-:Y:S05]  /*df10*/  @!P0 BRA `(.L_x_840) ;  /* 0x0000003000a48947 */ /* 0x001fea0003800000 */
.L_x_904:
        /* <DEDUP_REMOVED lines=11> */
.L_x_841:
        /* <DEDUP_REMOVED lines=19> */
[----:B--2---:R-:W-:Y:S02]  /*e100*/  LEA R6, R10, R11, 0x10 ;  /* 0x0000000b0a067211 */ /* 0x004fe400078e80ff */
[----:B---3--:R-:W-:-:S02]  /*e110*/  R2UR UR11, R13 ;  /* 0x000000000d0b72ca */ /* 0x008fc400000e0000 */
        /* <DEDUP_REMOVED lines=37> */
.L_x_839:
[----:B------:R-:W-:Y:S05]  /*e370*/  BSYNC B0 ;  /* 0x0000000000007941 */ /* 0x000fea0003800000 */
.L_x_838:
        /* <DEDUP_REMOVED lines=9> */
[C---:B------:R-:W-:Y:S01]  /*e410*/  IMAD.IADD R6, R8.reuse, 0x1, R11 ;  /* 0x0000000108067824 */ /* 0x040fe200078e020b */
[----:B------:R-:W-:-:S04]  /*e420*/  IADD3 R8, R8, -0x2, RZ ;  /* 0xfffffffe08087810 */ /* 0x000fc80007ffe0ff */
[----:B------:R-:W-:-:S04]  /*e430*/  LOP3.LUT R6, R6, 0x1, RZ, 0xc0, !PT ;  /* 0x0000000106067812 */ /* 0x000fc800078ec0ff */
[----:B------:R-:W-:-:S13]  /*e440*/  ISETP.NE.U32.AND P0, PT, R6, 0x1, PT ;  /* 0x000000010600780c */ /* 0x000fda0003f05070 */
[----:B------:R-:W-:Y:S05]  /*e450*/  @P0 BRA `(.L_x_845) ;  /* 0x0000000800280947 */ /* 0x000fea0003800000 */
[----:B------:R-:W2:Y:S04]  /*e460*/  LDL.LU R10, [R1] ;  /* 0x00000000010a7983 */ /* 0x000ea80000300800 */
[----:B------:R-:W3:Y:S01]  /*e470*/  LDL.LU R14, [R1+0x4] ;  /* 0x00000400010e7983 */ /* 0x000ee20000300800 */
[----:B------:R-:W-:Y:S01]  /*e480*/  BSSY B2, `(.L_x_846) ;  /* 0x0000085000027945 */ /* 0x000fe20003800000 */
[----:B--2---:R-:W-:-:S05]  /*e490*/  VIADD R6, R10, 0x1 ;  /* 0x000000010a067836 */ /* 0x004fca0000000000 */
        /* <DEDUP_REMOVED lines=13> */
[----:B------:R-:W-:Y:S01]  /*e570*/  ULDC.64 UR6, c[0x0][0x208] ;  /* 0x0000820000067ab9 */ /* 0x000fe20000000a00 */
[----:B------:R-:W-:-:S04]  /*e580*/  IMAD R12, R5, UR4, RZ ;  /* 0x00000004050c7c24 */ /* 0x000fc8000f8e02ff */
[----:B------:R-:W-:Y:S01]  /*e590*/  IMAD R12, R0, UR5, R12 ;  /* 0x00000005000c7c24 */ /* 0x000fe2000f8e020c */
[----:B-1----:R-:W-:-:S13]  /*e5a0*/  ISETP.NE.AND P0, PT, R13, 0x1, PT ;  /* 0x000000010d00780c */ /* 0x002fda0003f05270 */
[----:B------:R-:W1:Y:S02]  /*e5b0*/  @P0 LDC.64 R6, c[0x0][0x420] ;  /* 0x00010800ff060b82 */ /* 0x000e640000000a00 */
[----:B-1----:R-:W-:-:S05]  /*e5c0*/  @P0 IMAD.HI.U32 R6, R8, R6, RZ ;  /* 0x0000000608060227 */ /* 0x002fca00078e00ff */
[----:B------:R-:W-:-:S04]  /*e5d0*/  @P0 SHF.R.U32.HI R10, RZ, R7, R6 ;  /* 0x00000007ff0a0219 */ /* 0x000fc80000011606 */
[--C-:B------:R-:W-:Y:S01]  /*e5e0*/  SHF.R.S32.HI R7, RZ, 0x1f, R10.reuse ;  /* 0x0000001fff077819 */ /* 0x100fe2000001140a */
[----:B------:R-:W-:-:S04]  /*e5f0*/  IMAD.MOV.U32 R6, RZ, RZ, R10 ;  /* 0x000000ffff067224 */ /* 0x000fc800078e000a */
[----:B------:R-:W-:-:S05]  /*e600*/  IMAD.WIDE.U32 R6, R0, UR4, R6 ;  /* 0x0000000400067c25 */ /* 0x000fca000f8e0006 */
[----:B------:R-:W-:Y:S02]  /*e610*/  IADD3 R12, R12, R7, RZ ;  /* 0x000000070c0c7210 */ /* 0x000fe40007ffe0ff */
[----:B------:R-:W-:-:S04]  /*e620*/  LEA R2, P0, R6, R2, 0x2 ;  /* 0x0000000206027211 */ /* 0x000fc800078010ff */
[----:B------:R-:W-:Y:S01]  /*e630*/  LEA.HI.X R3, R6, R3, R12, 0x2, P0 ;  /* 0x0000000306037211 */ /* 0x000fe200000f140c */
[----:B------:R-:W-:-:S04]  /*e640*/  IMAD.MOV R6, RZ, RZ, -R10 ;  /* 0x000000ffff067224 */ /* 0x000fc800078e0a0a */
[----:B------:R1:W5:Y:S01]  /*e650*/  LDG.E R7, desc[UR6][R2.64] ;  /* 0x0000000602077981 */ /* 0x000362000c1e1900 */
[----:B------:R-:W-:-:S07]  /*e660*/  IMAD R8, R13, R6, R8 ;  /* 0x000000060d087224 */ /* 0x000fce00078e0208 */
.L_x_848:
[----:B-1----:R-:W1:Y:S01]  /*e670*/  S2R R3, SR_CgaCtaId ;  /* 0x0000000000037919 */ /* 0x002e620000008800 */
[----:B------:R-:W-:-:S04]  /*e680*/  MOV R2, 0x400 ;  /* 0x0000040000027802 */ /* 0x000fc80000000f00 */
[----:B-1----:R-:W-:Y:S02]  /*e690*/  LEA R2, R3, R2, 0x18 ;  /* 0x0000000203027211 */ /* 0x002fe400078ec0ff */
[----:B------:R-:W-:-:S03]  /*e6a0*/  SHF.L.U32 R3, R14, 0x1f, RZ ;  /* 0x0000001f0e037819 */ /* 0x000fc600000006ff */
[----:B------:R-:W-:-:S04]  /*e6b0*/  IMAD R2, R15, 0x8, R2 ;  /* 0x000000080f027824 */ /* 0x000fc800078e0202 */
[----:B------:R-:W1:Y:S02]  /*e6c0*/  SYNCS.PHASECHK.TRANS64.TRYWAIT P0, [R2+URZ+0x38840], R3 ;  /* 0x03884003020075a7 */ /* 0x000e64000800017f */
[----:B-1----:R-:W-:Y:S05]  /*e6d0*/  @!P0 BRA `(.L_x_849) ;  /* 0x0000002800c88947 */ /* 0x002fea0003800000 */
.L_x_905:
        /* <DEDUP_REMOVED lines=11> */
.L_x_850:
        /* <DEDUP_REMOVED lines=14> */
[----:B--2---:R-:W-:-:S04]  /*e870*/  LEA R6, R6, R12, 0xd ;  /* 0x0000000c06067211 */ /* 0x004fc800078e68ff */
[----:B------:R-:W-:Y:S01]  /*e880*/  R2UR UR8, R6 ;  /* 0x00000000060872ca */ /* 0x000fe200000e0000 */
[----:B---3--:R-:W-:-:S05]  /*e890*/  IMAD R8, R8, 0x40, R10 ;  /* 0x0000004008087824 */ /* 0x008fca00078e020a */
[----:B------:R-:W-:-:S07]  /*e8a0*/  R2UR UR11, R8 ;  /* 0x00000000080b72ca */ /* 0x000fce00000e0000 */
[----:B------:R-:W-:-:S09]  /*e8b0*/  UIADD3 UR8, UR8, 0x22400, URZ ;  /* 0x0002240008087890 */ /* 0x000fd2000fffe03f */
[----:B------:R2:W-:Y:S01]  /*e8c0*/  UTMALDG.4D [UR8], [UR4], desc[UR6] ;  /* 0x00000608040075b4 */ /* 0x0005e20008019000 */
[----:B------:R-:W3:Y:S02]  /*e8d0*/  SYNCS.PHASECHK.TRANS64.TRYWAIT P0, [R2+URZ+0x38860], R3 ;  /* 0x03886003020075a7 */ /* 0x000ee4000800017f */
[----:B--23--:R-:W-:Y:S05]  /*e8e0*/  @!P0 BRA `(.L_x_851) ;  /* 0x0000002800588947 */ /* 0x00cfea0003800000 */
.L_x_906:
        /* <DEDUP_REMOVED lines=8> */
.L_x_852:
[----:B-12---:R-:W2:Y:S01]  /*e970*/  LDL R3, [R1] ;  /* 0x0000000001037983 */ /* 0x006ea20000100800 */
        /* <DEDUP_REMOVED lines=53> */
.L_x_847:
[----:B------:R-:W-:Y:S05]  /*ecd0*/  BSYNC B2 ;  /* 0x0000000000027941 */ /* 0x000fea0003800000 */
.L_x_846:
[----:B------:R-:W2:Y:S02]  /*ece0*/  LDL.LU R2, [R1+0x14] ;  /* 0x0000140001027983 */ /* 0x000ea40000300800 */
[----:B--2---:R-:W-:-:S07]  /*ecf0*/  IADD3 R8, R2, -0x3, RZ ;  /* 0xfffffffd02087810 */ /* 0x004fce0007ffe0ff */
.L_x_845:
[----:B------:R-:W-:Y:S05]  /*ed00*/  BSYNC B1 ;  /* 0x0000000000017941 */ /* 0x000fea0003800000 */
.L_x_844:
[----:B------:R-:W-:-:S05]  /*ed10*/  IMAD.MOV R2, RZ, RZ, -R11 ;  /* 0x000000ffff027224 */ /* 0x000fca00078e0a0b */
[----:B------:R-:W-:-:S13]  /*ed20*/  ISETP.NE.AND P0, PT, R9, R2, PT ;  /* 0x000000020900720c */ /* 0x000fda0003f05270 */
[----:B------:R-:W-:Y:S05]  /*ed30*/  @!P0 BRA `(.L_x_843) ;  /* 0x0000001000388947 */ /* 0x000fea0003800000 */
.L_x_867:
        /* <DEDUP_REMOVED lines=10> */
[----:B------:R-:W-:Y:S01]  /*ede0*/  ISETP.NE.U32.AND P0, PT, RZ, UR38, PT ;  /* 0x00000026ff007c0c */ /* 0x000fe2000bf05070 */
[----:B------:R-:W-:-:S03]  /*edf0*/  IMAD.MOV.U32 R12, RZ, RZ, R8 ;  /* 0x000000ffff0c7224 */ /* 0x000fc600078e0008 */
[----:B------:R-:W-:-:S13]  /*ee00*/  ISETP.NE.AND.EX P0, PT, RZ, UR39, PT, P0 ;  /* 0x00000027ff007c0c */ /* 0x000fda000bf05300 */
[----:B------:R-:W-:Y:S05]  /*ee10*/  @!P0 BRA `(.L_x_855) ;  /* 0x0000000000488947 */ /* 0x000fea0003800000 */
[----:B------:R-:W1:Y:S01]  /*ee20*/  LDC R12, c[0x0][0x41c] ;  /* 0x00010700ff0c7b82 */ /* 0x000e620000000800 */
[----:B------:R-:W-:Y:S01]  /*ee30*/  MOV R11, R8 ;  /* 0x00000008000b7202 */ /* 0x000fe20000000f00 */
[----:B------:R-:W-:Y:S01]  /*ee40*/  IMAD R7, R5, UR46, RZ ;  /* 0x0000002e05077c24 */ /* 0x000fe2000f8e02ff */
[----:B------:R-:W-:-:S03]  /*ee50*/  ULDC.64 UR4, c[0x0][0x208] ;  /* 0x0000820000047ab9 */ /* 0x000fc60000000a00 */
[----:B------:R-:W-:Y:S01]  /*ee60*/  IMAD R6, R0, UR47, R7 ;  /* 0x0000002f00067c24 */ /* 0x000fe2000f8e0207 */
[----:B-1----:R-:W-:-:S13]  /*ee70*/  ISETP.NE.AND P0, PT, R12, 0x1, PT ;  /* 0x000000010c00780c */ /* 0x002fda0003f05270 */
[----:B------:R-:W1:Y:S02]  /*ee80*/  @P0 LDC.64 R2, c[0x0][0x420] ;  /* 0x00010800ff020b82 */ /* 0x000e640000000a00 */
[----:B-1----:R-:W-:-:S05]  /*ee90*/  @P0 IMAD.HI.U32 R2, R8, R2, RZ ;  /* 0x0000000208020227 */ /* 0x002fca00078e00ff */
[----:B------:R-:W-:-:S04]  /*eea0*/  @P0 SHF.R.U32.HI R11, RZ, R3, R2 ;  /* 0x00000003ff0b0219 */ /* 0x000fc80000011602 */
[--C-:B------:R-:W-:Y:S01]  /*eeb0*/  SHF.R.S32.HI R3, RZ, 0x1f, R11.reuse ;  /* 0x0000001fff037819 */ /* 0x100fe2000001140b */
[----:B------:R-:W-:-:S04]  /*eec0*/  IMAD.MOV.U32 R2, RZ, RZ, R11 ;  /* 0x000000ffff027224 */ /* 0x000fc800078e000b */
[----:B------:R-:W-:-:S04]  /*eed0*/  IMAD.WIDE.U32 R2, R0, UR46, R2 ;  /* 0x0000002e00027c25 */ /* 0x000fc8000f8e0002 */
[----:B------:R-:W-:Y:S01]  /*eee0*/  IMAD.IADD R3, R6, 0x1, R3 ;  /* 0x0000000106037824 */ /* 0x000fe200078e0203 */
[----:B------:R-:W-:-:S04]  /*eef0*/  LEA R6, P0, R2, UR38, 0x2 ;  /* 0x0000002602067c11 */ /* 0x000fc8000f8010ff */
[----:B------:R-:W-:Y:S01]  /*ef00*/  LEA.HI.X R7, R2, UR39, R3, 0x2, P0 ;  /* 0x0000002702077c11 */ /* 0x000fe200080f1403 */
[----:B------:R-:W-:-:S04]  /*ef10*/  IMAD.MOV R3, RZ, RZ, -R11 ;  /* 0x000000ffff037224 */ /* 0x000fc800078e0a0b */
[----:B------:R-:W-:Y:S01]  /*ef20*/  IMAD R12, R12, R3, R8 ;  /* 0x000000030c0c7224 */ /* 0x000fe200078e0208 */
[----:B------:R1:W5:Y:S06]  /*ef30*/  LDG.E R7, desc[UR4][R6.64] ;  /* 0x0000000406077981 */ /* 0x00036c000c1e1900 */
.L_x_855:
[----:B------:R-:W2:Y:S01]  /*ef40*/  S2R R3, SR_CgaCtaId ;  /* 0x0000000000037919 */ /* 0x000ea20000008800 */
[----:B------:R-:W-:-:S04]  /*ef50*/  MOV R2, 0x400 ;  /* 0x0000040000027802 */ /* 0x000fc80000000f00 */
[----:B--2---:R-:W-:Y:S02]  /*ef60*/  LEA R2, R3, R2, 0x18 ;  /* 0x0000000203027211 */ /* 0x004fe400078ec0ff */
[----:B------:R-:W-:Y:S02]  /*ef70*/  SHF.L.U32 R3, R10, 0x1f, RZ ;  /* 0x0000001f0a037819 */ /* 0x000fe400000006ff */
[----:B------:R-:W-:-:S04]  /*ef80*/  LEA R2, R9, R2, 0x3 ;  /* 0x0000000209027211 */ /* 0x000fc800078e18ff */
[----:B------:R-:W2:Y:S02]  /*ef90*/  SYNCS.PHASECHK.TRANS64.TRYWAIT P0, [R2+URZ+0x38840], R3 ;  /* 0x03884003020075a7 */ /* 0x000ea4000800017f */
[----:B--2---:R-:W-:Y:S05]  /*efa0*/  @!P0 BRA `(.L_x_856) ;  /* 0x0000002000bc8947 */ /* 0x004fea0003800000 */
.L_x_907:
        /* <DEDUP_REMOVED lines=11> */
.L_x_857:
        /* <DEDUP_REMOVED lines=8> */
[----:B-1----:R-:W-:-:S05]  /*f0e0*/  LEA R6, R13, R6, 0x18 ;  /* 0x000000060d067211 */ /* 0x002fca00078ec0ff */
[----:B------:R-:W-:-:S05]  /*f0f0*/  IMAD R6, R9, 0x2000, R6 ;  /* 0x0000200009067824 */ /* 0x000fca00078e0206 */
        /* <DEDUP_REMOVED lines=11> */
.L_x_908:
        /* <DEDUP_REMOVED lines=8> */
.L_x_859:
        /* <DEDUP_REMOVED lines=53> */
.L_x_854:
[----:B------:R-:W-:Y:S05]  /*f580*/  BSYNC B1 ;  /* 0x0000000000017941 */ /* 0x000fea0003800000 */
.L_x_853:
        /* <DEDUP_REMOVED lines=9> */
[----:B------:R-:W-:Y:S01]  /*f620*/  ISETP.NE.U32.AND P0, PT, RZ, UR38, PT ;  /* 0x00000026ff007c0c */ /* 0x000fe2000bf05070 */
[----:B------:R-:W-:-:S03]  /*f630*/  VIADD R9, R8, 0xffffffff ;  /* 0xffffffff08097836 */ /* 0x000fc60000000000 */
[----:B------:R-:W-:-:S13]  /*f640*/  ISETP.NE.AND.EX P0, PT, RZ, UR39, PT, P0 ;  /* 0x00000027ff007c0c */ /* 0x000fda000bf05300 */
[----:B------:R-:W-:Y:S05]  /*f650*/  @!P0 BRA `(.L_x_862) ;  /* 0x0000000000448947 */ /* 0x000fea0003800000 */
[----:B------:R-:W2:Y:S01]  /*f660*/  LDC R6, c[0x0][0x41c] ;  /* 0x00010700ff067b82 */ /* 0x000ea20000000800 */
[----:B------:R-:W-:Y:S01]  /*f670*/  IMAD R7, R5, UR46, RZ ;  /* 0x0000002e05077c24 */ /* 0x000fe2000f8e02ff */
[----:B------:R-:W-:Y:S01]  /*f680*/  ULDC.64 UR4, c[0x0][0x208] ;  /* 0x0000820000047ab9 */ /* 0x000fe20000000a00 */
[----:B--2---:R-:W-:-:S13]  /*f690*/  ISETP.NE.AND P0, PT, R6, 0x1, PT ;  /* 0x000000010600780c */ /* 0x004fda0003f05270 */
[----:B------:R-:W2:Y:S02]  /*f6a0*/  @P0 LDC.64 R2, c[0x0][0x420] ;  /* 0x00010800ff020b82 */ /* 0x000ea40000000a00 */
[----:B--2---:R-:W-:Y:S01]  /*f6b0*/  @P0 IMAD.HI.U32 R10, R9, R2, RZ ;  /* 0x00000002090a0227 */ /* 0x004fe200078e00ff */
[----:B------:R-:W-:-:S04]  /*f6c0*/  MOV R2, R9 ;  /* 0x0000000900027202 */ /* 0x000fc80000000f00 */
[----:B------:R-:W-:-:S05]  /*f6d0*/  @P0 SHF.R.U32.HI R2, RZ, R3, R10 ;  /* 0x00000003ff020219 */ /* 0x000fca000001160a */
[----:B------:R-:W-:-:S04]  /*f6e0*/  IMAD.MOV R3, RZ, RZ, -R2 ;  /* 0x000000ffff037224 */ /* 0x000fc800078e0a02 */
[----:B------:R-:W-:Y:S01]  /*f6f0*/  IMAD R9, R6, R3, R9 ;  /* 0x0000000306097224 */ /* 0x000fe200078e0209 */
[--C-:B------:R-:W-:Y:S01]  /*f700*/  SHF.R.S32.HI R3, RZ, 0x1f, R2.reuse ;  /* 0x0000001fff037819 */ /* 0x100fe20000011402 */
[C---:B------:R-:W-:Y:S02]  /*f710*/  IMAD R6, R0.reuse, UR47, R7 ;  /* 0x0000002f00067c24 */ /* 0x040fe4000f8e0207 */
[----:B------:R-:W-:-:S04]  /*f720*/  IMAD.WIDE.U32 R2, R0, UR46, R2 ;  /* 0x0000002e00027c25 */ /* 0x000fc8000f8e0002 */
[----:B------:R-:W-:Y:S01]  /*f730*/  IMAD.IADD R3, R6, 0x1, R3 ;  /* 0x0000000106037824 */ /* 0x000fe200078e0203 */
[----:B------:R-:W-:-:S04]  /*f740*/  LEA R6, P0, R2, UR38, 0x2 ;  /* 0x0000002602067c11 */ /* 0x000fc8000f8010ff */
[----:B------:R-:W-:-:S06]  /*f750*/  LEA.HI.X R7, R2, UR39, R3, 0x2, P0 ;  /* 0x0000002702077c11 */ /* 0x000fcc00080f1403 */
[----:B------:R2:W5:Y:S03]  /*f760*/  LDG.E R7, desc[UR4][R6.64] ;  /* 0x0000000406077981 */ /* 0x000566000c1e1900 */
.L_x_862:
[----:B------:R-:W3:Y:S01]  /*f770*/  S2R R3, SR_CgaCtaId ;  /* 0x0000000000037919 */ /* 0x000ee20000008800 */
[----:B------:R-:W-:-:S04]  /*f780*/  MOV R2, 0x400 ;  /* 0x0000040000027802 */ /* 0x000fc80000000f00 */
[----:B---3--:R-:W-:Y:S02]  /*f790*/  LEA R2, R3, R2, 0x18 ;  /* 0x0000000203027211 */ /* 0x008fe400078ec0ff */
[----:B------:R-:W-:-:S03]  /*f7a0*/  SHF.L.U32 R3, R11, 0x1f, RZ ;  /* 0x0000001f0b037819 */ /* 0x000fc600000006ff */
[----:B------:R-:W-:-:S04]  /*f7b0*/  IMAD R2, R12, 0x8, R2 ;  /* 0x000000080c027824 */ /* 0x000fc800078e0202 */
[----:B------:R-:W3:Y:S02]  /*f7c0*/  SYNCS.PHASECHK.TRANS64.TRYWAIT P0, [R2+URZ+0x38840], R3 ;  /* 0x03884003020075a7 */ /* 0x000ee4000800017f */
[----:B---3--:R-:W-:Y:S05]  /*f7d0*/  @!P0 BRA `(.L_x_863) ;  /* 0x0000001800d88947 */ /* 0x008fea0003800000 */
.L_x_909:
[----:B--2---:R-:W2:Y:S02]  /*f7e0*/  S2R R6, SR_TID.X ;  /* 0x0000000000067919 */ /* 0x004ea40000002100 */
[----:B--2---:R-:W-:-:S04]  /*f7f0*/  LOP3.LUT R6, R6, 0x7f, RZ, 0xc0, !PT ;  /* 0x0000007f06067812 */ /* 0x004fc800078ec0ff */
[----:B------:R-:W-:-:S13]  /*f800*/  ISETP.NE.AND P0, PT, R6, RZ, PT ;  /* 0x000000ff0600720c */ /* 0x000fda0003f05270 */
[----:B------:R-:W-:Y:S05]  /*f810*/  @P0 BRA `(.L_x_864) ;  /* 0x00000000001c0947 */ /* 0x000fea0003800000 */
[----:B------:R-:W2:Y:S01]  /*f820*/  S2R R6, SR_TID.X ;  /* 0x0000000000067919 */ /* 0x000ea20000002100 */
[----:B-1----:R-:W-:-:S04]  /*f830*/  MOV R11, 0x2000 ;  /* 0x00002000000b7802 */ /* 0x002fc80000000f00 */
[----:B------:R4:W-:Y:S01]  /*f840*/  SYNCS.ARRIVE.TRANS64 RZ, [R2+URZ+0x38830], R11 ;  /* 0x0388300b02ff79a7 */ /* 0x0009e2000800003f */
[----:B--2---:R-:W-:-:S04]  /*f850*/  LOP3.LUT R6, R6, 0x1f, RZ, 0xc0, !PT ;  /* 0x0000001f06067812 */ /* 0x004fc800078ec0ff */
[----:B------:R-:W-:-:S13]  /*f860*/  ISETP.NE.AND P1, PT, R6, RZ, PT ;  /* 0x000000ff0600720c */ /* 0x000fda0003f25270 */
[----:B----4-:R-:W-:Y:S05]  /*f870*/  @!P1 BRA `(.L_x_864) ;  /* 0x0000000000049947 */ /* 0x010fea0003800000 */
[----:B------:R-:W-:Y:S01]  /*f880*/  BPT.TRAP 0x1 ;  /* 0x000000040000795c */ /* 0x000fe20000300000 */
.L_x_864:
        /* <DEDUP_REMOVED lines=15> */
[----:B------:R-:W-:Y:S01]  /*f980*/  R2UR UR8, R6 ;  /* 0x00000000060872ca */ /* 0x000fe200000e0000 */
[----:B----4-:R-:W-:-:S05]  /*f990*/  IMAD R9, R9, 0x40, R10 ;  /* 0x0000004009097824 */ /* 0x010fca00078e020a */
[----:B------:R-:W-:-:S07]  /*f9a0*/  R2UR UR11, R9 ;  /* 0x00000000090b72ca */ /* 0x000fce00000e0000 */
[----:B------:R-:W-:-:S09]  /*f9b0*/  UIADD3 UR8, UR8, 0x22400, URZ ;  /* 0x0002240008087890 */ /* 0x000fd2000fffe03f */
[----:B------:R1:W-:Y:S01]  /*f9c0*/  UTMALDG.4D [UR8], [UR4], desc[UR6] ;  /* 0x00000608040075b4 */ /* 0x0003e20008019000 */
[----:B------:R-:W2:Y:S02]  /*f9d0*/  SYNCS.PHASECHK.TRANS64.TRYWAIT P1, [R2+URZ+0x38860], R3 ;  /* 0x03886003020075a7 */ /* 0x000ea4000802017f */
[----:B-12---:R-:W-:Y:S05]  /*f9e0*/  @!P1 BRA `(.L_x_865) ;  /* 0x0000001800689947 */ /* 0x006fea0003800000 */
.L_x_910:
        /* <DEDUP_REMOVED lines=8> */
.L_x_866:
        /* <DEDUP_REMOVED lines=19> */
[----:B--2---:R-:W-:-:S04]  /*fba0*/  LEA R2, R3, R6, 0x10 ;  /* 0x0000000603027211 */ /* 0x004fc800078e80ff */
        /* <DEDUP_REMOVED lines=34> */
.L_x_861:
[----:B------:R-:W-:Y:S05]  /*fdd0*/  BSYNC B1 ;  /* 0x0000000000017941 */ /* 0x000fea0003800000 */
.L_x_860:
[C---:B------:R-:W-:Y:S01]  /*fde0*/  ISETP.GT.AND P0, PT, R8.reuse, 0x1, PT ;  /* 0x000000010800780c */ /* 0x040fe20003f04270 */
[----:B------:R-:W-:-:S04]  /*fdf0*/  VIADD R2, R8, 0xfffffffe ;  /* 0xfffffffe08027836 */ /* 0x000fc80000000000 */
[----:B------:R-:W-:-:S08]  /*fe00*/  IMAD.MOV.U32 R8, RZ, RZ, R2 ;  /* 0x000000ffff087224 */ /* 0x000fd000078e0002 */
[----:B------:R-:W-:Y:S05]  /*fe10*/  @P0 BRA `(.L_x_867) ;  /* 0xffffffec00c80947 */ /* 0x000fea000383ffff */
.L_x_843:
[----:B------:R-:W-:Y:S05]  /*fe20*/  BSYNC B0 ;  /* 0x0000000000007941 */ /* 0x000fea0003800000 */
.L_x_842:
        /* <DEDUP_REMOVED lines=11> */
[----:B--2---:R-:W2:Y:S01]  /*fee0*/  LDL R2, [R1+0x30] ;  /* 0x0000300001027983 */ /* 0x004ea20000100800 */
[----:B------:R-:W-:Y:S01]  /*fef0*/  VOTEU.ANY UR4, UPT, PT ;  /* 0x0000000000047886 */ /* 0x000fe200038e0100 */
[----:B------:R-:W-:Y:S01]  /*ff00*/  ULDC.64 UR6, c[0x0][0x208] ;  /* 0x0000820000067ab9 */ /* 0x000fe20000000a00 */
[----:B------:R-:W3:Y:S01]  /*ff10*/  FLO.U32 R4, UR4 ;  /* 0x0000000400047d00 */ /* 0x000ee200080e0000 */
[----:B------:R-:W3:Y:S07]  /*ff20*/  S2R R7, SR_LANEID ;  /* 0x0000000000077919 */ /* 0x000eee0000000000 */
[----:B------:R-:W4:Y:S01]  /*ff30*/  POPC R5, UR4 ;  /* 0x0000000400057d09 */ /* 0x000f220008000000 */
[----:B---3--:R-:W-:-:S02]  /*ff40*/  ISETP.EQ.U32.AND P0, PT, R4, R7, PT ;  /* 0x000000070400720c */ /* 0x008fc40003f02070 */
[----:B--2---:R-:W-:Y:S02]  /*ff50*/  R2UR UR5, R2 ;  /* 0x00000000020572ca */ /* 0x004fe400000e0000 */
[----:B------:R-:W4:Y:S09]  /*ff60*/  LDC.64 R2, c[0x0][0xd38] ;  /* 0x00034e00ff027b82 */ /* 0x000f320000000a00 */
[----:B----4-:R-:W2:Y:S01]  /*ff70*/  @P0 ATOMG.E.ADD.STRONG.GPU PT, R3, desc[UR6][R2.64], R5 ;  /* 0x00000005020309a8 */ /* 0x010ea200081ee1c6 */
[----:B------:R-:W3:Y:S02]  /*ff80*/  S2R R6, SR_LTMASK ;  /* 0x0000000000067919 */ /* 0x000ee40000003900 */
[----:B---3--:R-:W-:-:S04]  /*ff90*/  LOP3.LUT R6, R6, UR4, RZ, 0xc0, !PT ;  /* 0x0000000406067c12 */ /* 0x008fc8000f8ec0ff */
[----:B------:R-:W3:Y:S01]  /*ffa0*/  POPC R7, R6 ;  /* 0x0000000600077309 */ /* 0x000ee20000000000 */
[----:B--2---:R-:W3:Y:S02]  /*ffb0*/  SHFL.IDX PT, R4, R3, R4, 0x1f ;  /* 0x00001f0403047589 */ /* 0x004ee400000e0000 */
[----:B---3--:R-:W-:-:S07]  /*ffc0*/  IADD3 R16, R4, UR5, R7 ;  /* 0x0000000504107c10 */ /* 0x008fce000fffe007 */
.L_x_869:
[----:B------:R-:W-:Y:S05]  /*ffd0*/  BSYNC B0 ;  /* 0x0000000000007941 */ /* 0x000fea0003800000 */
.L_x_868:
[----:B--2---:R-:W2:Y:S02]  /*ffe0*/  LDL.LU R2, [R1+0x4] ;  /* 0x0000040001027983 */ /* 0x004ea40000300800 */
[----:B--2---:R-:W-:-:S05]  /*fff0*/  LOP3.LUT R2, R2, R0, RZ, 0x3c, !PT ;  /* 0x0000000002027212 */ /* 0x004fca00078e3cff */
[----:B------:R2:W-:Y:S02]  /*10000*/  STL [R1+0x4], R2 ;  /* 0x0000040201007387 */ /* 0x0005e40000100800 */
.L_x_824:
[----:B------:R-:W-:Y:S05]  /*10010*/  BSYNC B6 ;  /* 0x0000000000067941 */ /* 0x000fea0003800000 */
.L_x_822:
[----:B------:R-:W-:-:S03]  /*10020*/  UMOV UR4, 0xffffffff ;  /* 0xffffffff00047882 */ /* 0x000fc60000000000 */
[----:B------:R-:W-:Y:S05]  /*10030*/  BRA.DIV UR4, `(.L_x_870) ;  /* 0x0000001204e87947 */ /* 0x000fea000b800000 */
[----:B------:R3:W4:Y:S04]  /*10040*/  SHFL.IDX PT, R4, R16, RZ, 0x1f ;  /* 0x00001fff10047589 */ /* 0x00072800000e0000 */
[----:B------:R3:W0:Y:S02]  /*10050*/  SHFL.IDX PT, R5, R16, 0x1, 0x1f ;  /* 0x00201f0010057f89 */ /* 0x00062400000e0000 */
.L_x_914:
[----:B0-----:R-:W0:Y:S01]  /*10060*/  S2R R0, SR_TID.X ;  /* 0x0000000000007919 */ /* 0x001e220000002100 */
[----:B------:R-:W-:Y:S01]  /*10070*/  ULDC UR4, c[0x0][0xd14] ;  /* 0x0003450000047ab9 */ /* 0x000fe20000000800 */
[----:B------:R-:W-:Y:S01]  /*10080*/  BSSY B0, `(.L_x_871) ;  /* 0x000000c000007945 */ /* 0x000fe20003800000 */
[----:B------:R-:W-:Y:S01]  /*10090*/  IMAD.MOV.U32 R17, RZ, RZ, RZ ;  /* 0x000000ffff117224 */ /* 0x000fe200078e00ff */
[----:B0-----:R-:W-:Y:S01]  /*100a0*/  LOP3.LUT R8, R0, 0x1f, RZ, 0xc0, !PT ;  /* 0x0000001f00087812 */ /* 0x001fe200078ec0ff */
[----:B------:R-:W-:-:S03]  /*100b0*/  IMAD.U32 R0, RZ, RZ, UR4 ;  /* 0x00000004ff007e24 */ /* 0x000fc6000f8e00ff */
[C---:B------:R-:W-:Y:S02]  /*100c0*/  ISETP.NE.AND P0, PT, R8.reuse, 0x1f, PT ;  /* 0x0000001f0800780c */ /* 0x040fe40003f05270 */
[----:B------:R-:W-:-:S04]  /*100d0*/  IADD3 R7, R8, R19, RZ ;  /* 0x0000001308077210 */ /* 0x000fc80007ffe0ff */
[----:B------:R-:W-:-:S13]  /*100e0*/  ISETP.GE.OR P0, PT, R7, R0, !P0 ;  /* 0x000000000700720c */ /* 0x000fda0004706670 */
[----:B------:R-:W-:Y:S05]  /*100f0*/  @P0 BRA `(.L_x_872) ;  /* 0x0000000000100947 */ /* 0x000fea0003800000 */
[----:B--2---:R-:W0:Y:S01]  /*10100*/  LDC.64 R2, c[0x0][0xd58] ;  /* 0x00035600ff027b82 */ /* 0x004e220000000a00 */
[----:B------:R-:W-:Y:S01]  /*10110*/  ULDC.64 UR4, c[0x0][0x208] ;  /* 0x0000820000047ab9 */ /* 0x000fe20000000a00 */
[----:B0-----:R-:W-:-:S05]  /*10120*/  IMAD.WIDE R2, R7, 0x4, R2 ;  /* 0x0000000407027825 */ /* 0x001fca00078e0202 */
[----:B------:R0:W5:Y:S02]  /*10130*/  LDG.E R17, desc[UR4][R2.64] ;  /* 0x0000000402117981 */ /* 0x000164000c1e1900 */
.L_x_872:
[----:B------:R-:W-:Y:S05]  /*10140*/  BSYNC B0 ;  /* 0x0000000000007941 */ /* 0x000fea0003800000 */
.L_x_871:
        /* <DEDUP_REMOVED lines=23> */
.L_x_922:
[----:B------:R-:W-:Y:S02]  /*102c0*/  ULDC UR4, c[0x0][0xd10] ;  /* 0x0003440000047ab9 */ /* 0x000fe40000000800 */
[----:B---3--:R-:W-:-:S05]  /*102d0*/  MOV R16, UR4 ;  /* 0x0000000400107c02 */ /* 0x008fca0008000f00 */
[----:B--2---:R-:W-:-:S04]  /*102e0*/  IMAD R2, R14, R16, RZ ;  /* 0x000000100e027224 */ /* 0x004fc800078e02ff */
[----:B------:R-:W-:-:S05]  /*102f0*/  IMAD.IADD R5, R5, 0x1, R2 ;  /* 0x0000000105057824 */ /* 0x000fca00078e0202 */
[----:B----4-:R-:W-:-:S13]  /*10300*/  ISETP.GT.AND P0, PT, R5, R4, PT ;  /* 0x000000040500720c */ /* 0x010fda0003f04270 */
[----:B------:R-:W-:Y:S05]  /*10310*/  @P0 BRA `(.L_x_874) ;  /* 0x0000000000b80947 */ /* 0x000fea0003800000 */
[----:B------:R-:W2:Y:S02]  /*10320*/  LDC R0, c[0x0][0xd14] ;  /* 0x00034500ff007b82 */ /* 0x000ea40000000800 */
.L_x_879:
[----:B------:R-:W-:-:S05]  /*10330*/  VIADD R19, R19, 0x1f ;  /* 0x0000001f13137836 */ /* 0x000fca0000000000 */
[----:B--2---:R-:W-:-:S13]  /*10340*/  ISETP.GE.AND P0, PT, R19, R0, PT ;  /* 0x000000001300720c */ /* 0x004fda0003f06270 */
[----:B------:R-:W-:Y:S05]  /*10350*/  @P0 BRA `(.L_x_875) ;  /* 0x0000000400600947 */ /* 0x000fea0003800000 */
[----:B------:R-:W2:Y:S01]  /*10360*/  S2R R2, SR_TID.X ;  /* 0x0000000000027919 */ /* 0x000ea20000002100 */
[----:B------:R-:W-:Y:S01]  /*10370*/  BSSY B0, `(.L_x_876) ;  /* 0x000000b000007945 */ /* 0x000fe20003800000 */
[----:B------:R-:W-:Y:S02]  /*10380*/  MOV R17, RZ ;  /* 0x000000ff00117202 */ /* 0x000fe40000000f00 */
[----:B--2---:R-:W-:-:S04]  /*10390*/  LOP3.LUT R8, R2, 0x1f, RZ, 0xc0, !PT ;  /* 0x0000001f02087812 */ /* 0x004fc800078ec0ff */
[C---:B------:R-:W-:Y:S01]  /*103a0*/  ISETP.NE.AND P1, PT, R8.reuse, 0x1f, PT ;  /* 0x0000001f0800780c */ /* 0x040fe20003f25270 */
[----:B------:R-:W-:-:S05]  /*103b0*/  IMAD.IADD R7, R8, 0x1, R19 ;  /* 0x0000000108077824 */ /* 0x000fca00078e0213 */
[----:B------:R-:W-:-:S13]  /*103c0*/  ISETP.GE.OR P0, PT, R7, R0, !P1 ;  /* 0x000000000700720c */ /* 0x000fda0004f06670 */
[----:B------:R-:W-:Y:S05]  /*103d0*/  @P0 BRA `(.L_x_877) ;  /* 0x0000000000100947 */ /* 0x000fea0003800000 */
[----:B0-----:R-:W0:Y:S01]  /*103e0*/  LDC.64 R2, c[0x0][0xd58] ;  /* 0x00035600ff027b82 */ /* 0x001e220000000a00 */
[----:B------:R-:W-:Y:S01]  /*103f0*/  ULDC.64 UR4, c[0x0][0x208] ;  /* 0x0000820000047ab9 */ /* 0x000fe20000000a00 */
[----:B0-----:R-:W-:-:S05]  /*10400*/  IMAD.WIDE R2, R7, 0x4, R2 ;  /* 0x0000000407027825 */ /* 0x001fca00078e0202 */
[----:B------:R2:W5:Y:S02]  /*10410*/  LDG.E R17, desc[UR4][R2.64] ;  /* 0x0000000402117981 */ /* 0x000564000c1e1900 */
.L_x_877:
[----:B------:R-:W-:Y:S05]  /*10420*/  BSYNC B0 ;  /* 0x0000000000007941 */ /* 0x000fea0003800000 */
.L_x_876:
[----:B------:R-:W-:-:S03]  /*10430*/  UMOV UR4, 0xffffffff ;  /* 0xffffffff00047882 */ /* 0x000fc60000000000 */
[----:B------:R-:W-:Y:S05]  /*10440*/  BRA.DIV UR4, `(.L_x_878) ;  /* 0x0000001604007947 */ /* 0x000fea000b800000 */
[----:B-----5:R-:W3:Y:S01]  /*10450*/  SHFL.UP PT, R14, R17, 0x1, RZ ;  /* 0x04200000110e7989 */ /* 0x020ee200000e00ff */
[C---:B------:R-:W-:Y:S02]  /*10460*/  ISETP.NE.AND P0, PT, R8.reuse, RZ, PT ;  /* 0x000000ff0800720c */ /* 0x040fe40003f05270 */
[----:B------:R-:W-:Y:S02]  /*10470*/  ISETP.GE.U32.AND P1, PT, R8, 0x2, PT ;  /* 0x000000020800780c */ /* 0x000fe40003f26070 */
[----:B---3--:R-:W-:Y:S02]  /*10480*/  SEL R14, R14, RZ, P0 ;  /* 0x000000ff0e0e7207 */ /* 0x008fe40000000000 */
        /* <DEDUP_REMOVED lines=17> */
.L_x_930:
[----:B------:R-:W-:Y:S02]  /*105a0*/  ULDC UR4, c[0x0][0xd10] ;  /* 0x0003440000047ab9 */ /* 0x000fe40000000800 */
[----:B------:R-:W-:-:S04]  /*105b0*/  IMAD.U32 R16, RZ, RZ, UR4 ;  /* 0x00000004ff107e24 */ /* 0x000fc8000f8e00ff */
[----:B--2---:R-:W-:-:S04]  /*105c0*/  IMAD R2, R14, R16, RZ ;  /* 0x000000100e027224 */ /* 0x004fc800078e02ff */
[----:B------:R-:W-:-:S05]  /*105d0*/  IMAD.IADD R5, R2, 0x1, R5 ;  /* 0x0000000102057824 */ /* 0x000fca00078e0205 */
[----:B------:R-:W-:-:S13]  /*105e0*/  ISETP.GT.AND P0, PT, R5, R4, PT ;  /* 0x000000040500720c */ /* 0x000fda0003f04270 */
[----:B------:R-:W-:Y:S05]  /*105f0*/  @!P0 BRA `(.L_x_879) ;  /* 0xfffffffc004c8947 */ /* 0x000fea000383ffff */
.L_x_874:
[----:B------:R-:W-:Y:S01]  /*10600*/  IADD3 R2, -R2, R5, RZ ;  /* 0x0000000502027210 */ /* 0x000fe20007ffe1ff */
[----:B------:R-:W-:-:S04]  /*10610*/  UMOV UR4, 0xffffffff ;  /* 0xffffffff00047882 */ /* 0x000fc80000000000 */
[----:B------:R-:W-:-:S05]  /*10620*/  IMAD R5, R3, R16, R2 ;  /* 0x0000001003057224 */ /* 0x000fca00078e0202 */
[----:B------:R-:W-:Y:S01]  /*10630*/  ISETP.GT.AND P6, PT, R5, R4, PT ;  /* 0x000000040500720c */ /* 0x000fe20003fc4270 */
[----:B------:R-:W-:-:S12]  /*10640*/  BRA.DIV UR4, `(.L_x_880) ;  /* 0x0000001604507947 */ /* 0x000fd8000b800000 */
[----:B------:R-:W-:-:S04]  /*10650*/  VOTE.ANY R6, PT, !P6 ;  /* 0x0000000000067806 */ /* 0x000fc800070e0100 */
[----:B------:R-:W2:Y:S02]  /*10660*/  POPC R5, R6 ;  /* 0x0000000600057309 */ /* 0x000ea40000000000 */
[----:B--2---:R2:W3:Y:S02]  /*10670*/  SHFL.IDX PT, R17, R17, R5, 0x1f ;  /* 0x00001f0511117589 */ /* 0x0044e400000e0000 */
.L_x_934:
[----:B------:R-:W-:Y:S01]  /*10680*/  ISETP.NE.AND P0, PT, R6, RZ, PT ;  /* 0x000000ff0600720c */ /* 0x000fe20003f05270 */
[----:B------:R-:W-:-:S12]  /*10690*/  IMAD.MOV.U32 R14, RZ, RZ, RZ ;  /* 0x000000ffff0e7224 */ /* 0x000fd800078e00ff */
[----:B------:R-:W-:Y:S05]  /*106a0*/  @!P0 BRA `(.L_x_881) ;  /* 0x0000000000108947 */ /* 0x000fea0003800000 */
[----:B------:R-:W-:Y:S01]  /*106b0*/  UMOV UR4, 0xffffffff ;  /* 0xffffffff00047882 */ /* 0x000fe20000000000 */
[----:B-1----:R-:W-:Y:S02]  /*106c0*/  VIADD R12, R5, 0xffffffff ;  /* 0xffffffff050c7836 */ /* 0x002fe40000000000 */
[----:B------:R-:W-:Y:S05]  /*106d0*/  BRA.DIV UR4, `(.L_x_882) ;  /* 0x0000001604747947 */ /* 0x000fea000b800000 */
[----:B------:R4:W1:Y:S02]  /*106e0*/  SHFL.IDX PT, R14, R3, R12, 0x1f ;  /* 0x00001f0c030e7589 */ /* 0x00086400000e0000 */
.L_x_881:
[----:B---3--:R-:W-:Y:S01]  /*106f0*/  IABS R6, R17 ;  /* 0x0000001100067213 */ /* 0x008fe20000000000 */
[----:B-1----:R-:W-:Y:S02]  /*10700*/  IMAD R16, R14, R16, R2 ;  /* 0x000000100e107224 */ /* 0x002fe400078e0202 */
[----:B------:R-:W-:Y:S01]  /*10710*/  IMAD.MOV.U32 R2, RZ, RZ, RZ ;  /* 0x000000ffff027224 */ /* 0x000fe200078e00ff */
[----:B------:R-:W1:Y:S01]  /*10720*/  I2F.RP R7, R6 ;  /* 0x0000000600077306 */ /* 0x000e620000209400 */
[----:B------:R-:W-:-:S07]  /*10730*/  IMAD.IADD R19, R5, 0x1, R19 ;  /* 0x0000000105137824 */ /* 0x000fce00078e0213 */
[----:B-1----:R-:W1:Y:S02]  /*10740*/  MUFU.RCP R7, R7 ;  /* 0x0000000700077308 */ /* 0x002e640000001000 */
[----:B-1----:R-:W-:-:S06]  /*10750*/  VIADD R8, R7, 0xffffffe ;  /* 0x0ffffffe07087836 */ /* 0x002fcc0000000000 */
[----:B0---4-:R-:W0:Y:S02]  /*10760*/  F2I.FTZ.U32.TRUNC.NTZ R3, R8 ;  /* 0x0000000800037305 */ /* 0x011e24000021f000 */
[----:B0-----:R-:W-:-:S05]  /*10770*/  IADD3 R9, RZ, -R3, RZ ;  /* 0x80000003ff097210 */ /* 0x001fca0007ffe0ff */
[----:B------:R-:W-:-:S04]  /*10780*/  IMAD R9, R9, R6, RZ ;  /* 0x0000000609097224 */ /* 0x000fc800078e02ff */
[----:B------:R-:W-:Y:S01]  /*10790*/  IMAD.HI.U32 R3, R3, R9, R2 ;  /* 0x0000000903037227 */ /* 0x000fe200078e0002 */
[----:B------:R-:W-:-:S03]  /*107a0*/  IABS R9, R17 ;  /* 0x0000001100097213 */ /* 0x000fc60000000000 */
[----:B------:R-:W-:Y:S02]  /*107b0*/  IMAD.IADD R2, R4, 0x1, -R16 ;  /* 0x0000000104027824 */ /* 0x000fe400078e0a10 */
[----:B------:R-:W-:-:S03]  /*107c0*/  IMAD.MOV R7, RZ, RZ, -R9 ;  /* 0x000000ffff077224 */ /* 0x000fc600078e0a09 */
[----:B------:R-:W-:-:S05]  /*107d0*/  IABS R4, R2 ;  /* 0x0000000200047213 */ /* 0x000fca0000000000 */
[----:B------:R-:W-:-:S04]  /*107e0*/  IMAD.HI.U32 R3, R3, R4, RZ ;  /* 0x0000000403037227 */ /* 0x000fc800078e00ff */
[----:B------:R-:W-:Y:S01]  /*107f0*/  IMAD R7, R3, R7, R4 ;  /* 0x0000000703077224 */ /* 0x000fe200078e0204 */
[----:B------:R-:W-:-:S04]  /*10800*/  LOP3.LUT R4, R2, R17, RZ, 0x3c, !PT ;  /* 0x0000001102047212 */ /* 0x000fc800078e3cff */
[----:B------:R-:W-:-:S13]  /*10810*/  ISETP.GT.U32.AND P0, PT, R6, R7, PT ;  /* 0x000000070600720c */ /* 0x000fda0003f04070 */
[----:B------:R-:W-:Y:S01]  /*10820*/  @!P0 IADD3 R7, R7, -R6, RZ ;  /* 0x8000000607078210 */ /* 0x000fe20007ffe0ff */
[----:B------:R-:W-:-:S03]  /*10830*/  @!P0 VIADD R3, R3, 0x1 ;  /* 0x0000000103038836 */ /* 0x000fc60000000000 */
[----:B------:R-:W-:-:S13]  /*10840*/  ISETP.GE.U32.AND P0, PT, R7, R6, PT ;  /* 0x000000060700720c */ /* 0x000fda0003f06070 */
[----:B------:R-:W-:Y:S01]  /*10850*/  @P0 VIADD R3, R3, 0x1 ;  /* 0x0000000103030836 */ /* 0x000fe20000000000 */
[----:B------:R-:W-:-:S13]  /*10860*/  ISETP.GE.AND P0, PT, R4, RZ, PT ;  /* 0x000000ff0400720c */ /* 0x000fda0003f06270 */
[----:B------:R-:W-:Y:S01]  /*10870*/  @!P0 IMAD.MOV R3, RZ, RZ, -R3 ;  /* 0x000000ffff038224 */ /* 0x000fe200078e0a03 */
[----:B------:R-:W-:-:S13]  /*10880*/  ISETP.NE.AND P0, PT, R17, RZ, PT ;  /* 0x000000ff1100720c */ /* 0x000fda0003f05270 */
[----:B------:R-:W-:-:S04]  /*10890*/  @!P0 LOP3.LUT R3, RZ, R17, RZ, 0x33, !PT ;  /* 0x00000011ff038212 */ /* 0x000fc800078e33ff */
[----:B------:R-:W-:Y:S01]  /*108a0*/  IADD3 R4, -R3, RZ, RZ ;  /* 0x000000ff03047210 */ /* 0x000fe20007ffe1ff */
[----:B------:R-:W-:-:S04]  /*108b0*/  IMAD.MOV.U32 R18, RZ, RZ, R3 ;  /* 0x000000ffff127224 */ /* 0x000fc800078e0003 */
[----:B------:R-:W-:Y:S01]  /*108c0*/  IMAD R17, R17, R4, R2 ;  /* 0x0000000411117224 */ /* 0x000fe200078e0202 */
[----:B------:R-:W-:Y:S06]  /*108d0*/  BRA `(.L_x_883) ;  /* 0x00000000001c7947 */ /* 0x000fec0003800000 */
.L_x_875:
[----:B------:R-:W-:Y:S01]  /*108e0*/  UMOV UR4, URZ ;  /* 0x0000003f00047c82 */ /* 0x000fe20008000000 */
[----:B------:R-:W-:Y:S01]  /*108f0*/  UMOV UR5, URZ ;  /* 0x0000003f00057c82 */ /* 0x000fe20008000000 */
[----:B------:R-:W-:Y:S01]  /*10900*/  ULDC UR6, c[0x0][0xd14] ;  /* 0x0003450000067ab9 */ /* 0x000fe20000000800 */
[----:B------:R-:W-:Y:S01]  /*10910*/  IMAD.MOV.U32 R16, RZ, RZ, R4 ;  /* 0x000000ffff107224 */ /* 0x000fe200078e0004 */
[----:B------:R-:W-:Y:S01]  /*10920*/  MOV R17, UR4 ;  /* 0x0000000400117c02 */ /* 0x000fe20008000f00 */
[----:B------:R-:W-:Y:S02]  /*10930*/  IMAD.U32 R18, RZ, RZ, UR5 ;  /* 0x00000005ff127e24 */ /* 0x000fe4000f8e00ff */
[----:B------:R-:W-:-:S07]  /*10940*/  IMAD.U32 R19, RZ, RZ, UR6 ;  /* 0x00000006ff137e24 */ /* 0x000fce000f8e00ff */
.L_x_883:
[----:B------:R-:W3:Y:S01]  /*10950*/  S2R R2, SR_TID.X ;  /* 0x0000000000027919 */ /* 0x000ee20000002100 */
[----:B------:R-:W-:Y:S05]  /*10960*/  WARPSYNC.ALL ;  /* 0x0000000000007948 */ /* 0x000fea0003800000 */
[----:B------:R-:W-:Y:S01]  /*10970*/  BAR.SYNC.DEFER_BLOCKING 0x4, 0x120 ;  /* 0x0104800000007b1d */ /* 0x000fe20000010000 */
[----:B---3--:R-:W-:-:S04]  /*10980*/  LOP3.LUT R2, R2, 0x1f, RZ, 0xc0, !PT ;  /* 0x0000001f02027812 */ /* 0x008fc800078ec0ff */
[----:B------:R-:W-:-:S13]  /*10990*/  ISETP.NE.AND P0, PT, R2, RZ, PT ;  /* 0x000000ff0200720c */ /* 0x000fda0003f05270 */
[----:B0-----:R-:W0:Y:S01]  /*109a0*/  @!P0 S2R R3, SR_CgaCtaId ;  /* 0x0000000000038919 */ /* 0x001e220000008800 */
[----:B------:R-:W-:-:S04]  /*109b0*/  @!P0 MOV R2, 0x400 ;  /* 0x0000040000028802 */ /* 0x000fc80000000f00 */
[----:B0-----:R-:W-:-:S05]  /*109c0*/  @!P0 LEA R2, R3, R2, 0x18 ;  /* 0x0000000203028211 */ /* 0x001fca00078ec0ff */
[----:B------:R3:W-:Y:S01]  /*109d0*/  @!P0 STS.128 [R2+0x388d0], R16 ;  /* 0x0388d01002008388 */ /* 0x0007e20000000c00 */
[----:B------:R-:W-:Y:S06]  /*109e0*/  BAR.ARV 0x5, 0x120 ;  /* 0x0144800000007b1d */ /* 0x000fec0000002000 */
[----:B------:R-:W-:-:S13]  /*109f0*/  ISETP.GE.AND P0, PT, R19, R0, PT ;  /* 0x000000001300720c */ /* 0x000fda0003f06270 */
[----:B------:R-:W-:Y:S05]  /*10a00*/  @!P0 BRA `(.L_x_884) ;  /* 0xffffffbc00688947 */ /* 0x000fea000383ffff */
.L_x_820:
[----:B0-----:R-:W4:Y:S01]  /*10a10*/  LDL R0, [R1+0x2c] ;  /* 0x00002c0001007983 */ /* 0x001f220000100800 */
[----:B------:R-:W0:Y:S01]  /*10a20*/  S2R R3, SR_CgaCtaId ;  /* 0x0000000000037919 */ /* 0x000e220000008800 */
[----:B----4-:R-:W-:Y:S02]  /*10a30*/  R2UR UR4, R0 ;  /* 0x00000000000472ca */ /* 0x010fe400000e0000 */
[----:B------:R-:W-:-:S04]  /*10a40*/  MOV R0, 0x400 ;  /* 0x0000040000007802 */ /* 0x000fc80000000f00 */
[----:B0-----:R-:W-:-:S07]  /*10a50*/  LEA R0, R3, R0, 0x18 ;  /* 0x0000000003007211 */ /* 0x001fce00078ec0ff */
[----:B------:R-:W-:-:S04]  /*10a60*/  UIADD3 UR4, UR4, 0x1, URZ ;  /* 0x0000000104047890 */ /* 0x000fc8000fffe03f */
[----:B------:R-:W-:-:S04]  /*10a70*/  ULEA.HI UR5, UR4, UR4, URZ, 0x1 ;  /* 0x0000000404057291 */ /* 0x000fc8000f8f083f */
[----:B------:R-:W-:-:S04]  /*10a80*/  ULOP3.LUT UR5, UR5, 0xfffffffe, URZ, 0xc0, !UPT ;  /* 0xfffffffe05057892 */ /* 0x000fc8000f8ec03f */
[----:B------:R-:W-:-:S06]  /*10a90*/  UIADD3 UR5, UR4, -UR5, URZ ;  /* 0x8000000504057290 */ /* 0x000fcc000fffe03f */
[----:B------:R-:W-:-:S05]  /*10aa0*/  IMAD.U32 R3, RZ, RZ, UR5 ;  /* 0x00000005ff037e24 */ /* 0x000fca000f8e00ff */
[----:B------:R-:W-:-:S04]  /*10ab0*/  SHF.L.U32 R3, R3, 0x1f, RZ ;  /* 0x0000001f03037819 */ /* 0x000fc800000006ff */
[----:B------:R-:W0:Y:S02]  /*10ac0*/  SYNCS.PHASECHK.TRANS64.TRYWAIT P0, [R0+URZ+0x38820], R3 ;  /* 0x03882003000075a7 */ /* 0x000e24000800017f */
[----:B0-----:R-:W-:Y:S05]  /*10ad0*/  @!P0 BRA `(.L_x_885) ;  /* 0x0000001000988947 */ /* 0x001fea0003800000 */
.L_x_937:
[----:B------:R-:W-:-:S03]  /*10ae0*/  UMOV UR4, 0xffffffff ;  /* 0xffffffff00047882 */ /* 0x000fc60000000000 */
[----:B------:R-:W-:Y:S05]  /*10af0*/  BRA.DIV UR4, `(.L_x_886) ;  /* 0x0000001204a47947 */ /* 0x000fea000b800000 */
[----:B---3--:R-:W3:Y:S02]  /*10b00*/  S2R R2, SR_TID.X ;  /* 0x0000000000027919 */ /* 0x008ee40000002100 */
[----:B---3--:R-:W-:-:S04]  /*10b10*/  SHF.R.U32.HI R2, RZ, 0x5, R2 ;  /* 0x00000005ff027819 */ /* 0x008fc80000011602 */
[----:B------:R-:W-:-:S05]  /*10b20*/  LOP3.LUT R2, R2, 0x3, RZ, 0xc0, !PT ;  /* 0x0000000302027812 */ /* 0x000fca00078ec0ff */
[----:B------:R3:W4:Y:S02]  /*10b30*/  SHFL.IDX PT, R14, R2, RZ, 0x1f ;  /* 0x00001fff020e7589 */ /* 0x00072400000e0000 */
.L_x_940:
[----:B----4-:R-:W-:Y:S01]  /*10b40*/  ISETP.NE.AND P0, PT, R14, RZ, PT ;  /* 0x000000ff0e00720c */ /* 0x010fe20003f05270 */
[----:B------:R-:W-:-:S12]  /*10b50*/  BSSY B0, `(.L_x_887) ;  /* 0x0000020000007945 */ /* 0x000fd80003800000 */
[----:B------:R-:W-:Y:S05]  /*10b60*/  @P0 BRA `(.L_x_888) ;  /* 0x0000000000780947 */ /* 0x000fea0003800000 */
[----:B------:R-:W-:-:S03]  /*10b70*/  UMOV UR4, 0xffffffff ;  /* 0xffffffff00047882 */ /* 0x000fc60000000000 */
[----:B------:R-:W-:Y:S05]  /*10b80*/  BRA.DIV UR4, `(.L_x_889) ;  /* 0x0000001204b47947 */ /* 0x000fea000b800000 */
[----:B------:R-:W-:-:S13]  /*10b90*/  ELECT P6, URZ, PT ;  /* 0x00000000003f782f */ /* 0x000fda00038c0000 */
.L_x_943:
[----:B------:R-:W-:Y:S05]  /*10ba0*/  @!P6 BRA `(.L_x_888) ;  /* 0x000000000068e947 */ /* 0x000fea0003800000 */
[----:B0-----:R-:W4:Y:S04]  /*10bb0*/  LDL R3, [R1] ;  /* 0x0000000001037983 */ /* 0x001f280000100800 */
[----:B------:R-:W2:Y:S01]  /*10bc0*/  LDL.LU R7, [R1+0x4] ;  /* 0x0000040001077983 */ /* 0x000ea20000300800 */
[----:B---3--:R-:W-:-:S05]  /*10bd0*/  IADD3 R2, R0, 0x38840, RZ ;  /* 0x0003884000027810 */ /* 0x008fca0007ffe0ff */
[C---:B----4-:R-:W-:Y:S02]  /*10be0*/  IMAD R6, R3.reuse, 0x8, R2 ;  /* 0x0000000803067824 */ /* 0x050fe400078e0202 */
[----:B------:R-:W-:Y:S01]  /*10bf0*/  VIADD R3, R3, 0x1 ;  /* 0x0000000103037836 */ /* 0x000fe20000000000 */
[----:B--2---:R-:W-:-:S04]  /*10c00*/  SHF.L.U32 R5, R7, 0x1f, RZ ;  /* 0x0000001f07057819 */ /* 0x004fc800000006ff */
        /* <DEDUP_REMOVED lines=8> */
.L_x_944:
[----:B------:R-:W2:Y:S01]  /*10c90*/  LDL.LU R4, [R1] ;  /* 0x0000000001047983 */ /* 0x000ea20000300800 */
[----:B------:R-:W3:Y:S01]  /*10ca0*/  SYNCS.PHASECHK.TRANS64.TRYWAIT P0, [R7+URZ], R2 ;  /* 0x00000002070075a7 */ /* 0x000ee2000800017f */
[----:B------:R-:W-:-:S05]  /*10cb0*/  IADD3 R0, R0, 0x38860, RZ ;  /* 0x0003886000007810 */ /* 0x000fca0007ffe0ff */
[----:B--2---:R-:W-:Y:S01]  /*10cc0*/  IMAD R4, R4, 0x8, R0 ;  /* 0x0000000804047824 */ /* 0x004fe200078e0200 */
[----:B---3--:R-:W-:Y:S06]  /*10cd0*/  @!P0 BRA `(.L_x_891) ;  /* 0x0000001000948947 */ /* 0x008fec0003800000 */
.L_x_945:
[----:B------:R-:W3:Y:S02]  /*10ce0*/  SYNCS.PHASECHK.TRANS64.TRYWAIT P0, [R4+URZ], R5 ;  /* 0x00000005040075a7 */ /* 0x000ee4000800017f */
[----:B---3--:R-:W-:Y:S05]  /*10cf0*/  @!P0 BRA `(.L_x_892) ;  /* 0x0000001000a08947 */ /* 0x008fea0003800000 */
.L_x_946:
[----:B------:R-:W-:-:S07]  /*10d00*/  IMAD R3, R3, 0x8, R0 ;  /* 0x0000000803037824 */ /* 0x000fce00078e0200 */
.L_x_893:
[----:B----4-:R4:W0:Y:S02]  /*10d10*/  SYNCS.PHASECHK.TRANS64.TRYWAIT P0, [R3+URZ], R2 ;  /* 0x00000002030075a7 */ /* 0x010824000800017f */
[----:B0-----:R-:W-:Y:S05]  /*10d20*/  @!P0 NANOSLEEP.SYNCS 0x989680 ;  /* 0x009896800000895d */ /* 0x001fea0003900000 */
[----:B------:R-:W0:Y:S02]  /*10d30*/  @!P0 SYNCS.PHASECHK.TRANS64 P0, [R3+URZ], R2 ;  /* 0x00000002030085a7 */ /* 0x000e24000800007f */
[----:B0-----:R-:W-:Y:S05]  /*10d40*/  @!P0 BRA `(.L_x_893) ;  /* 0xfffffffc00f08947 */ /* 0x001fea000383ffff */
.L_x_888:
[----:B------:R-:W-:Y:S05]  /*10d50*/  BSYNC B0 ;  /* 0x0000000000007941 */ /* 0x000fea0003800000 */
.L_x_887:
[----:B------:R-:W-:Y:S05]  /*10d60*/  EXIT ;  /* 0x000000000000794d */ /* 0x000fea0003800000 */
.L_x_780:
[----:B0-----:R-:W-:-:S04]  /*10d70*/  IMAD.U32 R3, RZ, RZ, UR37 ;  /* 0x00000025ff037e24 */ /* 0x001fc8000f8e00ff */
[----:B------:R0:W1:Y:S03]  /*10d80*/  SYNCS.PHASECHK.TRANS64.TRYWAIT P1, [R3+URZ+0x38800], R4 ;  /* 0x03880004030075a7 */ /* 0x000066000802017f */
[----:B-1----:R-:W-:Y:S05]  /*10d90*/  @!P1 NANOSLEEP.SYNCS 0x989680 ;  /* 0x009896800000995d */ /* 0x002fea0003900000 */
[----:B------:R-:W1:Y:S02]  /*10da0*/  @!P1 SYNCS.PHASECHK.TRANS64 P1, [R3+URZ+0x38800], R4 ;  /* 0x03880004030095a7 */ /* 0x000e64000802007f */
[----:B-1----:R-:W-:Y:S05]  /*10db0*/  @!P1 BRA `(.L_x_780) ;  /* 0xfffffffc00ec9947 */ /* 0x002fea000383ffff */
[----:B------:R-:W-:Y:S05]  /*10dc0*/  BRA `(.L_x_894) ;  /* 0xffffff2000c07947 */ /* 0x000fea000383ffff */
.L_x_784:
[----:B-1----:R1:W2:Y:S02]  /*10dd0*/  SYNCS.PHASECHK.TRANS64.TRYWAIT P1, [R3+URZ+0x38830], R6 ;  /* 0x03883006030075a7 */ /* 0x0022a4000802017f */
[----:B--2---:R-:W-:Y:S05]  /*10de0*/  @!P1 NANOSLEEP.SYNCS 0x989680 ;  /* 0x009896800000995d */ /* 0x004fea0003900000 */
[----:B------:R-:W2:Y:S02]  /*10df0*/  @!P1 SYNCS.PHASECHK.TRANS64 P1, [R3+URZ+0x38830], R6 ;  /* 0x03883006030095a7 */ /* 0x000ea4000802007f */
[----:B--2---:R-:W-:Y:S05]  /*10e00*/  @!P1 BRA `(.L_x_784) ;  /* 0xfffffffc00f09947 */ /* 0x004fea000383ffff */
[----:B------:R-:W-:Y:S05]  /*10e10*/  BRA `(.L_x_783) ;  /* 0xffffff2000d87947 */ /* 0x000fea000383ffff */
.L_x_785:
[----:B--2---:R-:W-:-:S04]  /*10e20*/  MOV R5, UR37 ;  /* 0x0000002500057c02 */ /* 0x004fc80008000f00 */
[----:B------:R2:W3:Y:S03]  /*10e30*/  SYNCS.PHASECHK.TRANS64.TRYWAIT P1, [R5+URZ+0x38810], R4 ;  /* 0x03881004050075a7 */ /* 0x0004e6000802017f */
[----:B---3--:R-:W-:Y:S05]  /*10e40*/  @!P1 NANOSLEEP.SYNCS 0x989680 ;  /* 0x009896800000995d */ /* 0x008fea0003900000 */
[----:B------:R-:W3:Y:S02]  /*10e50*/  @!P1 SYNCS.PHASECHK.TRANS64 P1, [R5+URZ+0x38810], R4 ;  /* 0x03881004050095a7 */ /* 0x000ee4000802007f */
[----:B---3--:R-:W-:Y:S05]  /*10e60*/  @!P1 BRA `(.L_x_785) ;  /* 0xfffffffc00ec9947 */ /* 0x008fea000383ffff */
[----:B------:R-:W-:Y:S05]  /*10e70*/  BRA `(.L_x_895) ;  /* 0xffffff2400607947 */ /* 0x000fea000383ffff */
.L_x_789:
[----:B----4-:R4:W0:Y:S02]  /*10e80*/  SYNCS.PHASECHK.TRANS64.TRYWAIT P1, [R3+URZ+0x38850], R6 ;  /* 0x03885006030075a7 */ /* 0x010824000802017f */
[----:B0-----:R-:W-:Y:S05]  /*10e90*/  @!P1 NANOSLEEP.SYNCS 0x989680 ;  /* 0x009896800000995d */ /* 0x001fea0003900000 */
[----:B------:R-:W0:Y:S02]  /*10ea0*/  @!P1 SYNCS.PHASECHK.TRANS64 P1, [R3+URZ+0x38850], R6 ;  /* 0x03885006030095a7 */ /* 0x000e24000802007f */
[----:B0-----:R-:W-:Y:S05]  /*10eb0*/  @!P1 BRA `(.L_x_789) ;  /* 0xfffffffc00f09947 */ /* 0x001fea000383ffff */
[----:B------:R-:W-:Y:S05]  /*10ec0*/  BRA `(.L_x_788) ;  /* 0xffffff24006c7947 */ /* 0x000fea000383ffff */
.L_x_794:
[----:B-1----:R-:W-:-:S04]  /*10ed0*/  IMAD.U32 R5, RZ, RZ, UR6 ;  /* 0x00000006ff057e24 */ /* 0x002fc8000f8e00ff */
[----:B------:R1:W2:Y:S03]  /*10ee0*/  SYNCS.PHASECHK.TRANS64.TRYWAIT P3, [R5+URZ+0x38830], R4 ;  /* 0x03883004050075a7 */ /* 0x0002a6000806017f */
[----:B--2---:R-:W-:Y:S05]  /*10ef0*/  @!P3 NANOSLEEP.SYNCS 0x989680 ;  /* 0x009896800000b95d */ /* 0x004fea0003900000 */
[----:B------:R-:W2:Y:S02]  /*10f00*/  @!P3 SYNCS.PHASECHK.TRANS64 P3, [R5+URZ+0x38830], R4 ;  /* 0x038830040500b5a7 */ /* 0x000ea4000806007f */
[----:B--2---:R-:W-:Y:S05]  /*10f10*/  @!P3 BRA `(.L_x_794) ;  /* 0xfffffffc00ecb947 */ /* 0x004fea000383ffff */
[----:B------:R-:W-:Y:S05]  /*10f20*/  BRA `(.L_x_793) ;  /* 0xffffff4800fc7947 */ /* 0x000fea000383ffff */
.L_x_798:
[----:B-1----:R-:W-:-:S04]  /*10f30*/  IMAD.U32 R5, RZ, RZ, UR6 ;  /* 0x00000006ff057e24 */ /* 0x002fc8000f8e00ff */
[----:B------:R1:W3:Y:S03]  /*10f40*/  SYNCS.PHASECHK.TRANS64.TRYWAIT P3, [R5+URZ+0x38850], R4 ;  /* 0x03885004050075a7 */ /* 0x0002e6000806017f */
[----:B---3--:R-:W-:Y:S05]  /*10f50*/  @!P3 NANOSLEEP.SYNCS 0x989680 ;  /* 0x009896800000b95d */ /* 0x008fea0003900000 */
[----:B------:R-:W3:Y:S02]  /*10f60*/  @!P3 SYNCS.PHASECHK.TRANS64 P3, [R5+URZ+0x38850], R4 ;  /* 0x038850040500b5a7 */ /* 0x000ee4000806007f */
[----:B---3--:R-:W-:Y:S05]  /*10f70*/  @!P3 BRA `(.L_x_798) ;  /* 0xfffffffc00ecb947 */ /* 0x008fea000383ffff */
[----:B------:R-:W-:Y:S05]  /*10f80*/  BRA `(.L_x_797) ;  /* 0xffffff4c00887947 */ /* 0x000fea000383ffff */
.L_x_829:
        /* <DEDUP_REMOVED lines=11> */
.L_x_897:
[----:B------:R-:W-:Y:S05]  /*11040*/  BSYNC B0 ;  /* 0x0000000000007941 */ /* 0x000fea0003800000 */
.L_x_896:
[----:B------:R-:W-:Y:S05]  /*11050*/  BRA `(.L_x_898) ;  /* 0xffffffc000dc7947 */ /* 0x000fea000383ffff */
.L_x_830:
[----:B------:R-:W-:Y:S01]  /*11060*/  BSSY B0, `(.L_x_899) ;  /* 0x0000006000007945 */ /* 0x000fe20003800000 */
[----:B------:R-:W-:-:S07]  /*11070*/  IMAD.MOV.U32 R15, RZ, RZ, -0x1 ;  /* 0xffffffffff0f7424 */ /* 0x000fce00078e00ff */
[----:B------:R-:W-:Y:S05]  /*11080*/  WARPSYNC.COLLECTIVE R15, `(.L_x_900) ;  /* 0x000000000f0c7348 */ /* 0x000fea0003c00000 */
[----:B------:R-:W-:Y:S02]  /*11090*/  ELECT P6, UR62, PT ;  /* 0x00000000003e782f */ /* 0x000fe400038c0000 */
[----:B------:R-:W-:Y:S01]  /*110a0*/  MOV R14, UR62 ;  /* 0x0000003e000e7c02 */ /* 0x000fe20008000f00 */
[----:B------:R-:W-:Y:S10]  /*110b0*/  ENDCOLLECTIVE ;  /* 0x000000000000791b */ /* 0x000ff40003800000 */
.L_x_900:
[----:B------:R-:W-:Y:S05]  /*110c0*/  BSYNC B0 ;  /* 0x0000000000007941 */ /* 0x000fea0003800000 */
.L_x_899:
[----:B------:R-:W-:Y:S05]  /*110d0*/  BRA `(.L_x_901) ;  /* 0xffffffc000d47947 */ /* 0x000fea000383ffff */
.L_x_833:
[----:B0-----:R0:W1:Y:S02]  /*110e0*/  SYNCS.PHASECHK.TRANS64.TRYWAIT P0, [R8+URZ+0x38840], R10 ;  /* 0x0388400a080075a7 */ /* 0x001064000800017f */
[----:B-1----:R-:W-:Y:S05]  /*110f0*/  @!P0 NANOSLEEP.SYNCS 0x989680 ;  /* 0x009896800000895d */ /* 0x002fea0003900000 */
[----:B------:R-:W1:Y:S02]  /*11100*/  @!P0 SYNCS.PHASECHK.TRANS64 P0, [R8+URZ+0x38840], R10 ;  /* 0x0388400a080085a7 */ /* 0x000e64000800007f */
[----:B-1----:R-:W-:Y:S05]  /*11110*/  @!P0 BRA `(.L_x_833) ;  /* 0xfffffffc00f08947 */ /* 0x002fea000383ffff */
[----:B------:R-:W-:Y:S05]  /*11120*/  BRA `(.L_x_902) ;  /* 0xffffffc400487947 */ /* 0x000fea000383ffff */
.L_x_837:
        /* <DEDUP_REMOVED lines=8> */
.L_x_840:
[----:B0-----:R0:W1:Y:S02]  /*111b0*/  SYNCS.PHASECHK.TRANS64.TRYWAIT P0, [R6+URZ+0x38860], R8 ;  /* 0x03886008060075a7 */ /* 0x001064000800017f */
[----:B-1----:R-:W-:Y:S05]  /*111c0*/  @!P0 NANOSLEEP.SYNCS 0x989680 ;  /* 0x009896800000895d */ /* 0x002fea0003900000 */
[----:B------:R-:W1:Y:S02]  /*111d0*/  @!P0 SYNCS.PHASECHK.TRANS64 P0, [R6+URZ+0x38860], R8 ;  /* 0x03886008060085a7 */ /* 0x000e64000800007f */
[----:B-1----:R-:W-:Y:S05]  /*111e0*/  @!P0 BRA `(.L_x_840) ;  /* 0xfffffffc00f08947 */ /* 0x002fea000383ffff */
[----:B------:R-:W-:Y:S05]  /*111f0*/  BRA `(.L_x_904) ;  /* 0xffffffcc00487947 */ /* 0x000fea000383ffff */
.L_x_849:
[----:B-1----:R1:W2:Y:S02]  /*11200*/  SYNCS.PHASECHK.TRANS64.TRYWAIT P0, [R2+URZ+0x38840], R3 ;  /* 0x03884003020075a7 */ /* 0x0022a4000800017f */
[----:B--2---:R-:W-:Y:S05]  /*11210*/  @!P0 NANOSLEEP.SYNCS 0x989680 ;  /* 0x009896800000895d */ /* 0x004fea0003900000 */
[----:B------:R-:W2:Y:S02]  /*11220*/  @!P0 SYNCS.PHASECHK.TRANS64 P0, [R2+URZ+0x38840], R3 ;  /* 0x03884003020085a7 */ /* 0x000ea4000800007f */
[----:B--2---:R-:W-:Y:S05]  /*11230*/  @!P0 BRA `(.L_x_849) ;  /* 0xfffffffc00f08947 */ /* 0x004fea000383ffff */
[----:B------:R-:W-:Y:S05]  /*11240*/  BRA `(.L_x_905) ;  /* 0xffffffd400247947 */ /* 0x000fea000383ffff */
.L_x_851:
[----:B--2---:R2:W3:Y:S02]  /*11250*/  SYNCS.PHASECHK.TRANS64.TRYWAIT P0, [R2+URZ+0x38860], R3 ;  /* 0x03886003020075a7 */ /* 0x0044e4000800017f */
[----:B---3--:R-:W-:Y:S05]  /*11260*/  @!P0 NANOSLEEP.SYNCS 0x989680 ;  /* 0x009896800000895d */ /* 0x008fea0003900000 */
[----:B------:R-:W3:Y:S02]  /*11270*/  @!P0 SYNCS.PHASECHK.TRANS64 P0, [R2+URZ+0x38860], R3 ;  /* 0x03886003020085a7 */ /* 0x000ee4000800007f */
[----:B---3--:R-:W-:Y:S05]  /*11280*/  @!P0 BRA `(.L_x_851) ;  /* 0xfffffffc00f08947 */ /* 0x008fea000383ffff */
[----:B------:R-:W-:Y:S05]  /*11290*/  BRA `(.L_x_906) ;  /* 0xffffffd400947947 */ /* 0x000fea000383ffff */
.L_x_856:
[----:B--2---:R2:W3:Y:S02]  /*112a0*/  SYNCS.PHASECHK.TRANS64.TRYWAIT P0, [R2+URZ+0x38840], R3 ;  /* 0x03884003020075a7 */ /* 0x0044e4000800017f */
[----:B---3--:R-:W-:Y:S05]  /*112b0*/  @!P0 NANOSLEEP.SYNCS 0x989680 ;  /* 0x009896800000895d */ /* 0x008fea0003900000 */
[----:B------:R-:W3:Y:S02]  /*112c0*/  @!P0 SYNCS.PHASECHK.TRANS64 P0, [R2+URZ+0x38840], R3 ;  /* 0x03884003020085a7 */ /* 0x000ee4000800007f */
[----:B---3--:R-:W-:Y:S05]  /*112d0*/  @!P0 BRA `(.L_x_856) ;  /* 0xfffffffc00f08947 */ /* 0x008fea000383ffff */
[----:B------:R-:W-:Y:S05]  /*112e0*/  BRA `(.L_x_907) ;  /* 0xffffffdc00307947 */ /* 0x000fea000383ffff */
.L_x_858:
[----:B-1----:R1:W3:Y:S02]  /*112f0*/  SYNCS.PHASECHK.TRANS64.TRYWAIT P1, [R2+URZ+0x38860], R3 ;  /* 0x03886003020075a7 */ /* 0x0022e4000802017f */
[----:B---3--:R-:W-:Y:S05]  /*11300*/  @!P1 NANOSLEEP.SYNCS 0x989680 ;  /* 0x009896800000995d */ /* 0x008fea0003900000 */
[----:B------:R-:W3:Y:S02]  /*11310*/  @!P1 SYNCS.PHASECHK.TRANS64 P1, [R2+URZ+0x38860], R3 ;  /* 0x03886003020095a7 */ /* 0x000ee4000802007f */
[----:B---3--:R-:W-:Y:S05]  /*11320*/  @!P1 BRA `(.L_x_858) ;  /* 0xfffffffc00f09947 */ /* 0x008fea000383ffff */
[----:B------:R-:W-:Y:S05]  /*11330*/  BRA `(.L_x_908) ;  /* 0xffffffdc009c7947 */ /* 0x000fea000383ffff */
.L_x_863:
[----:B---3--:R3:W4:Y:S02]  /*11340*/  SYNCS.PHASECHK.TRANS64.TRYWAIT P0, [R2+URZ+0x38840], R3 ;  /* 0x03884003020075a7 */ /* 0x008724000800017f */
[----:B----4-:R-:W-:Y:S05]  /*11350*/  @!P0 NANOSLEEP.SYNCS 0x989680 ;  /* 0x009896800000895d */ /* 0x010fea0003900000 */
[----:B------:R-:W4:Y:S02]  /*11360*/  @!P0 SYNCS.PHASECHK.TRANS64 P0, [R2+URZ+0x38840], R3 ;  /* 0x03884003020085a7 */ /* 0x000f24000800007f */
[----:B----4-:R-:W-:Y:S05]  /*11370*/  @!P0 BRA `(.L_x_863) ;  /* 0xfffffffc00f08947 */ /* 0x010fea000383ffff */
[----:B------:R-:W-:Y:S05]  /*11380*/  BRA `(.L_x_909) ;  /* 0xffffffe400147947 */ /* 0x000fea000383ffff */
.L_x_865:
[----:B-1----:R1:W2:Y:S02]  /*11390*/  SYNCS.PHASECHK.TRANS64.TRYWAIT P1, [R2+URZ+0x38860], R3 ;  /* 0x03886003020075a7 */ /* 0x0022a4000802017f */
[----:B--2---:R-:W-:Y:S05]  /*113a0*/  @!P1 NANOSLEEP.SYNCS 0x989680 ;  /* 0x009896800000995d */ /* 0x004fea0003900000 */
[----:B------:R-:W2:Y:S02]  /*113b0*/  @!P1 SYNCS.PHASECHK.TRANS64 P1, [R2+URZ+0x38860], R3 ;  /* 0x03886003020095a7 */ /* 0x000ea4000802007f */
[----:B--2---:R-:W-:Y:S05]  /*113c0*/  @!P1 BRA `(.L_x_865) ;  /* 0xfffffffc00f09947 */ /* 0x004fea000383ffff */
[----:B------:R-:W-:Y:S05]  /*113d0*/  BRA `(.L_x_910) ;  /* 0xffffffe400847947 */ /* 0x000fea000383ffff */
.L_x_870:
        /* <DEDUP_REMOVED lines=8> */
.L_x_912:
[----:B------:R-:W-:Y:S05]  /*11460*/  BSYNC B0 ;  /* 0x0000000000007941 */ /* 0x000fea0003800000 */
.L_x_911:
        /* <DEDUP_REMOVED lines=8> */
.L_x_913:
[----:B------:R-:W-:Y:S01]  /*114f0*/  IMAD.MOV.U32 R5, RZ, RZ, R14 ;  /* 0x000000ffff057224 */ /* 0x000fe200078e000e */
[----:B------:R-:W-:Y:S06]  /*11500*/  BRA `(.L_x_914) ;  /* 0xffffffe800d47947 */ /* 0x000fec000383ffff */
.L_x_873:
        /* <DEDUP_REMOVED lines=8> */
.L_x_916:
[----:B------:R-:W-:Y:S05]  /*11590*/  BSYNC B0 ;  /* 0x0000000000007941 */ /* 0x000fea0003800000 */
.L_x_915:
        /* <DEDUP_REMOVED lines=10> */
.L_x_917:
        /* <DEDUP_REMOVED lines=8> */
.L_x_918:
        /* <DEDUP_REMOVED lines=8> */
.L_x_919:
        /* <DEDUP_REMOVED lines=8> */
.L_x_920:
        /* <DEDUP_REMOVED lines=8> */
.L_x_921:
[----:B------:R-:W-:Y:S05]  /*11840*/  BRA `(.L_x_922) ;  /* 0xffffffe8009c7947 */ /* 0x000fea000383ffff */
.L_x_878:
[----:B------:R-:W-:Y:S01]  /*11850*/  BSSY B0, `(.L_x_923) ;  /* 0x0000008000007945 */ /* 0x000fe20003800000 */
[----:B-----5:R-:W-:Y:S01]  /*11860*/  IMAD.MOV.U32 R13, RZ, RZ, R17 ;  /* 0x000000ffff0d7224 */ /* 0x020fe200078e0011 */
[----:B-1----:R-:W-:Y:S01]  /*11870*/  MOV R12, 0x1 ;  /* 0x00000001000c7802 */ /* 0x002fe20000000f00 */
[----:B------:R-:W-:Y:S02]  /*11880*/  IMAD.MOV.U32 R11, RZ, RZ, RZ ;  /* 0x000000ffff0b7224 */ /* 0x000fe400078e00ff */
[----:B------:R-:W-:-:S07]  /*11890*/  IMAD.MOV.U32 R15, RZ, RZ, -0x1 ;  /* 0xffffffffff0f7424 */ /* 0x000fce00078e00ff */
[----:B0-2---:R-:W-:Y:S05]  /*118a0*/  WARPSYNC.COLLECTIVE R15, `(.L_x_924) ;  /* 0x000000000f087348 */ /* 0x005fea0003c00000 */
[----:B------:R1:W3:Y:S02]  /*118b0*/  SHFL.UP P6, R14, R13, R12, R11 ;  /* 0x0400000c0d0e7389 */ /* 0x0002e400000c000b */
[----:B0123--:R-:W-:Y:S01]  /*118c0*/  ENDCOLLECTIVE ;  /* 0x000000000000791b */ /* 0x00ffe20003800000 */
.L_x_924:
[----:B------:R-:W-:Y:S05]  /*118d0*/  BSYNC B0 ;  /* 0x0000000000007941 */ /* 0x000fea0003800000 */
.L_x_923:
        /* <DEDUP_REMOVED lines=10> */
.L_x_925:
        /* <DEDUP_REMOVED lines=8> */
.L_x_926:
        /* <DEDUP_REMOVED lines=8> */
.L_x_927:
        /* <DEDUP_REMOVED lines=8> */
.L_x_928:
        /* <DEDUP_REMOVED lines=8> */
.L_x_929:
[----:B------:R-:W-:Y:S05]  /*11b80*/  BRA `(.L_x_930) ;  /* 0xffffffe800847947 */ /* 0x000fea000383ffff */
.L_x_880:
[----:B------:R-:W-:Y:S01]  /*11b90*/  BSSY B0, `(.L_x_931) ;  /* 0x0000006000007945 */ /* 0x000fe20003800000 */
[----:B------:R-:W-:Y:S02]  /*11ba0*/  PLOP3.LUT P6, PT, P6, PT, PT, 0x8, 0x0 ;  /* 0x000000000000781c */ /* 0x000fe400037ce170 */
[----:B------:R-:W-:-:S11]  /*11bb0*/  MOV R15, 0xffffffff ;  /* 0xffffffff000f7802 */ /* 0x000fd60000000f00 */
[----:B01----:R-:W-:Y:S05]  /*11bc0*/  WARPSYNC.COLLECTIVE R15, `(.L_x_932) ;  /* 0x000000000f087348 */ /* 0x003fea0003c00000 */
[----:B------:R-:W-:Y:S01]  /*11bd0*/  VOTE.ANY R14, PT, P6 ;  /* 0x00000000000e7806 */ /* 0x000fe200030e0100 */
[----:B01----:R-:W-:Y:S06]  /*11be0*/  ENDCOLLECTIVE ;  /* 0x000000000000791b */ /* 0x003fec0003800000 */
.L_x_932:
[----:B------:R-:W-:Y:S05]  /*11bf0*/  BSYNC B0 ;  /* 0x0000000000007941 */ /* 0x000fea0003800000 */
.L_x_931:
        /* <DEDUP_REMOVED lines=9> */
.L_x_933:
[----:B------:R-:W-:Y:S01]  /*11c90*/  IMAD.MOV.U32 R17, RZ, RZ, R14 ;  /* 0x000000ffff117224 */ /* 0x000fe200078e000e */
[----:B------:R-:W-:Y:S06]  /*11ca0*/  BRA `(.L_x_934) ;  /* 0xffffffe800747947 */ /* 0x000fec000383ffff */
.L_x_882:
[----:B------:R-:W-:Y:S01]  /*11cb0*/  BSSY B0, `(.L_x_935) ;  /* 0x0000007000007945 */ /* 0x000fe20003800000 */
[----:B------:R-:W-:Y:S01]  /*11cc0*/  IMAD.MOV.U32 R13, RZ, RZ, R3 ;  /* 0x000000ffff0d7224 */ /* 0x000fe200078e0003 */
[----:B------:R-:W-:Y:S01]  /*11cd0*/  MOV R11, 0x1f ;  /* 0x0000001f000b7802 */ /* 0x000fe20000000f00 */
[----:B------:R-:W-:-:S07]  /*11ce0*/  IMAD.MOV.U32 R15, RZ, RZ, -0x1 ;  /* 0xffffffffff0f7424 */ /* 0x000fce00078e00ff */
[----:B0-23--:R-:W-:Y:S05]  /*11cf0*/  WARPSYNC.COLLECTIVE R15, `(.L_x_936) ;  /* 0x000000000f087348 */ /* 0x00dfea0003c00000 */
[----:B------:R1:W4:Y:S02]  /*11d00*/  SHFL.IDX P6, R14, R13, R12, R11 ;  /* 0x0000000c0d0e7389 */ /* 0x00032400000c000b */
[----:B01234-:R-:W-:Y:S01]  /*11d10*/  ENDCOLLECTIVE ;  /* 0x000000000000791b */ /* 0x01ffe20003800000 */
.L_x_936:
[----:B------:R-:W-:Y:S05]  /*11d20*/  BSYNC B0 ;  /* 0x0000000000007941 */ /* 0x000fea0003800000 */
.L_x_935:
[----:B------:R-:W-:Y:S05]  /*11d30*/  BRA `(.L_x_881) ;  /* 0xffffffe8006c7947 */ /* 0x000fea000383ffff */
.L_x_885:
[----:B0-----:R0:W4:Y:S02]  /*11d40*/  SYNCS.PHASECHK.TRANS64.TRYWAIT P0, [R0+URZ+0x38820], R3 ;  /* 0x03882003000075a7 */ /* 0x001124000800017f */
[----:B----4-:R-:W-:Y:S05]  /*11d50*/  @!P0 NANOSLEEP.SYNCS 0x989680 ;  /* 0x009896800000895d */ /* 0x010fea0003900000 */
[----:B------:R-:W4:Y:S02]  /*11d60*/  @!P0 SYNCS.PHASECHK.TRANS64 P0, [R0+URZ+0x38820], R3 ;  /* 0x03882003000085a7 */ /* 0x000f24000800007f */
[----:B----4-:R-:W-:Y:S05]  /*11d70*/  @!P0 BRA `(.L_x_885) ;  /* 0xfffffffc00f08947 */ /* 0x010fea000383ffff */
[----:B------:R-:W-:Y:S05]  /*11d80*/  BRA `(.L_x_937) ;  /* 0xffffffec00547947 */ /* 0x000fea000383ffff */
.L_x_886:
[----:B---3--:R-:W3:Y:S01]  /*11d90*/  S2R R2, SR_TID.X ;  /* 0x0000000000027919 */ /* 0x008ee20000002100 */
[----:B------:R-:W-:Y:S01]  /*11da0*/  BSSY B0, `(.L_x_938) ;  /* 0x000000a000007945 */ /* 0x000fe20003800000 */
[----:B-1----:R-:W-:Y:S01]  /*11db0*/  IMAD.MOV.U32 R12, RZ, RZ, RZ ;  /* 0x000000ffff0c7224 */ /* 0x002fe200078e00ff */
[----:B------:R-:W-:Y:S01]  /*11dc0*/  MOV R11, 0x1f ;  /* 0x0000001f000b7802 */ /* 0x000fe20000000f00 */
[----:B------:R-:W-:Y:S01]  /*11dd0*/  IMAD.MOV.U32 R15, RZ, RZ, -0x1 ;  /* 0xffffffffff0f7424 */ /* 0x000fe200078e00ff */
[----:B---3--:R-:W-:-:S04]  /*11de0*/  SHF.R.U32.HI R2, RZ, 0x5, R2 ;  /* 0x00000005ff027819 */ /* 0x008fc80000011602 */
[----:B------:R-:W-:-:S05]  /*11df0*/  LOP3.LUT R2, R2, 0x3, RZ, 0xc0, !PT ;  /* 0x0000000302027812 */ /* 0x000fca00078ec0ff */
[----:B------:R-:W-:-:S07]  /*11e00*/  IMAD.MOV.U32 R13, RZ, RZ, R2 ;  /* 0x000000ffff0d7224 */ /* 0x000fce00078e0002 */
[----:B0-2---:R-:W-:Y:S05]  /*11e10*/  WARPSYNC.COLLECTIVE R15, `(.L_x_939) ;  /* 0x000000000f087348 */ /* 0x005fea0003c00000 */
[----:B------:R1:W3:Y:S02]  /*11e20*/  SHFL.IDX P6, R14, R13, R12, R11 ;  /* 0x0000000c0d0e7389 */ /* 0x0002e400000c000b */
[----:B0123--:R-:W-:Y:S01]  /*11e30*/  ENDCOLLECTIVE ;  /* 0x000000000000791b */ /* 0x00ffe20003800000 */
.L_x_939:
[----:B------:R-:W-:Y:S05]  /*11e40*/  BSYNC B0 ;  /* 0x0000000000007941 */ /* 0x000fea0003800000 */
.L_x_938:
[----:B------:R-:W-:Y:S05]  /*11e50*/  BRA `(.L_x_940) ;  /* 0xffffffec00387947 */ /* 0x000fea000383ffff */
.L_x_889:
[----:B------:R-:W-:Y:S01]  /*11e60*/  BSSY B1, `(.L_x_941) ;  /* 0x0000006000017945 */ /* 0x000fe20003800000 */
[----:B------:R-:W-:-:S07]  /*11e70*/  IMAD.MOV.U32 R15, RZ, RZ, -0x1 ;  /* 0xffffffffff0f7424 */ /* 0x000fce00078e00ff */
[----:B0123--:R-:W-:Y:S05]  /*11e80*/  WARPSYNC.COLLECTIVE R15, `(.L_x_942) ;  /* 0x000000000f0c7348 */ /* 0x00ffea0003c00000 */
[----:B------:R-:W-:Y:S02]  /*11e90*/  ELECT P6, UR62, PT ;  /* 0x00000000003e782f */ /* 0x000fe400038c0000 */
[----:B------:R-:W-:Y:S01]  /*11ea0*/  MOV R14, UR62 ;  /* 0x0000003e000e7c02 */ /* 0x000fe20008000f00 */
[----:B0123--:R-:W-:Y:S10]  /*11eb0*/  ENDCOLLECTIVE ;  /* 0x000000000000791b */ /* 0x00fff40003800000 */
.L_x_942:
[----:B------:R-:W-:Y:S05]  /*11ec0*/  BSYNC B1 ;  /* 0x0000000000017941 */ /* 0x000fea0003800000 */
.L_x_941:
[----:B------:R-:W-:Y:S05]  /*11ed0*/  BRA `(.L_x_943) ;  /* 0xffffffec00307947 */ /* 0x000fea000383ffff */
.L_x_890:
[----:B0-----:R0:W2:Y:S02]  /*11ee0*/  SYNCS.PHASECHK.TRANS64.TRYWAIT P0, [R6+URZ], R5 ;  /* 0x00000005060075a7 */ /* 0x0010a4000800017f */
[----:B--2---:R-:W-:Y:S05]  /*11ef0*/  @!P0 NANOSLEEP.SYNCS 0x989680 ;  /* 0x009896800000895d */ /* 0x004fea0003900000 */
[----:B------:R-:W2:Y:S02]  /*11f00*/  @!P0 SYNCS.PHASECHK.TRANS64 P0, [R6+URZ], R5 ;  /* 0x00000005060085a7 */ /* 0x000ea4000800007f */
[----:B--2---:R-:W-:Y:S05]  /*11f10*/  @!P0 BRA `(.L_x_890) ;  /* 0xfffffffc00f08947 */ /* 0x004fea000383ffff */
[----:B------:R-:W-:Y:S05]  /*11f20*/  BRA `(.L_x_944) ;  /* 0xffffffec00587947 */ /* 0x000fea000383ffff */
.L_x_891:
[----:B--2---:R2:W3:Y:S02]  /*11f30*/  SYNCS.PHASECHK.TRANS64.TRYWAIT P0, [R7+URZ], R2 ;  /* 0x00000002070075a7 */ /* 0x0044e4000800017f */
[----:B---3--:R-:W-:Y:S05]  /*11f40*/  @!P0 NANOSLEEP.SYNCS 0x989680 ;  /* 0x009896800000895d */ /* 0x008fea0003900000 */
[----:B------:R-:W3:Y:S02]  /*11f50*/  @!P0 SYNCS.PHASECHK.TRANS64 P0, [R7+URZ], R2 ;  /* 0x00000002070085a7 */ /* 0x000ee4000800007f */
[----:B---3--:R-:W-:Y:S05]  /*11f60*/  @!P0 BRA `(.L_x_891) ;  /* 0xfffffffc00f08947 */ /* 0x008fea000383ffff */
[----:B------:R-:W-:Y:S05]  /*11f70*/  BRA `(.L_x_945) ;  /* 0xffffffec00587947 */ /* 0x000fea000383ffff */
.L_x_892:
[----:B---3--:R3:W4:Y:S02]  /*11f80*/  SYNCS.PHASECHK.TRANS64.TRYWAIT P0, [R4+URZ], R5 ;  /* 0x00000005040075a7 */ /* 0x008724000800017f */
[----:B----4-:R-:W-:Y:S05]  /*11f90*/  @!P0 NANOSLEEP.SYNCS 0x989680 ;  /* 0x009896800000895d */ /* 0x010fea0003900000 */
[----:B------:R-:W4:Y:S02]  /*11fa0*/  @!P0 SYNCS.PHASECHK.TRANS64 P0, [R4+URZ], R5 ;  /* 0x00000005040085a7 */ /* 0x000f24000800007f */
[----:B----4-:R-:W-:Y:S05]  /*11fb0*/  @!P0 BRA `(.L_x_892) ;  /* 0xfffffffc00f08947 */ /* 0x010fea000383ffff */
[----:B------:R-:W-:Y:S05]  /*11fc0*/  BRA `(.L_x_946) ;  /* 0xffffffec004c7947 */ /* 0x000fea000383ffff */
.L_x_947:
        /* <DEDUP_REMOVED lines=11> */
.L_x_4553:


//--------------------- .text._ZN7cutlass13device_kernelIN5flash11enable_sm90INS1_16FlashAttnFwdSm90INS1_25CollectiveMainloopFwdSm90ILi2EN4cute5tupleIJNS5_1CILi1EEES8_S8_EEENS6_IJNS7_ILi64EEESA_SA_EEELi512ENS_10bfloat16_tEfNS_4arch4Sm90ELb0ELb0ELb1ELb1ELb0ELb1ELb1ELb0ELb0ELb0ELb0ELb0EEENS1_21CollectiveEpilogueFwdINS6_IJSA_NS7_ILi512EEESA_EEES9_SC_SE_Li256ELb1ELb0ELb0ELb0EEENS1_36VarlenDynamicPersistentTileSchedulerILi64ELi64ELi256ELi32ELb0ELb0ELb1ELb0ELb1ELb1EEEEEEEEEvNT_6ParamsE --------------------------
	.section	.text._ZN7cutlass13device_kernelIN5flash11enable_sm90INS1_16FlashAttnFwdSm90INS1_25CollectiveMainloopFwdSm90ILi2EN4cute5tupleIJNS5_1CILi1EEES8_S8_EEENS6_IJNS7_ILi64EEESA_SA_EEELi512ENS_10bfloat16_tEfNS_4arch4Sm90ELb0ELb0ELb1ELb1ELb0ELb1ELb1ELb0ELb0ELb0ELb0ELb0EEENS1_21CollectiveEpilogueFwdINS6_IJSA_NS7_ILi512EEESA_EEES9_SC_SE_Li256ELb1ELb0ELb0ELb0EEENS1_36VarlenDynamicPersistentTileSchedulerILi64ELi64ELi256ELi32ELb0ELb0ELb1ELb0ELb1ELb1EEEEEEEEEvNT_6ParamsE,"ax",@progbits
	.align	128
.text._ZN7cutlass13device_kernelIN5flash11enable_sm90INS1_16FlashAttnFwdSm90INS1_25CollectiveMainloopFwdSm90ILi2EN4cute5tupleIJNS5_1CILi1EEES8_S8_EEENS6_IJNS7_ILi64EEESA_SA_EEELi512ENS_10bfloat16_tEfNS_4arch4Sm90ELb0ELb0ELb1ELb1ELb0ELb1ELb1ELb0ELb0ELb0ELb0ELb0EEENS1_21CollectiveEpilogueFwdINS6_IJSA_NS7_ILi512EEESA_EEES9_SC_SE_Li256ELb1ELb0ELb0ELb0EEENS1_36VarlenDynamicPersistentTileSchedulerILi64ELi64ELi256ELi32ELb0ELb0ELb1ELb0ELb1ELb1EEEEEEEEEvNT_6ParamsE:
        .type           _ZN7cutlass13device_kernelIN5flash11enable_sm90INS1_16FlashAttnFwdSm90INS1_25CollectiveMainloopFwdSm90ILi2EN4cute5tupleIJNS5_1CILi1EEES8_S8_EEENS6_IJNS7_ILi64EEESA_SA_EEELi512ENS_10bfloat16_tEfNS_4arch4Sm90ELb0ELb0ELb1ELb1ELb0ELb1ELb1ELb0ELb0ELb0ELb0ELb0EEENS1_21CollectiveEpilogueFwdINS6_IJSA_NS7_ILi512EEESA_EEES9_SC_SE_Li256ELb1ELb0ELb0ELb0EEENS1_36VarlenDynamicPersistentTileSchedulerILi64ELi64ELi256ELi32ELb0ELb0ELb1ELb0ELb1ELb1EEEEEEEEEvNT_6ParamsE,@function
        .size           _ZN7cutlass13device_kernelIN5flash11enable_sm90INS1_16FlashAttnFwdSm90INS1_25CollectiveMainloopFwdSm90ILi2EN4cute5tupleIJNS5_1CILi1EEES8_S8_EEENS6_IJNS7_ILi64EEESA_SA_EEELi512ENS_10bfloat16_tEfNS_4arch4Sm90ELb0ELb0ELb1ELb1ELb0ELb1ELb1ELb0ELb0ELb0ELb0ELb0EEENS1_21CollectiveEpilogueFwdINS6_IJSA_NS7_ILi512EEESA_EEES9_SC_SE_Li256ELb1ELb0ELb0ELb0EEENS1_36VarlenDynamicPersistentTileSchedulerILi64ELi64ELi256ELi32ELb0ELb0ELb1ELb0ELb1ELb1EEEEEEEEEvNT_6ParamsE,(.L_x_4554 - _ZN7cutlass13device_kernelIN5flash11enable_sm90INS1_16FlashAttnFwdSm90INS1_25CollectiveMainloopFwdSm90ILi2EN4cute5tupleIJNS5_1CILi1EEES8_S8_EEENS6_IJNS7_ILi64EEESA_SA_EEELi512ENS_10bfloat16_tEfNS_4arch4Sm90ELb0ELb0ELb1ELb1ELb0ELb1ELb1ELb0ELb0ELb0ELb0ELb0EEENS1_21CollectiveEpilogueFwdINS6_IJSA_NS7_ILi512EEESA_EEES9_SC_SE_Li256ELb1ELb0ELb0ELb0EEENS1_36VarlenDynamicPersistentTileSchedulerILi64ELi64ELi256ELi32ELb0ELb0ELb1ELb0ELb1ELb1EEEEEEEEEvNT_6ParamsE)
        .other          _ZN7cutlass13device_kernelIN5flash11enable_sm90INS1_16FlashAttnFwdSm90INS1_25CollectiveMainloopFwdSm90ILi2EN4cute5tupleIJNS5_1CILi1EEES8_S8_EEENS6_IJNS7_ILi64EEESA_SA_EEELi512ENS_10bfloat16_tEfNS_4arch4Sm90ELb0ELb0ELb1ELb1ELb0ELb1ELb1ELb0ELb0ELb0ELb0ELb0EEENS1_21CollectiveEpilogueFwdINS6_IJSA_NS7_ILi512EEESA_EEES9_SC_SE_Li256ELb1ELb0ELb0ELb0EEENS1_36VarlenDynamicPersistentTileSchedulerILi64ELi64ELi256ELi32ELb0ELb0ELb1ELb0ELb1ELb1EEEEEEEEEvNT_6ParamsE,@"STO_CUDA_ENTRY STV_DEFAULT"
_ZN7cutlass13device_kernelIN5flash11enable_sm90INS1_16FlashAttnFwdSm90INS1_25CollectiveMainloopFwdSm90ILi2EN4cute5tupleIJNS5_1CILi1EEES8_S8_EEENS6_IJNS7_ILi64EEESA_SA_EEELi512ENS_10bfloat16_tEfNS_4arch4Sm90ELb0ELb0ELb1ELb1ELb0ELb1ELb1ELb0ELb0ELb0ELb0ELb0EEENS1_21CollectiveEpilogueFwdINS6_IJSA_NS7_ILi512EEESA_EEES9_SC_SE_Li256ELb1ELb0ELb0ELb0EEENS1_36VarlenDynamicPersistentTileSchedulerILi64ELi64ELi256ELi32ELb0ELb0ELb1ELb0ELb1ELb1EEEEEEEEEvNT_6ParamsE:
        /* <DEDUP_REMOVED lines=16> */
[----:B------:R-:W-:Y:S02]  /*0100*/  UIADD3 UR4, UP5, UR4, 0x670, URZ ;  /* 0x0000067004047890 */ /* 0x000fe4000ffbe03f */
[----:B------:R-:W-:Y:S02]  /*0110*/  UIADD3.X UR9, URZ, UR5, URZ, UP1, !UPT ;  /* 0x000000053f097290 */ /* 0x000fe40008ffe43f */
[----:B------:R-:W-:Y:S02]  /*0120*/  UIADD3.X UR11, URZ, UR5, URZ, UP2, !UPT ;  /* 0x000000053f0b7290 */ /* 0x000fe400097fe43f */
[----:B------:R-:W-:Y:S01]  /*0130*/  UIADD3.X UR13, URZ, UR5, URZ, UP3, !UPT ;  /* 0x000000053f0d7290 */ /* 0x000fe20009ffe43f */
[----:B------:R0:W-:Y:S01]  /*0140*/  UTMACCTL.PF [UR6] ;  /* 0x00000000060079b9 */ /* 0x0001e20008040000 */
[----:B------:R-:W-:-:S03]  /*0150*/  UIADD3.X UR15, URZ, UR5, URZ, UP4, !UPT ;  /* 0x000000053f0f7290 */ /* 0x000fc6000a7fe43f */
[----:B------:R0:W-:Y:S01]  /*0160*/  UTMACCTL.PF [UR8] ;  /* 0x00000000080079b9 */ /* 0x0001e20008040000 */
[----:B------:R-:W-:Y:S01]  /*0170*/  UIADD3.X UR5, URZ, UR5, URZ, UP5, !UPT ;  /* 0x000000053f057290 */ /* 0x000fe2000affe43f */
[----:B------:R0:W-:Y:S02]  /*0180*/  UTMACCTL.PF [UR10] ;  /* 0x000000000a0079b9 */ /* 0x0001e40008040000 */
[----:B------:R0:W-:Y:S02]  /*0190*/  UTMACCTL.PF [UR12] ;  /* 0x000000000c0079b9 */ /* 0x0001e40008040000 */
[----:B------:R0:W-:Y:S04]  /*01a0*/  UTMACCTL.PF [UR14] ;  /* 0x000000000e0079b9 */ /* 0x0001e80008040000 */
[----:B------:R0:W-:Y:S02]  /*01b0*/  UTMACCTL.PF [UR4] ;  /* 0x00000000040079b9 */ /* 0x0001e40008040000 */
[----:B0-----:R-:W-:Y:S01]  /*01c0*/  NOP ;  /* 0x0000000000007918 */ /* 0x001fe20000000000 */
.L_x_949:
[----:B------:R-:W-:Y:S05]  /*01d0*/  BSYNC B0 ;  /* 0x0000000000007941 */ /* 0x000fea0003800000 */
.L_x_948:
        /* <DEDUP_REMOVED lines=14> */
[----:B-1----:R0:W-:Y:S01]  /*02c0*/  STL [R1+0x4], R3 ;  /* 0x0000040301007387 */ /* 0x0021e20000100800 */
        /* <DEDUP_REMOVED lines=24> */
.L_x_950:
        /* <DEDUP_REMOVED lines=22> */
.L_x_951:
        /* <DEDUP_REMOVED lines=18> */
.L_x_952:
        /* <DEDUP_REMOVED lines=22> */
.L_x_953:
        /* <DEDUP_REMOVED lines=22> */
.L_x_954:
        /* <DEDUP_REMOVED lines=9> */
.L_x_957:
        /* <DEDUP_REMOVED lines=41> */
[----:B------:R-:W-:-:S04]  /*0cb0*/  SHF.R.S32.HI R8, RZ, 0x1f, R6 ;  /* 0x0000001fff087819 */ /* 0x000fc80000011406 */
[----:B------:R-:W-:-:S04]  /*0cc0*/  LEA.HI R8, R8, R7, RZ, 0x3 ;  /* 0x0000000708087211 */ /* 0x000fc800078f18ff */
[----:B------:R-:W-:Y:S02]  /*0cd0*/  LOP3.LUT R8, R8, 0xfffffff8, RZ, 0xc0, !PT ;  /* 0xfffffff808087812 */ /* 0x000fe400078ec0ff */
[----:B------:R-:W-:Y:S02]  /*0ce0*/  LEA.HI R13, R12, R189, RZ, 0x2 ;  /* 0x000000bd0c0d7211 */ /* 0x000fe400078f10ff */
[----:B------:R-:W-:Y:S01]  /*0cf0*/  LOP3.LUT R12, R10, 0xfffffff8, RZ, 0xc0, !PT ;  /* 0xfffffff80a0c7812 */ /* 0x000fe200078ec0ff */
[----:B------:R-:W-:Y:S01]  /*0d00*/  IMAD.IADD R8, R7, 0x1, -R8 ;  /* 0x0000000107087824 */ /* 0x000fe200078e0a08 */
[----:B------:R-:W-:Y:S02]  /*0d10*/  LOP3.LUT R7, R6, 0x7ffffffc, RZ, 0xc0, !PT ;  /* 0x7ffffffc06077812 */ /* 0x000fe400078ec0ff */
[----:B------:R-:W-:Y:S02]  /*0d20*/  SHF.R.S32.HI R216, RZ, 0x7, R3 ;  /* 0x00000007ffd87819 */ /* 0x000fe40000011403 */
[----:B------:R-:W-:Y:S01]  /*0d30*/  LOP3.LUT R16, R13, 0x3ffffc, RZ, 0xc0, !PT ;  /* 0x003ffffc0d107812 */ /* 0x000fe200078ec0ff */
[----:B------:R-:W-:Y:S01]  /*0d40*/  IMAD.IADD R12, R9, 0x1, -R12 ;  /* 0x00000001090c7824 */ /* 0x000fe200078e0a0c */
[----:B------:R-:W-:Y:S01]  /*0d50*/  LEA.HI R5, R5, R4, RZ, 0x5 ;  /* 0x0000000405057211 */ /* 0x000fe200078f28ff */
[----:B------:R-:W-:Y:S01]  /*0d60*/  IMAD.IADD R7, R4, 0x1, -R7 ;  /* 0x0000000104077824 */ /* 0x000fe200078e0a07 */
[-C--:B------:R-:W-:Y:S01]  /*0d70*/  LEA.HI R4, R0, R231.reuse, RZ, 0x3 ;  /* 0x000000e700047211 */ /* 0x080fe200078f18ff */
[----:B------:R-:W-:Y:S01]  /*0d80*/  IMAD R13, R216, 0x100, R9 ;  /* 0x00000100d80d7824 */ /* 0x000fe200078e0209 */
[----:B------:R-:W-:Y:S01]  /*0d90*/  LEA.HI R0, R0, R231, RZ, 0x2 ;  /* 0x000000e700007211 */ /* 0x000fe200078f10ff */
[----:B------:R-:W-:Y:S01]  /*0da0*/  IMAD.IADD R16, R189, 0x1, -R16 ;  /* 0x00000001bd107824 */ /* 0x000fe200078e0a10 */
[----:B------:R-:W-:Y:S01]  /*0db0*/  SHF.R.S32.HI R192, RZ, 0x3, R4 ;  /* 0x00000003ffc07819 */ /* 0x000fe20000011404 */
[----:B------:R-:W-:-:S02]  /*0dc0*/  IMAD.IADD R14, R11, 0x1, -R14 ;  /* 0x000000010b0e7824 */ /* 0x000fc400078e0a0e */
[----:B------:R-:W-:Y:S01]  /*0dd0*/  IMAD.SHL.U32 R9, R12, 0x40, RZ ;  /* 0x000000400c097824 */ /* 0x000fe200078e00ff */
[----:B------:R-:W-:Y:S02]  /*0de0*/  LOP3.LUT R4, R4, 0x1ffffff8, RZ, 0xc0, !PT ;  /* 0x1ffffff804047812 */ /* 0x000fe400078ec0ff */
[----:B------:R-:W-:Y:S01]  /*0df0*/  SHF.R.S32.HI R19, RZ, 0x2, R0 ;  /* 0x00000002ff137819 */ /* 0x000fe20000011400 */
[----:B------:R-:W-:Y:S01]  /*0e00*/  IMAD.SHL.U32 R14, R14, 0x8, RZ ;  /* 0x000000080e0e7824 */ /* 0x000fe200078e00ff */
[----:B------:R-:W-:Y:S01]  /*0e10*/  LEA R13, R16, R13, 0x4 ;  /* 0x0000000d100d7211 */ /* 0x000fe200078e20ff */
[----:B------:R-:W-:Y:S01]  /*0e20*/  IMAD.SHL.U32 R10, R10, 0x40, RZ ;  /* 0x000000400a0a7824 */ /* 0x000fe200078e00ff */
[----:B------:R-:W-:Y:S01]  /*0e30*/  LOP3.LUT R9, R9, 0x1c0, RZ, 0xc0, !PT ;  /* 0x000001c009097812 */ /* 0x000fe200078ec0ff */
[----:B------:R-:W-:Y:S02]  /*0e40*/  IMAD.IADD R4, R231, 0x1, -R4 ;  /* 0x00000001e7047824 */ /* 0x000fe400078e0a04 */
[----:B------:R-:W-:-:S02]  /*0e50*/  VIADD R233, R19, 0x20 ;  /* 0x0000002013e97836 */ /* 0x000fc40000000000 */
[--C-:B------:R-:W-:Y:S01]  /*0e60*/  IMAD.U32 R228, R13, 0x40, R14.reuse ;  /* 0x000000400de47824 */ /* 0x100fe200078e000e */
[----:B------:R-:W-:Y:S01]  /*0e70*/  LOP3.LUT R14, R9, 0x8, R14, 0xf8, !PT ;  /* 0x00000008090e7812 */ /* 0x000fe200078ef80e */
[----:B------:R-:W-:Y:S01]  /*0e80*/  IMAD.SHL.U32 R187, R4, 0x8, RZ ;  /* 0x0000000804bb7824 */ /* 0x000fe200078e00ff */
[----:B------:R-:W-:Y:S02]  /*0e90*/  SHF.R.U32.HI R9, RZ, 0x3, R9 ;  /* 0x00000003ff097819 */ /* 0x000fe40000011609 */
[----:B------:R-:W-:Y:S02]  /*0ea0*/  LOP3.LUT R10, R10, 0x7ffffe00, RZ, 0xc0, !PT ;  /* 0x7ffffe000a0a7812 */ /* 0x000fe400078ec0ff */
[----:B------:R-:W-:Y:S02]  /*0eb0*/  LOP3.LUT R214, R0, 0xfffffffc, RZ, 0xc0, !PT ;  /* 0xfffffffc00d67812 */ /* 0x000fe400078ec0ff */
[----:B------:R-:W-:Y:S02]  /*0ec0*/  SHF.R.S32.HI R0, RZ, 0x1f, R0 ;  /* 0x0000001fff007819 */ /* 0x000fe40000011400 */
[----:B------:R-:W-:Y:S01]  /*0ed0*/  SHF.R.S32.HI R4, RZ, 0x1f, R233 ;  /* 0x0000001fff047819 */ /* 0x000fe200000114e9 */
[----:B------:R-:W-:Y:S01]  /*0ee0*/  IMAD R10, R189, 0x400, R10 ;  /* 0x00000400bd0a7824 */ /* 0x000fe200078e020a */
[----:B------:R-:W-:Y:S01]  /*0ef0*/  LOP3.LUT R9, R14, R9, RZ, 0x3c, !PT ;  /* 0x000000090e097212 */ /* 0x000fe200078e3cff */
[----:B------:R-:W-:Y:S01]  /*0f00*/  IMAD.IADD R214, R231, 0x1, -R214 ;  /* 0x00000001e7d67824 */ /* 0x000fe200078e0ad6 */
[----:B------:R-:W-:Y:S01]  /*0f10*/  LEA.HI R0, R0, R19, RZ, 0x3 ;  /* 0x0000001300007211 */ /* 0x000fe200078f18ff */
[----:B------:R-:W-:Y:S01]  /*0f20*/  IMAD.SHL.U32 R218, R233, 0x40, RZ ;  /* 0x00000040e9da7824 */ /* 0x000fe200078e00ff */
[----:B------:R-:W-:Y:S01]  /*0f30*/  LEA.HI R4, R4, R233, RZ, 0x3 ;  /* 0x000000e904047211 */ /* 0x000fe200078f18ff */
[----:B------:R-:W-:Y:S01]  /*0f40*/  IMAD.IADD R9, R10, 0x1, R9 ;  /* 0x000000010a097824 */ /* 0x000fe200078e0209 */
[----:B------:R-:W-:Y:S01]  /*0f50*/  R2P PR, R12, 0x6 ;  /* 0x000000060c007804 */ /* 0x000fe20000000000 */
[----:B------:R-:W-:Y:S01]  /*0f60*/  IMAD.SHL.U32 R16, R214, 0x8, RZ ;  /* 0x00000008d6107824 */ /* 0x000fe200078e00ff */
[----:B------:R-:W-:Y:S01]  /*0f70*/  LOP3.LUT R0, R0, 0xfffffff8, RZ, 0xc0, !PT ;  /* 0xfffffff800007812 */ /* 0x000fe200078ec0ff */
[----:B------:R-:W-:Y:S01]  /*0f80*/  IMAD.SHL.U32 R4, R4, 0x40, RZ ;  /* 0x0000004004047824 */ /* 0x000fe200078e00ff */
[----:B------:R-:W-:Y:S01]  /*0f90*/  LEA.HI R3, R3, R216, RZ, 0x1 ;  /* 0x000000d803037211 */ /* 0x000fe200078f08ff */
[----:B------:R-:W-:Y:S01]  /*0fa0*/  IMAD R194, R9, 0x2, R2 ;  /* 0x0000000209c27824 */ /* 0x000fe200078e0202 */
[----:B------:R-:W-:Y:S01]  /*0fb0*/  LOP3.LUT R218, R218, 0x1c0, RZ, 0xc0, !PT ;  /* 0x000001c0dada7812 */ /* 0x000fe200078ec0ff */
[----:B------:R-:W-:Y:S01]  /*0fc0*/  IMAD.MOV.U32 R196, RZ, RZ, 0x40 ;  /* 0x00000040ffc47424 */ /* 0x000fe200078e00ff */
[----:B------:R-:W-:Y:S01]  /*0fd0*/  LOP3.LUT R3, R3, 0xfffffe, RZ, 0xc0, !PT ;  /* 0x00fffffe03037812 */ /* 0x000fe200078ec0ff */
[----:B------:R-:W-:Y:S01]  /*0fe0*/  IMAD.IADD R186, R19, 0x1, -R0 ;  /* 0x0000000113ba7824 */ /* 0x000fe200078e0a00 */
[----:B------:R-:W-:Y:S01]  /*0ff0*/  LOP3.LUT R0, R218, 0x38, R16, 0xf8, !PT ;  /* 0x00000038da007812 */ /* 0x000fe200078ef810 */
[----:B------:R-:W-:Y:S01]  /*1000*/  VIADD R201, R194, 0x36400 ;  /* 0x00036400c2c97836 */ /* 0x000fe20000000000 */
[----:B------:R-:W-:-:S02]  /*1010*/  SHF.R.U32.HI R232, RZ, 0x3, R218 ;  /* 0x00000003ffe87819 */ /* 0x000fc400000116da */
[----:B------:R-:W-:Y:S02]  /*1020*/  LOP3.LUT R219, R4, 0xfffffe00, RZ, 0xc0, !PT ;  /* 0xfffffe0004db7812 */ /* 0x000fe400078ec0ff */
[----:B------:R-:W-:Y:S01]  /*1030*/  SEL R196, R196, 0xffffffc0, !P2 ;  /* 0xffffffc0c4c47807 */ /* 0x000fe20005000000 */
[----:B------:R-:W-:Y:S01]  /*1040*/  IMAD.IADD R3, R216, 0x1, -R3 ;  /* 0x00000001d8037824 */ /* 0x000fe200078e0a03 */
[----:B------:R-:W-:Y:S02]  /*1050*/  SHF.R.S32.HI R5, RZ, 0x5, R5 ;  /* 0x00000005ff057819 */ /* 0x000fe40000011405 */
[----:B------:R-:W-:Y:S01]  /*1060*/  IADD3 R195, R194, 0x36420, RZ ;  /* 0x00036420c2c37810 */ /* 0x000fe20007ffe0ff */
[----:B------:R-:W-:Y:S01]  /*1070*/  @P1 VIADD R195, R201, 0xffffffe0 ;  /* 0xffffffe0c9c31836 */ /* 0x000fe20000000000 */
[----:B------:R-:W-:Y:S01]  /*1080*/  LOP3.LUT R217, R219, R0, R232, 0xf6, !PT ;  /* 0x00000000dbd97212 */ /* 0x000fe200078ef6e8 */
[----:B------:R-:W-:Y:S01]  /*1090*/  IMAD.IADD R201, R201, 0x1, R196 ;  /* 0x00000001c9c97824 */ /* 0x000fe200078e02c4 */
[----:B------:R-:W-:Y:S01]  /*10a0*/  CS2R R22, SRZ ;  /* 0x0000000000167805 */ /* 0x000fe2000001ff00 */
[----:B------:R-:W-:Y:S01]  /*10b0*/  IMAD R188, R5, 0x10, R8 ;  /* 0x0000001005bc7824 */ /* 0x000fe200078e0208 */
[----:B------:R-:W-:Y:S01]  /*10c0*/  MOV R212, RZ ;  /* 0x000000ff00d47202 */ /* 0x000fe20000000f00 */
[----:B------:R-:W-:-:S02]  /*10d0*/  IMAD.MOV.U32 R184, RZ, RZ, RZ ;  /* 0x000000ffffb87224 */ /* 0x000fc400078e00ff */
[----:B------:R-:W-:Y:S02]  /*10e0*/  IMAD.MOV.U32 R18, RZ, RZ, RZ ;  /* 0x000000ffff127224 */ /* 0x000fe400078e00ff */
[----:B------:R-:W-:Y:S02]  /*10f0*/  IMAD.SHL.U32 R191, R3, 0x100, RZ ;  /* 0x0000010003bf7824 */ /* 0x000fe400078e00ff */
[----:B------:R-:W-:Y:S02]  /*1100*/  IMAD.SHL.U32 R190, R7, 0x2, RZ ;  /* 0x0000000207be7824 */ /* 0x000fe400078e00ff */
[----:B------:R-:W-:Y:S02]  /*1110*/  IMAD R217, R217, 0x2, R2 ;  /* 0x00000002d9d97824 */ /* 0x000fe400078e0202 */
[----:B------:R-:W-:Y:S01]  /*1120*/  IMAD.IADD R196, R196, 0x1, R195 ;  /* 0x00000001c4c47824 */ /* 0x000fe200078e02c3 */
[----:B--2---:R-:W-:-:S07]  /*1130*/  LOP3.LUT R185, R15, 0x1, RZ, 0xfc, !PT ;  /* 0x000000010fb97812 */ /* 0x004fce00078efcff */
.L_x_1075:
        /* <DEDUP_REMOVED lines=52> */
.L_x_959:
[----:B------:R-:W-:Y:S02]  /*1480*/  IMAD.U32 R24, RZ, RZ, UR5 ;  /* 0x00000005ff187e24 */ /* 0x000fe4000f8e00ff */
[----:B------:R-:W-:Y:S01]  /*1490*/  IMAD.U32 R28, RZ, RZ, UR4 ;  /* 0x00000004ff1c7e24 */ /* 0x000fe2000f8e00ff */
[----:B------:R-:W-:Y:S06]  /*14a0*/  @!P2 BRA `(.L_x_960) ;  /* 0x000000000010a947 */ /* 0x000fec0003800000 */
[----:B------:R-:W-:-:S04]  /*14b0*/  IADD3 R4, P0, R209, UR8, RZ ;  /* 0x00000008d1047c10 */ /* 0x000fc8000ff1e0ff */
[----:B------:R-:W-:-:S05]  /*14c0*/  IADD3.X R5, R210, UR9, RZ, P0, !PT ;  /* 0x00000009d2057c10 */ /* 0x000fca00087fe4ff */
[----:B------:R0:W5:Y:S01]  /*14d0*/  LDG.E R28, desc[UR54][R4.64] ;  /* 0x00000036041c7981 */ /* 0x000162000c1e1900 */
[----:B------:R-:W-:Y:S05]  /*14e0*/  BRA `(.L_x_961) ;  /* 0x0000000000107947 */ /* 0x000fea0003800000 */
.L_x_960:
[----:B------:R-:W-:Y:S05]  /*14f0*/  @!P0 BRA `(.L_x_961) ;  /* 0x00000000000c8947 */ /* 0x000fea0003800000 */
[----:B------:R-:W2:Y:S04]  /*1500*/  LDG.E R5, desc[UR54][R8.64] ;  /* 0x0000003608057981 */ /* 0x000ea8000c1e1900 */
[----:B------:R-:W2:Y:S02]  /*1510*/  LDG.E R28, desc[UR54][R8.64+0x4] ;  /* 0x00000436081c7981 */ /* 0x000ea4000c1e1900 */
[----:B--2---:R-:W-:-:S07]  /*1520*/  IMAD.IADD R28, R28, 0x1, -R5 ;  /* 0x000000011c1c7824 */ /* 0x004fce00078e0a05 */
.L_x_961:
        /* <DEDUP_REMOVED lines=17> */
[----:B------:R-:W-:Y:S01]  /*1640*/  VIMNMX R31, RZ, R31, !PT ;  /* 0x0000001fff1f7248 */ /* 0x000fe20007fe0100 */
[----:B--2---:R-:W-:-:S04]  /*1650*/  @P0 IMAD.IADD R24, R9, 0x1, -R0 ;  /* 0x0000000109180824 */ /* 0x004fc800078e0a00 */
        /* <DEDUP_REMOVED lines=10> */
[----:B------:R-:W-:-:S04]  /*1700*/  @P0 IADD3 R0, R0, 0x3f, RZ ;  /* 0x0000003f00000810 */ /* 0x000fc80007ffe0ff */
        /* <DEDUP_REMOVED lines=17> */
[----:B------:R-:W-:Y:S01]  /*1820*/  MOV R13, RZ ;  /* 0x000000ff000d7202 */ /* 0x000fe20000000f00 */
[----:B------:R-:W-:Y:S02]  /*1830*/  IMAD.U32 R6, RZ, RZ, UR4 ;  /* 0x00000004ff067e24 */ /* 0x000fe4000f8e00ff */
[----:B------:R-:W-:-:S02]  /*1840*/  IMAD.U32 R7, RZ, RZ, UR5 ;  /* 0x00000005ff077e24 */ /* 0x000fc4000f8e00ff */
[----:B------:R-:W-:Y:S02]  /*1850*/  IMAD.U32 R11, RZ, RZ, UR7 ;  /* 0x00000007ff0b7e24 */ /* 0x000fe4000f8e00ff */
[----:B------:R-:W-:Y:S02]  /*1860*/  IMAD.MOV.U32 R8, RZ, RZ, 0x70 ;  /* 0x00000070ff087424 */ /* 0x000fe400078e00ff */
[----:B0-----:R-:W-:-:S07]  /*1870*/  IMAD.MOV.U32 R12, RZ, RZ, 0x1 ;  /* 0x00000001ff0c7424 */ /* 0x001fce00078e00ff */
[----:B------:R-:W-:-:S07]  /*1880*/  LEPC R20, `(.L_x_964) ;  /* 0x000000001014794e */ /* 0x000fce0000000000 */
[----:B-1---5:R-:W-:Y:S05]  /*1890*/  CALL.ABS.NOINC R14 ;  /* 0x000000000e007343 */ /* 0x022fea0003c00000 */
.L_x_964:
[----:B------:R-:W-:Y:S05]  /*18a0*/  BSYNC B6 ;  /* 0x0000000000067941 */ /* 0x000fea0003800000 */
.L_x_963:
        /* <DEDUP_REMOVED lines=11> */
[----:B------:R-:W-:Y:S02]  /*1960*/  IMAD.U32 R6, RZ, RZ, UR6 ;  /* 0x00000006ff067e24 */ /* 0x000fe4000f8e00ff */
        /* <DEDUP_REMOVED lines=8> */
.L_x_966:
[----:B------:R-:W-:Y:S05]  /*19f0*/  BSYNC B6 ;  /* 0x0000000000067941 */ /* 0x000fea0003800000 */
.L_x_965:
[----:B------:R-:W-:Y:S01]  /*1a00*/  ULDC.64 UR4, c[0x0][0xaf0] ;  /* 0x0002bc0000047ab9 */ /* 0x000fe20000000a00 */
[----:B------:R-:W0:Y:S01]  /*1a10*/  LDC R0, c[0x0][0x428] ;  /* 0x00010a00ff007b82 */ /* 0x000e220000000800 */
[----:B------:R-:W-:Y:S01]  /*1a20*/  ISETP.NE.U32.AND P0, PT, RZ, UR4, PT ;  /* 0x00000004ff007c0c */ /* 0x000fe2000bf05070 */
[----:B------:R-:W-:-:S03]  /*1a30*/  ULDC.64 UR6, c[0x0][0xb00] ;  /* 0x0002c00000067ab9 */ /* 0x000fc60000000a00 */
[----:B------:R-:W-:-:S03]  /*1a40*/  ISETP.NE.AND.EX P0, PT, RZ, UR5, PT, P0 ;  /* 0x00000005ff007c0c */ /* 0x000fc6000bf05300 */
[----:B------:R-:W1:Y:S01]  /*1a50*/  LDC.64 R54, c[0x0][0x2f0] ;  /* 0x0000bc00ff367b82 */ /* 0x000e620000000a00 */
[----:B------:R-:W-:Y:S02]  /*1a60*/  IADD3 R48, R33, R28, RZ ;  /* 0x0000001c21307210 */ /* 0x000fe40007ffe0ff */
[----:B------:R-:W-:-:S05]  /*1a70*/  SHF.R.S32.HI R17, RZ, 0x1f, R16 ;  /* 0x0000001fff117819 */ /* 0x000fca0000011410 */
[----:B------:R-:W2:Y:S02]  /*1a80*/  LDC.64 R56, c[0x0][0x3d8] ;  /* 0x0000f600ff387b82 */ /* 0x000ea40000000a00 */
[----:B------:R-:W-:-:S04]  /*1a90*/  @P0 IADD3 R4, P1, R209, UR4, RZ ;  /* 0x00000004d1040c10 */ /* 0x000fc8000ff3e0ff */
[----:B------:R-:W-:Y:S01]  /*1aa0*/  @P0 IADD3.X R5, R210, UR5, RZ, P1, !PT ;  /* 0x00000005d2050c10 */ /* 0x000fe20008ffe4ff */
[----:B------:R-:W-:Y:S01]  /*1ab0*/  ULDC.64 UR4, c[0x0][0x2f8] ;  /* 0x0000be0000047ab9 */ /* 0x000fe20000000a00 */
[----:B------:R-:W3:Y:S03]  /*1ac0*/  LDC R67, c[0x0][0x3d4] ;  /* 0x0000f500ff437b82 */ /* 0x000ee60000000800 */
[----:B------:R4:W2:Y:S01]  /*1ad0*/  @P0 LDG.E R29, desc[UR54][R4.64] ;  /* 0x00000036041d0981 */ /* 0x0008a2000c1e1900 */
[----:B0-----:R-:W-:Y:S01]  /*1ae0*/  ISETP.NE.AND P0, PT, R0, 0x1, PT ;  /* 0x000000010000780c */ /* 0x001fe20003f05270 */
[----:B------:R-:W-:Y:S01]  /*1af0*/  IMAD.SHL.U32 R42, R214, 0x4, RZ ;  /* 0x00000004d62a7824 */ /* 0x000fe200078e00ff */
[----:B------:R-:W-:Y:S01]  /*1b00*/  SHF.R.S32.HI R12, RZ, 0x1f, R48 ;  /* 0x0000001fff0c7819 */ /* 0x000fe20000011430 */
[----:B------:R-:W0:Y:S01]  /*1b10*/  S2R R34, SR_TID.X ;  /* 0x0000000000227919 */ /* 0x000e220000002100 */
[----:B------:R-:W0:Y:S01]  /*1b20*/  LDC.64 R32, c[0x0][0x3e8] ;  /* 0x0000fa00ff207b82 */ /* 0x000e220000000a00 */
[----:B------:R-:W-:Y:S01]  /*1b30*/  IMAD.SHL.U32 R61, R186, 0x40, RZ ;  /* 0x00000040ba3d7824 */ /* 0x000fe200078e00ff */
[----:B------:R-:W-:Y:S01]  /*1b40*/  SHF.R.S32.HI R43, RZ, 0x1f, R42 ;  /* 0x0000001fff2b7819 */ /* 0x000fe2000001142a */
[-C--:B-1----:R-:W-:Y:S01]  /*1b50*/  IMAD R3, R12, R54.reuse, RZ ;  /* 0x000000360c037224 */ /* 0x082fe200078e02ff */
[----:B------:R-:W-:Y:S01]  /*1b60*/  SHF.L.U64.HI R53, R54, 0x6, R55 ;  /* 0x0000000636357819 */ /* 0x000fe20000010237 */
[----:B----4-:R-:W-:Y:S01]  /*1b70*/  IMAD.WIDE.U32 R4, R48, R54, RZ ;  /* 0x0000003630047225 */ /* 0x010fe200078e00ff */
[----:B------:R-:W-:-:S02]  /*1b80*/  LOP3.LUT R61, R61, 0x1c0, RZ, 0xc0, !PT ;  /* 0x000001c03d3d7812 */ /* 0x000fc400078ec0ff */
[----:B------:R-:W1:Y:S01]  /*1b90*/  LDC R63, c[0x0][0x3d4] ;  /* 0x0000f500ff3f7b82 */ /* 0x000e620000000800 */
[----:B------:R-:W-:Y:S01]  /*1ba0*/  IMAD R3, R48, R55, R3 ;  /* 0x0000003730037224 */ /* 0x000fe200078e0203 */
[----:B------:R-:W-:Y:S01]  /*1bb0*/  SHF.R.U32.HI R65, RZ, 0x3, R61 ;  /* 0x00000003ff417819 */ /* 0x000fe2000001163d */
[----:B------:R-:W-:Y:S02]  /*1bc0*/  VIADD R84, R16, 0x20 ;  /* 0x0000002010547836 */ /* 0x000fe40000000000 */
[----:B------:R-:W-:-:S03]  /*1bd0*/  IMAD.IADD R5, R5, 0x1, R3 ;  /* 0x0000000105057824 */ /* 0x000fc600078e0203 */
[----:B------:R-:W4:Y:S01]  /*1be0*/  @P0 LDC R7, c[0x0][0x42c] ;  /* 0x00010b00ff070b82 */ /* 0x000f220000000800 */
[----:B---3--:R-:W-:-:S04]  /*1bf0*/  ISETP.GE.AND P2, PT, R16, R67, PT ;  /* 0x000000431000720c */ /* 0x008fc80003f46270 */
[----:B------:R-:W-:-:S03]  /*1c00*/  P2R R76, PR, RZ, 0x4 ;  /* 0x00000004ff4c7803 */ /* 0x000fc60000000000 */
[----:B------:R-:W3:Y:S01]  /*1c10*/  @P0 LDC R9, c[0x0][0x430] ;  /* 0x00010c00ff090b82 */ /* 0x000ee20000000800 */
[----:B0-----:R-:W-:Y:S01]  /*1c20*/  IMAD.SHL.U32 R60, R32, 0x40, RZ ;  /* 0x00000040203c7824 */ /* 0x001fe200078e00ff */
[----:B------:R-:W-:-:S06]  /*1c30*/  SHF.R.U32.HI R34, RZ, 0x7, R34 ;  /* 0x00000007ff227819 */ /* 0x000fcc0000011622 */
[----:B------:R-:W0:Y:S01]  /*1c40*/  LDC R64, c[0x0][0x2e4] ;  /* 0x0000b900ff407b82 */ /* 0x000e220000000800 */
[----:B------:R-:W-:Y:S02]  /*1c50*/  VIADD R62, R34, 0x8 ;  /* 0x00000008223e7836 */ /* 0x000fe40000000000 */
[----:B----4-:R-:W-:-:S05]  /*1c60*/  @P0 IMAD.HI.U32 R0, R26, R7, RZ ;  /* 0x000000071a000227 */ /* 0x010fca00078e00ff */
[----:B------:R-:W4:Y:S01]  /*1c70*/  LDC.64 R46, c[0x0][0x2d8] ;  /* 0x0000b600ff2e7b82 */ /* 0x000f220000000a00 */
[----:B---3--:R-:W-:Y:S02]  /*1c80*/  @P0 SHF.R.U32.HI R26, RZ, R9, R0 ;  /* 0x00000009ff1a0219 */ /* 0x008fe40000011600 */
[----:B------:R-:W-:Y:S02]  /*1c90*/  ISETP.NE.U32.AND P0, PT, RZ, UR6, PT ;  /* 0x00000006ff007c0c */ /* 0x000fe4000bf05070 */
[----:B------:R-:W-:Y:S01]  /*1ca0*/  SHF.R.S32.HI R0, RZ, 0x1f, R26 ;  /* 0x0000001fff007819 */ /* 0x000fe2000001141a */
[----:B------:R-:W-:Y:S01]  /*1cb0*/  IMAD.WIDE.U32 R4, R26, UR4, R4 ;  /* 0x000000041a047c25 */ /* 0x000fe2000f8e0004 */
[----:B------:R-:W-:Y:S01]  /*1cc0*/  ISETP.NE.AND.EX P0, PT, RZ, UR7, PT, P0 ;  /* 0x00000007ff007c0c */ /* 0x000fe2000bf05300 */
[----:B------:R-:W-:Y:S02]  /*1cd0*/  ULDC.64 UR6, c[0x0][0x320] ;  /* 0x0000c80000067ab9 */ /* 0x000fe40000000a00 */
[----:B------:R-:W-:-:S02]  /*1ce0*/  IMAD R7, R0, UR6, RZ ;  /* 0x0000000600077c24 */ /* 0x000fc4000f8e02ff */
[----:B------:R-:W-:Y:S02]  /*1cf0*/  IMAD R3, R0, UR4, RZ ;  /* 0x0000000400037c24 */ /* 0x000fe4000f8e02ff */
[C---:B------:R-:W-:Y:S02]  /*1d00*/  IMAD R9, R26.reuse, UR7, R7 ;  /* 0x000000071a097c24 */ /* 0x040fe4000f8e0207 */
[----:B------:R-:W-:-:S04]  /*1d10*/  IMAD.WIDE.U32 R6, R26, UR6, R16 ;  /* 0x000000061a067c25 */ /* 0x000fc8000f8e0010 */
[----:B------:R-:W-:Y:S01]  /*1d20*/  IMAD R3, R26, UR5, R3 ;  /* 0x000000051a037c24 */ /* 0x000fe2000f8e0203 */
[----:B------:R-:W-:Y:S01]  /*1d30*/  ULDC.64 UR4, c[0x0][0x300] ;  /* 0x0000c00000047ab9 */ /* 0x000fe20000000a00 */
[----:B------:R-:W-:Y:S02]  /*1d40*/  IMAD.IADD R7, R7, 0x1, R9 ;  /* 0x0000000107077824 */ /* 0x000fe400078e0209 */
        /* <DEDUP_REMOVED lines=12> */
[----:B------:R-:W-:Y:S01]  /*1e10*/  IMAD R4, R3, R56, RZ ;  /* 0x0000003803047224 */ /* 0x000fe200078e02ff */
[----:B------:R-:W-:Y:S01]  /*1e20*/  SHF.L.U32 R54, R54, 0x6, RZ ;  /* 0x0000000636367819 */ /* 0x000fe200000006ff */
        /* <DEDUP_REMOVED lines=11> */
[----:B------:R-:W-:Y:S01]  /*1ee0*/  ISETP.GE.AND P0, PT, R16, UR4, PT ;  /* 0x0000000410007c0c */ /* 0x000fe2000bf06270 */
[----:B------:R-:W-:Y:S01]  /*1ef0*/  IMAD R79, R9, UR5, R8 ;  /* 0x00000005094f7c24 */ /* 0x000fe2000f8e0208 */
[----:B------:R-:W-:Y:S01]  /*1f00*/  ISETP.GE.AND P1, PT, R84, UR4, PT ;  /* 0x0000000454007c0c */ /* 0x000fe2000bf26270 */
[----:B------:R-:W-:-:S04]  /*1f10*/  IMAD.WIDE.U32 R8, R19, R56, R16 ;  /* 0x0000003813087225 */ /* 0x000fc800078e0010 */
[----:B------:R-:W-:Y:S02]  /*1f20*/  IMAD.IADD R5, R5, 0x1, R15 ;  /* 0x0000000105057824 */ /* 0x000fe400078e020f */
[----:B------:R-:W-:Y:S02]  /*1f30*/  IMAD.IADD R13, R16, 0x1, R13 ;  /* 0x00000001100d7824 */ /* 0x000fe400078e020d */
[----:B------:R-:W-:Y:S01]  /*1f40*/  IMAD.IADD R9, R15, 0x1, R9 ;  /* 0x000000010f097824 */ /* 0x000fe200078e0209 */
[----:B-----5:R-:W-:Y:S01]  /*1f50*/  SHF.R.S32.HI R15, RZ, 0x1f, R27 ;  /* 0x0000001fff0f7819 */ /* 0x020fe2000001141b */
[----:B------:R-:W-:Y:S01]  /*1f60*/  IMAD.WIDE.U32 R36, R27, R56, R4 ;  /* 0x000000381b247225 */ /* 0x000fe200078e0004 */
[--C-:B------:R-:W-:Y:S02]  /*1f70*/  LOP3.LUT R4, R61, 0x18, R16.reuse, 0xf8, !PT ;  /* 0x000000183d047812 */ /* 0x100fe400078ef810 */
[----:B------:R-:W-:Y:S01]  /*1f80*/  SHF.R.S32.HI R52, RZ, 0x1f, R13 ;  /* 0x0000001fff347819 */ /* 0x000fe2000001140d */
[----:B------:R-:W-:Y:S01]  /*1f90*/  IMAD R6, R3, R32, RZ ;  /* 0x0000002003067224 */ /* 0x000fe200078e02ff */
[----:B------:R-:W-:Y:S01]  /*1fa0*/  LOP3.LUT R4, R4, R65, RZ, 0x3c, !PT ;  /* 0x0000004104047212 */ /* 0x000fe200078e3cff */
[----:B------:R-:W-:Y:S01]  /*1fb0*/  IMAD R14, R15, R56, RZ ;  /* 0x000000380f0e7224 */ /* 0x000fe200078e02ff */
[----:B------:R-:W-:Y:S01]  /*1fc0*/  LEA.HI R52, R52, R13, RZ, 0x3 ;  /* 0x0000000d34347211 */ /* 0x000fe200078f18ff */
[----:B------:R-:W-:-:S03]  /*1fd0*/  IMAD.WIDE.U32 R10, R19, R32, R16 ;  /* 0x00000020130a7225 */ /* 0x000fc600078e0010 */
[----:B------:R-:W-:Y:S01]  /*1fe0*/  LOP3.LUT R73, R52, 0xfffffff8, RZ, 0xc0, !PT ;  /* 0xfffffff834497812 */ /* 0x000fe200078ec0ff */
[C---:B------:R-:W-:Y:S02]  /*1ff0*/  IMAD R21, R19.reuse, R33, R6 ;  /* 0x0000002113157224 */ /* 0x040fe400078e0206 */
[----:B------:R-:W-:Y:S01]  /*2000*/  IMAD.WIDE.U32 R6, R19, R32, R42 ;  /* 0x0000002013067225 */ /* 0x000fe200078e002a */
[----:B------:R-:W-:-:S03]  /*2010*/  SHF.R.S32.HI R77, RZ, 0x1f, R73 ;  /* 0x0000001fff4d7819 */ /* 0x000fc60000011449 */
[----:B------:R-:W-:Y:S01]  /*2020*/  IMAD R13, R27, R57, R14 ;  /* 0x000000391b0d7224 */ /* 0x000fe200078e020e */
[----:B------:R-:W-:Y:S01]  /*2030*/  SHF.L.U64.HI R57, R32, 0x6, R33 ;  /* 0x0000000620397819 */ /* 0x000fe20000010221 */
[----:B------:R-:W-:Y:S01]  /*2040*/  IMAD R69, R189, 0x200, R4 ;  /* 0x00000200bd457824 */ /* 0x000fe200078e0204 */
[----:B------:R-:W-:Y:S01]  /*2050*/  LOP3.LUT R4, R61, 0x38, R52, 0xf8, !PT ;  /* 0x000000383d047812 */ /* 0x000fe200078ef834 */
[----:B------:R-:W-:Y:S01]  /*2060*/  IMAD.IADD R11, R21, 0x1, R11 ;  /* 0x00000001150b7824 */ /* 0x000fe200078e020b */
[----:B------:R-:W-:Y:S01]  /*2070*/  IADD3 R68, R37, R13, RZ ;  /* 0x0000000d25447210 */ /* 0x000fe20007ffe0ff */
[----:B------:R-:W-:Y:S01]  /*2080*/  IMAD R14, R15, R32, RZ ;  /* 0x000000200f0e7224 */ /* 0x000fe200078e02ff */
[----:B------:R-:W-:Y:S01]  /*2090*/  LOP3.LUT R4, R4, R65, RZ, 0x3c, !PT ;  /* 0x0000004104047212 */ /* 0x000fe200078e3cff */
[----:B------:R-:W-:Y:S02]  /*20a0*/  IMAD.IADD R7, R7, 0x1, R21 ;  /* 0x0000000107077824 */ /* 0x000fe400078e0215 */
[----:B------:R-:W-:-:S02]  /*20b0*/  IMAD R75, R27, R33, R14 ;  /* 0x000000211b4b7224 */ /* 0x000fc400078e020e */
[----:B------:R-:W-:-:S04]  /*20c0*/  IMAD.WIDE.U32 R28, R27, R32, R10 ;  /* 0x000000201b1c7225 */ /* 0x000fc800078e000a */
[----:B------:R-:W-:-:S04]  /*20d0*/  IMAD.WIDE.U32 R38, R27, R56, R8 ;  /* 0x000000381b267225 */ /* 0x000fc800078e0008 */
[----:B------:R-:W-:-:S04]  /*20e0*/  IMAD.WIDE.U32 R20, R27, R32, R6 ;  /* 0x000000201b147225 */ /* 0x000fc800078e0006 */
[----:B------:R-:W-:Y:S02]  /*20f0*/  IMAD.IADD R71, R75, 0x1, R29 ;  /* 0x000000014b477824 */ /* 0x000fe400078e021d */
[----:B------:R-:W-:Y:S02]  /*2100*/  IMAD.SHL.U32 R56, R56, 0x40, RZ ;  /* 0x0000004038387824 */ /* 0x000fe400078e00ff */
[----:B------:R-:W-:Y:S02]  /*2110*/  IMAD.SHL.U32 R67, R67, 0x2, RZ ;  /* 0x0000000243437824 */ /* 0x000fe400078e00ff */
[----:B------:R-:W-:Y:S02]  /*2120*/  IMAD.X R49, R12, 0x1, R3, P2 ;  /* 0x000000010c317824 */ /* 0x000fe400010e0603 */
[----:B------:R-:W-:Y:S02]  /*2130*/  IMAD.IADD R66, R13, 0x1, R39 ;  /* 0x000000010d427824 */ /* 0x000fe400078e0227 */
[----:B------:R-:W-:-:S02]  /*2140*/  IMAD.IADD R75, R21, 0x1, R75 ;  /* 0x00000001154b7824 */ /* 0x000fc400078e024b */
[----:B------:R-:W-:Y:S02]  /*2150*/  IMAD R70, R189, 0x200, R4 ;  /* 0x00000200bd467824 */ /* 0x000fe400078e0204 */
[----:B01--4-:R-:W-:-:S07]  /*2160*/  IMAD.IADD R79, R41, 0x1, R79 ;  /* 0x00000001294f7824 */ /* 0x013fce00078e024f */
.L_x_996:
        /* <DEDUP_REMOVED lines=9> */
[----:B-1----:R-:W-:-:S03]  /*2200*/  IADD3 R4, P2, R26, R14, RZ ;  /* 0x0000000e1a047210 */ /* 0x002fc60007f5e0ff */
[----:B------:R-:W-:Y:S01]  /*2210*/  IMAD.IADD R81, R15, 0x1, R5 ;  /* 0x000000010f517824 */ /* 0x000fe200078e0205 */
[----:B------:R-:W-:Y:S01]  /*2220*/  LEA R12, P4, R4, R46, 0x1 ;  /* 0x0000002e040c7211 */ /* 0x000fe200078808ff */
[----:B------:R-:W-:Y:S02]  /*2230*/  IMAD.IADD R5, R69, 0x1, R32 ;  /* 0x0000000145057824 */ /* 0x000fe400078e0220 */
        /* <DEDUP_REMOVED lines=22> */
[----:B------:R-:W-:Y:S01]  /*23a0*/  MOV R74, R20 ;  /* 0x00000014004a7202 */ /* 0x000fe20000000f00 */
[----:B------:R-:W-:Y:S01]  /*23b0*/  ULDC.64 UR4, c[0x0][0x3c8] ;  /* 0x0000f20000047ab9 */ /* 0x000fe20000000a00 */
[----:B------:R-:W-:Y:S01]  /*23c0*/  IADD3 R7, P3, R36, R4, RZ ;  /* 0x0000000424077210 */ /* 0x000fe20007f7e0ff */
        /* <DEDUP_REMOVED lines=18> */
.L_x_971:
[----:B------:R-:W-:Y:S05]  /*24f0*/  BSYNC B1 ;  /* 0x0000000000017941 */ /* 0x000fea0003800000 */
.L_x_970:
[----:B------:R-:W-:Y:S01]  /*2500*/  ISETP.NE.AND P3, PT, R185, 0x3, PT ;  /* 0x00000003b900780c */ /* 0x000fe20003f65270 */
[----:B-----5:R-:W-:Y:S02]  /*2510*/  IMAD.MOV.U32 R4, RZ, RZ, R8 ;  /* 0x000000ffff047224 */ /* 0x020fe400078e0008 */
[----:B------:R-:W-:Y:S02]  /*2520*/  IMAD.MOV.U32 R5, RZ, RZ, R9 ;  /* 0x000000ffff057224 */ /* 0x000fe400078e0009 */
[----:B0-----:R-:W-:Y:S01]  /*2530*/  IMAD.MOV.U32 R6, RZ, RZ, R34 ;  /* 0x000000ffff067224 */ /* 0x001fe200078e0022 */
[----:B------:R-:W-:Y:S01]  /*2540*/  PRMT R86, R86, 0x5410, R4 ;  /* 0x0000541056567816 */ /* 0x000fe20000000004 */
[----:B------:R-:W-:Y:S01]  /*2550*/  IMAD.MOV.U32 R7, RZ, RZ, R35 ;  /* 0x000000ffff077224 */ /* 0x000fe200078e0023 */
[----:B------:R-:W-:Y:S01]  /*2560*/  PRMT R88, R88, 0x5410, R5 ;  /* 0x0000541058587816 */ /* 0x000fe20000000005 */
[----:B------:R-:W-:Y:S01]  /*2570*/  IMAD.MOV.U32 R4, RZ, RZ, R10 ;  /* 0x000000ffff047224 */ /* 0x000fe200078e000a */
[----:B------:R-:W-:Y:S01]  /*2580*/  PRMT R80, R80, 0x5410, R6 ;  /* 0x0000541050507816 */ /* 0x000fe20000000006 */
[----:B------:R-:W-:Y:S01]  /*2590*/  IMAD.MOV.U32 R5, RZ, RZ, R11 ;  /* 0x000000ffff057224 */ /* 0x000fe200078e000b */
[----:B------:R-:W-:Y:S01]  /*25a0*/  PRMT R82, R82, 0x5410, R7 ;  /* 0x0000541052527816 */ /* 0x000fe20000000007 */
[----:B------:R-:W-:Y:S01]  /*25b0*/  IMAD.MOV.U32 R6, RZ, RZ, R14 ;  /* 0x000000ffff067224 */ /* 0x000fe200078e000e */
[----:B------:R-:W-:-:S02]  /*25c0*/  MOV R7, R15 ;  /* 0x0000000f00077202 */ /* 0x000fc40000000f00 */
[----:B------:R-:W-:Y:S02]  /*25d0*/  PRMT R90, R90, 0x5410, R4 ;  /* 0x000054105a5a7816 */ /* 0x000fe40000000004 */
[----:B------:R-:W-:Y:S02]  /*25e0*/  PRMT R91, R91, 0x5410, R5 ;  /* 0x000054105b5b7816 */ /* 0x000fe40000000005 */
[----:B------:R-:W-:Y:S02]  /*25f0*/  PRMT R80, R6, 0x7610, R80 ;  /* 0x0000761006507816 */ /* 0x000fe40000000050 */
[----:B------:R-:W-:Y:S01]  /*2600*/  PRMT R82, R7, 0x7610, R82 ;  /* 0x0000761007527816 */ /* 0x000fe20000000052 */
[----:B------:R-:W-:Y:S06]  /*2610*/  @!P3 BRA `(.L_x_972) ;  /* 0x000000000004b947 */ /* 0x000fec0003800000 */
[----:B------:R-:W-:Y:S01]  /*2620*/  BPT.TRAP 0x1 ;  /* 0x000000040000795c */ /* 0x000fe20000300000 */
.L_x_972:
[----:B------:R-:W-:Y:S01]  /*2630*/  IMAD R72, R22, 0x8, R2 ;  /* 0x0000000816487824 */ /* 0x000fe200078e0202 */
[----:B------:R-:W-:Y:S01]  /*2640*/  SHF.L.U32 R59, R184, 0x1f, RZ ;  /* 0x0000001fb83b7819 */ /* 0x000fe200000006ff */
[----:B------:R-:W-:Y:S03]  /*2650*/  BSSY B1, `(.L_x_973) ;  /* 0x0000003000017945 */ /* 0x000fe60003800000 */
[----:B------:R-:W0:Y:S02]  /*2660*/  SYNCS.PHASECHK.TRANS64.TRYWAIT P5, [R72+URZ+0x38890], R59 ;  /* 0x0388903b480075a7 */ /* 0x000e2400080a017f */
[----:B0-----:R-:W-:Y:S05]  /*2670*/  @!P5 BRA `(.L_x_974) ;  /* 0x0000015c0024d947 */ /* 0x001fea0003800000 */
.L_x_1175:
[----:B------:R-:W-:Y:S05]  /*2680*/  BSYNC B1 ;  /* 0x0000000000017941 */ /* 0x000fea0003800000 */
.L_x_973:
        /* <DEDUP_REMOVED lines=20> */
[----:B------:R-:W-:Y:S01]  /*27d0*/  LOP3.LUT R82, R81, 0xffff0000, RZ, 0xc0, !PT ;  /* 0xffff000051527812 */ /* 0x000fe200078ec0ff */
[----:B------:R-:W-:Y:S01]  /*27e0*/  IMAD.U32 R80, R78, 0x10000, RZ ;  /* 0x000100004e507824 */ /* 0x000fe200078e00ff */
[----:B------:R-:W-:Y:S01]  /*27f0*/  LOP3.LUT R74, R35, 0xffff0000, RZ, 0xc0, !PT ;  /* 0xffff0000234a7812 */ /* 0x000fe200078ec0ff */
[----:B------:R-:W-:Y:S01]  /*2800*/  IMAD.U32 R81, R81, 0x10000, RZ ;  /* 0x0001000051517824 */ /* 0x000fe200078e00ff */
[----:B------:R-:W-:Y:S01]  /*2810*/  LOP3.LUT R15, R6, 0xffff0000, RZ, 0xc0, !PT ;  /* 0xffff0000060f7812 */ /* 0x000fe200078ec0ff */
[----:B------:R-:W-:-:S02]  /*2820*/  IMAD.U32 R6, R5, 0x10000, RZ ;  /* 0x0001000005067824 */ /* 0x000fc400078e00ff */
[C---:B------:R-:W-:Y:S01]  /*2830*/  FMUL.FTZ R87, R7.reuse, R82 ;  /* 0x0000005207577220 */ /* 0x040fe20000410000 */
[C---:B------:R-:W-:Y:S02]  /*2840*/  IMAD.U32 R5, R4.reuse, 0x10000, RZ ;  /* 0x0001000004057824 */ /* 0x040fe400078e00ff */
[----:B------:R-:W-:Y:S01]  /*2850*/  FMUL.FTZ R7, R7, R74 ;  /* 0x0000004a07077220 */ /* 0x000fe20000410000 */
[----:B------:R-:W-:Y:S01]  /*2860*/  LOP3.LUT R4, R4, 0xffff0000, RZ, 0xc0, !PT ;  /* 0xffff000004047812 */ /* 0x000fe200078ec0ff */
[----:B------:R-:W-:Y:S01]  /*2870*/  FMUL.FTZ R89, R15, R85 ;  /* 0x000000550f597220 */ /* 0x000fe20000410000 */
[----:B------:R-:W-:Y:S01]  /*2880*/  LOP3.LUT R83, R83, 0xffff0000, RZ, 0xc0, !PT ;  /* 0xffff000053537812 */ /* 0x000fe200078ec0ff */
[----:B------:R-:W-:Y:S01]  /*2890*/  FMUL.FTZ R15, R15, R80 ;  /* 0x000000500f0f7220 */ /* 0x000fe20000410000 */
[----:B------:R-:W-:Y:S01]  /*28a0*/  LOP3.LUT R78, R78, 0xffff0000, RZ, 0xc0, !PT ;  /* 0xffff00004e4e7812 */ /* 0x000fe200078ec0ff */
[----:B------:R-:W-:Y:S02]  /*28b0*/  IMAD.U32 R35, R35, 0x10000, RZ ;  /* 0x0001000023237824 */ /* 0x000fe400078e00ff */
        /* <DEDUP_REMOVED lines=16> */
[----:B------:R-:W-:Y:S02]  /*29c0*/  F2FP.BF16.F32.PACK_AB R7, R33, R74 ;  /* 0x0000004a2107723e */ /* 0x000fe400000010ff */
[----:B------:R-:W-:-:S07]  /*29d0*/  MOV R5, R82 ;  /* 0x0000005200057202 */ /* 0x000fce0000000f00 */
.L_x_979:
[----:B------:R-:W-:Y:S05]  /*29e0*/  BSYNC B2 ;  /* 0x0000000000027941 */ /* 0x000fea0003800000 */
.L_x_978:
[----:B--2---:R1:W-:Y:S02]  /*29f0*/  STG.E.128 desc[UR54][R12.64], R4 ;  /* 0x000000040c007986 */ /* 0x0043e4000c101d36 */
.L_x_977:
[----:B------:R-:W-:Y:S05]  /*2a00*/  BSYNC B1 ;  /* 0x0000000000017941 */ /* 0x000fea0003800000 */
.L_x_976:
[----:B------:R-:W-:Y:S05]  /*2a10*/  @P1 BRA `(.L_x_975) ;  /* 0x00000010001c1947 */ /* 0x000fea0003800000 */
[----:B-1----:R-:W-:Y:S01]  /*2a20*/  IMAD.MOV.U32 R5, RZ, RZ, 0x20 ;  /* 0x00000020ff057424 */ /* 0x002fe200078e00ff */
[----:B------:R-:W-:Y:S01]  /*2a30*/  LOP3.LUT P4, RZ, R186, 0x4, RZ, 0xc0, !PT ;  /* 0x00000004baff7812 */ /* 0x000fe2000788c0ff */
[----:B------:R-:W-:Y:S01]  /*2a40*/  VIADD R14, R42, 0x10 ;  /* 0x000000102a0e7836 */ /* 0x000fe20000000000 */
[----:B------:R-:W-:Y:S02]  /*2a50*/  BSSY B1, `(.L_x_980) ;  /* 0x0000035000017945 */ /* 0x000fe40003800000 */
        /* <DEDUP_REMOVED lines=20> */
[C---:B------:R-:W-:Y:S01]  /*2ba0*/  LOP3.LUT R35, R34.reuse, 0xffff0000, RZ, 0xc0, !PT ;  /* 0xffff000022237812 */ /* 0x040fe200078ec0ff */
[----:B------:R-:W-:Y:S01]  /*2bb0*/  IMAD.U32 R34, R34, 0x10000, RZ ;  /* 0x0001000022227824 */ /* 0x000fe200078e00ff */
[----:B------:R-:W-:-:S02]  /*2bc0*/  LOP3.LUT R15, R14, 0xffff0000, RZ, 0xc0, !PT ;  /* 0xffff00000e0f7812 */ /* 0x000fc400078ec0ff */
        /* <DEDUP_REMOVED lines=29> */
.L_x_981:
[----:B------:R-:W-:Y:S05]  /*2da0*/  BSYNC B1 ;  /* 0x0000000000017941 */ /* 0x000fea0003800000 */
.L_x_980:
[----:B-1----:R1:W-:Y:S01]  /*2db0*/  STG.E.128 desc[UR54][R12.64+0x40], R4 ;  /* 0x000040040c007986 */ /* 0x0023e2000c101d36 */
[----:B------:R-:W-:Y:S05]  /*2dc0*/  BRA `(.L_x_975) ;  /* 0x0000000c00307947 */ /* 0x000fea0003800000 */
.L_x_969:
        /* <DEDUP_REMOVED lines=13> */
[----:B------:R-:W-:-:S03]  /*2ea0*/  CS2R R4, SRZ ;  /* 0x0000000000047805 */ /* 0x000fc6000001ff00 */
[----:B------:R-:W-:Y:S01]  /*2eb0*/  @!P3 IMAD.IADD R9, R59, 0x1, R9 ;  /* 0x000000013b09b824 */ /* 0x000fe200078e0209 */
        /* <DEDUP_REMOVED lines=26> */
.L_x_982:
[----:B------:R-:W-:Y:S01]  /*3060*/  IMAD R72, R22, 0x8, R2 ;  /* 0x0000000816487824 */ /* 0x000fe200078e0202 */
[----:B------:R-:W-:Y:S01]  /*3070*/  SHF.L.U32 R59, R184, 0x1f, RZ ;  /* 0x0000001fb83b7819 */ /* 0x000fe200000006ff */
[----:B------:R-:W-:Y:S03]  /*3080*/  BSSY B1, `(.L_x_983) ;  /* 0x0000003000017945 */ /* 0x000fe60003800000 */
[----:B------:R-:W0:Y:S02]  /*3090*/  SYNCS.PHASECHK.TRANS64.TRYWAIT P5, [R72+URZ+0x38890], R59 ;  /* 0x0388903b480075a7 */ /* 0x000e2400080a017f */
[----:B0-----:R-:W-:Y:S05]  /*30a0*/  @!P5 BRA `(.L_x_984) ;  /* 0x0000015000acd947 */ /* 0x001fea0003800000 */
.L_x_1176:
[----:B------:R-:W-:Y:S05]  /*30b0*/  BSYNC B1 ;  /* 0x0000000000017941 */ /* 0x000fea0003800000 */
.L_x_983:
        /* <DEDUP_REMOVED lines=24> */
[----:B------:R-:W-:-:S05]  /*3240*/  LOP3.LUT R12, R12, R65, RZ, 0x3c, !PT ;  /* 0x000000410c0c7212 */ /* 0x000fca00078e3cff */
[----:B------:R-:W-:-:S05]  /*3250*/  IMAD R15, R189, 0x200, R12 ;  /* 0x00000200bd0f7824 */ /* 0x000fca00078e020c */
[----:B------:R-:W-:-:S05]  /*3260*/  IADD3 R15, R32, R15, RZ ;  /* 0x0000000f200f7210 */ /* 0x000fca0007ffe0ff */
[----:B------:R-:W-:Y:S02]  /*3270*/  IMAD R32, R15, 0x2, R2 ;  /* 0x000000020f207824 */ /* 0x000fe400078e0202 */
[----:B------:R-:W1:Y:S04]  /*3280*/  LDS.128 R12, [R13+0x22400] ;  /* 0x022400000d0c7984 */ /* 0x000e680000000c00 */
[----:B------:R-:W2:Y:S01]  /*3290*/  LDS.128 R32, [R32+0x22400] ;  /* 0x0224000020207984 */ /* 0x000ea20000000c00 */
[----:B------:R-:W-:Y:S05]  /*32a0*/  @P4 BRA `(.L_x_986) ;  /* 0x00000004006c4947 */ /* 0x000fea0003800000 */
[----:B------:R-:W-:Y:S02]  /*32b0*/  SHF.R.U32.HI R78, RZ, 0x10, R5 ;  /* 0x00000010ff4e7819 */ /* 0x000fe40000011605 */
[----:B------:R-:W-:Y:S02]  /*32c0*/  SHF.R.U32.HI R90, RZ, 0x10, R9 ;  /* 0x00000010ff5a7819 */ /* 0x000fe40000011609 */
        /* <DEDUP_REMOVED lines=8> */
[----:B------:R-:W-:Y:S02]  /*3350*/  SHF.R.U32.HI R93, RZ, 0x10, R11 ;  /* 0x00000010ff5d7819 */ /* 0x000fe4000001160b */
[C---:B------:R-:W-:Y:S02]  /*3360*/  PRMT R74, R92.reuse, 0x5432, R74 ;  /* 0x000054325c4a7816 */ /* 0x040fe4000000004a */
[----:B------:R-:W-:Y:S02]  /*3370*/  PRMT R87, R92, 0x5410, R87 ;  /* 0x000054105c577816 */ /* 0x000fe40000000057 */
[----:B------:R-:W-:Y:S01]  /*3380*/  SHF.R.U32.HI R88, RZ, 0x10, R7 ;  /* 0x00000010ff587819 */ /* 0x000fe20000011607 */
[----:B------:R-:W-:Y:S01]  /*3390*/  IMAD.U32 R7, R14, 0x10000, RZ ;  /* 0x000100000e077824 */ /* 0x000fe200078e00ff */
[----:B------:R-:W-:Y:S01]  /*33a0*/  SHF.R.U64 R91, R10, 0x10, R11 ;  /* 0x000000100a5b7819 */ /* 0x000fe2000000120b */
[----:B--2---:R-:W-:Y:S01]  /*33b0*/  IMAD.U32 R11, R33, 0x10000, RZ ;  /* 0x00010000210b7824 */ /* 0x004fe200078e00ff */
[----:B------:R-:W-:Y:S01]  /*33c0*/  SHF.L.U32 R92, R90, 0x10, RZ ;  /* 0x000000105a5c7819 */ /* 0x000fe200000006ff */
[----:B------:R-:W-:Y:S01]  /*33d0*/  IMAD.U32 R10, R32, 0x10000, RZ ;  /* 0x00010000200a7824 */ /* 0x000fe200078e00ff */
[----:B------:R-:W-:Y:S01]  /*33e0*/  PRMT R89, R86, 0x5410, R89 ;  /* 0x0000541056597816 */ /* 0x000fe20000000059 */
[----:B------:R-:W-:Y:S01]  /*33f0*/  IMAD.U32 R86, R78, 0x10000, RZ ;  /* 0x000100004e567824 */ /* 0x000fe200078e00ff */
[----:B------:R-:W-:-:S02]  /*3400*/  LOP3.LUT R6, R13, 0xffff0000, RZ, 0xc0, !PT ;  /* 0xffff00000d067812 */ /* 0x000fc400078ec0ff */
[----:B------:R-:W-:Y:S01]  /*3410*/  PRMT R93, R95, 0x5410, R93 ;  /* 0x000054105f5d7816 */ /* 0x000fe2000000005d */
[----:B------:R-:W-:Y:S01]  /*3420*/  FMUL.FTZ R96, R11, R86 ;  /* 0x000000560b607220 */ /* 0x000fe20000410000 */
[----:B------:R-:W-:Y:S01]  /*3430*/  LOP3.LUT R13, R33, 0xffff0000, RZ, 0xc0, !PT ;  /* 0xffff0000210d7812 */ /* 0x000fe200078ec0ff */
[----:B------:R-:W-:Y:S01]  /*3440*/  IMAD.U32 R33, R35, 0x10000, RZ ;  /* 0x0001000023217824 */ /* 0x000fe200078e00ff */
[----:B------:R-:W-:Y:S01]  /*3450*/  LOP3.LUT R90, R90, 0xffff0000, RZ, 0xc0, !PT ;  /* 0xffff00005a5a7812 */ /* 0x000fe200078ec0ff */
[-C--:B------:R-:W-:Y:S01]  /*3460*/  FFMA.FTZ R96, R5, R92.reuse, R96 ;  /* 0x0000005c05607223 */ /* 0x080fe20000010060 */
[C---:B------:R-:W-:Y:S02]  /*3470*/  PRMT R88, R94.reuse, 0x5432, R88 ;  /* 0x000054325e587816 */ /* 0x040fe40000000058 */
[----:B------:R-:W-:Y:S01]  /*3480*/  PRMT R91, R94, 0x5410, R91 ;  /* 0x000054105e5b7816 */ /* 0x000fe2000000005b */
[----:B------:R-:W-:Y:S01]  /*3490*/  FMUL.FTZ R94, R11, R92 ;  /* 0x0000005c0b5e7220 */ /* 0x000fe20000410000 */
[----:B------:R-:W-:Y:S01]  /*34a0*/  LOP3.LUT R78, R78, 0xffff0000, RZ, 0xc0, !PT ;  /* 0xffff00004e4e7812 */ /* 0x000fe200078ec0ff */
[----:B------:R-:W-:-:S02]  /*34b0*/  IMAD.U32 R11, R93, 0x10000, RZ ;  /* 0x000100005d0b7824 */ /* 0x000fc400078e00ff */
        /* <DEDUP_REMOVED lines=54> */
[----:B------:R-:W-:Y:S01]  /*3820*/  F2FP.BF16.F32.PACK_AB R13, R95, R94 ;  /* 0x0000005e5f0d723e */ /* 0x000fe200000010ff */
[----:B------:R-:W-:Y:S01]  /*3830*/  IMAD.MOV.U32 R15, RZ, RZ, R88 ;  /* 0x000000ffff0f7224 */ /* 0x000fe200078e0058 */
[----:B------:R-:W-:-:S02]  /*3840*/  F2FP.BF16.F32.PACK_AB R35, R35, R86 ;  /* 0x000000562323723e */ /* 0x000fc400000010ff */
[----:B------:R-:W-:-:S07]  /*3850*/  F2FP.BF16.F32.PACK_AB R32, R5, R10 ;  /* 0x0000000a0520723e */ /* 0x000fce00000010ff */
.L_x_986:
[----:B------:R-:W-:Y:S05]  /*3860*/  BSYNC B1 ;  /* 0x0000000000017941 */ /* 0x000fea0003800000 */
.L_x_985:
        /* <DEDUP_REMOVED lines=10> */
.L_x_968:
[----:B------:R-:W-:-:S13]  /*3910*/  ISETP.NE.AND P3, PT, R185, 0x3, PT ;  /* 0x00000003b900780c */ /* 0x000fda0003f65270 */
[----:B------:R-:W-:Y:S05]  /*3920*/  @!P3 BRA `(.L_x_987) ;  /* 0x000000000004b947 */ /* 0x000fea0003800000 */
[----:B------:R-:W-:Y:S01]  /*3930*/  BPT.TRAP 0x1 ;  /* 0x000000040000795c */ /* 0x000fe20000300000 */
.L_x_987:
[----:B------:R-:W-:Y:S01]  /*3940*/  LEA R72, R22, R2, 0x3 ;  /* 0x0000000216487211 */ /* 0x000fe200078e18ff */
[----:B------:R-:W-:Y:S01]  /*3950*/  IMAD R58, R51, -0x40, R24 ;  /* 0xffffffc0333a7824 */ /* 0x000fe200078e0218 */
[----:B------:R-:W-:Y:S01]  /*3960*/  SHF.L.U32 R59, R184, 0x1f, RZ ;  /* 0x0000001fb83b7819 */ /* 0x000fe200000006ff */
[----:B------:R-:W-:Y:S03]  /*3970*/  BSSY B1, `(.L_x_988) ;  /* 0x0000005000017945 */ /* 0x000fe60003800000 */
[----:B------:R-:W0:Y:S01]  /*3980*/  SYNCS.PHASECHK.TRANS64.TRYWAIT P5, [R72+URZ+0x38890], R59 ;  /* 0x0388903b480075a7 */ /* 0x000e2200080a017f */
[----:B------:R-:W-:-:S04]  /*3990*/  VIMNMX R58, R58, 0x40, PT ;  /* 0x000000403a3a7848 */ /* 0x000fc80003fe0100 */
[----:B------:R-:W-:Y:S01]  /*39a0*/  ISETP.GE.AND P4, PT, R19, R58, PT ;  /* 0x0000003a1300720c */ /* 0x000fe20003f86270 */
[----:B0-----:R-:W-:-:S12]  /*39b0*/  @!P5 BRA `(.L_x_989) ;  /* 0x00000148007cd947 */ /* 0x001fd80003800000 */
.L_x_1177:
[----:B------:R-:W-:Y:S05]  /*39c0*/  BSYNC B1 ;  /* 0x0000000000017941 */ /* 0x000fea0003800000 */
.L_x_988:
[----:B------:R-:W-:Y:S05]  /*39d0*/  @P4 BRA `(.L_x_975) ;  /* 0x00000000002c4947 */ /* 0x000fea0003800000 */
[----:B------:R-:W-:Y:S01]  /*39e0*/  @!P1 LOP3.LUT P4, RZ, R186, 0x4, RZ, 0xc0, !PT ;  /* 0x00000004baff9812 */ /* 0x000fe2000788c0ff */
[----:B------:R-:W-:Y:S01]  /*39f0*/  @!P1 VIADD R4, R69, 0x20 ;  /* 0x0000002045049836 */ /* 0x000fe20000000000 */
[----:B------:R-:W-:Y:S02]  /*3a00*/  PLOP3.LUT P5, PT, PT, PT, PT, 0x8, 0x0 ;  /* 0x000000000000781c */ /* 0x000fe40003fae170 */
[----:B------:R-:W-:-:S13]  /*3a10*/  @!P1 PLOP3.LUT P5, PT, P4, PT, PT, 0x80, 0x0 ;  /* 0x000000000000981c */ /* 0x000fda00027af070 */
[----:B------:R-:W-:-:S04]  /*3a20*/  @P5 VIADD R4, R69, 0xffffffe0 ;  /* 0xffffffe045045836 */ /* 0x000fc80000000000 */
[----:B------:R-:W-:-:S04]  /*3a30*/  @!P1 IMAD.IADD R5, R32, 0x1, R4 ;  /* 0x0000000120059824 */ /* 0x000fc800078e0204 */
[----:B------:R-:W-:Y:S02]  /*3a40*/  @!P1 IMAD R8, R5, 0x2, R2 ;  /* 0x0000000205089824 */ /* 0x000fe400078e0202 */
[----:B------:R-:W1:Y:S04]  /*3a50*/  @!P0 LDS.128 R4, [R33+0x22400] ;  /* 0x0224000021048984 */ /* 0x000e680000000c00 */
[----:B------:R-:W2:Y:S04]  /*3a60*/  @!P1 LDS.128 R8, [R8+0x22400] ;  /* 0x0224000008089984 */ /* 0x000ea80000000c00 */
[----:B-1----:R1:W-:Y:S04]  /*3a70*/  @!P0 STG.E.128 desc[UR54][R12.64], R4 ;  /* 0x000000040c008986 */ /* 0x0023e8000c101d36 */
[----:B--2---:R1:W-:Y:S02]  /*3a80*/  @!P1 STG.E.128 desc[UR54][R12.64+0x40], R8 ;  /* 0x000040080c009986 */ /* 0x0043e4000c101d36 */
.L_x_975:
[----:B------:R-:W-:Y:S05]  /*3a90*/  BSYNC B0 ;  /* 0x0000000000007941 */ /* 0x000fea0003800000 */
.L_x_967:
        /* <DEDUP_REMOVED lines=17> */
.L_x_991:
[----:B------:R-:W-:Y:S05]  /*3bb0*/  BSYNC B0 ;  /* 0x0000000000007941 */ /* 0x000fea0003800000 */
.L_x_990:
[----:B------:R-:W4:Y:S01]  /*3bc0*/  SYNCS.PHASECHK.TRANS64.TRYWAIT P5, [R72+URZ+0x388b0], R59 ;  /* 0x0388b03b480075a7 */ /* 0x000f2200080a017f */
[----:B------:R-:W-:Y:S01]  /*3bd0*/  BSSY B0, `(.L_x_992) ;  /* 0x0000003000007945 */ /* 0x000fe20003800000 */
[----:B------:R-:W-:-:S03]  /*3be0*/  ISETP.GE.AND P3, PT, R19, R58, PT ;  /* 0x0000003a1300720c */ /* 0x000fc60003f66270 */
[----:B----4-:R-:W-:Y:S10]  /*3bf0*/  @!P5 BRA `(.L_x_993) ;  /* 0x000001480000d947 */ /* 0x010ff40003800000 */
.L_x_1178:
[----:B------:R-:W-:Y:S05]  /*3c00*/  BSYNC B0 ;  /* 0x0000000000007941 */ /* 0x000fea0003800000 */
.L_x_992:
        /* <DEDUP_REMOVED lines=81> */
.L_x_995:
[----:B------:R-:W-:Y:S05]  /*4120*/  BSYNC B0 ;  /* 0x0000000000007941 */ /* 0x000fea0003800000 */
.L_x_994:
        /* <DEDUP_REMOVED lines=13> */
[----:B------:R-:W-:Y:S02]  /*4200*/  SEL R5, RZ, 0x1, P4 ;  /* 0x00000001ff057807 */ /* 0x000fe40002000000 */
[----:B------:R-:W-:Y:S02]  /*4210*/  SEL R22, R22, RZ, P4 ;  /* 0x000000ff16167207 */ /* 0x000fe40002000000 */
[----:B------:R-:W-:Y:S01]  /*4220*/  LOP3.LUT R184, R184, R5, RZ, 0x3c, !PT ;  /* 0x00000005b8b87212 */ /* 0x000fe200078e3cff */
[----:B0-----:R-:W-:Y:S06]  /*4230*/  @P2 BRA `(.L_x_996) ;  /* 0xffffffdc00cc2947 */ /* 0x001fec000383ffff */
.L_x_962:
[----:B-1----:R-:W4:Y:S01]  /*4240*/  LDL R4, [R1+0x4] ;  /* 0x0000040001047983 */ /* 0x002f220000100800 */
        /* <DEDUP_REMOVED lines=32> */
[----:B------:R-:W-:Y:S01]  /*4450*/  CS2R R42, SRZ ;  /* 0x00000000002a7805 */ /* 0x000fe2000001ff00 */
[----:B------:R-:W-:Y:S01]  /*4460*/  IMAD.MOV.U32 R3, RZ, RZ, RZ ;  /* 0x000000ffff037224 */ /* 0x000fe200078e00ff */
        /* <DEDUP_REMOVED lines=39> */
.L_x_998:
[----:B------:R-:W-:Y:S05]  /*46e0*/  BSYNC B0 ;  /* 0x0000000000007941 */ /* 0x000fea0003800000 */
.L_x_997:
        /* <DEDUP_REMOVED lines=8> */
[----:B------:R-:W-:Y:S01]  /*4770*/  IMAD.MOV.U32 R7, RZ, RZ, 0x40000040 ;  /* 0x40000040ff077424 */ /* 0x000fe200078e00ff */
[----:B------:R-:W-:Y:S01]  /*4780*/  MOV R5, 0x40000040 ;  /* 0x4000004000057802 */ /* 0x000fe20000000f00 */
[----:B------:R-:W-:Y:S01]  /*4790*/  IMAD.MOV.U32 R11, RZ, RZ, 0x40000040 ;  /* 0x40000040ff0b7424 */ /* 0x000fe200078e00ff */
[----:B------:R-:W-:Y:S01]  /*47a0*/  BAR.SYNC.DEFER_BLOCKING 0xe, 0x100 ;  /* 0x0384000000007b1d */ /* 0x000fe20000010000 */
[----:B------:R-:W-:Y:S01]  /*47b0*/  IMAD.MOV.U32 R9, RZ, RZ, 0x40000040 ;  /* 0x40000040ff097424 */ /* 0x000fe200078e00ff */
[----:B------:R-:W-:Y:S01]  /*47c0*/  R2UR UR5, R5 ;  /* 0x00000000050572ca */ /* 0x000fe200000e0000 */
[----:B------:R-:W-:Y:S01]  /*47d0*/  IMAD.MOV.U32 R13, RZ, RZ, 0x40000040 ;  /* 0x40000040ff0d7424 */ /* 0x000fe200078e00ff */
[----:B------:R-:W-:Y:S01]  /*47e0*/  R2UR UR7, R7 ;  /* 0x00000000070772ca */ /* 0x000fe200000e0000 */
[----:B------:R-:W-:Y:S01]  /*47f0*/  IMAD.MOV.U32 R7, RZ, RZ, 0x40000040 ;  /* 0x40000040ff077424 */ /* 0x000fe200078e00ff */
[----:B------:R-:W-:Y:S01]  /*4800*/  ISETP.GE.AND P0, PT, R168, 0x41, PT ;  /* 0x00000041a800780c */ /* 0x000fe20003f06270 */
[----:B------:R-:W-:Y:S01]  /*4810*/  BSSY B0, `(.L_x_1002) ;  /* 0x00000f5000007945 */ /* 0x000fe20003800000 */
[----:B------:R-:W1:Y:S01]  /*4820*/  S2R R20, SR_TID.X ;  /* 0x0000000000147919 */ /* 0x000e620000002100 */
[----:B0-----:R-:W-:-:S04]  /*4830*/  LEA.HI R3, R0, R0, RZ, 0x1 ;  /* 0x0000000000037211 */ /* 0x001fc800078f08ff */
[----:B------:R-:W-:Y:S01]  /*4840*/  LOP3.LUT R3, R3, 0x1fffe, RZ, 0xc0, !PT ;  /* 0x0001fffe03037812 */ /* 0x000fe200078ec0ff */
[----:B-----5:R-:W-:-:S04]  /*4850*/  WARPGROUP.ARRIVE ;  /* 0x00000000000079c5 */ /* 0x020fc80000000000 */
[----:B------:R-:W-:Y:S02]  /*4860*/  IMAD.IADD R3, R0, 0x1, -R3 ;  /* 0x0000000100037824 */ /* 0x000fe400078e0a03 */
[----:B------:R-:W-:Y:S02]  /*4870*/  VIADD R0, R2, 0x36400 ;  /* 0x0003640002007836 */ /* 0x000fe40000000000 */
[----:B------:R-:W-:-:S03]  /*4880*/  IMAD R3, R3, 0x8000, R2 ;  /* 0x0000800003037824 */ /* 0x000fc600078e0202 */
[----:B------:R-:W-:Y:S01]  /*4890*/  SHF.R.U32.HI R0, RZ, 0x4, R0 ;  /* 0x00000004ff007819 */ /* 0x000fe20000011600 */
[----:B------:R-:W-:-:S03]  /*48a0*/  VIADD R3, R3, 0x400 ;  /* 0x0000040003037836 */ /* 0x000fc60000000000 */
[----:B------:R-:W-:Y:S02]  /*48b0*/  LOP3.LUT R0, R0, 0x3fff, RZ, 0xc0, !PT ;  /* 0x00003fff00007812 */ /* 0x000fe400078ec0ff */
[----:B------:R-:W-:Y:S02]  /*48c0*/  SHF.R.U32.HI R3, RZ, 0x4, R3 ;  /* 0x00000004ff037819 */ /* 0x000fe40000011603 */
[----:B------:R-:W-:Y:S02]  /*48d0*/  LOP3.LUT R4, R0, 0x10000, RZ, 0xfc, !PT ;  /* 0x0001000000047812 */ /* 0x000fe400078efcff */
[----:B------:R-:W-:Y:S02]  /*48e0*/  LOP3.LUT R3, R3, 0x3fff, RZ, 0xc0, !PT ;  /* 0x00003fff03037812 */ /* 0x000fe400078ec0ff */
[C---:B------:R-:W-:Y:S01]  /*48f0*/  R2UR UR4, R4.reuse ;  /* 0x00000000040472ca */ /* 0x040fe200000e0000 */
[----:B------:R-:W-:Y:S01]  /*4900*/  VIADD R10, R4, 0x2 ;  /* 0x00000002040a7836 */ /* 0x000fe20000000000 */
[----:B------:R-:W-:-:S02]  /*4910*/  LOP3.LUT R15, R3, 0x2000000, RZ, 0xfc, !PT ;  /* 0x02000000030f7812 */ /* 0x000fc400078efcff */
[----:B-1----:R-:W-:-:S03]  /*4920*/  LOP3.LUT R20, R20, 0x7f, RZ, 0xc0, !PT ;  /* 0x0000007f14147812 */ /* 0x002fc600078ec0ff */
[----:B------:R-:W-:Y:S01]  /*4930*/  IMAD R6, R18, 0x1000, R15 ;  /* 0x0000100012067824 */ /* 0x000fe200078e020f */
[----:B------:R-:W-:-:S03]  /*4940*/  ISETP.NE.AND P2, PT, R20, RZ, PT ;  /* 0x000000ff1400720c */ /* 0x000fc60003f45270 */
[C---:B------:R-:W-:Y:S01]  /*4950*/  VIADD R8, R6.reuse, 0x80 ;  /* 0x0000008006087836 */ /* 0x040fe20000000000 */
[C---:B------:R-:W-:Y:S01]  /*4960*/  R2UR UR6, R6.reuse ;  /* 0x00000000060672ca */ /* 0x040fe200000e0000 */
[C---:B------:R-:W-:Y:S02]  /*4970*/  VIADD R12, R6.reuse, 0x100 ;  /* 0x00000100060c7836 */ /* 0x040fe40000000000 */
[----:B------:R-:W-:-:S06]  /*4980*/  VIADD R6, R6, 0x180 ;  /* 0x0000018006067836 */ /* 0x000fcc0000000000 */
[----:B------:R-:W-:-:S04]  /*4990*/  @!P2 IMAD R0, R18, 0x8, R2 ;  /* 0x000000081200a824 */ /* 0x000fc800078e0202 */
[----:B------:R-:W-:Y:S01]  /*49a0*/  HGMMA.64x256x16.F32.BF16 R24, gdesc[UR4].tnspB, RZ, !UPT, gsb0 ;  /* 0x43e00000041879f0 */ /* 0x000fe2000c0018ff */
[----:B------:R-:W-:Y:S01]  /*49b0*/  R2UR UR4, R10 ;  /* 0x000000000a0472ca */ /* 0x000fe200000e0000 */
[----:B------:R-:W-:Y:S01]  /*49c0*/  @!P2 VIADD R0, R0, 0x38860 ;  /* 0x000388600000a836 */ /* 0x000fe20000000000 */
[----:B------:R-:W-:Y:S02]  /*49d0*/  R2UR UR5, R11 ;  /* 0x000000000b0572ca */ /* 0x000fe400000e0000 */
[----:B------:R-:W-:Y:S01]  /*49e0*/  R2UR UR6, R8 ;  /* 0x00000000080672ca */ /* 0x000fe200000e0000 */
[----:B------:R-:W-:Y:S01]  /*49f0*/  VIADD R8, R4, 0x4 ;  /* 0x0000000404087836 */ /* 0x000fe20000000000 */
[----:B------:R-:W-:Y:S01]  /*4a00*/  R2UR UR7, R9 ;  /* 0x00000000090772ca */ /* 0x000fe200000e0000 */
[----:B------:R-:W-:Y:S01]  /*4a10*/  IMAD.MOV.U32 R9, RZ, RZ, 0x40000040 ;  /* 0x40000040ff097424 */ /* 0x000fe200078e00ff */
[----:B------:R-:W-:Y:S01]  /*4a20*/  @!P2 PRMT R0, RZ, 0x654, R0 ;  /* 0x00000654ff00a816 */ /* 0x000fe20000000000 */
[----:B------:R-:W-:-:S02]  /*4a30*/  WARPGROUP.DEPBAR.LE gsb0, 0x0 ;  /* 0x00008000000079c5 */ /* 0x000fc40000010000 */
[----:B------:R-:W-:-:S15]  /*4a40*/  WARPGROUP.ARRIVE ;  /* 0x00000000000079c5 */ /* 0x000fde0000000000 */
[----:B------:R-:W-:-:S01]  /*4a50*/  NOP ;  /* 0x0000000000007918 */ /* 0x000fc20000000000 */
[----:B------:R-:W-:Y:S01]  /*4a60*/  HGMMA.64x256x16.F32.BF16 R24, gdesc[UR4].tnspB, R24, gsb0 ;  /* 0x43e00000041879f0 */ /* 0x000fe20008001818 */
[----:B------:R-:W-:Y:S02]  /*4a70*/  R2UR UR4, R8 ;  /* 0x00000000080472ca */ /* 0x000fe400000e0000 */
[----:B------:R-:W-:Y:S02]  /*4a80*/  R2UR UR5, R9 ;  /* 0x00000000090572ca */ /* 0x000fe400000e0000 */
[----:B------:R-:W-:Y:S02]  /*4a90*/  R2UR UR6, R12 ;  /* 0x000000000c0672ca */ /* 0x000fe400000e0000 */
[----:B------:R-:W-:Y:S01]  /*4aa0*/  R2UR UR7, R13 ;  /* 0x000000000d0772ca */ /* 0x000fe200000e0000 */
[----:B------:R-:W-:Y:S01]  /*4ab0*/  IMAD.MOV.U32 R13, RZ, RZ, 0x40000040 ;  /* 0x40000040ff0d7424 */ /* 0x000fe200078e00ff */
[----:B------:R-:W-:Y:S01]  /*4ac0*/  IADD3 R12, R4, 0x6, RZ ;  /* 0x00000006040c7810 */ /* 0x000fe20007ffe0ff */
        /* <DEDUP_REMOVED lines=15> */
[----:B------:R-:W-:Y:S05]  /*4bc0*/  @!P0 BRA `(.L_x_1003) ;  /* 0x0000000800e48947 */ /* 0x000fea0003800000 */
[----:B------:R-:W-:-:S07]  /*4bd0*/  VIADD R197, R197, 0xfffffffe ;  /* 0xfffffffec5c57836 */ /* 0x000fce0000000000 */
.L_x_1004:
[----:B------:R-:W-:Y:S01]  /*4be0*/  BAR.SYNC.DEFER_BLOCKING 0xe, 0x100 ;  /* 0x0384000000007b1d */ /* 0x000fe20000010000 */
[----:B------:R-:W-:Y:S01]  /*4bf0*/  IMAD R3, R18, 0x40, R188 ;  /* 0x0000004012037824 */ /* 0x000fe200078e02bc */
[----:B------:R-:W-:Y:S01]  /*4c00*/  R2UR UR4, R4 ;  /* 0x00000000040472ca */ /* 0x000fe200000e0000 */
[----:B------:R-:W-:Y:S01]  /*4c10*/  VIADD R18, R18, 0x1 ;  /* 0x0000000112127836 */ /* 0x000fe20000000000 */
[----:B------:R-:W-:Y:S01]  /*4c20*/  R2UR UR5, R5 ;  /* 0x00000000050572ca */ /* 0x000fe200000e0000 */
[----:B------:R-:W-:Y:S01]  /*4c30*/  IMAD R3, R3, 0x4, R2 ;  /* 0x0000000403037824 */ /* 0x000fe200078e0202 */
[C---:B------:R-:W-:Y:S01]  /*4c40*/  ISETP.GT.AND P1, PT, R197.reuse, RZ, PT ;  /* 0x000000ffc500720c */ /* 0x040fe20003f24270 */
[----:B------:R-:W-:Y:S01]  /*4c50*/  IMAD.MOV.U32 R7, RZ, RZ, 0x40000040 ;  /* 0x40000040ff077424 */ /* 0x000fe200078e00ff */
[C---:B------:R-:W-:Y:S01]  /*4c60*/  ISETP.NE.AND P0, PT, R18.reuse, 0x2, PT ;  /* 0x000000021200780c */ /* 0x040fe20003f05270 */
[----:B------:R-:W-:Y:S02]  /*4c70*/  IMAD.MOV.U32 R21, RZ, RZ, 0x40000040 ;  /* 0x40000040ff157424 */ /* 0x000fe400078e00ff */
[----:B------:R-:W-:Y:S01]  /*4c80*/  VIADD R197, R197, 0xffffffff ;  /* 0xffffffffc5c57836 */ /* 0x000fe20000000000 */
[----:B------:R-:W-:-:S02]  /*4c90*/  SEL R18, R18, RZ, P0 ;  /* 0x000000ff12127207 */ /* 0x000fc40000000000 */
[----:B------:R-:W-:Y:S01]  /*4ca0*/  R2UR UR7, R7 ;  /* 0x00000000070772ca */ /* 0x000fe200000e0000 */
[----:B------:R-:W-:Y:S02]  /*4cb0*/  IMAD.MOV.U32 R7, RZ, RZ, 0x40000040 ;  /* 0x40000040ff077424 */ /* 0x000fe400078e00ff */
[----:B------:R-:W-:-:S05]  /*4cc0*/  IMAD R6, R18, 0x1000, R15 ;  /* 0x0000100012067824 */ /* 0x000fca00078e020f */
[C---:B------:R-:W-:Y:S01]  /*4cd0*/  R2UR UR6, R6.reuse ;  /* 0x00000000060672ca */ /* 0x040fe200000e0000 */
[----:B0-----:R-:W0:Y:S01]  /*4ce0*/  LDS R0, [R3+0x38400] ;  /* 0x0384000003007984 */ /* 0x001e220000000800 */
[----:B------:R-:W-:-:S03]  /*4cf0*/  IADD3 R20, R6, 0x80, RZ ;  /* 0x0000008006147810 */ /* 0x000fc60007ffe0ff */
        /* <DEDUP_REMOVED lines=129> */
[----:B------:R-:W-:-:S04]  /*5510*/  @!P2 IMAD R0, R18, 0x8, R2 ;  /* 0x000000081200a824 */ /* 0x000fc800078e0202 */
[----:B------:R-:W-:Y:S01]  /*5520*/  @!P2 VIADD R0, R0, 0x38860 ;  /* 0x000388600000a836 */ /* 0x000fe20000000000 */
[----:B------:R-:W-:-:S04]  /*5530*/  WARPGROUP.ARRIVE ;  /* 0x00000000000079c5 */ /* 0x000fc80000000000 */
[----:B------:R-:W-:Y:S02]  /*5540*/  @!P2 PRMT R0, RZ, 0x654, R0 ;  /* 0x00000654ff00a816 */ /* 0x000fe40000000000 */
[----:B------:R-:W-:Y:S01]  /*5550*/  HGMMA.64x256x16.F32.BF16 R24, gdesc[UR4].tnspB, R24, gsb0 ;  /* 0x43e00000041879f0 */ /* 0x000fe20008001818 */
[----:B------:R-:W-:Y:S02]  /*5560*/  R2UR UR4, R10 ;  /* 0x000000000a0472ca */ /* 0x000fe400000e0000 */
[----:B------:R-:W-:Y:S02]  /*5570*/  R2UR UR5, R11 ;  /* 0x000000000b0572ca */ /* 0x000fe400000e0000 */
[----:B------:R-:W-:Y:S01]  /*5580*/  R2UR UR6, R20 ;  /* 0x00000000140672ca */ /* 0x000fe200000e0000 */
[----:B------:R-:W-:Y:S01]  /*5590*/  VIADD R20, R6, 0x100 ;  /* 0x0000010006147836 */ /* 0x000fe20000000000 */
[----:B------:R-:W-:Y:S01]  /*55a0*/  R2UR UR7, R21 ;  /* 0x00000000150772ca */ /* 0x000fe200000e0000 */
[----:B------:R-:W-:-:S02]  /*55b0*/  IMAD.MOV.U32 R21, RZ, RZ, 0x40000040 ;  /* 0x40000040ff157424 */ /* 0x000fc400078e00ff */
[----:B------:R-:W-:Y:S01]  /*55c0*/  VIADD R6, R6, 0x180 ;  /* 0x0000018006067836 */ /* 0x000fe20000000000 */
[----:B------:R-:W-:Y:S02]  /*55d0*/  WARPGROUP.DEPBAR.LE gsb0, 0x0 ;  /* 0x00008000000079c5 */ /* 0x000fe40000010000 */
[----:B------:R-:W-:-:S15]  /*55e0*/  WARPGROUP.ARRIVE ;  /* 0x00000000000079c5 */ /* 0x000fde0000000000 */
        /* <DEDUP_REMOVED lines=19> */
[----:B------:R0:W-:Y:S02]  /*5720*/  @!P2 SYNCS.ARRIVE.TRANS64.RED.A1T0 RZ, [R0+URZ], RZ ;  /* 0x000000ff00ffa9a7 */ /* 0x0001e4000810043f */
[----:B0-----:R-:W-:-:S04]  /*5730*/  SEL R0, RZ, 0x1, P0 ;  /* 0x00000001ff007807 */ /* 0x001fc80000000000 */
[----:B------:R-:W-:Y:S01]  /*5740*/  LOP3.LUT R23, R23, R0, RZ, 0x3c, !PT ;  /* 0x0000000017177212 */ /* 0x000fe200078e3cff */
[----:B------:R-:W-:Y:S06]  /*5750*/  @P1 BRA `(.L_x_1004) ;  /* 0xfffffff400201947 */ /* 0x000fec000383ffff */
.L_x_1003:
[----:B------:R-:W-:Y:S05]  /*5760*/  BSYNC B0 ;  /* 0x0000000000007941 */ /* 0x000fea0003800000 */
.L_x_1002:
[----:B------:R-:W-:Y:S01]  /*5770*/  BAR.SYNC.DEFER_BLOCKING 0xe, 0x100 ;  /* 0x0384000000007b1d */ /* 0x000fe20000010000 */
[C---:B------:R-:W-:Y:S01]  /*5780*/  IMAD R3, R18.reuse, 0x40, R188 ;  /* 0x0000004012037824 */ /* 0x040fe200078e02bc */
[----:B------:R-:W-:Y:S02]  /*5790*/  IADD3 R18, R18, 0x1, RZ ;  /* 0x0000000112127810 */ /* 0x000fe40007ffe0ff */
[----:B------:R-:W-:Y:S01]  /*57a0*/  PLOP3.LUT P0, PT, PT, PT, PT, 0x8, 0x0 ;  /* 0x000000000000781c */ /* 0x000fe20003f0e170 */
[----:B------:R-:W-:Y:S01]  /*57b0*/  IMAD R3, R3, 0x4, R2 ;  /* 0x0000000403037824 */ /* 0x000fe200078e0202 */
[----:B------:R-:W-:-:S04]  /*57c0*/  ISETP.NE.AND P1, PT, R18, 0x2, PT ;  /* 0x000000021200780c */ /* 0x000fc80003f25270 */
[----:B------:R-:W-:Y:S02]  /*57d0*/  SEL R4, RZ, 0x1, P1 ;  /* 0x00000001ff047807 */ /* 0x000fe40000800000 */
[----:B------:R-:W-:Y:S02]  /*57e0*/  SEL R18, R18, RZ, P1 ;  /* 0x000000ff12127207 */ /* 0x000fe40000800000 */
[----:B------:R-:W-:Y:S01]  /*57f0*/  LOP3.LUT R23, R23, R4, RZ, 0x3c, !PT ;  /* 0x0000000417177212 */ /* 0x000fe200078e3cff */
[----:B0-----:R-:W0:Y:S04]  /*5800*/  LDS R0, [R3+0x38400] ;  /* 0x0384000003007984 */ /* 0x001e280000000800 */
        /* <DEDUP_REMOVED lines=131> */
.L_x_1000:
        /* <DEDUP_REMOVED lines=31> */
.L_x_1006:
[----:B------:R-:W-:Y:S05]  /*6230*/  BSYNC B6 ;  /* 0x0000000000067941 */ /* 0x000fea0003800000 */
.L_x_1005:
[----:B------:R-:W-:Y:S02]  /*6240*/  ULDC UR4, c[0x0][0x3d4] ;  /* 0x0000f50000047ab9 */ /* 0x000fe40000000800 */
[----:B------:R-:W-:-:S13]  /*6250*/  ISETP.LT.AND P0, PT, RZ, UR4, PT ;  /* 0x00000004ff007c0c */ /* 0x000fda000bf01270 */
[----:B------:R-:W-:Y:S05]  /*6260*/  @P0 BRA `(.L_x_1007) ;  /* 0x00000000003c0947 */ /* 0x000fea0003800000 */
[----:B------:R-:W-:-:S04]  /*6270*/  LEA.HI R0, R212, R212, RZ, 0x1 ;  /* 0x000000d4d4007211 */ /* 0x000fc800078f08ff */
[----:B------:R-:W-:-:S05]  /*6280*/  LOP3.LUT R3, R0, 0xfffffffe, RZ, 0xc0, !PT ;  /* 0xfffffffe00037812 */ /* 0x000fca00078ec0ff */
[----:B------:R-:W-:-:S05]  /*6290*/  IMAD.IADD R3, R212, 0x1, -R3 ;  /* 0x00000001d4037824 */ /* 0x000fca00078e0a03 */
[----:B------:R-:W-:-:S04]  /*62a0*/  SHF.L.U32 R5, R3, 0x1f, RZ ;  /* 0x0000001f03057819 */ /* 0x000fc800000006ff */
[----:B------:R0:W1:Y:S03]  /*62b0*/  SYNCS.PHASECHK.TRANS64.TRYWAIT P0, [R2+URZ+0x38800], R5 ;  /* 0x03880005020075a7 */ /* 0x000066000800017f */
[----:B-1----:R-:W-:Y:S05]  /*62c0*/  @!P0 NANOSLEEP.SYNCS 0x989680 ;  /* 0x009896800000895d */ /* 0x002fea0003900000 */
[----:B------:R-:W1:Y:S01]  /*62d0*/  @!P0 SYNCS.PHASECHK.TRANS64 P0, [R2+URZ+0x38800], R5 ;  /* 0x03880005020085a7 */ /* 0x000e62000800007f */
[----:B------:R-:W-:Y:S04]  /*62e0*/  BSSY B0, `(.L_x_1008) ;  /* 0x0000006000007945 */ /* 0x000fe80003800000 */
[----:B-1----:R-:W-:Y:S05]  /*62f0*/  @P0 BRA `(.L_x_1009) ;  /* 0x0000000000100947 */ /* 0x002fea0003800000 */
.L_x_1010:
[----:B-1----:R1:W2:Y:S02]  /*6300*/  SYNCS.PHASECHK.TRANS64.TRYWAIT P0, [R2+URZ+0x38800], R5 ;  /* 0x03880005020075a7 */ /* 0x0022a4000800017f */
[----:B--2---:R-:W-:Y:S05]  /*6310*/  @!P0 NANOSLEEP.SYNCS 0x989680 ;  /* 0x009896800000895d */ /* 0x004fea0003900000 */
[----:B------:R-:W2:Y:S02]  /*6320*/  @!P0 SYNCS.PHASECHK.TRANS64 P0, [R2+URZ+0x38800], R5 ;  /* 0x03880005020085a7 */ /* 0x000ea4000800007f */
[----:B--2---:R-:W-:Y:S05]  /*6330*/  @!P0 BRA `(.L_x_1010) ;  /* 0xfffffffc00f08947 */ /* 0x004fea000383ffff */
.L_x_1009:
[----:B------:R-:W-:Y:S05]  /*6340*/  BSYNC B0 ;  /* 0x0000000000007941 */ /* 0x000fea0003800000 */
.L_x_1008:
[----:B------:R-:W-:Y:S05]  /*6350*/  BRA `(.L_x_1011) ;  /* 0x00000020007c7947 */ /* 0x000fea0003800000 */
.L_x_1007:
        /* <DEDUP_REMOVED lines=13> */
[C---:B------:R-:W-:Y:S01]  /*6430*/  LEA R24, P2, R4.reuse, UR4, 0x1 ;  /* 0x0000000404187c11 */ /* 0x040fe2000f8408ff */
[----:B------:R-:W-:Y:S01]  /*6440*/  IMAD.IADD R11, R11, 0x1, R5 ;  /* 0x000000010b0b7824 */ /* 0x000fe200078e0205 */
[-C--:B------:R-:W-:Y:S01]  /*6450*/  IADD3 R3, P6, R29, R4.reuse, RZ ;  /* 0x000000041d037210 */ /* 0x080fe20007fde0ff */
[C---:B------:R-:W-:Y:S01]  /*6460*/  IMAD.WIDE.U32 R6, R27.reuse, UR6, RZ ;  /* 0x000000061b067c25 */ /* 0x040fe2000f8e00ff */
[----:B------:R-:W-:Y:S02]  /*6470*/  SHF.R.S32.HI R12, RZ, 0x1f, R29 ;  /* 0x0000001fff0c7819 */ /* 0x000fe4000001141d */
[--C-:B------:R-:W-:Y:S01]  /*6480*/  LEA.HI.X R26, R4, UR5, R11.reuse, 0x1, P2 ;  /* 0x00000005041a7c11 */ /* 0x100fe200090f0c0b */
[----:B------:R-:W-:Y:S01]  /*6490*/  IMAD R9, R27, UR7, R0 ;  /* 0x000000071b097c24 */ /* 0x000fe2000f8e0200 */
[----:B------:R-:W-:Y:S01]  /*64a0*/  IADD3 R5, P1, R16, R4, RZ ;  /* 0x0000000410057210 */ /* 0x000fe20007f3e0ff */
[----:B------:R-:W-:Y:S01]  /*64b0*/  IMAD.X R10, R12, 0x1, R11, P6 ;  /* 0x000000010c0a7824 */ /* 0x000fe200030e060b */
[-C--:B------:R-:W-:Y:S01]  /*64c0*/  IADD3 R8, P2, R29, R6.reuse, RZ ;  /* 0x000000061d087210 */ /* 0x080fe20007f5e0ff */
[----:B------:R-:W-:Y:S01]  /*64d0*/  IMAD.IADD R9, R9, 0x1, R7 ;  /* 0x0000000109097824 */ /* 0x000fe200078e0207 */
[C---:B------:R-:W-:Y:S01]  /*64e0*/  LEA R32, P5, R3.reuse, UR4, 0x1 ;  /* 0x0000000403207c11 */ /* 0x040fe2000f8a08ff */
[----:B------:R-:W-:Y:S01]  /*64f0*/  ULDC.64 UR6, c[0x0][0x3e0] ;  /* 0x0000f80000067ab9 */ /* 0x000fe20000000a00 */
[----:B------:R-:W-:Y:S01]  /*6500*/  IADD3 R0, P4, R16, R6, RZ ;  /* 0x0000000610007210 */ /* 0x000fe20007f9e0ff */
[----:B------:R-:W-:Y:S01]  /*6510*/  IMAD.X R4, R14, 0x1, R11, P1 ;  /* 0x000000010e047824 */ /* 0x000fe200008e060b */
[----:B------:R-:W-:Y:S01]  /*6520*/  LEA.HI.X R33, R3, UR5, R10, 0x1, P5 ;  /* 0x0000000503217c11 */ /* 0x000fe2000a8f0c0a */
[----:B------:R-:W-:Y:S01]  /*6530*/  IMAD.X R7, R12, 0x1, R9, P2 ;  /* 0x000000010c077824 */ /* 0x000fe200010e0609 */
[----:B------:R-:W-:-:S02]  /*6540*/  LEA R27, P3, R6, UR6, 0x1 ;  /* 0x00000006061b7c11 */ /* 0x000fc4000f8608ff */
[----:B------:R-:W-:Y:S02]  /*6550*/  LEA R34, P6, R8, UR6, 0x1 ;  /* 0x0000000608227c11 */ /* 0x000fe4000f8c08ff */
[----:B------:R-:W-:Y:S02]  /*6560*/  LEA R36, P1, R5, UR4, 0x1 ;  /* 0x0000000405247c11 */ /* 0x000fe4000f8208ff */
[----:B------:R-:W-:Y:S02]  /*6570*/  LEA R38, P2, R0, UR6, 0x1 ;  /* 0x0000000600267c11 */ /* 0x000fe4000f8408ff */
[----:B------:R-:W-:Y:S02]  /*6580*/  IADD3.X R3, R14, R9, RZ, P4, !PT ;  /* 0x000000090e037210 */ /* 0x000fe400027fe4ff */
        /* <DEDUP_REMOVED lines=21> */
.L_x_1013:
[----:B------:R-:W-:Y:S05]  /*66e0*/  BSYNC B6 ;  /* 0x0000000000067941 */ /* 0x000fea0003800000 */
.L_x_1012:
        /* <DEDUP_REMOVED lines=18> */
[C---:B------:R-:W-:Y:S01]  /*6810*/  IADD3 R0, R29.reuse, 0x10, RZ ;  /* 0x000000101d007810 */ /* 0x040fe20007ffe0ff */
        /* <DEDUP_REMOVED lines=11> */
.L_x_1017:
[----:B------:R-:W-:Y:S05]  /*68d0*/  BSYNC B1 ;  /* 0x0000000000017941 */ /* 0x000fea0003800000 */
.L_x_1016:
[----:B------:R-:W-:Y:S01]  /*68e0*/  UMOV UR4, 0xffffffff ;  /* 0xffffffff00047882 */ /* 0x000fe20000000000 */
[----:B-----5:R-:W-:Y:S01]  /*68f0*/  IMAD.MOV.U32 R25, RZ, RZ, R8 ;  /* 0x000000ffff197224 */ /* 0x020fe200078e0008 */
[--C-:B------:R-:W-:Y:S01]  /*6900*/  SHF.R.U64 R37, R8, 0x10, R9.reuse ;  /* 0x0000001008257819 */ /* 0x100fe20000001209 */
[--C-:B------:R-:W-:Y:S01]  /*6910*/  IMAD.MOV.U32 R31, RZ, RZ, R9.reuse ;  /* 0x000000ffff1f7224 */ /* 0x100fe200078e0009 */
[----:B------:R-:W-:Y:S02]  /*6920*/  SHF.R.U32.HI R38, RZ, 0x10, R9 ;  /* 0x00000010ff267819 */ /* 0x000fe40000011609 */
[----:B------:R-:W-:Y:S01]  /*6930*/  LEA.HI R0, R212, R212, RZ, 0x1 ;  /* 0x000000d4d4007211 */ /* 0x000fe200078f08ff */
[----:B------:R-:W-:Y:S06]  /*6940*/  BRA.DIV UR4, `(.L_x_1018) ;  /* 0x0000011a04c07947 */ /* 0x000fec000b800000 */
.L_x_1181:
[----:B------:R-:W-:Y:S01]  /*6950*/  UMOV UR4, 0xffffffff ;  /* 0xffffffff00047882 */ /* 0x000fe20000000000 */
[----:B------:R-:W-:Y:S02]  /*6960*/  LOP3.LUT R3, R0, 0xfffffffe, RZ, 0xc0, !PT ;  /* 0xfffffffe00037812 */ /* 0x000fe400078ec0ff */
[----:B------:R-:W-:Y:S05]  /*6970*/  BRA.DIV UR4, `(.L_x_1019) ;  /* 0x0000011a04dc7947 */ /* 0x000fea000b800000 */
.L_x_1184:
[----:B------:R-:W-:Y:S01]  /*6980*/  UMOV UR4, 0xffffffff ;  /* 0xffffffff00047882 */ /* 0x000fe20000000000 */
[----:B------:R-:W-:Y:S02]  /*6990*/  IMAD.IADD R3, R212, 0x1, -R3 ;  /* 0x00000001d4037824 */ /* 0x000fe400078e0a03 */
[----:B------:R-:W-:Y:S05]  /*69a0*/  BRA.DIV UR4, `(.L_x_1020) ;  /* 0x0000011a04f87947 */ /* 0x000fea000b800000 */
.L_x_1187:
[----:B------:R-:W-:Y:S01]  /*69b0*/  UMOV UR4, 0xffffffff ;  /* 0xffffffff00047882 */ /* 0x000fe20000000000 */
[----:B------:R-:W-:Y:S02]  /*69c0*/  SHF.L.U32 R9, R3, 0x1f, RZ ;  /* 0x0000001f03097819 */ /* 0x000fe400000006ff */
[----:B------:R-:W-:Y:S05]  /*69d0*/  BRA.DIV UR4, `(.L_x_1021) ;  /* 0x0000011e04147947 */ /* 0x000fea000b800000 */
.L_x_1190:
[----:B------:R-:W1:Y:S01]  /*69e0*/  SYNCS.PHASECHK.TRANS64.TRYWAIT P0, [R2+URZ+0x38800], R9 ;  /* 0x03880009020075a7 */ /* 0x000e62000800017f */
[----:B------:R-:W-:Y:S01]  /*69f0*/  IMAD R11, R189, 0x200, R10 ;  /* 0x00000200bd0b7824 */ /* 0x000fe200078e020a */
[----:B------:R-:W-:Y:S01]  /*6a00*/  LOP3.LUT P2, RZ, R186, 0x4, RZ, 0xc0, !PT ;  /* 0x00000004baff7812 */ /* 0x000fe2000784c0ff */
[----:B0-----:R-:W-:Y:S01]  /*6a10*/  IMAD.MOV.U32 R33, RZ, RZ, R4 ;  /* 0x000000ffff217224 */ /* 0x001fe200078e0004 */
[----:B------:R-:W-:Y:S01]  /*6a20*/  SHF.R.U64 R12, R20, 0x10, R21 ;  /* 0x00000010140c7819 */ /* 0x000fe20000001215 */
[----:B------:R-:W-:Y:S01]  /*6a30*/  IMAD R8, R11, 0x2, R2 ;  /* 0x000000020b087824 */ /* 0x000fe200078e0202 */
[----:B------:R-:W-:Y:S01]  /*6a40*/  SHF.R.U64 R11, R4, 0x10, R5 ;  /* 0x00000010040b7819 */ /* 0x000fe20000001205 */
[----:B------:R-:W-:Y:S01]  /*6a50*/  IMAD.MOV.U32 R35, RZ, RZ, R6 ;  /* 0x000000ffff237224 */ /* 0x000fe200078e0006 */
[----:B------:R-:W-:Y:S01]  /*6a60*/  SHF.R.U64 R6, R6, 0x10, R7 ;  /* 0x0000001006067819 */ /* 0x000fe20000001207 */
[----:B------:R-:W-:Y:S01]  /*6a70*/  IMAD.MOV.U32 R10, RZ, RZ, R20 ;  /* 0x000000ffff0a7224 */ /* 0x000fe200078e0014 */
[C---:B------:R-:W-:Y:S01]  /*6a80*/  IADD3 R4, R8.reuse, 0x20400, RZ ;  /* 0x0002040008047810 */ /* 0x040fe20007ffe0ff */
[--C-:B------:R-:W-:Y:S01]  /*6a90*/  IMAD.MOV.U32 R32, RZ, RZ, R21.reuse ;  /* 0x000000ffff207224 */ /* 0x100fe200078e0015 */
[----:B------:R-:W-:Y:S01]  /*6aa0*/  SHF.R.U32.HI R13, RZ, 0x10, R21 ;  /* 0x00000010ff0d7819 */ /* 0x000fe20000011615 */
[--C-:B------:R-:W-:Y:S01]  /*6ab0*/  IMAD.MOV.U32 R34, RZ, RZ, R5.reuse ;  /* 0x000000ffff227224 */ /* 0x100fe200078e0005 */
[----:B------:R-:W-:Y:S01]  /*6ac0*/  SHF.R.U32.HI R5, RZ, 0x10, R5 ;  /* 0x00000010ff057819 */ /* 0x000fe20000011605 */
[--C-:B------:R-:W-:Y:S01]  /*6ad0*/  IMAD.MOV.U32 R36, RZ, RZ, R7.reuse ;  /* 0x000000ffff247224 */ /* 0x100fe200078e0007 */
[----:B------:R-:W-:Y:S01]  /*6ae0*/  SHF.R.U32.HI R7, RZ, 0x10, R7 ;  /* 0x00000010ff077819 */ /* 0x000fe20000011607 */
        /* <DEDUP_REMOVED lines=12> */
.L_x_1191:
[----:B------:R-:W-:Y:S05]  /*6bb0*/  BSYNC B1 ;  /* 0x0000000000017941 */ /* 0x000fea0003800000 */
.L_x_1022:
        /* <DEDUP_REMOVED lines=8> */
[----:B------:R-:W0:Y:S01]  /*6c40*/  LDS.128 R4, [R8+0x20400] ;  /* 0x0204000008047984 */ /* 0x000e220000000c00 */
[----:B------:R-:W-:Y:S01]  /*6c50*/  IMAD.U32 R15, R33, 0x10000, RZ ;  /* 0x00010000210f7824 */ /* 0x000fe200078e00ff */
[C---:B------:R-:W-:Y:S01]  /*6c60*/  LOP3.LUT R14, R27.reuse, 0xffff0000, RZ, 0xc0, !PT ;  /* 0xffff00001b0e7812 */ /* 0x040fe200078ec0ff */
[----:B------:R-:W-:Y:S01]  /*6c70*/  IMAD.U32 R13, R27, 0x10000, RZ ;  /* 0x000100001b0d7824 */ /* 0x000fe200078e00ff */
[----:B------:R-:W-:Y:S01]  /*6c80*/  LOP3.LUT R20, R33, 0xffff0000, RZ, 0xc0, !PT ;  /* 0xffff000021147812 */ /* 0x000fe200078ec0ff */
[C---:B0-----:R-:W-:Y:S01]  /*6c90*/  IMAD.U32 R9, R4.reuse, 0x10000, RZ ;  /* 0x0001000004097824 */ /* 0x041fe200078e00ff */
[----:B------:R-:W-:Y:S01]  /*6ca0*/  LOP3.LUT R4, R4, 0xffff0000, RZ, 0xc0, !PT ;  /* 0xffff000004047812 */ /* 0x000fe200078ec0ff */
[C---:B------:R-:W-:Y:S01]  /*6cb0*/  IMAD.U32 R10, R5.reuse, 0x10000, RZ ;  /* 0x00010000050a7824 */ /* 0x040fe200078e00ff */
        /* <DEDUP_REMOVED lines=9> */
[-C--:B------:R-:W-:Y:S01]  /*6d50*/  FMUL.FTZ R25, R5, R14.reuse ;  /* 0x0000000e05197220 */ /* 0x080fe20000410000 */
[----:B------:R-:W-:Y:S01]  /*6d60*/  LOP3.LUT R7, R7, 0xffff0000, RZ, 0xc0, !PT ;  /* 0xffff000007077812 */ /* 0x000fe200078ec0ff */
[----:B------:R-:W-:Y:S01]  /*6d70*/  IMAD.U32 R4, R28, 0x10000, RZ ;  /* 0x000100001c047824 */ /* 0x000fe200078e00ff */
[----:B------:R-:W-:Y:S01]  /*6d80*/  SHF.L.U32 R9, R34, 0x10, RZ ;  /* 0x0000001022097819 */ /* 0x000fe200000006ff */
[----:B------:R-:W-:Y:S01]  /*6d90*/  FFMA.FTZ R21, R10, R14, -R21 ;  /* 0x0000000e0a157223 */ /* 0x000fe20000010815 */
[----:B------:R-:W-:Y:S01]  /*6da0*/  LOP3.LUT R13, R34, 0xffff0000, RZ, 0xc0, !PT ;  /* 0xffff0000220d7812 */ /* 0x000fe200078ec0ff */
[----:B------:R-:W-:Y:S01]  /*6db0*/  FFMA.FTZ R10, R10, R20, R25 ;  /* 0x000000140a0a7223 */ /* 0x000fe20000010019 */
[----:B------:R-:W-:Y:S01]  /*6dc0*/  LOP3.LUT R5, R28, 0xffff0000, RZ, 0xc0, !PT ;  /* 0xffff00001c057812 */ /* 0x000fe200078ec0ff */
[C---:B------:R-:W-:Y:S01]  /*6dd0*/  FMUL.FTZ R14, R6.reuse, R9 ;  /* 0x00000009060e7220 */ /* 0x040fe20000410000 */
[----:B------:R-:W-:Y:S01]  /*6de0*/  FMUL.FTZ R20, R6, R4 ;  /* 0x0000000406147220 */ /* 0x000fe20000410000 */
[----:B------:R-:W-:-:S02]  /*6df0*/  FMUL.FTZ R25, R7, R13 ;  /* 0x0000000d07197220 */ /* 0x000fc40000410000 */
[----:B------:R-:W-:Y:S01]  /*6e00*/  FMUL.FTZ R26, R7, R5 ;  /* 0x00000005071a7220 */ /* 0x000fe20000410000 */
        /* <DEDUP_REMOVED lines=9> */
.L_x_1027:
[----:B------:R-:W-:Y:S05]  /*6ea0*/  BSYNC B2 ;  /* 0x0000000000027941 */ /* 0x000fea0003800000 */
.L_x_1026:
[----:B------:R-:W-:Y:S05]  /*6eb0*/  @P1 BRA `(.L_x_1025) ;  /* 0x0000000000981947 */ /* 0x000fea0003800000 */
[----:B-1----:R-:W0:Y:S01]  /*6ec0*/  LDS.128 R4, [R0] ;  /* 0x0000000000047984 */ /* 0x002e220000000c00 */
        /* <DEDUP_REMOVED lines=14> */
[----:B------:R-:W-:Y:S01]  /*6fb0*/  FFMA.FTZ R24, R9, R13, -R24 ;  /* 0x0000000d09187223 */ /* 0x000fe20000010818 */
[-C--:B------:R-:W-:Y:S01]  /*6fc0*/  FMUL.FTZ R25, R5, R14.reuse ;  /* 0x0000000e05197220 */ /* 0x080fe20000410000 */
[----:B------:R-:W-:Y:S01]  /*6fd0*/  LOP3.LUT R7, R7, 0xffff0000, RZ, 0xc0, !PT ;  /* 0xffff000007077812 */ /* 0x000fe200078ec0ff */
[----:B------:R-:W-:Y:S01]  /*6fe0*/  FFMA.FTZ R15, R9, R15, R4 ;  /* 0x0000000f090f7223 */ /* 0x000fe20000010004 */
[C---:B------:R-:W-:Y:S01]  /*6ff0*/  LOP3.LUT R13, R36.reuse, 0xffff0000, RZ, 0xc0, !PT ;  /* 0xffff0000240d7812 */ /* 0x040fe200078ec0ff */
[----:B------:R-:W-:Y:S01]  /*7000*/  IMAD.U32 R9, R36, 0x10000, RZ ;  /* 0x0001000024097824 */ /* 0x000fe200078e00ff */
[C---:B------:R-:W-:Y:S01]  /*7010*/  LOP3.LUT R5, R32.reuse, 0xffff0000, RZ, 0xc0, !PT ;  /* 0xffff000020057812 */ /* 0x040fe200078ec0ff */
[----:B------:R-:W-:Y:S02]  /*7020*/  IMAD.U32 R4, R32, 0x10000, RZ ;  /* 0x0001000020047824 */ /* 0x000fe400078e00ff */
[C---:B------:R-:W-:Y:S01]  /*7030*/  FFMA.FTZ R21, R10.reuse, R14, -R21 ;  /* 0x0000000e0a157223 */ /* 0x040fe20000010815 */
[----:B------:R-:W-:Y:S01]  /*7040*/  FFMA.FTZ R10, R10, R20, R25 ;  /* 0x000000140a0a7223 */ /* 0x000fe20000010019 */
[C---:B------:R-:W-:Y:S01]  /*7050*/  FMUL.FTZ R14, R6.reuse, R9 ;  /* 0x00000009060e7220 */ /* 0x040fe20000410000 */
[-C--:B------:R-:W-:Y:S01]  /*7060*/  FMUL.FTZ R20, R6, R4.reuse ;  /* 0x0000000406147220 */ /* 0x080fe20000410000 */
[C---:B------:R-:W-:Y:S01]  /*7070*/  FMUL.FTZ R25, R7.reuse, R13 ;  /* 0x0000000d07197220 */ /* 0x040fe20000410000 */
[----:B------:R-:W-:Y:S01]  /*7080*/  FMUL.FTZ R26, R7, R5 ;  /* 0x00000005071a7220 */ /* 0x000fe20000410000 */
        /* <DEDUP_REMOVED lines=9> */
.L_x_1025:
[----:B------:R-:W-:Y:S05]  /*7120*/  BSYNC B1 ;  /* 0x0000000000017941 */ /* 0x000fea0003800000 */
.L_x_1024:
        /* <DEDUP_REMOVED lines=8> */
[----:B------:R-:W0:Y:S01]  /*71b0*/  LDS.128 R4, [R8+0x21400] ;  /* 0x0214000008047984 */ /* 0x000e220000000c00 */
[C---:B------:R-:W-:Y:S01]  /*71c0*/  IMAD.U32 R21, R33.reuse, 0x10000, RZ ;  /* 0x0001000021157824 */ /* 0x040fe200078e00ff */
[----:B------:R-:W-:Y:S01]  /*71d0*/  LOP3.LUT R24, R33, 0xffff0000, RZ, 0xc0, !PT ;  /* 0xffff000021187812 */ /* 0x000fe200078ec0ff */
[C---:B------:R-:W-:Y:S01]  /*71e0*/  IMAD.U32 R15, R27.reuse, 0x10000, RZ ;  /* 0x000100001b0f7824 */ /* 0x040fe200078e00ff */
[----:B------:R-:W-:Y:S02]  /*71f0*/  LOP3.LUT R20, R27, 0xffff0000, RZ, 0xc0, !PT ;  /* 0xffff00001b147812 */ /* 0x000fe400078ec0ff */
[C---:B0-----:R-:W-:Y:S01]  /*7200*/  SHF.L.U32 R9, R4.reuse, 0x10, RZ ;  /* 0x0000001004097819 */ /* 0x041fe200000006ff */
[C---:B------:R-:W-:Y:S01]  /*7210*/  IMAD.U32 R10, R5.reuse, 0x10000, RZ ;  /* 0x00010000050a7824 */ /* 0x040fe200078e00ff */
[----:B------:R-:W-:Y:S01]  /*7220*/  LOP3.LUT R4, R4, 0xffff0000, RZ, 0xc0, !PT ;  /* 0xffff000004047812 */ /* 0x000fe200078ec0ff */
[C---:B------:R-:W-:Y:S01]  /*7230*/  IMAD.U32 R11, R6.reuse, 0x10000, RZ ;  /* 0x00010000060b7824 */ /* 0x040fe200078e00ff */
[----:B------:R-:W-:Y:S01]  /*7240*/  LOP3.LUT R5, R5, 0xffff0000, RZ, 0xc0, !PT ;  /* 0xffff000005057812 */ /* 0x000fe200078ec0ff */
[----:B------:R-:W-:Y:S01]  /*7250*/  IMAD.U32 R12, R7, 0x10000, RZ ;  /* 0x00010000070c7824 */ /* 0x000fe200078e00ff */
[----:B------:R-:W-:Y:S01]  /*7260*/  LOP3.LUT R6, R6, 0xffff0000, RZ, 0xc0, !PT ;  /* 0xffff000006067812 */ /* 0x000fe200078ec0ff */
[-C--:B------:R-:W-:Y:S01]  /*7270*/  FMUL.FTZ R14, R21, R4.reuse ;  /* 0x00000004150e7220 */ /* 0x080fe20000410000 */
[----:B------:R-:W-:Y:S01]  /*7280*/  FMUL.FTZ R4, R15, R4 ;  /* 0x000000040f047220 */ /* 0x000fe20000410000 */
[----:B------:R-:W-:Y:S01]  /*7290*/  FMUL.FTZ R13, R24, R5 ;  /* 0x00000005180d7220 */ /* 0x000fe20000410000 */
[----:B------:R-:W-:Y:S01]  /*72a0*/  LOP3.LUT R7, R7, 0xffff0000, RZ, 0xc0, !PT ;  /* 0xffff000007077812 */ /* 0x000fe200078ec0ff */
[-C--:B------:R-:W-:Y:S01]  /*72b0*/  FFMA.FTZ R14, R15, R9.reuse, -R14 ;  /* 0x000000090f0e7223 */ /* 0x080fe2000001080e */
[----:B------:R-:W-:Y:S01]  /*72c0*/  FFMA.FTZ R9, R21, R9, R4 ;  /* 0x0000000915097223 */ /* 0x000fe20000010004 */
[----:B------:R-:W-:-:S02]  /*72d0*/  IMAD.U32 R21, R34, 0x10000, RZ ;  /* 0x0001000022157824 */ /* 0x000fc400078e00ff */
        /* <DEDUP_REMOVED lines=18> */
[----:B------:R1:W-:Y:S02]  /*7400*/  STS.128 [R8+0x21400], R24 ;  /* 0x0214001808007388 */ /* 0x0003e40000000c00 */
.L_x_1030:
[----:B------:R-:W-:Y:S05]  /*7410*/  BSYNC B1 ;  /* 0x0000000000017941 */ /* 0x000fea0003800000 */
.L_x_1029:
[----:B------:R-:W-:Y:S05]  /*7420*/  @P1 BRA `(.L_x_1028) ;  /* 0x0000001000241947 */ /* 0x000fea0003800000 */
[----:B------:R-:W2:Y:S01]  /*7430*/  LDS.128 R4, [R0+0x1000] ;  /* 0x0010000000047984 */ /* 0x000ea20000000c00 */
[----:B------:R-:W-:Y:S01]  /*7440*/  SHF.L.U32 R14, R35, 0x10, RZ ;  /* 0x00000010230e7819 */ /* 0x000fe200000006ff */
[----:B------:R-:W-:Y:S01]  /*7450*/  IMAD.U32 R12, R31, 0x10000, RZ ;  /* 0x000100001f0c7824 */ /* 0x000fe200078e00ff */
[----:B------:R-:W-:Y:S01]  /*7460*/  LOP3.LUT R35, R35, 0xffff0000, RZ, 0xc0, !PT ;  /* 0xffff000023237812 */ /* 0x000fe200078ec0ff */
[C---:B------:R-:W-:Y:S01]  /*7470*/  IMAD.U32 R20, R36.reuse, 0x10000, RZ ;  /* 0x0001000024147824 */ /* 0x040fe200078e00ff */
[----:B------:R-:W-:Y:S02]  /*7480*/  LOP3.LUT R31, R31, 0xffff0000, RZ, 0xc0, !PT ;  /* 0xffff00001f1f7812 */ /* 0x000fe400078ec0ff */
[----:B-1----:R-:W-:Y:S02]  /*7490*/  LOP3.LUT R25, R36, 0xffff0000, RZ, 0xc0, !PT ;  /* 0xffff000024197812 */ /* 0x002fe400078ec0ff */
[----:B------:R-:W-:Y:S01]  /*74a0*/  LOP3.LUT R21, R32, 0xffff0000, RZ, 0xc0, !PT ;  /* 0xffff000020157812 */ /* 0x000fe200078ec0ff */
[C---:B--2---:R-:W-:Y:S01]  /*74b0*/  IMAD.U32 R8, R4.reuse, 0x10000, RZ ;  /* 0x0001000004087824 */ /* 0x044fe200078e00ff */
[----:B------:R-:W-:Y:S01]  /*74c0*/  LOP3.LUT R4, R4, 0xffff0000, RZ, 0xc0, !PT ;  /* 0xffff000004047812 */ /* 0x000fe200078ec0ff */
[C---:B0-----:R-:W-:Y:S01]  /*74d0*/  IMAD.U32 R9, R5.reuse, 0x10000, RZ ;  /* 0x0001000005097824 */ /* 0x041fe200078e00ff */
[----:B------:R-:W-:Y:S01]  /*74e0*/  LOP3.LUT R5, R5, 0xffff0000, RZ, 0xc0, !PT ;  /* 0xffff000005057812 */ /* 0x000fe200078ec0ff */
[C---:B------:R-:W-:Y:S01]  /*74f0*/  IMAD.U32 R10, R6.reuse, 0x10000, RZ ;  /* 0x00010000060a7824 */ /* 0x040fe200078e00ff */
[----:B------:R-:W-:Y:S01]  /*7500*/  LOP3.LUT R6, R6, 0xffff0000, RZ, 0xc0, !PT ;  /* 0xffff000006067812 */ /* 0x000fe200078ec0ff */
[-C--:B------:R-:W-:Y:S01]  /*7510*/  FMUL.FTZ R13, R14, R4.reuse ;  /* 0x000000040e0d7220 */ /* 0x080fe20000410000 */
[C---:B------:R-:W-:Y:S01]  /*7520*/  FMUL.FTZ R15, R12.reuse, R4 ;  /* 0x000000040c0f7220 */ /* 0x040fe20000410000 */
[C---:B------:R-:W-:Y:S01]  /*7530*/  IMAD.U32 R11, R7.reuse, 0x10000, RZ ;  /* 0x00010000070b7824 */ /* 0x040fe200078e00ff */
[----:B------:R-:W-:Y:S01]  /*7540*/  LOP3.LUT R7, R7, 0xffff0000, RZ, 0xc0, !PT ;  /* 0xffff000007077812 */ /* 0x000fe200078ec0ff */
[-C--:B------:R-:W-:Y:S01]  /*7550*/  FFMA.FTZ R13, R12, R8.reuse, -R13 ;  /* 0x000000080c0d7223 */ /* 0x080fe2000001080d */
[----:B------:R-:W-:Y:S01]  /*7560*/  FFMA.FTZ R8, R14, R8, R15 ;  /* 0x000000080e087223 */ /* 0x000fe2000001000f */
[----:B------:R-:W-:Y:S01]  /*7570*/  FMUL.FTZ R4, R35, R5 ;  /* 0x0000000523047220 */ /* 0x000fe20000410000 */
[----:B------:R-:W-:-:S02]  /*7580*/  IMAD.U32 R14, R32, 0x10000, RZ ;  /* 0x00010000200e7824 */ /* 0x000fc400078e00ff */
[C---:B------:R-:W-:Y:S01]  /*7590*/  FMUL.FTZ R12, R31.reuse, R5 ;  /* 0x000000051f0c7220 */ /* 0x040fe20000410000 */
[-C--:B------:R-:W-:Y:S01]  /*75a0*/  FMUL.FTZ R5, R20, R6.reuse ;  /* 0x0000000614057220 */ /* 0x080fe20000410000 */
[-C--:B------:R-:W-:Y:S01]  /*75b0*/  FFMA.FTZ R4, R31, R9.reuse, -R4 ;  /* 0x000000091f047223 */ /* 0x080fe20000010804 */
        /* <DEDUP_REMOVED lines=12> */
[----:B------:R3:W-:Y:S01]  /*7680*/  STS.128 [R0+0x1000], R8 ;  /* 0x0010000800007388 */ /* 0x0007e20000000c00 */
[----:B------:R-:W-:Y:S05]  /*7690*/  BRA `(.L_x_1028) ;  /* 0x0000000c00887947 */ /* 0x000fea0003800000 */
.L_x_1015:
        /* <DEDUP_REMOVED lines=14> */
.L_x_1194:
[----:B------:R-:W-:Y:S01]  /*7780*/  UMOV UR4, 0xffffffff ;  /* 0xffffffff00047882 */ /* 0x000fe20000000000 */
[----:B------:R-:W-:Y:S02]  /*7790*/  LOP3.LUT R3, R0, 0xfffffffe, RZ, 0xc0, !PT ;  /* 0xfffffffe00037812 */ /* 0x000fe400078ec0ff */
[----:B------:R-:W-:Y:S05]  /*77a0*/  BRA.DIV UR4, `(.L_x_1032) ;  /* 0x0000011204047947 */ /* 0x000fea000b800000 */
.L_x_1197:
[----:B------:R-:W-:Y:S01]  /*77b0*/  UMOV UR4, 0xffffffff ;  /* 0xffffffff00047882 */ /* 0x000fe20000000000 */
[----:B------:R-:W-:Y:S02]  /*77c0*/  IMAD.IADD R3, R212, 0x1, -R3 ;  /* 0x00000001d4037824 */ /* 0x000fe400078e0a03 */
[----:B------:R-:W-:Y:S05]  /*77d0*/  BRA.DIV UR4, `(.L_x_1033) ;  /* 0x0000011204207947 */ /* 0x000fea000b800000 */
.L_x_1200:
[----:B------:R-:W-:Y:S01]  /*77e0*/  UMOV UR4, 0xffffffff ;  /* 0xffffffff00047882 */ /* 0x000fe20000000000 */
[----:B------:R-:W-:Y:S02]  /*77f0*/  SHF.L.U32 R9, R3, 0x1f, RZ ;  /* 0x0000001f03097819 */ /* 0x000fe400000006ff */
[----:B------:R-:W-:Y:S05]  /*7800*/  BRA.DIV UR4, `(.L_x_1034) ;  /* 0x00000112043c7947 */ /* 0x000fea000b800000 */
.L_x_1203:
[----:B------:R-:W1:Y:S01]  /*7810*/  SYNCS.PHASECHK.TRANS64.TRYWAIT P1, [R2+URZ+0x38800], R9 ;  /* 0x03880009020075a7 */ /* 0x000e62000802017f */
[----:B0----5:R-:W-:Y:S01]  /*7820*/  IMAD.MOV.U32 R38, RZ, RZ, R32 ;  /* 0x000000ffff267224 */ /* 0x021fe200078e0020 */
[--C-:B------:R-:W-:Y:S01]  /*7830*/  SHF.R.U64 R0, R32, 0x10, R33.reuse ;  /* 0x0000001020007819 */ /* 0x100fe20000001221 */
[----:B------:R-:W-:Y:S01]  /*7840*/  IMAD.MOV.U32 R42, RZ, RZ, R4 ;  /* 0x000000ffff2a7224 */ /* 0x000fe200078e0004 */
[----:B------:R-:W-:Y:S01]  /*7850*/  MOV R43, R5 ;  /* 0x00000005002b7202 */ /* 0x000fe20000000f00 */
[----:B------:R-:W-:Y:S01]  /*7860*/  IMAD.MOV.U32 R39, RZ, RZ, R33 ;  /* 0x000000ffff277224 */ /* 0x000fe200078e0021 */
        /* <DEDUP_REMOVED lines=23> */
.L_x_1204:
[----:B------:R-:W-:Y:S05]  /*79e0*/  BSYNC B1 ;  /* 0x0000000000017941 */ /* 0x000fea0003800000 */
.L_x_1035:
[----:B------:R-:W-:Y:S04]  /*79f0*/  BSSY B1, `(.L_x_1037) ;  /* 0x000005a000017945 */ /* 0x000fe80003800000 */
[----:B------:R-:W-:Y:S05]  /*7a00*/  @P2 BRA `(.L_x_1038) ;  /* 0x0000000400602947 */ /* 0x000fea0003800000 */
[----:B------:R-:W-:Y:S01]  /*7a10*/  IMAD.SHL.U32 R0, R186, 0x40, RZ ;  /* 0x00000040ba007824 */ /* 0x000fe200078e00ff */
[----:B------:R-:W-:Y:S01]  /*7a20*/  LOP3.LUT R27, R42, 0xffff0000, RZ, 0xc0, !PT ;  /* 0xffff00002a1b7812 */ /* 0x000fe200078ec0ff */
[----:B------:R-:W-:Y:S02]  /*7a30*/  IMAD.IADD R4, R16, 0x1, R47 ;  /* 0x0000000110047824 */ /* 0x000fe400078e022f */
[----:B------:R-:W-:Y:S01]  /*7a40*/  IMAD.U32 R26, R42, 0x10000, RZ ;  /* 0x000100002a1a7824 */ /* 0x000fe200078e00ff */
[----:B------:R-:W-:Y:S01]  /*7a50*/  LOP3.LUT R5, R0, 0x1c0, RZ, 0xc0, !PT ;  /* 0x000001c000057812 */ /* 0x000fe200078ec0ff */
[----:B------:R-:W-:Y:S02]  /*7a60*/  IMAD.U32 R25, R38, 0x10000, RZ ;  /* 0x0001000026197824 */ /* 0x000fe400078e00ff */
[----:B------:R-:W-:Y:S01]  /*7a70*/  IMAD.U32 R28, R44, 0x10000, RZ ;  /* 0x000100002c1c7824 */ /* 0x000fe200078e00ff */
[----:B------:R-:W-:Y:S02]  /*7a80*/  LOP3.LUT R0, R5, 0x38, R16, 0xf8, !PT ;  /* 0x0000003805007812 */ /* 0x000fe400078ef810 */
[----:B------:R-:W-:-:S02]  /*7a90*/  SHF.R.U32.HI R7, RZ, 0x3, R5 ;  /* 0x00000003ff077819 */ /* 0x000fc40000011605 */
[----:B------:R-:W-:Y:S02]  /*7aa0*/  LOP3.LUT R4, R5, 0x38, R4, 0xf8, !PT ;  /* 0x0000003805047812 */ /* 0x000fe400078ef804 */
[-C--:B------:R-:W-:Y:S02]  /*7ab0*/  LOP3.LUT R0, R0, R7.reuse, RZ, 0x3c, !PT ;  /* 0x0000000700007212 */ /* 0x080fe400078e3cff */
[----:B------:R-:W-:-:S03]  /*7ac0*/  LOP3.LUT R4, R4, R7, RZ, 0x3c, !PT ;  /* 0x0000000704047212 */ /* 0x000fc600078e3cff */
[----:B------:R-:W-:-:S04]  /*7ad0*/  IMAD R5, R189, 0x200, R0 ;  /* 0x00000200bd057824 */ /* 0x000fc800078e0200 */
[----:B------:R-:W-:Y:S02]  /*7ae0*/  IMAD R34, R5, 0x2, R2 ;  /* 0x0000000205227824 */ /* 0x000fe400078e0202 */
[----:B------:R-:W-:-:S03]  /*7af0*/  IMAD R5, R189, 0x200, R4 ;  /* 0x00000200bd057824 */ /* 0x000fc600078e0204 */
[----:B0-----:R-:W0:Y:S01]  /*7b00*/  LDS.128 R8, [R34+0x20400] ;  /* 0x0204000022087984 */ /* 0x001e220000000c00 */
[----:B------:R-:W-:-:S05]  /*7b10*/  IMAD R36, R5, 0x2, R2 ;  /* 0x0000000205247824 */ /* 0x000fca00078e0202 */
[----:B------:R-:W1:Y:S01]  /*7b20*/  LDS.128 R4, [R36+0x20400] ;  /* 0x0204000024047984 */ /* 0x000e620000000c00 */
[C---:B0-----:R-:W-:Y:S01]  /*7b30*/  IMAD.U32 R0, R8.reuse, 0x10000, RZ ;  /* 0x0001000008007824 */ /* 0x041fe200078e00ff */
[----:B------:R-:W-:Y:S01]  /*7b40*/  LOP3.LUT R8, R8, 0xffff0000, RZ, 0xc0, !PT ;  /* 0xffff000008087812 */ /* 0x000fe200078ec0ff */
[----:B------:R-:W-:Y:S01]  /*7b50*/  IMAD.U32 R12, R9, 0x10000, RZ ;  /* 0x00010000090c7824 */ /* 0x000fe200078e00ff */
[C---:B------:R-:W-:Y:S01]  /*7b60*/  SHF.L.U32 R13, R10.reuse, 0x10, RZ ;  /* 0x000000100a0d7819 */ /* 0x040fe200000006ff */
[----:B------:R-:W-:Y:S01]  /*7b70*/  IMAD.U32 R14, R11, 0x10000, RZ ;  /* 0x000100000b0e7824 */ /* 0x000fe200078e00ff */
[----:B------:R-:W-:Y:S01]  /*7b80*/  LOP3.LUT R10, R10, 0xffff0000, RZ, 0xc0, !PT ;  /* 0xffff00000a0a7812 */ /* 0x000fe200078ec0ff */
[C---:B-1----:R-:W-:Y:S01]  /*7b90*/  IMAD.U32 R15, R4.reuse, 0x10000, RZ ;  /* 0x00010000040f7824 */ /* 0x042fe200078e00ff */
[----:B------:R-:W-:Y:S01]  /*7ba0*/  LOP3.LUT R4, R4, 0xffff0000, RZ, 0xc0, !PT ;  /* 0xffff000004047812 */ /* 0x000fe200078ec0ff */
[C---:B------:R-:W-:Y:S01]  /*7bb0*/  IMAD.U32 R21, R6.reuse, 0x10000, RZ ;  /* 0x0001000006157824 */ /* 0x040fe200078e00ff */
[----:B------:R-:W-:Y:S01]  /*7bc0*/  LOP3.LUT R6, R6, 0xffff0000, RZ, 0xc0, !PT ;  /* 0xffff000006067812 */ /* 0x000fe200078ec0ff */
[C---:B------:R-:W-:Y:S01]  /*7bd0*/  FMUL.FTZ R29, R15.reuse, R26 ;  /* 0x0000001a0f1d7220 */ /* 0x040fe20000410000 */
[----:B------:R-:W-:Y:S01]  /*7be0*/  FMUL.FTZ R31, R15, R25 ;  /* 0x000000190f1f7220 */ /* 0x000fe20000410000 */
[----:B------:R-:W-:Y:S01]  /*7bf0*/  LOP3.LUT R15, R38, 0xffff0000, RZ, 0xc0, !PT ;  /* 0xffff0000260f7812 */ /* 0x000fe200078ec0ff */
[----:B------:R-:W-:-:S02]  /*7c00*/  IMAD.U32 R20, R5, 0x10000, RZ ;  /* 0x0001000005147824 */ /* 0x000fc400078e00ff */
[C---:B------:R-:W-:Y:S01]  /*7c10*/  FFMA.FTZ R29, R0.reuse, R25, -R29 ;  /* 0x00000019001d7223 */ /* 0x040fe2000001081d */
[----:B------:R-:W-:Y:S01]  /*7c20*/  FFMA.FTZ R31, R0, R26, R31 ;  /* 0x0000001a001f7223 */ /* 0x000fe2000001001f */
[----:B------:R-:W-:Y:S02]  /*7c30*/  IMAD.U32 R0, R40, 0x10000, RZ ;  /* 0x0001000028007824 */ /* 0x000fe400078e00ff */
[C---:B------:R-:W-:Y:S01]  /*7c40*/  FMUL.FTZ R25, R4.reuse, R27 ;  /* 0x0000001b04197220 */ /* 0x040fe20000410000 */
[-C--:B------:R-:W-:Y:S01]  /*7c50*/  FMUL.FTZ R33, R4, R15.reuse ;  /* 0x0000000f04217220 */ /* 0x080fe20000410000 */
[C---:B------:R-:W-:Y:S01]  /*7c60*/  FMUL.FTZ R4, R21.reuse, R28 ;  /* 0x0000001c15047220 */ /* 0x040fe20000410000 */
[----:B------:R-:W-:Y:S01]  /*7c70*/  FMUL.FTZ R21, R21, R0 ;  /* 0x0000000015157220 */ /* 0x000fe20000410000 */
[----:B------:R-:W-:Y:S01]  /*7c80*/  FFMA.FTZ R26, R8, R15, -R25 ;  /* 0x0000000f081a7223 */ /* 0x000fe20000010819 */
[----:B------:R-:W-:Y:S01]  /*7c90*/  LOP3.LUT R25, R44, 0xffff0000, RZ, 0xc0, !PT ;  /* 0xffff00002c197812 */ /* 0x000fe200078ec0ff */
[----:B------:R-:W-:Y:S01]  /*7ca0*/  FFMA.FTZ R30, R8, R27, R33 ;  /* 0x0000001b081e7223 */ /* 0x000fe20000010021 */
[C---:B------:R-:W-:Y:S01]  /*7cb0*/  FFMA.FTZ R28, R13.reuse, R28, R21 ;  /* 0x0000001c0d1c7223 */ /* 0x040fe20000010015 */
[----:B------:R-:W-:Y:S01]  /*7cc0*/  LOP3.LUT R15, R40, 0xffff0000, RZ, 0xc0, !PT ;  /* 0xffff0000280f7812 */ /* 0x000fe200078ec0ff */
[----:B------:R-:W-:Y:S01]  /*7cd0*/  FFMA.FTZ R32, R13, R0, -R4 ;  /* 0x000000000d207223 */ /* 0x000fe20000010804 */
[----:B------:R-:W-:Y:S01]  /*7ce0*/  SHF.L.U32 R21, R43, 0x10, RZ ;  /* 0x000000102b157819 */ /* 0x000fe200000006ff */
[----:B------:R-:W-:Y:S01]  /*7cf0*/  FMUL.FTZ R27, R6, R25 ;  /* 0x00000019061b7220 */ /* 0x000fe20000410000 */
[----:B------:R-:W-:-:S02]  /*7d00*/  IMAD.U32 R13, R39, 0x10000, RZ ;  /* 0x00010000270d7824 */ /* 0x000fc400078e00ff */
[----:B------:R-:W-:Y:S01]  /*7d10*/  FMUL.FTZ R37, R6, R15 ;  /* 0x0000000f06257220 */ /* 0x000fe20000410000 */
[----:B------:R-:W-:Y:S02]  /*7d20*/  IMAD.U32 R24, R7, 0x10000, RZ ;  /* 0x0001000007187824 */ /* 0x000fe400078e00ff */
[----:B------:R-:W-:Y:S01]  /*7d30*/  FMUL.FTZ R33, R20, R21 ;  /* 0x0000001514217220 */ /* 0x000fe20000410000 */
[----:B------:R-:W-:Y:S01]  /*7d40*/  LOP3.LUT R5, R5, 0xffff0000, RZ, 0xc0, !PT ;  /* 0xffff000005057812 */ /* 0x000fe200078ec0ff */
[----:B------:R-:W-:Y:S01]  /*7d50*/  FFMA.FTZ R35, R10, R15, -R27 ;  /* 0x0000000f0a237223 */ /* 0x000fe2000001081b */
[----:B------:R-:W-:Y:S01]  /*7d60*/  LOP3.LUT R7, R7, 0xffff0000, RZ, 0xc0, !PT ;  /* 0xffff000007077812 */ /* 0x000fe200078ec0ff */
[----:B------:R-:W-:Y:S01]  /*7d70*/  FMUL.FTZ R20, R20, R13 ;  /* 0x0000000d14147220 */ /* 0x000fe20000410000 */
[----:B------:R-:W-:Y:S01]  /*7d80*/  LOP3.LUT R6, R43, 0xffff0000, RZ, 0xc0, !PT ;  /* 0xffff00002b067812 */ /* 0x000fe200078ec0ff */
[C---:B------:R-:W-:Y:S01]  /*7d90*/  IMAD.U32 R27, R45.reuse, 0x10000, RZ ;  /* 0x000100002d1b7824 */ /* 0x040fe200078e00ff */
[----:B------:R-:W-:Y:S01]  /*7da0*/  LOP3.LUT R8, R45, 0xffff0000, RZ, 0xc0, !PT ;  /* 0xffff00002d087812 */ /* 0x000fe200078ec0ff */
[----:B------:R-:W-:Y:S01]  /*7db0*/  IMAD.U32 R15, R41, 0x10000, RZ ;  /* 0x00010000290f7824 */ /* 0x000fe200078e00ff */
[----:B------:R-:W-:Y:S01]  /*7dc0*/  LOP3.LUT R0, R39, 0xffff0000, RZ, 0xc0, !PT ;  /* 0xffff000027007812 */ /* 0x000fe200078ec0ff */
[----:B------:R-:W-:Y:S01]  /*7dd0*/  FFMA.FTZ R37, R10, R25, R37 ;  /* 0x000000190a257223 */ /* 0x000fe20000010025 */
[----:B------:R-:W-:Y:S01]  /*7de0*/  LOP3.LUT R4, R41, 0xffff0000, RZ, 0xc0, !PT ;  /* 0xffff000029047812 */ /* 0x000fe200078ec0ff */
[C---:B------:R-:W-:Y:S01]  /*7df0*/  FFMA.FTZ R33, R12.reuse, R13, -R33 ;  /* 0x0000000d0c217223 */ /* 0x040fe20000010821 */
[----:B------:R-:W-:Y:S01]  /*7e00*/  LOP3.LUT R9, R9, 0xffff0000, RZ, 0xc0, !PT ;  /* 0xffff000009097812 */ /* 0x000fe200078ec0ff */
[----:B------:R-:W-:Y:S01]  /*7e10*/  FFMA.FTZ R20, R12, R21, R20 ;  /* 0x000000150c147223 */ /* 0x000fe20000010014 */
[----:B------:R-:W-:Y:S01]  /*7e20*/  LOP3.LUT R11, R11, 0xffff0000, RZ, 0xc0, !PT ;  /* 0xffff00000b0b7812 */ /* 0x000fe200078ec0ff */
[C---:B------:R-:W-:Y:S01]  /*7e30*/  FMUL.FTZ R25, R24.reuse, R27 ;  /* 0x0000001b18197220 */ /* 0x040fe20000410000 */
[-C--:B------:R-:W-:Y:S01]  /*7e40*/  FMUL.FTZ R13, R24, R15.reuse ;  /* 0x0000000f180d7220 */ /* 0x080fe20000410000 */
[----:B------:R-:W-:Y:S01]  /*7e50*/  FMUL.FTZ R10, R5, R6 ;  /* 0x00000006050a7220 */ /* 0x000fe20000410000 */
[----:B------:R-:W-:Y:S01]  /*7e60*/  FMUL.FTZ R12, R7, R8 ;  /* 0x00000008070c7220 */ /* 0x000fe20000410000 */
[----:B------:R-:W-:Y:S01]  /*7e70*/  FMUL.FTZ R5, R5, R0 ;  /* 0x0000000005057220 */ /* 0x000fe20000410000 */
[----:B------:R-:W-:Y:S01]  /*7e80*/  FMUL.FTZ R7, R7, R4 ;  /* 0x0000000407077220 */ /* 0x000fe20000410000 */
[C---:B------:R-:W-:Y:S01]  /*7e90*/  FFMA.FTZ R25, R14.reuse, R15, -R25 ;  /* 0x0000000f0e197223 */ /* 0x040fe20000010819 */
[----:B------:R-:W-:Y:S01]  /*7ea0*/  FFMA.FTZ R13, R14, R27, R13 ;  /* 0x0000001b0e0d7223 */ /* 0x000fe2000001000d */
[----:B------:R-:W-:Y:S01]  /*7eb0*/  FFMA.FTZ R0, R9, R0, -R10 ;  /* 0x0000000009007223 */ /* 0x000fe2000001080a */
[----:B------:R-:W-:Y:S01]  /*7ec0*/  FFMA.FTZ R12, R11, R4, -R12 ;  /* 0x000000040b0c7223 */ /* 0x000fe2000001080c */
[----:B------:R-:W-:Y:S01]  /*7ed0*/  FFMA.FTZ R9, R9, R6, R5 ;  /* 0x0000000609097223 */ /* 0x000fe20000010005 */
[----:B------:R-:W-:Y:S01]  /*7ee0*/  FFMA.FTZ R14, R11, R8, R7 ;  /* 0x000000080b0e7223 */ /* 0x000fe20000010007 */
[----:B------:R-:W-:-:S02]  /*7ef0*/  F2FP.BF16.F32.PACK_AB R4, R26, R29 ;  /* 0x0000001d1a04723e */ /* 0x000fc400000010ff */
[----:B------:R-:W-:Y:S02]  /*7f00*/  F2FP.BF16.F32.PACK_AB R6, R35, R32 ;  /* 0x000000202306723e */ /* 0x000fe400000010ff */
[----:B------:R-:W-:Y:S02]  /*7f10*/  F2FP.BF16.F32.PACK_AB R5, R0, R33 ;  /* 0x000000210005723e */ /* 0x000fe400000010ff */
[----:B------:R-:W-:Y:S02]  /*7f20*/  F2FP.BF16.F32.PACK_AB R7, R12, R25 ;  /* 0x000000190c07723e */ /* 0x000fe400000010ff */
[----:B------:R-:W-:Y:S02]  /*7f30*/  F2FP.BF16.F32.PACK_AB R8, R30, R31 ;  /* 0x0000001f1e08723e */ /* 0x000fe400000010ff */
[----:B------:R-:W-:Y:S01]  /*7f40*/  F2FP.BF16.F32.PACK_AB R10, R37, R28 ;  /* 0x0000001c250a723e */ /* 0x000fe200000010ff */
[----:B------:R1:W-:Y:S01]  /*7f50*/  STS.128 [R34+0x20400], R4 ;  /* 0x0204000422007388 */ /* 0x0003e20000000c00 */
[----:B------:R-:W-:-:S02]  /*7f60*/  F2FP.BF16.F32.PACK_AB R9, R9, R20 ;  /* 0x000000140909723e */ /* 0x000fc400000010ff */
[----:B------:R-:W-:-:S05]  /*7f70*/  F2FP.BF16.F32.PACK_AB R11, R14, R13 ;  /* 0x0000000d0e0b723e */ /* 0x000fca00000010ff */
[----:B------:R1:W-:Y:S02]  /*7f80*/  STS.128 [R36+0x20400], R8 ;  /* 0x0204000824007388 */ /* 0x0003e40000000c00 */
.L_x_1038:
[----:B------:R-:W-:Y:S05]  /*7f90*/  BSYNC B1 ;  /* 0x0000000000017941 */ /* 0x000fea0003800000 */
.L_x_1037:
[----:B------:R-:W-:Y:S05]  /*7fa0*/  @P0 BRA `(.L_x_1028) ;  /* 0x0000000400440947 */ /* 0x000fea0003800000 */
[----:B-1----:R-:W-:Y:S01]  /*7fb0*/  IMAD.IADD R5, R16, 0x1, R47 ;  /* 0x0000000110057824 */ /* 0x002fe200078e022f */
[----:B0-----:R-:W0:Y:S01]  /*7fc0*/  LDS.128 R8, [R217+0x20400] ;  /* 0x02040000d9087984 */ /* 0x001e220000000c00 */
[C---:B------:R-:W-:Y:S01]  /*7fd0*/  IMAD.U32 R28, R42.reuse, 0x10000, RZ ;  /* 0x000100002a1c7824 */ /* 0x040fe200078e00ff */
[----:B------:R-:W-:Y:S01]  /*7fe0*/  LOP3.LUT R42, R42, 0xffff0000, RZ, 0xc0, !PT ;  /* 0xffff00002a2a7812 */ /* 0x000fe200078ec0ff */
[----:B------:R-:W-:Y:S01]  /*7ff0*/  IMAD.U32 R26, R38, 0x10000, RZ ;  /* 0x00010000261a7824 */ /* 0x000fe200078e00ff */
[----:B------:R-:W-:Y:S01]  /*8000*/  LOP3.LUT R5, R218, 0x38, R5, 0xf8, !PT ;  /* 0x00000038da057812 */ /* 0x000fe200078ef805 */
[----:B------:R-:W-:Y:S01]  /*8010*/  IMAD.U32 R37, R43, 0x10000, RZ ;  /* 0x000100002b257824 */ /* 0x000fe200078e00ff */
[----:B------:R-:W-:Y:S01]  /*8020*/  LOP3.LUT R38, R38, 0xffff0000, RZ, 0xc0, !PT ;  /* 0xffff000026267812 */ /* 0x000fe200078ec0ff */
[----:B------:R-:W-:Y:S01]  /*8030*/  IMAD.U32 R35, R39, 0x10000, RZ ;  /* 0x0001000027237824 */ /* 0x000fe200078e00ff */
[----:B------:R-:W-:Y:S02]  /*8040*/  LOP3.LUT R0, R5, R232, RZ, 0x3c, !PT ;  /* 0x000000e805007212 */ /* 0x000fe400078e3cff */
[----:B------:R-:W-:-:S02]  /*8050*/  LOP3.LUT R43, R43, 0xffff0000, RZ, 0xc0, !PT ;  /* 0xffff00002b2b7812 */ /* 0x000fc400078ec0ff */
[----:B------:R-:W-:Y:S01]  /*8060*/  LOP3.LUT R39, R39, 0xffff0000, RZ, 0xc0, !PT ;  /* 0xffff000027277812 */ /* 0x000fe200078ec0ff */
[----:B------:R-:W-:-:S04]  /*8070*/  IMAD.IADD R5, R219, 0x1, R0 ;  /* 0x00000001db057824 */ /* 0x000fc800078e0200 */
[----:B------:R-:W-:-:S05]  /*8080*/  IMAD R0, R5, 0x2, R2 ;  /* 0x0000000205007824 */ /* 0x000fca00078e0202 */
[----:B------:R-:W1:Y:S01]  /*8090*/  LDS.128 R4, [R0+0x20400] ;  /* 0x0204000000047984 */ /* 0x000e620000000c00 */
[C---:B0-----:R-:W-:Y:S01]  /*80a0*/  IMAD.U32 R12, R8.reuse, 0x10000, RZ ;  /* 0x00010000080c7824 */ /* 0x041fe200078e00ff */
[----:B------:R-:W-:Y:S01]  /*80b0*/  LOP3.LUT R8, R8, 0xffff0000, RZ, 0xc0, !PT ;  /* 0xffff000008087812 */ /* 0x000fe200078ec0ff */
[C---:B------:R-:W-:Y:S01]  /*80c0*/  IMAD.U32 R13, R9.reuse, 0x10000, RZ ;  /* 0x00010000090d7824 */ /* 0x040fe200078e00ff */
[----:B------:R-:W-:Y:S01]  /*80d0*/  LOP3.LUT R9, R9, 0xffff0000, RZ, 0xc0, !PT ;  /* 0xffff000009097812 */ /* 0x000fe200078ec0ff */
[C---:B------:R-:W-:Y:S01]  /*80e0*/  IMAD.U32 R14, R10.reuse, 0x10000, RZ ;  /* 0x000100000a0e7824 */ /* 0x040fe200078e00ff */
[----:B------:R-:W-:Y:S01]  /*80f0*/  LOP3.LUT R10, R10, 0xffff0000, RZ, 0xc0, !PT ;  /* 0xffff00000a0a7812 */ /* 0x000fe200078ec0ff */
[C---:B------:R-:W-:Y:S01]  /*8100*/  IMAD.U32 R15, R11.reuse, 0x10000, RZ ;  /* 0x000100000b0f7824 */ /* 0x040fe200078e00ff */
[----:B------:R-:W-:Y:S01]  /*8110*/  LOP3.LUT R11, R11, 0xffff0000, RZ, 0xc0, !PT ;  /* 0xffff00000b0b7812 */ /* 0x000fe200078ec0ff */
[C---:B-1----:R-:W-:Y:S01]  /*8120*/  IMAD.U32 R20, R4.reuse, 0x10000, RZ ;  /* 0x0001000004147824 */ /* 0x042fe200078e00ff */
[----:B------:R-:W-:Y:S01]  /*8130*/  LOP3.LUT R4, R4, 0xffff0000, RZ, 0xc0, !PT ;  /* 0xffff000004047812 */ /* 0x000fe200078ec0ff */
[----:B------:R-:W-:Y:S01]  /*8140*/  IMAD.U32 R24, R6, 0x10000, RZ ;  /* 0x0001000006187824 */ /* 0x000fe200078e00ff */
[----:B------:R-:W-:Y:S01]  /*8150*/  SHF.L.U32 R21, R5, 0x10, RZ ;  /* 0x0000001005157819 */ /* 0x000fe200000006ff */
[-C--:B------:R-:W-:Y:S01]  /*8160*/  FMUL.FTZ R27, R28, R20.reuse ;  /* 0x000000141c1b7220 */ /* 0x080fe20000410000 */
[----:B------:R-:W-:Y:S01]  /*8170*/  FMUL.FTZ R29, R26, R20 ;  /* 0x000000141a1d7220 */ /* 0x000fe20000410000 */
[----:B------:R-:W-:Y:S01]  /*8180*/  FMUL.FTZ R31, R42, R4 ;  /* 0x000000042a1f7220 */ /* 0x000fe20000410000 */
[----:B------:R-:W-:Y:S01]  /*8190*/  LOP3.LUT R6, R6, 0xffff0000, RZ, 0xc0, !PT ;  /* 0xffff000006067812 */ /* 0x000fe200078ec0ff */
[-C--:B------:R-:W-:Y:S01]  /*81a0*/  FFMA.FTZ R27, R26, R12.reuse, -R27 ;  /* 0x0000000c1a1b7223 */ /* 0x080fe2000001081b */
[----:B------:R-:W-:Y:S01]  /*81b0*/  FFMA.FTZ R29, R28, R12, R29 ;  /* 0x0000000c1c1d7223 */ /* 0x000fe2000001001d */
[----:B------:R-:W-:Y:S01]  /*81c0*/  FMUL.FTZ R12, R37, R21 ;  /* 0x00000015250c7220 */ /* 0x000fe20000410000 */
[----:B------:R-:W-:-:S02]  /*81d0*/  IMAD.U32 R28, R44, 0x10000, RZ ;  /* 0x000100002c1c7824 */ /* 0x000fc400078e00ff */
[C---:B------:R-:W-:Y:S01]  /*81e0*/  FMUL.FTZ R20, R35.reuse, R21 ;  /* 0x0000001523147220 */ /* 0x040fe20000410000 */
[----:B------:R-:W-:Y:S02]  /*81f0*/  IMAD.U32 R26, R40, 0x10000, RZ ;  /* 0x00010000281a7824 */ /* 0x000fe400078e00ff */
[----:B------:R-:W-:Y:S01]  /*8200*/  FMUL.FTZ R33, R38, R4 ;  /* 0x0000000426217220 */ /* 0x000fe20000410000 */
[----:B------:R-:W-:Y:S01]  /*8210*/  LOP3.LUT R40, R40, 0xffff0000, RZ, 0xc0, !PT ;  /* 0xffff000028287812 */ /* 0x000fe200078ec0ff */
[-C--:B------:R-:W-:Y:S01]  /*8220*/  FFMA.FTZ R4, R38, R8.reuse, -R31 ;  /* 0x0000000826047223 */ /* 0x080fe2000001081f */
[----:B------:R-:W-:Y:S01]  /*8230*/  LOP3.LUT R44, R44, 0xffff0000, RZ, 0xc0, !PT ;  /* 0xffff00002c2c7812 */ /* 0x000fe200078ec0ff */
[-C--:B------:R-:W-:Y:S01]  /*8240*/  FFMA.FTZ R12, R35, R13.reuse, -R12 ;  /* 0x0000000d230c7223 */ /* 0x080fe2000001080c */
[----:B------:R-:W-:Y:S01]  /*8250*/  FFMA.FTZ R20, R37, R13, R20 ;  /* 0x0000000d25147223 */ /* 0x000fe20000010014 */
[----:B------:R-:W-:Y:S01]  /*8260*/  FFMA.FTZ R8, R42, R8, R33 ;  /* 0x000000082a087223 */ /* 0x000fe20000010021 */
[-C--:B------:R-:W-:Y:S01]  /*8270*/  FMUL.FTZ R13, R28, R24.reuse ;  /* 0x000000181c0d7220 */ /* 0x080fe20000410000 */
[----:B------:R-:W-:Y:S01]  /*8280*/  FMUL.FTZ R21, R26, R24 ;  /* 0x000000181a157220 */ /* 0x000fe20000410000 */
[----:B------:R-:W-:-:S02]  /*8290*/  IMAD.U32 R25, R7, 0x10000, RZ ;  /* 0x0001000007197824 */ /* 0x000fc400078e00ff */
[-C--:B------:R-:W-:Y:S01]  /*82a0*/  FMUL.FTZ R31, R44, R6.reuse ;  /* 0x000000062c1f7220 */ /* 0x080fe20000410000 */
[----:B------:R-:W-:Y:S02]  /*82b0*/  IMAD.U32 R37, R45, 0x10000, RZ ;  /* 0x000100002d257824 */ /* 0x000fe400078e00ff */
[----:B------:R-:W-:Y:S01]  /*82c0*/  FMUL.FTZ R33, R40, R6 ;  /* 0x0000000628217220 */ /* 0x000fe20000410000 */
[----:B------:R-:W-:Y:S02]  /*82d0*/  IMAD.U32 R35, R41, 0x10000, RZ ;  /* 0x0001000029237824 */ /* 0x000fe400078e00ff */
[-C--:B------:R-:W-:Y:S01]  /*82e0*/  FFMA.FTZ R13, R26, R14.reuse, -R13 ;  /* 0x0000000e1a0d7223 */ /* 0x080fe2000001080d */
[----:B------:R-:W-:Y:S01]  /*82f0*/  FFMA.FTZ R21, R28, R14, R21 ;  /* 0x0000000e1c157223 */ /* 0x000fe20000010015 */
[----:B------:R-:W-:Y:S01]  /*8300*/  LOP3.LUT R5, R5, 0xffff0000, RZ, 0xc0, !PT ;  /* 0xffff000005057812 */ /* 0x000fe200078ec0ff */
[-C--:B------:R-:W-:Y:S01]  /*8310*/  FMUL.FTZ R6, R37, R25.reuse ;  /* 0x0000001925067220 */ /* 0x080fe20000410000 */
[----:B------:R-:W-:Y:S01]  /*8320*/  LOP3.LUT R7, R7, 0xffff0000, RZ, 0xc0, !PT ;  /* 0xffff000007077812 */ /* 0x000fe200078ec0ff */
[-C--:B------:R-:W-:Y:S01]  /*8330*/  FFMA.FTZ R14, R40, R10.reuse, -R31 ;  /* 0x0000000a280e7223 */ /* 0x080fe2000001081f */
[----:B------:R-:W-:Y:S01]  /*8340*/  FFMA.FTZ R24, R44, R10, R33 ;  /* 0x0000000a2c187223 */ /* 0x000fe20000010021 */
[----:B------:R-:W-:Y:S01]  /*8350*/  LOP3.LUT R45, R45, 0xffff0000, RZ, 0xc0, !PT ;  /* 0xffff00002d2d7812 */ /* 0x000fe200078ec0ff */
[----:B------:R-:W-:Y:S01]  /*8360*/  FMUL.FTZ R10, R35, R25 ;  /* 0x00000019230a7220 */ /* 0x000fe20000410000 */
[----:B------:R-:W-:Y:S01]  /*8370*/  LOP3.LUT R41, R41, 0xffff0000, RZ, 0xc0, !PT ;  /* 0xffff000029297812 */ /* 0x000fe200078ec0ff */
[----:B------:R-:W-:Y:S01]  /*8380*/  FFMA.FTZ R25, R35, R15, -R6 ;  /* 0x0000000f23197223 */ /* 0x000fe20000010806 */
[----:B------:R-:W-:Y:S01]  /*8390*/  FMUL.FTZ R6, R43, R5 ;  /* 0x000000052b067220 */ /* 0x000fe20000410000 */
[----:B------:R-:W-:Y:S01]  /*83a0*/  FFMA.FTZ R15, R37, R15, R10 ;  /* 0x0000000f250f7223 */ /* 0x000fe2000001000a */
[----:B------:R-:W-:Y:S01]  /*83b0*/  FMUL.FTZ R26, R45, R7 ;  /* 0x000000072d1a7220 */ /* 0x000fe20000410000 */
[----:B------:R-:W-:Y:S01]  /*83c0*/  FMUL.FTZ R10, R39, R5 ;  /* 0x00000005270a7220 */ /* 0x000fe20000410000 */
[----:B------:R-:W-:Y:S01]  /*83d0*/  FMUL.FTZ R28, R41, R7 ;  /* 0x00000007291c7220 */ /* 0x000fe20000410000 */
        /* <DEDUP_REMOVED lines=14> */
.L_x_1028:
[----:B------:R-:W-:Y:S05]  /*84c0*/  BSYNC B0 ;  /* 0x0000000000007941 */ /* 0x000fea0003800000 */
.L_x_1014:
        /* <DEDUP_REMOVED lines=8> */
.L_x_1011:
[----:B------:R-:W-:-:S13]  /*8550*/  ISETP.NE.AND P0, PT, R185, 0x3, PT ;  /* 0x00000003b900780c */ /* 0x000fda0003f05270 */
[----:B------:R-:W-:Y:S05]  /*8560*/  @!P0 BRA `(.L_x_1039) ;  /* 0x0000000000048947 */ /* 0x000fea0003800000 */
[----:B------:R-:W-:Y:S01]  /*8570*/  BPT.TRAP 0x1 ;  /* 0x000000040000795c */ /* 0x000fe20000300000 */
.L_x_1039:
[----:B------:R-:W-:Y:S02]  /*8580*/  LEA R20, R18, R2, 0x3 ;  /* 0x0000000212147211 */ /* 0x000fe400078e18ff */
[----:B------:R-:W-:-:S04]  /*8590*/  SHF.L.U32 R13, R23, 0x1f, RZ ;  /* 0x0000001f170d7819 */ /* 0x000fc800000006ff */
[----:B------:R0:W0:Y:S01]  /*85a0*/  SYNCS.PHASECHK.TRANS64.TRYWAIT P1, [R20+URZ+0x38830], R13 ;  /* 0x0388300d140075a7 */ /* 0x000022000802017f */
[----:B------:R-:W-:Y:S05]  /*85b0*/  @!P0 BRA `(.L_x_1040) ;  /* 0x0000000000048947 */ /* 0x000fea0003800000 */
[----:B------:R-:W-:Y:S01]  /*85c0*/  BPT.TRAP 0x1 ;  /* 0x000000040000795c */ /* 0x000fe20000300000 */
.L_x_1040:
[C---:B--234-:R-:W-:Y:S02]  /*85d0*/  VIADD R0, R2.reuse, 0x22400 ;  /* 0x0002240002007836 */ /* 0x05cfe40000000000 */
[----:B-1----:R-:W-:-:S03]  /*85e0*/  VIADD R4, R2, 0x20400 ;  /* 0x0002040002047836 */ /* 0x002fc60000000000 */
[----:B------:R-:W-:Y:S02]  /*85f0*/  SHF.R.U32.HI R0, RZ, 0x4, R0 ;  /* 0x00000004ff007819 */ /* 0x000fe40000011600 */
[----:B------:R-:W-:Y:S02]  /*8600*/  SHF.R.U32.HI R4, RZ, 0x4, R4 ;  /* 0x00000004ff047819 */ /* 0x000fe40000011604 */
[----:B------:R-:W-:Y:S02]  /*8610*/  LOP3.LUT R0, R0, 0x3fff, RZ, 0xc0, !PT ;  /* 0x00003fff00007812 */ /* 0x000fe400078ec0ff */
[----:B------:R-:W-:Y:S02]  /*8620*/  LOP3.LUT R4, R4, 0x3fff, RZ, 0xc0, !PT ;  /* 0x00003fff04047812 */ /* 0x000fe400078ec0ff */
[----:B------:R-:W-:Y:S01]  /*8630*/  LOP3.LUT R0, R0, 0x10000, RZ, 0xfc, !PT ;  /* 0x0001000000007812 */ /* 0x000fe200078efcff */
[----:B0-----:R-:W-:Y:S06]  /*8640*/  @P1 BRA `(.L_x_1041) ;  /* 0x0000000000081947 */ /* 0x001fec0003800000 */
[----:B------:R-:W0:Y:S02]  /*8650*/  SYNCS.PHASECHK.TRANS64.TRYWAIT P1, [R20+URZ+0x38830], R13 ;  /* 0x0388300d140075a7 */ /* 0x000e24000802017f */
[----:B0-----:R-:W-:Y:S05]  /*8660*/  @!P1 BRA `(.L_x_1042) ;  /* 0x0000010000e09947 */ /* 0x001fea0003800000 */
.L_x_1041:
        /* <DEDUP_REMOVED lines=13> */
[C---:B------:R-:W-:Y:S01]  /*8740*/  IADD3 R14, R10.reuse, 0x4, RZ ;  /* 0x000000040a0e7810 */ /* 0x040fe20007ffe0ff */
[----:B------:R-:W-:Y:S01]  /*8750*/  IMAD.MOV.U32 R7, RZ, RZ, 0x40000040 ;  /* 0x40000040ff077424 */ /* 0x000fe200078e00ff */
[----:B------:R-:W-:Y:S01]  /*8760*/  SHF.L.U32 R3, R3, 0x1f, RZ ;  /* 0x0000001f03037819 */ /* 0x000fe200000006ff */
[----:B------:R-:W-:Y:S01]  /*8770*/  IMAD.MOV.U32 R15, RZ, RZ, 0x40000040 ;  /* 0x40000040ff0f7424 */ /* 0x000fe200078e00ff */
[----:B------:R-:W-:Y:S01]  /*8780*/  BSSY B0, `(.L_x_1043) ;  /* 0x0000020000007945 */ /* 0x000fe20003800000 */
[----:B------:R-:W-:-:S02]  /*8790*/  VIADD R10, R10, 0x6 ;  /* 0x000000060a0a7836 */ /* 0x000fc40000000000 */
[----:B------:R-:W-:Y:S02]  /*87a0*/  IMAD.MOV.U32 R9, RZ, RZ, 0x40000040 ;  /* 0x40000040ff097424 */ /* 0x000fe400078e00ff */
[----:B------:R-:W-:Y:S02]  /*87b0*/  IMAD.MOV.U32 R11, RZ, RZ, 0x40000040 ;  /* 0x40000040ff0b7424 */ /* 0x000fe400078e00ff */
[----:B------:R-:W-:Y:S01]  /*87c0*/  HGMMA.64x64x16.F32.BF16 R24, gdesc[UR4], RZ, !UPT, gsb0 ;  /* 0x00e00000041879f0 */ /* 0x000fe2000c0018ff */
        /* <DEDUP_REMOVED lines=8> */
[----:B------:R-:W-:-:S07]  /*8850*/  WARPGROUP.ARRIVE ;  /* 0x00000000000079c5 */ /* 0x000fce0000000000 */
        /* <DEDUP_REMOVED lines=16> */
[----:B------:R-:W1:Y:S02]  /*8960*/  SYNCS.PHASECHK.TRANS64.TRYWAIT P1, [R2+URZ+0x38810], R3 ;  /* 0x03881003020075a7 */ /* 0x000e64000802017f */
[----:B-1----:R-:W-:Y:S05]  /*8970*/  @!P1 BRA `(.L_x_1044) ;  /* 0x0000010000309947 */ /* 0x002fea0003800000 */
.L_x_1205:
[----:B------:R-:W-:Y:S05]  /*8980*/  BSYNC B0 ;  /* 0x0000000000007941 */ /* 0x000fea0003800000 */
.L_x_1043:
[----:B------:R-:W-:Y:S05]  /*8990*/  @!P0 BRA `(.L_x_1045) ;  /* 0x0000000000048947 */ /* 0x000fea0003800000 */
[----:B------:R-:W-:Y:S01]  /*89a0*/  BPT.TRAP 0x1 ;  /* 0x000000040000795c */ /* 0x000fe20000300000 */
.L_x_1045:
[----:B------:R2:W3:Y:S01]  /*89b0*/  SYNCS.PHASECHK.TRANS64.TRYWAIT P1, [R20+URZ+0x38850], R13 ;  /* 0x0388500d140075a7 */ /* 0x0004e2000802017f */
[----:B------:R-:W-:Y:S05]  /*89c0*/  @!P0 BRA `(.L_x_1046) ;  /* 0x0000000000048947 */ /* 0x000fea0003800000 */
[----:B------:R-:W-:Y:S01]  /*89d0*/  BPT.TRAP 0x1 ;  /* 0x000000040000795c */ /* 0x000fe20000300000 */
.L_x_1046:
[C---:B-1----:R-:W-:Y:S01]  /*89e0*/  VIADD R3, R2.reuse, 0x400 ;  /* 0x0000040002037836 */ /* 0x042fe20000000000 */
[----:B------:R-:W-:Y:S01]  /*89f0*/  BSSY B0, `(.L_x_1047) ;  /* 0x000000a000007945 */ /* 0x000fe20003800000 */
[----:B------:R-:W-:-:S03]  /*8a00*/  VIADD R10, R2, 0x26400 ;  /* 0x00026400020a7836 */ /* 0x000fc60000000000 */
[----:B------:R-:W-:Y:S02]  /*8a10*/  SHF.R.U32.HI R3, RZ, 0x4, R3 ;  /* 0x00000004ff037819 */ /* 0x000fe40000011603 */
[----:B------:R-:W-:Y:S02]  /*8a20*/  SHF.R.U32.HI R10, RZ, 0x4, R10 ;  /* 0x00000004ff0a7819 */ /* 0x000fe4000001160a */
[----:B------:R-:W-:Y:S02]  /*8a30*/  LOP3.LUT R3, R3, 0x3fff, RZ, 0xc0, !PT ;  /* 0x00003fff03037812 */ /* 0x000fe400078ec0ff */
[----:B------:R-:W-:Y:S02]  /*8a40*/  LOP3.LUT R11, R10, 0x3fff, RZ, 0xc0, !PT ;  /* 0x00003fff0a0b7812 */ /* 0x000fe400078ec0ff */
[----:B------:R-:W-:Y:S01]  /*8a50*/  LOP3.LUT R10, R3, 0x10000, RZ, 0xfc, !PT ;  /* 0x00010000030a7812 */ /* 0x000fe200078efcff */
[----:B---3--:R-:W-:Y:S06]  /*8a60*/  @P1 BRA `(.L_x_1048) ;  /* 0x0000000000081947 */ /* 0x008fec0003800000 */
[----:B------:R-:W1:Y:S02]  /*8a70*/  SYNCS.PHASECHK.TRANS64.TRYWAIT P1, [R20+URZ+0x38850], R13 ;  /* 0x0388500d140075a7 */ /* 0x000e64000802017f */
[----:B-1----:R-:W-:Y:S05]  /*8a80*/  @!P1 BRA `(.L_x_1049) ;  /* 0x0000010000009947 */ /* 0x002fea0003800000 */
.L_x_1048:
[----:B------:R-:W-:Y:S05]  /*8a90*/  BSYNC B0 ;  /* 0x0000000000007941 */ /* 0x000fea0003800000 */
.L_x_1047:
[----:B------:R-:W-:Y:S01]  /*8aa0*/  LOP3.LUT R3, R11, 0x10000, RZ, 0xfc, !PT ;  /* 0x000100000b037812 */ /* 0x000fe200078efcff */
[----:B------:R-:W-:Y:S01]  /*8ab0*/  IMAD R12, R18, 0x1000, R10 ;  /* 0x00001000120c7824 */ /* 0x000fe200078e020a */
[----:B------:R-:W-:Y:S01]  /*8ac0*/  MOV R15, 0x40000040 ;  /* 0x40000040000f7802 */ /* 0x000fe20000000f00 */
[----:B012---:R-:W-:Y:S01]  /*8ad0*/  IMAD.MOV.U32 R13, RZ, RZ, 0x40000040 ;  /* 0x40000040ff0d7424 */ /* 0x007fe200078e00ff */
[----:B------:R-:W-:Y:S05]  /*8ae0*/  WARPSYNC.ALL ;  /* 0x0000000000007948 */ /* 0x000fea0003800000 */
[----:B------:R-:W-:Y:S01]  /*8af0*/  IMAD.MOV.U32 R14, RZ, RZ, R3 ;  /* 0x000000ffff0e7224 */ /* 0x000fe200078e0003 */
[----:B------:R-:W-:Y:S01]  /*8b00*/  R2UR UR5, R15 ;  /* 0x000000000f0572ca */ /* 0x000fe200000e0000 */
[----:B------:R-:W-:Y:S01]  /*8b10*/  WARPGROUP.ARRIVE ;  /* 0x00000000000079c5 */ /* 0x000fe20000000000 */
[----:B------:R-:W-:Y:S01]  /*8b20*/  R2UR UR6, R12 ;  /* 0x000000000c0672ca */ /* 0x000fe200000e0000 */
[----:B------:R-:W-:Y:S01]  /*8b30*/  VIADD R58, R3, 0x2 ;  /* 0x00000002033a7836 */ /* 0x000fe20000000000 */
[----:B------:R-:W-:Y:S01]  /*8b40*/  R2UR UR4, R14 ;  /* 0x000000000e0472ca */ /* 0x000fe200000e0000 */
[C---:B------:R-:W-:Y:S01]  /*8b50*/  VIADD R14, R12.reuse, 0x2 ;  /* 0x000000020c0e7836 */ /* 0x040fe20000000000 */
[----:B------:R-:W-:Y:S01]  /*8b60*/  R2UR UR7, R13 ;  /* 0x000000000d0772ca */ /* 0x000fe200000e0000 */
[----:B------:R-:W-:Y:S01]  /*8b70*/  IMAD.MOV.U32 R59, RZ, RZ, 0x40000040 ;  /* 0x40000040ff3b7424 */ /* 0x000fe200078e00ff */
[----:B------:R-:W0:Y:S01]  /*8b80*/  S2R R21, SR_TID.X ;  /* 0x0000000000157919 */ /* 0x000e220000002100 */
[----:B------:R-:W-:Y:S01]  /*8b90*/  IMAD.MOV.U32 R15, RZ, RZ, 0x40000040 ;  /* 0x40000040ff0f7424 */ /* 0x000fe200078e00ff */
[----:B------:R-:W-:Y:S01]  /*8ba0*/  BSSY B0, `(.L_x_1050) ;  /* 0x0000637000007945 */ /* 0x000fe20003800000 */
[----:B------:R-:W-:Y:S01]  /*8bb0*/  VIADD R62, R12, 0x800 ;  /* 0x000008000c3e7836 */ /* 0x000fe20000000000 */
[----:B------:R-:W1:Y:S01]  /*8bc0*/  S2R R64, SR_TID.X ;  /* 0x0000000000407919 */ /* 0x000e620000002100 */
[----:B------:R-:W-:-:S02]  /*8bd0*/  VIADD R60, R3, 0x800 ;  /* 0x00000800033c7836 */ /* 0x000fc40000000000 */
[----:B------:R-:W-:Y:S02]  /*8be0*/  IMAD.MOV.U32 R61, RZ, RZ, 0x40000040 ;  /* 0x40000040ff3d7424 */ /* 0x000fe400078e00ff */
[----:B------:R-:W-:Y:S02]  /*8bf0*/  IMAD.MOV.U32 R63, RZ, RZ, 0x40000040 ;  /* 0x40000040ff3f7424 */ /* 0x000fe400078e00ff */
[----:B------:R-:W-:Y:S01]  /*8c00*/  HGMMA.64x64x16.F32.BF16 R24, gdesc[UR4], R24, gsb0 ;  /* 0x00e00000041879f0 */ /* 0x000fe20008001818 */
[----:B------:R-:W-:Y:S01]  /*8c10*/  R2UR UR4, R58 ;  /* 0x000000003a0472ca */ /* 0x000fe200000e0000 */
[----:B------:R-:W-:Y:S01]  /*8c20*/  VIADD R58, R3, 0x4 ;  /* 0x00000004033a7836 */ /* 0x000fe20000000000 */
[----:B------:R-:W-:Y:S01]  /*8c30*/  R2UR UR5, R59 ;  /* 0x000000003b0572ca */ /* 0x000fe200000e0000 */
[----:B------:R-:W-:Y:S01]  /*8c40*/  IMAD.MOV.U32 R59, RZ, RZ, 0x40000040 ;  /* 0x40000040ff3b7424 */ /* 0x000fe200078e00ff */
[----:B------:R-:W-:Y:S01]  /*8c50*/  R2UR UR6, R14 ;  /* 0x000000000e0672ca */ /* 0x000fe200000e0000 */
[----:B------:R-:W-:Y:S01]  /*8c60*/  VIADD R14, R12, 0x4 ;  /* 0x000000040c0e7836 */ /* 0x000fe20000000000 */
[----:B------:R-:W-:Y:S01]  /*8c70*/  R2UR UR7, R15 ;  /* 0x000000000f0772ca */ /* 0x000fe200000e0000 */
[----:B------:R-:W-:Y:S01]  /*8c80*/  IMAD.MOV.U32 R15, RZ, RZ, 0x40000040 ;  /* 0x40000040ff0f7424 */ /* 0x000fe200078e00ff */
[----:B0-----:R-:W-:-:S02]  /*8c90*/  SHF.R.U32.HI R21, RZ, 0x7, R21 ;  /* 0x00000007ff157819 */ /* 0x001fc40000011615 */
[----:B-1----:R-:W-:-:S03]  /*8ca0*/  LOP3.LUT R64, R64, 0x7f, RZ, 0xc0, !PT ;  /* 0x0000007f40407812 */ /* 0x002fc600078ec0ff */
[----:B------:R0:W1:Y:S02]  /*8cb0*/  SHFL.IDX PT, R11, R21, RZ, 0x1f ;  /* 0x00001fff150b7589 */ /* 0x00006400000e0000 */
[----:B0-----:R-:W-:Y:S01]  /*8cc0*/  IMAD.MOV.U32 R21, RZ, RZ, 0x4 ;  /* 0x00000004ff157424 */ /* 0x001fe200078e00ff */
[----:B-1----:R-:W-:-:S04]  /*8cd0*/  ISETP.GT.AND P1, PT, R11, 0x7f, PT ;  /* 0x0000007f0b00780c */ /* 0x002fc80003f24270 */
[----:B------:R-:W-:Y:S02]  /*8ce0*/  SEL R11, RZ, 0x2, !P1 ;  /* 0x00000002ff0b7807 */ /* 0x000fe40004800000 */
[C---:B------:R-:W-:Y:S02]  /*8cf0*/  SEL R13, R21.reuse, 0x2, P1 ;  /* 0x00000002150d7807 */ /* 0x040fe40000800000 */
[----:B------:R-:W-:Y:S01]  /*8d00*/  SEL R21, R21, 0x6, !P1 ;  /* 0x0000000615157807 */ /* 0x000fe20004800000 */
[----:B------:R-:W-:Y:S02]  /*8d10*/  WARPGROUP.DEPBAR.LE gsb0, 0x0 ;  /* 0x00008000000079c5 */ /* 0x000fe40000010000 */
[----:B------:R-:W-:-:S06]  /*8d20*/  WARPGROUP.ARRIVE ;  /* 0x00000000000079c5 */ /* 0x000fcc0000000000 */
[----:B------:R-:W-:Y:S01]  /*8d30*/  HGMMA.64x64x16.F32.BF16 R24, gdesc[UR4], R24, gsb0 ;  /* 0x00e00000041879f0 */ /* 0x000fe20008001818 */
[----:B------:R-:W-:Y:S01]  /*8d40*/  R2UR UR4, R58 ;  /* 0x000000003a0472ca */ /* 0x000fe200000e0000 */
[----:B------:R-:W-:Y:S01]  /*8d50*/  VIADD R58, R3, 0x6 ;  /* 0x00000006033a7836 */ /* 0x000fe20000000000 */
[----:B------:R-:W-:Y:S01]  /*8d60*/  R2UR UR5, R59 ;  /* 0x000000003b0572ca */ /* 0x000fe200000e0000 */
[----:B------:R-:W-:Y:S01]  /*8d70*/  IMAD.MOV.U32 R59, RZ, RZ, 0x40000040 ;  /* 0x40000040ff3b7424 */ /* 0x000fe200078e00ff */
[----:B------:R-:W-:Y:S02]  /*8d80*/  R2UR UR6, R14 ;  /* 0x000000000e0672ca */ /* 0x000fe400000e0000 */
[----:B------:R-:W-:Y:S01]  /*8d90*/  R2UR UR7, R15 ;  /* 0x000000000f0772ca */ /* 0x000fe200000e0000 */
[----:B------:R-:W-:Y:S01]  /*8da0*/  IMAD.MOV.U32 R15, RZ, RZ, 0x40000040 ;  /* 0x40000040ff0f7424 */ /* 0x000fe200078e00ff */
[----:B------:R-:W-:Y:S01]  /*8db0*/  IADD3 R14, R12, 0x6, RZ ;  /* 0x000000060c0e7810 */ /* 0x000fe20007ffe0ff */
[----:B------:R-:W-:-:S02]  /*8dc0*/  WARPGROUP.DEPBAR.LE gsb0, 0x0 ;  /* 0x00008000000079c5 */ /* 0x000fc40000010000 */
[----:B------:R-:W-:-:S08]  /*8dd0*/  WARPGROUP.ARRIVE ;  /* 0x00000000000079c5 */ /* 0x000fd00000000000 */
        /* <DEDUP_REMOVED lines=9> */
[----:B------:R-:W-:Y:S02]  /*8e70*/  WARPGROUP.DEPBAR.LE gsb0, 0x0 ;  /* 0x00008000000079c5 */ /* 0x000fe40000010000 */
[----:B------:R-:W-:-:S09]  /*8e80*/  WARPGROUP.ARRIVE ;  /* 0x00000000000079c5 */ /* 0x000fd20000000000 */
        /* <DEDUP_REMOVED lines=12> */
[----:B------:R-:W-:Y:S02]  /*8f50*/  R2UR UR4, R58 ;  /* 0x000000003a0472ca */ /* 0x000fe400000e0000 */
[----:B------:R-:W-:Y:S01]  /*8f60*/  R2UR UR5, R59 ;  /* 0x000000003b0572ca */ /* 0x000fe200000e0000 */
[----:B------:R-:W-:Y:S01]  /*8f70*/  IMAD.MOV.U32 R59, RZ, RZ, 0x40000040 ;  /* 0x40000040ff3b7424 */ /* 0x000fe200078e00ff */
[----:B------:R-:W-:Y:S01]  /*8f80*/  R2UR UR6, R14 ;  /* 0x000000000e0672ca */ /* 0x000fe200000e0000 */
[----:B------:R-:W-:Y:S01]  /*8f90*/  VIADD R14, R12, 0x204 ;  /* 0x000002040c0e7836 */ /* 0x000fe20000000000 */
        /* <DEDUP_REMOVED lines=23> */
[----:B------:R-:W-:Y:S02]  /*9110*/  R2UR UR7, R15 ;  /* 0x000000000f0772ca */ /* 0x000fe400000e0000 */
[----:B------:R-:W-:Y:S01]  /*9120*/  MOV R15, 0x40000040 ;  /* 0x40000040000f7802 */ /* 0x000fe20000000f00 */
        /* <DEDUP_REMOVED lines=27> */
[----:B------:R-:W-:Y:S02]  /*92e0*/  R2UR UR5, R59 ;  /* 0x000000003b0572ca */ /* 0x000fe400000e0000 */
[----:B------:R-:W-:Y:S01]  /*92f0*/  R2UR UR6, R14 ;  /* 0x000000000e0672ca */ /* 0x000fe200000e0000 */
[----:B------:R-:W-:Y:S01]  /*9300*/  VIADD R14, R12, 0x406 ;  /* 0x000004060c0e7836 */ /* 0x000fe20000000000 */
[----:B------:R-:W-:Y:S01]  /*9310*/  R2UR UR7, R15 ;  /* 0x000000000f0772ca */ /* 0x000fe200000e0000 */
[----:B------:R-:W-:Y:S01]  /*9320*/  IMAD.MOV.U32 R15, RZ, RZ, 0x40000040 ;  /* 0x40000040ff0f7424 */ /* 0x000fe200078e00ff */
        /* <DEDUP_REMOVED lines=49> */
[----:B------:R-:W-:Y:S01]  /*9640*/  IMAD.IADD R58, R11, 0x1, R62 ;  /* 0x000000010b3a7824 */ /* 0x000fe200078e023e */
[----:B------:R-:W-:Y:S02]  /*9650*/  R2UR UR5, R59 ;  /* 0x000000003b0572ca */ /* 0x000fe400000e0000 */
[----:B------:R-:W-:Y:S01]  /*9660*/  R2UR UR6, R14 ;  /* 0x000000000e0672ca */ /* 0x000fe200000e0000 */
[----:B------:R-:W-:Y:S01]  /*9670*/  IMAD.IADD R14, R11, 0x1, R60 ;  /* 0x000000010b0e7824 */ /* 0x000fe200078e023c */
[----:B------:R-:W-:Y:S01]  /*9680*/  R2UR UR7, R15 ;  /* 0x000000000f0772ca */ /* 0x000fe200000e0000 */
[----:B------:R-:W-:Y:S01]  /*9690*/  IMAD.MOV.U32 R15, RZ, RZ, 0x40000040 ;  /* 0x40000040ff0f7424 */ /* 0x000fe200078e00ff */
[----:B------:R-:W-:Y:S01]  /*96a0*/  MOV R59, 0x40000040 ;  /* 0x40000040003b7802 */ /* 0x000fe20000000f00 */
[----:B------:R-:W-:-:S02]  /*96b0*/  WARPGROUP.DEPBAR.LE gsb0, 0x0 ;  /* 0x00008000000079c5 */ /* 0x000fc40000010000 */
[----:B------:R-:W-:-:S08]  /*96c0*/  WARPGROUP.ARRIVE ;  /* 0x00000000000079c5 */ /* 0x000fd00000000000 */
[----:B------:R-:W-:Y:S01]  /*96d0*/  HGMMA.64x64x16.F32.BF16 R24, gdesc[UR4], R24, gsb0 ;  /* 0x00e00000041879f0 */ /* 0x000fe20008001818 */
[----:B------:R-:W-:Y:S01]  /*96e0*/  R2UR UR6, R58 ;  /* 0x000000003a0672ca */ /* 0x000fe200000e0000 */
[--C-:B------:R-:W-:Y:S01]  /*96f0*/  IMAD.IADD R58, R62, 0x1, R13.reuse ;  /* 0x000000013e3a7824 */ /* 0x100fe200078e020d */
[----:B------:R-:W-:Y:S01]  /*9700*/  R2UR UR7, R59 ;  /* 0x000000003b0772ca */ /* 0x000fe200000e0000 */
[----:B------:R-:W-:Y:S01]  /*9710*/  IMAD.MOV.U32 R59, RZ, RZ, 0x40000040 ;  /* 0x40000040ff3b7424 */ /* 0x000fe200078e00ff */
[----:B------:R-:W-:Y:S01]  /*9720*/  R2UR UR4, R14 ;  /* 0x000000000e0472ca */ /* 0x000fe200000e0000 */
[----:B------:R-:W-:Y:S01]  /*9730*/  IMAD.IADD R14, R60, 0x1, R13 ;  /* 0x000000013c0e7824 */ /* 0x000fe200078e020d */
[----:B------:R-:W-:Y:S01]  /*9740*/  R2UR UR5, R15 ;  /* 0x000000000f0572ca */ /* 0x000fe200000e0000 */
[----:B------:R-:W-:Y:S01]  /*9750*/  IMAD.MOV.U32 R15, RZ, RZ, 0x40000040 ;  /* 0x40000040ff0f7424 */ /* 0x000fe200078e00ff */
[----:B------:R-:W-:Y:S02]  /*9760*/  WARPGROUP.DEPBAR.LE gsb0, 0x0 ;  /* 0x00008000000079c5 */ /* 0x000fe40000010000 */
[----:B------:R-:W-:-:S09]  /*9770*/  WARPGROUP.ARRIVE ;  /* 0x00000000000079c5 */ /* 0x000fd20000000000 */
        /* <DEDUP_REMOVED lines=15> */
[----:B------:R-:W-:Y:S02]  /*9870*/  R2UR UR6, R58 ;  /* 0x000000003a0672ca */ /* 0x000fe400000e0000 */
[----:B------:R-:W-:Y:S01]  /*9880*/  R2UR UR7, R59 ;  /* 0x000000003b0772ca */ /* 0x000fe200000e0000 */
[----:B------:R-:W-:Y:S01]  /*9890*/  IMAD.MOV.U32 R59, RZ, RZ, 0x40000040 ;  /* 0x40000040ff3b7424 */ /* 0x000fe200078e00ff */
[----:B------:R-:W-:Y:S02]  /*98a0*/  MOV R14, 0x28 ;  /* 0x00000028000e7802 */ /* 0x000fe40000000f00 */
[----:B------:R-:W-:-:S02]  /*98b0*/  SEL R15, R15, 0x980, P1 ;  /* 0x000009800f0f7807 */ /* 0x000fc40000800000 */
[----:B------:R-:W-:Y:S02]  /*98c0*/  SEL R14, R14, 0x26, P1 ;  /* 0x000000260e0e7807 */ /* 0x000fe40000800000 */
[----:B------:R-:W-:Y:S02]  /*98d0*/  LOP3.LUT R15, R15, 0xa00, RZ, 0xc0, !PT ;  /* 0x00000a000f0f7812 */ /* 0x000fe400078ec0ff */
[----:B------:R-:W-:-:S04]  /*98e0*/  LOP3.LUT R14, R14, 0x6, RZ, 0xc0, !PT ;  /* 0x000000060e0e7812 */ /* 0x000fc800078ec0ff */
[CC--:B------:R-:W-:Y:S02]  /*98f0*/  IADD3 R58, R14.reuse, R15.reuse, R3 ;  /* 0x0000000f0e3a7210 */ /* 0x0c0fe40007ffe003 */
[----:B------:R-:W-:Y:S01]  /*9900*/  IADD3 R14, R14, R15, R12 ;  /* 0x0000000f0e0e7210 */ /* 0x000fe20007ffe00c */
[----:B------:R-:W-:Y:S01]  /*9910*/  IMAD.MOV.U32 R15, RZ, RZ, 0x40000040 ;  /* 0x40000040ff0f7424 */ /* 0x000fe200078e00ff */
[----:B------:R-:W-:Y:S02]  /*9920*/  WARPGROUP.DEPBAR.LE gsb0, 0x0 ;  /* 0x00008000000079c5 */ /* 0x000fe40000010000 */
[----:B------:R-:W-:-:S06]  /*9930*/  WARPGROUP.ARRIVE ;  /* 0x00000000000079c5 */ /* 0x000fcc0000000000 */
        /* <DEDUP_REMOVED lines=8> */
[C---:B------:R-:W-:Y:S02]  /*99c0*/  IMAD.IADD R62, R11.reuse, 0x1, R58 ;  /* 0x000000010b3e7824 */ /* 0x040fe400078e023a */
[----:B------:R-:W-:-:S02]  /*99d0*/  IMAD.IADD R60, R11, 0x1, R14 ;  /* 0x000000010b3c7824 */ /* 0x000fc400078e020e */
[----:B------:R-:W-:Y:S01]  /*99e0*/  IMAD.MOV.U32 R15, RZ, RZ, 0x40000040 ;  /* 0x40000040ff0f7424 */ /* 0x000fe200078e00ff */
[----:B------:R-:W-:Y:S02]  /*99f0*/  WARPGROUP.DEPBAR.LE gsb0, 0x0 ;  /* 0x00008000000079c5 */ /* 0x000fe40000010000 */
[----:B------:R-:W-:-:S06]  /*9a00*/  WARPGROUP.ARRIVE ;  /* 0x00000000000079c5 */ /* 0x000fcc0000000000 */
        /* <DEDUP_REMOVED lines=9> */
[----:B------:R-:W-:Y:S01]  /*9aa0*/  IADD3 R62, R13, R58, RZ ;  /* 0x0000003a0d3e7210 */ /* 0x000fe20007ffe0ff */
[----:B------:R-:W-:Y:S01]  /*9ab0*/  IMAD.IADD R58, R21, 0x1, R58 ;  /* 0x00000001153a7824 */ /* 0x000fe200078e023a */
[----:B------:R-:W-:-:S02]  /*9ac0*/  WARPGROUP.DEPBAR.LE gsb0, 0x0 ;  /* 0x00008000000079c5 */ /* 0x000fc40000010000 */
[----:B------:R-:W-:-:S07]  /*9ad0*/  WARPGROUP.ARRIVE ;  /* 0x00000000000079c5 */ /* 0x000fce0000000000 */
[----:B------:R-:W-:Y:S01]  /*9ae0*/  HGMMA.64x64x16.F32.BF16 R24, gdesc[UR4], R24, gsb0 ;  /* 0x00e00000041879f0 */ /* 0x000fe20008001818 */
[----:B------:R-:W-:Y:S02]  /*9af0*/  R2UR UR4, R60 ;  /* 0x000000003c0472ca */ /* 0x000fe400000e0000 */
[----:B------:R-:W-:Y:S01]  /*9b00*/  R2UR UR5, R61 ;  /* 0x000000003d0572ca */ /* 0x000fe200000e0000 */
[----:B------:R-:W-:Y:S01]  /*9b10*/  IMAD.MOV.U32 R61, RZ, RZ, 0x40000040 ;  /* 0x40000040ff3d7424 */ /* 0x000fe200078e00ff */
[----:B------:R-:W-:Y:S02]  /*9b20*/  R2UR UR6, R62 ;  /* 0x000000003e0672ca */ /* 0x000fe400000e0000 */
[----:B------:R-:W-:Y:S01]  /*9b30*/  R2UR UR7, R63 ;  /* 0x000000003f0772ca */ /* 0x000fe200000e0000 */
[----:B------:R-:W-:Y:S01]  /*9b40*/  IMAD.MOV.U32 R63, RZ, RZ, 0x40000040 ;  /* 0x40000040ff3f7424 */ /* 0x000fe200078e00ff */
[----:B------:R-:W-:Y:S02]  /*9b50*/  WARPGROUP.DEPBAR.LE gsb0, 0x0 ;  /* 0x00008000000079c5 */ /* 0x000fe40000010000 */
[----:B------:R-:W-:-:S09]  /*9b60*/  WARPGROUP.ARRIVE ;  /* 0x00000000000079c5 */ /* 0x000fd20000000000 */
[----:B------:R-:W-:Y:S01]  /*9b70*/  HGMMA.64x64x16.F32.BF16 R24, gdesc[UR4], R24, gsb0 ;  /* 0x00e00000041879f0 */ /* 0x000fe20008001818 */
[----:B------:R-:W-:Y:S01]  /*9b80*/  R2UR UR4, R14 ;  /* 0x000000000e0472ca */ /* 0x000fe200000e0000 */
[----:B------:R-:W-:Y:S01]  /*9b90*/  IMAD.MOV.U32 R14, RZ, RZ, 0x30 ;  /* 0x00000030ff0e7424 */ /* 0x000fe200078e00ff */
[----:B------:R-:W-:Y:S01]  /*9ba0*/  R2UR UR5, R15 ;  /* 0x000000000f0572ca */ /* 0x000fe200000e0000 */
[----:B------:R-:W-:Y:S01]  /*9bb0*/  IMAD.MOV.U32 R15, RZ, RZ, 0xc00 ;  /* 0x00000c00ff0f7424 */ /* 0x000fe200078e00ff */
[----:B------:R-:W-:Y:S02]  /*9bc0*/  R2UR UR6, R58 ;  /* 0x000000003a0672ca */ /* 0x000fe400000e0000 */
[----:B------:R-:W-:Y:S01]  /*9bd0*/  R2UR UR7, R59 ;  /* 0x000000003b0772ca */ /* 0x000fe200000e0000 */
[----:B------:R-:W-:Y:S01]  /*9be0*/  IMAD.MOV.U32 R59, RZ, RZ, 0x40000040 ;  /* 0x40000040ff3b7424 */ /* 0x000fe200078e00ff */
[----:B------:R-:W-:Y:S02]  /*9bf0*/  SEL R14, R14, 0x2e, P1 ;  /* 0x0000002e0e0e7807 */ /* 0x000fe40000800000 */
[----:B------:R-:W-:-:S02]  /*9c00*/  SEL R15, R15, 0xb80, P1 ;  /* 0x00000b800f0f7807 */ /* 0x000fc40000800000 */
        /* <DEDUP_REMOVED lines=13> */
[----:B------:R-:W-:Y:S01]  /*9ce0*/  IMAD.IADD R62, R11, 0x1, R58 ;  /* 0x000000010b3e7824 */ /* 0x000fe200078e023a */
[----:B------:R-:W-:Y:S01]  /*9cf0*/  R2UR UR7, R15 ;  /* 0x000000000f0772ca */ /* 0x000fe200000e0000 */
[----:B------:R-:W-:Y:S01]  /*9d00*/  IMAD.MOV.U32 R15, RZ, RZ, 0x40000040 ;  /* 0x40000040ff0f7424 */ /* 0x000fe200078e00ff */
[----:B------:R-:W-:-:S05]  /*9d10*/  IADD3 R14, R3, 0xc00, RZ ;  /* 0x00000c00030e7810 */ /* 0x000fca0007ffe0ff */
[----:B------:R-:W-:Y:S01]  /*9d20*/  IMAD.IADD R60, R11, 0x1, R14 ;  /* 0x000000010b3c7824 */ /* 0x000fe200078e020e */
[----:B------:R-:W-:Y:S02]  /*9d30*/  WARPGROUP.DEPBAR.LE gsb0, 0x0 ;  /* 0x00008000000079c5 */ /* 0x000fe40000010000 */
[----:B------:R-:W-:-:S06]  /*9d40*/  WARPGROUP.ARRIVE ;  /* 0x00000000000079c5 */ /* 0x000fcc0000000000 */
[----:B------:R-:W-:Y:S01]  /*9d50*/  HGMMA.64x64x16.F32.BF16 R24, gdesc[UR4], R24, gsb0 ;  /* 0x00e00000041879f0 */ /* 0x000fe20008001818 */
[----:B------:R-:W-:Y:S01]  /*9d60*/  R2UR UR4, R60 ;  /* 0x000000003c0472ca */ /* 0x000fe200000e0000 */
[----:B------:R-:W-:Y:S01]  /*9d70*/  IMAD.IADD R60, R13, 0x1, R14 ;  /* 0x000000010d3c7824 */ /* 0x000fe200078e020e */
[----:B------:R-:W-:Y:S01]  /*9d80*/  R2UR UR5, R61 ;  /* 0x000000003d0572ca */ /* 0x000fe200000e0000 */
[----:B------:R-:W-:Y:S01]  /*9d90*/  IMAD.MOV.U32 R61, RZ, RZ, 0x40000040 ;  /* 0x40000040ff3d7424 */ /* 0x000fe200078e00ff */
[----:B------:R-:W-:Y:S01]  /*9da0*/  R2UR UR6, R62 ;  /* 0x000000003e0672ca */ /* 0x000fe200000e0000 */
[----:B------:R-:W-:Y:S01]  /*9db0*/  IMAD.IADD R62, R13, 0x1, R58 ;  /* 0x000000010d3e7824 */ /* 0x000fe200078e023a */
[----:B------:R-:W-:Y:S01]  /*9dc0*/  R2UR UR7, R63 ;  /* 0x000000003f0772ca */ /* 0x000fe200000e0000 */
[----:B------:R-:W-:Y:S01]  /*9dd0*/  IMAD.MOV.U32 R63, RZ, RZ, 0x40000040 ;  /* 0x40000040ff3f7424 */ /* 0x000fe200078e00ff */
[C---:B------:R-:W-:Y:S01]  /*9de0*/  IADD3 R58, R21.reuse, R58, RZ ;  /* 0x0000003a153a7210 */ /* 0x040fe20007ffe0ff */
[----:B------:R-:W-:Y:S01]  /*9df0*/  IMAD.IADD R14, R21, 0x1, R14 ;  /* 0x00000001150e7824 */ /* 0x000fe200078e020e */
[----:B------:R-:W-:-:S02]  /*9e00*/  WARPGROUP.DEPBAR.LE gsb0, 0x0 ;  /* 0x00008000000079c5 */ /* 0x000fc40000010000 */
[----:B------:R-:W-:-:S07]  /*9e10*/  WARPGROUP.ARRIVE ;  /* 0x00000000000079c5 */ /* 0x000fce0000000000 */
[----:B------:R-:W-:Y:S01]  /*9e20*/  HGMMA.64x64x16.F32.BF16 R24, gdesc[UR4], R24, gsb0 ;  /* 0x00e00000041879f0 */ /* 0x000fe20008001818 */
[----:B------:R-:W-:Y:S01]  /*9e30*/  R2UR UR4, R60 ;  /* 0x000000003c0472ca */ /* 0x000fe200000e0000 */
[----:B------:R-:W-:Y:S01]  /*9e40*/  VIADD R60, R12, 0xe00 ;  /* 0x00000e000c3c7836 */ /* 0x000fe20000000000 */
[----:B------:R-:W-:Y:S02]  /*9e50*/  R2UR UR5, R61 ;  /* 0x000000003d0572ca */ /* 0x000fe400000e0000 */
[----:B------:R-:W-:Y:S01]  /*9e60*/  R2UR UR6, R62 ;  /* 0x000000003e0672ca */ /* 0x000fe200000e0000 */
[----:B------:R-:W-:Y:S01]  /*9e70*/  IMAD.IADD R62, R11, 0x1, R60 ;  /* 0x000000010b3e7824 */ /* 0x000fe200078e023c */
[----:B------:R-:W-:Y:S02]  /*9e80*/  R2UR UR7, R63 ;  /* 0x000000003f0772ca */ /* 0x000fe400000e0000 */
[----:B------:R-:W-:Y:S01]  /*9e90*/  MOV R63, 0x40000040 ;  /* 0x40000040003f7802 */ /* 0x000fe20000000f00 */
[----:B------:R-:W-:-:S02]  /*9ea0*/  WARPGROUP.DEPBAR.LE gsb0, 0x0 ;  /* 0x00008000000079c5 */ /* 0x000fc40000010000 */
[----:B------:R-:W-:-:S08]  /*9eb0*/  WARPGROUP.ARRIVE ;  /* 0x00000000000079c5 */ /* 0x000fd00000000000 */
        /* <DEDUP_REMOVED lines=25> */
[----:B------:R-:W-:Y:S02]  /*a050*/  IMAD.MOV.U32 R15, RZ, RZ, 0x40000040 ;  /* 0x40000040ff0f7424 */ /* 0x000fe400078e00ff */
[----:B------:R-:W-:-:S05]  /*a060*/  IMAD.MOV.U32 R11, RZ, RZ, 0x40 ;  /* 0x00000040ff0b7424 */ /* 0x000fca00078e00ff */
[----:B------:R-:W-:-:S04]  /*a070*/  SEL R11, R11, 0x3e, P1 ;  /* 0x0000003e0b0b7807 */ /* 0x000fc80000800000 */
[----:B------:R-:W-:Y:S01]  /*a080*/  LOP3.LUT R11, R11, 0x6, RZ, 0xc0, !PT ;  /* 0x000000060b0b7812 */ /* 0x000fe200078ec0ff */
        /* <DEDUP_REMOVED lines=11> */
[----:B------:R-:W-:-:S04]  /*a140*/  MOV R13, 0x1000 ;  /* 0x00001000000d7802 */ /* 0x000fc80000000f00 */
[----:B------:R-:W-:Y:S01]  /*a150*/  SEL R13, R13, 0xf80, P1 ;  /* 0x00000f800d0d7807 */ /* 0x000fe20000800000 */
[----:B------:R-:W-:Y:S02]  /*a160*/  WARPGROUP.DEPBAR.LE gsb0, 0x0 ;  /* 0x00008000000079c5 */ /* 0x000fe40000010000 */
[----:B------:R-:W-:-:S06]  /*a170*/  WARPGROUP.ARRIVE ;  /* 0x00000000000079c5 */ /* 0x000fcc0000000000 */
[----:B------:R-:W-:Y:S01]  /*a180*/  HGMMA.64x64x16.F32.BF16 R24, gdesc[UR4], R24, gsb0 ;  /* 0x00e00000041879f0 */ /* 0x000fe20008001818 */
[----:B------:R-:W-:Y:S02]  /*a190*/  R2UR UR4, R62 ;  /* 0x000000003e0472ca */ /* 0x000fe400000e0000 */
[----:B------:R-:W-:Y:S02]  /*a1a0*/  R2UR UR5, R63 ;  /* 0x000000003f0572ca */ /* 0x000fe400000e0000 */
[----:B------:R-:W-:Y:S01]  /*a1b0*/  R2UR UR6, R14 ;  /* 0x000000000e0672ca */ /* 0x000fe200000e0000 */
[----:B------:R-:W-:Y:S01]  /*a1c0*/  IMAD.IADD R14, R21, 0x1, R58 ;  /* 0x00000001150e7824 */ /* 0x000fe200078e023a */
[----:B------:R-:W-:Y:S01]  /*a1d0*/  R2UR UR7, R15 ;  /* 0x000000000f0772ca */ /* 0x000fe200000e0000 */
[----:B------:R-:W-:Y:S02]  /*a1e0*/  IMAD.IADD R58, R21, 0x1, R60 ;  /* 0x00000001153a7824 */ /* 0x000fe400078e023c */
[----:B------:R-:W-:Y:S01]  /*a1f0*/  IMAD.MOV.U32 R15, RZ, RZ, 0x40000040 ;  /* 0x40000040ff0f7424 */ /* 0x000fe200078e00ff */
[----:B------:R-:W-:-:S02]  /*a200*/  WARPGROUP.DEPBAR.LE gsb0, 0x0 ;  /* 0x00008000000079c5 */ /* 0x000fc40000010000 */
[----:B------:R-:W-:-:S07]  /*a210*/  WARPGROUP.ARRIVE ;  /* 0x00000000000079c5 */ /* 0x000fce0000000000 */
[----:B------:R-:W-:Y:S01]  /*a220*/  HGMMA.64x64x16.F32.BF16 R24, gdesc[UR4], R24, gsb0 ;  /* 0x00e00000041879f0 */ /* 0x000fe20008001818 */
[----:B------:R-:W-:Y:S02]  /*a230*/  R2UR UR4, R14 ;  /* 0x000000000e0472ca */ /* 0x000fe400000e0000 */
[----:B------:R-:W-:Y:S02]  /*a240*/  R2UR UR5, R15 ;  /* 0x000000000f0572ca */ /* 0x000fe400000e0000 */
[----:B------:R-:W-:Y:S02]  /*a250*/  R2UR UR6, R58 ;  /* 0x000000003a0672ca */ /* 0x000fe400000e0000 */
[----:B------:R-:W-:Y:S01]  /*a260*/  R2UR UR7, R59 ;  /* 0x000000003b0772ca */ /* 0x000fe200000e0000 */
[----:B------:R-:W-:Y:S01]  /*a270*/  IMAD.MOV.U32 R59, RZ, RZ, 0x40000040 ;  /* 0x40000040ff3b7424 */ /* 0x000fe200078e00ff */
[----:B------:R-:W-:Y:S01]  /*a280*/  LOP3.LUT R14, R13, 0x1e00, RZ, 0xc0, !PT ;  /* 0x00001e000d0e7812 */ /* 0x000fe200078ec0ff */
[----:B------:R-:W-:-:S03]  /*a290*/  IMAD.MOV.U32 R13, RZ, RZ, 0x40000040 ;  /* 0x40000040ff0d7424 */ /* 0x000fc600078e00ff */
[CC--:B------:R-:W-:Y:S02]  /*a2a0*/  IADD3 R58, R11.reuse, R14.reuse, R3 ;  /* 0x0000000e0b3a7210 */ /* 0x0c0fe40007ffe003 */
[----:B------:R-:W-:Y:S01]  /*a2b0*/  IADD3 R12, R11, R14, R12 ;  /* 0x0000000e0b0c7210 */ /* 0x000fe20007ffe00c */
[----:B------:R-:W-:-:S05]  /*a2c0*/  IMAD R11, R197, -0x40, R168 ;  /* 0xffffffc0c50b7824 */ /* 0x000fca00078e02a8 */
        /* <DEDUP_REMOVED lines=18> */
[----:B------:R-:W-:Y:S02]  /*a3f0*/  ULDC UR5, c[0x0][0xa80] ;  /* 0x0002a00000057ab9 */ /* 0x000fe40000000800 */
[----:B------:R-:W-:Y:S01]  /*a400*/  IMAD.U32 R170, RZ, RZ, UR5 ;  /* 0x00000005ffaa7e24 */ /* 0x000fe2000f8e00ff */
        /* <DEDUP_REMOVED lines=32> */
[----:B-1----:R-:W-:Y:S01]  /*a610*/  FSEL R25, R25, -INF , P2 ;  /* 0xff80000019197808 */ /* 0x002fe20001000000 */
[----:B------:R-:W-:Y:S01]  /*a620*/  FMUL.FTZ R46, R46, UR4 ;  /* 0x000000042e2e7c20 */ /* 0x000fe20008410000 */
[----:B------:R-:W-:Y:S01]  /*a630*/  FMUL.FTZ R47, R47, UR4 ;  /* 0x000000042f2f7c20 */ /* 0x000fe20008410000 */
[----:B------:R-:W-:Y:S01]  /*a640*/  FMUL.FTZ R50, R50, UR4 ;  /* 0x0000000432327c20 */ /* 0x000fe20008410000 */
[----:B------:R-:W-:Y:S01]  /*a650*/  FMNMX.FTZ R12, R15, R25, !PT ;  /* 0x000000190f0c7209 */ /* 0x000fe20007810000 */
[----:B------:R-:W-:Y:S01]  /*a660*/  FMUL.FTZ R51, R51, UR4 ;  /* 0x0000000433337c20 */ /* 0x000fe20008410000 */
[----:B------:R-:W-:Y:S01]  /*a670*/  FMUL.FTZ R54, R54, UR4 ;  /* 0x0000000436367c20 */ /* 0x000fe20008410000 */
[----:B------:R-:W1:Y:S01]  /*a680*/  MUFU.TANH R32, R32 ;  /* 0x0000002000207308 */ /* 0x000e620000002400 */
[----:B--2---:R-:W-:Y:S01]  /*a690*/  FSEL R57, R28, -INF , P3 ;  /* 0xff8000001c397808 */ /* 0x004fe20001800000 */
[----:B------:R-:W-:-:S03]  /*a6a0*/  FMUL.FTZ R55, R55, UR4 ;  /* 0x0000000437377c20 */ /* 0x000fc60008410000 */
[----:B------:R-:W-:-:S03]  /*a6b0*/  FMNMX.FTZ R12, R57, R12, !PT ;  /* 0x0000000c390c7209 */ /* 0x000fc60007810000 */
[----:B------:R-:W2:Y:S01]  /*a6c0*/  MUFU.TANH R26, R26 ;  /* 0x0000001a001a7308 */ /* 0x000ea20000002400 */
[----:B0-----:R-:W-:-:S04]  /*a6d0*/  FSEL R29, R29, -INF , P4 ;  /* 0xff8000001d1d7808 */ /* 0x001fc80002000000 */
[----:B------:R-:W-:-:S03]  /*a6e0*/  FMNMX.FTZ R12, R29, R12, !PT ;  /* 0x0000000c1d0c7209 */ /* 0x000fc60007810000 */
[----:B------:R-:W0:Y:S01]  /*a6f0*/  MUFU.TANH R33, R33 ;  /* 0x0000002100217308 */ /* 0x000e220000002400 */
[----:B-1----:R-:W-:-:S04]  /*a700*/  FSEL R59, R32, -INF , P5 ;  /* 0xff800000203b7808 */ /* 0x002fc80002800000 */
[----:B------:R-:W-:-:S03]  /*a710*/  FMNMX.FTZ R12, R59, R12, !PT ;  /* 0x0000000c3b0c7209 */ /* 0x000fc60007810000 */
[----:B------:R-:W1:Y:S01]  /*a720*/  MUFU.TANH R27, R27 ;  /* 0x0000001b001b7308 */ /* 0x000e620000002400 */
[----:B--2---:R-:W-:Y:S02]  /*a730*/  FSEL R13, R26, -INF , P1 ;  /* 0xff8000001a0d7808 */ /* 0x004fe40000800000 */
[----:B------:R-:W-:-:S05]  /*a740*/  ISETP.GT.AND P1, PT, R11, 0x18, PT ;  /* 0x000000180b00780c */ /* 0x000fca0003f24270 */
[----:B------:R-:W2:Y:S01]  /*a750*/  MUFU.TANH R36, R36 ;  /* 0x0000002400247308 */ /* 0x000ea20000002400 */
[----:B0-----:R-:W-:-:S04]  /*a760*/  FSEL R61, R33, -INF , P6 ;  /* 0xff800000213d7808 */ /* 0x001fc80003000000 */
[----:B------:R-:W-:-:S03]  /*a770*/  FMNMX.FTZ R12, R61, R12, !PT ;  /* 0x0000000c3d0c7209 */ /* 0x000fc60007810000 */
[----:B------:R-:W0:Y:S01]  /*a780*/  MUFU.TANH R30, R30 ;  /* 0x0000001e001e7308 */ /* 0x000e220000002400 */
[----:B-1----:R-:W-:Y:S02]  /*a790*/  FSEL R27, R27, -INF , P2 ;  /* 0xff8000001b1b7808 */ /* 0x002fe40001000000 */
[----:B------:R-:W-:-:S05]  /*a7a0*/  ISETP.GT.AND P2, PT, R11, 0x19, PT ;  /* 0x000000190b00780c */ /* 0x000fca0003f44270 */
[----:B------:R-:W1:Y:S01]  /*a7b0*/  MUFU.TANH R37, R37 ;  /* 0x0000002500257308 */ /* 0x000e620000002400 */
[----:B--2---:R-:W-:-:S04]  /*a7c0*/  FSEL R63, R36, -INF , P1 ;  /* 0xff800000243f7808 */ /* 0x004fc80000800000 */
[----:B------:R-:W-:-:S03]  /*a7d0*/  FMNMX.FTZ R12, R63, R12, !PT ;  /* 0x0000000c3f0c7209 */ /* 0x000fc60007810000 */
[----:B------:R-:W2:Y:S01]  /*a7e0*/  MUFU.TANH R31, R31 ;  /* 0x0000001f001f7308 */ /* 0x000ea20000002400 */
[----:B0-----:R-:W-:Y:S02]  /*a7f0*/  FSEL R21, R30, -INF , P3 ;  /* 0xff8000001e157808 */ /* 0x001fe40001800000 */
[----:B------:R-:W-:-:S05]  /*a800*/  ISETP.GT.AND P3, PT, R11, 0x20, PT ;  /* 0x000000200b00780c */ /* 0x000fca0003f64270 */
        /* <DEDUP_REMOVED lines=42> */
[----:B------:R-:W-:Y:S01]  /*aab0*/  MUFU.TANH R46, R46 ;  /* 0x0000002e002e7308 */ /* 0x000fe20000002400 */
[----:B0-----:R-:W-:-:S04]  /*aac0*/  FSEL R77, R52, -INF , P3 ;  /* 0xff800000344d7808 */ /* 0x001fc80001800000 */
[----:B------:R-:W-:-:S03]  /*aad0*/  FMNMX.FTZ R12, R77, R12, !PT ;  /* 0x0000000c4d0c7209 */ /* 0x000fc60007810000 */
[----:B------:R-:W0:Y:S01]  /*aae0*/  MUFU.TANH R47, R47 ;  /* 0x0000002f002f7308 */ /* 0x000e220000002400 */
[----:B-1----:R-:W-:-:S04]  /*aaf0*/  FSEL R53, R53, -INF , P4 ;  /* 0xff80000035357808 */ /* 0x002fc80002000000 */
[----:B------:R-:W-:-:S03]  /*ab00*/  FMNMX.FTZ R11, R53, R12, !PT ;  /* 0x0000000c350b7209 */ /* 0x000fc60007810000 */
[----:B------:R-:W1:Y:S02]  /*ab10*/  MUFU.TANH R50, R50 ;  /* 0x0000003200327308 */ /* 0x000e640000002400 */
[----:B------:R-:W2:Y:S06]  /*ab20*/  SHFL.BFLY PT, R12, R11, 0x2, 0x1f ;  /* 0x0c401f000b0c7f89 */ /* 0x000eac00000e0000 */
[----:B------:R-:W3:Y:S01]  /*ab30*/  MUFU.TANH R51, R51 ;  /* 0x0000003300337308 */ /* 0x000ee20000002400 */
[----:B0-----:R-:W-:-:S07]  /*ab40*/  FSEL R47, R47, -INF , P6 ;  /* 0xff8000002f2f7808 */ /* 0x001fce0003000000 */
[----:B------:R-:W-:Y:S01]  /*ab50*/  MUFU.TANH R54, R54 ;  /* 0x0000003600367308 */ /* 0x000fe20000002400 */
[----:B-1----:R-:W-:-:S07]  /*ab60*/  FSEL R49, R50, -INF , P1 ;  /* 0xff80000032317808 */ /* 0x002fce0000800000 */
[----:B------:R-:W0:Y:S01]  /*ab70*/  MUFU.TANH R55, R55 ;  /* 0x0000003700377308 */ /* 0x000e220000002400 */
[----:B---3--:R-:W-:Y:S02]  /*ab80*/  FSEL R51, R51, -INF , P2 ;  /* 0xff80000033337808 */ /* 0x008fe40001000000 */
[----:B--2---:R-:W-:Y:S02]  /*ab90*/  FMNMX.FTZ R169, R11, R12, !PT ;  /* 0x0000000c0ba97209 */ /* 0x004fe40007810000 */
[----:B------:R-:W-:Y:S02]  /*aba0*/  FMNMX.FTZ R12, R13, R27, !PT ;  /* 0x0000001b0d0c7209 */ /* 0x000fe40007810000 */
[----:B------:R-:W-:Y:S01]  /*abb0*/  FSEL R11, R46, -INF , P5 ;  /* 0xff8000002e0b7808 */ /* 0x000fe20002800000 */
[----:B------:R-:W1:Y:S01]  /*abc0*/  SHFL.BFLY PT, R14, R169, 0x1, 0x1f ;  /* 0x0c201f00a90e7f89 */ /* 0x000e6200000e0000 */
[----:B------:R-:W-:Y:S02]  /*abd0*/  FMNMX.FTZ R12, R21, R12, !PT ;  /* 0x0000000c150c7209 */ /* 0x000fe40007810000 */
[----:B------:R-:W-:-:S02]  /*abe0*/  ISETP.GE.AND P2, PT, R168, 0x41, PT ;  /* 0x00000041a800780c */ /* 0x000fc40003f46270 */
[----:B------:R-:W-:-:S04]  /*abf0*/  FMNMX.FTZ R12, R31, R12, !PT ;  /* 0x0000000c1f0c7209 */ /* 0x000fc80007810000 */
[----:B------:R-:W-:Y:S02]  /*ac00*/  FMNMX.FTZ R12, R33, R12, !PT ;  /* 0x0000000c210c7209 */ /* 0x000fe40007810000 */
[----:B0-----:R-:W-:Y:S02]  /*ac10*/  FSEL R55, R55, -INF , P4 ;  /* 0xff80000037377808 */ /* 0x001fe40002000000 */
[----:B------:R-:W-:-:S04]  /*ac20*/  FMNMX.FTZ R12, R35, R12, !PT ;  /* 0x0000000c230c7209 */ /* 0x000fc80007810000 */
[----:B------:R-:W-:-:S04]  /*ac30*/  FMNMX.FTZ R12, R37, R12, !PT ;  /* 0x0000000c250c7209 */ /* 0x000fc80007810000 */
[----:B------:R-:W-:Y:S02]  /*ac40*/  FMNMX.FTZ R12, R39, R12, !PT ;  /* 0x0000000c270c7209 */ /* 0x000fe40007810000 */
[----:B-1----:R-:W-:Y:S02]  /*ac50*/  FMNMX.FTZ R169, R169, R14, !PT ;  /* 0x0000000ea9a97209 */ /* 0x002fe40007810000 */
[----:B------:R-:W-:Y:S02]  /*ac60*/  FMNMX.FTZ R12, R41, R12, !PT ;  /* 0x0000000c290c7209 */ /* 0x000fe40007810000 */
[C---:B------:R-:W-:Y:S01]  /*ac70*/  FSETP.NEU.FTZ.AND P5, PT, R169.reuse, -INF , PT ;  /* 0xff800000a900780b */ /* 0x040fe20003fbd000 */
[----:B------:R-:W-:Y:S01]  /*ac80*/  FMUL.FTZ R14, R169, R170 ;  /* 0x000000aaa90e7220 */ /* 0x000fe20000410000 */
[----:B------:R-:W-:-:S04]  /*ac90*/  FMNMX.FTZ R12, R43, R12, !PT ;  /* 0x0000000c2b0c7209 */ /* 0x000fc80007810000 */
[----:B------:R-:W-:Y:S02]  /*aca0*/  FMNMX.FTZ R12, R11, R12, !PT ;  /* 0x0000000c0b0c7209 */ /* 0x000fe40007810000 */
[----:B------:R-:W-:Y:S02]  /*acb0*/  FSEL R14, R14, RZ, P5 ;  /* 0x000000ff0e0e7208 */ /* 0x000fe40002800000 */
[----:B------:R-:W-:-:S03]  /*acc0*/  FMNMX.FTZ R12, R47, R12, !PT ;  /* 0x0000000c2f0c7209 */ /* 0x000fc60007810000 */
[--C-:B------:R-:W-:Y:S01]  /*acd0*/  FFMA.FTZ R172, R15, R170, -R14.reuse ;  /* 0x000000aa0fac7223 */ /* 0x100fe2000001080e */
[----:B------:R-:W-:Y:S01]  /*ace0*/  FMNMX.FTZ R12, R49, R12, !PT ;  /* 0x0000000c310c7209 */ /* 0x000fe20007810000 */
[-CC-:B------:R-:W-:Y:S01]  /*acf0*/  FFMA.FTZ R173, R25, R170.reuse, -R14.reuse ;  /* 0x000000aa19ad7223 */ /* 0x180fe2000001080e */
[----:B------:R-:W-:Y:S01]  /*ad00*/  FSEL R15, R54, -INF , P3 ;  /* 0xff800000360f7808 */ /* 0x000fe20001800000 */
[--C-:B------:R-:W-:Y:S01]  /*ad10*/  FFMA.FTZ R174, R57, R170, -R14.reuse ;  /* 0x000000aa39ae7223 */ /* 0x100fe2000001080e */
[----:B------:R-:W-:Y:S01]  /*ad20*/  FMNMX.FTZ R12, R51, R12, !PT ;  /* 0x0000000c330c7209 */ /* 0x000fe20007810000 */
[-CC-:B------:R-:W-:Y:S01]  /*ad30*/  FFMA.FTZ R175, R29, R170.reuse, -R14.reuse ;  /* 0x000000aa1daf7223 */ /* 0x180fe2000001080e */
[-CC-:B------:R-:W-:Y:S01]  /*ad40*/  FFMA.FTZ R176, R59, R170.reuse, -R14.reuse ;  /* 0x000000aa3bb07223 */ /* 0x180fe2000001080e */
        /* <DEDUP_REMOVED lines=8> */
[-CC-:B------:R-:W-:Y:S01]  /*add0*/  FFMA.FTZ R183, R45, R170.reuse, -R14.reuse ;  /* 0x000000aa2db77223 */ /* 0x180fe2000001080e */
[-CC-:B------:R-:W-:Y:S01]  /*ade0*/  FFMA.FTZ R198, R73, R170.reuse, -R14.reuse ;  /* 0x000000aa49c67223 */ /* 0x180fe2000001080e */
[----:B------:R-:W0:Y:S01]  /*adf0*/  SHFL.BFLY PT, R25, R12, 0x2, 0x1f ;  /* 0x0c401f000c197f89 */ /* 0x000e2200000e0000 */
[-CC-:B------:R-:W-:Y:S01]  /*ae00*/  FFMA.FTZ R199, R75, R170.reuse, -R14.reuse ;  /* 0x000000aa4bc77223 */ /* 0x180fe2000001080e */
[-CC-:B------:R-:W-:Y:S01]  /*ae10*/  FFMA.FTZ R200, R77, R170.reuse, -R14.reuse ;  /* 0x000000aa4dc87223 */ /* 0x180fe2000001080e */
[----:B------:R-:W-:Y:S01]  /*ae20*/  FFMA.FTZ R202, R53, R170, -R14 ;  /* 0x000000aa35ca7223 */ /* 0x000fe2000001080e */
[----:B------:R-:W-:Y:S08]  /*ae30*/  MUFU.EX2 R172, R172 ;  /* 0x000000ac00ac7308 */ /* 0x000ff00000000800 */
[----:B------:R-:W1:Y:S08]  /*ae40*/  MUFU.EX2 R173, R173 ;  /* 0x000000ad00ad7308 */ /* 0x000e700000000800 */
[----:B------:R-:W-:Y:S01]  /*ae50*/  MUFU.EX2 R174, R174 ;  /* 0x000000ae00ae7308 */ /* 0x000fe20000000800 */
[----:B0-----:R-:W-:-:S07]  /*ae60*/  FMNMX.FTZ R25, R12, R25, !PT ;  /* 0x000000190c197209 */ /* 0x001fce0007810000 */
[----:B------:R-:W0:Y:S01]  /*ae70*/  MUFU.EX2 R175, R175 ;  /* 0x000000af00af7308 */ /* 0x000e220000000800 */
[----:B------:R-:W2:Y:S01]  /*ae80*/  SHFL.BFLY PT, R12, R25, 0x1, 0x1f ;  /* 0x0c201f00190c7f89 */ /* 0x000ea200000e0000 */
[----:B-1----:R-:W-:Y:S01]  /*ae90*/  F2FP.BF16.F32.PACK_AB R152, R173, R172 ;  /* 0x000000acad98723e */ /* 0x002fe200000010ff */
[----:B------:R-:W-:-:S05]  /*aea0*/  FADD.FTZ R173, R172, R173 ;  /* 0x000000adacad7221 */ /* 0x000fca0000010000 */
[----:B------:R-:W-:Y:S08]  /*aeb0*/  MUFU.EX2 R176, R176 ;  /* 0x000000b000b07308 */ /* 0x000ff00000000800 */
[----:B------:R-:W1:Y:S01]  /*aec0*/  MUFU.EX2 R177, R177 ;  /* 0x000000b100b17308 */ /* 0x000e620000000800 */
[----:B0-----:R-:W-:Y:S01]  /*aed0*/  F2FP.BF16.F32.PACK_AB R154, R175, R174 ;  /* 0x000000aeaf9a723e */ /* 0x001fe200000010ff */
[----:B------:R-:W-:-:S04]  /*aee0*/  FADD.FTZ R174, R174, R173 ;  /* 0x000000adaeae7221 */ /* 0x000fc80000010000 */
[----:B------:R-:W-:Y:S02]  /*aef0*/  FADD.FTZ R175, R175, R174 ;  /* 0x000000aeafaf7221 */ /* 0x000fe40000010000 */
[----:B------:R-:W-:Y:S01]  /*af00*/  MUFU.EX2 R178, R178 ;  /* 0x000000b200b27308 */ /* 0x000fe20000000800 */
[----:B--2---:R-:W-:-:S04]  /*af10*/  FMNMX.FTZ R171, R25, R12, !PT ;  /* 0x0000000c19ab7209 */ /* 0x004fc80007810000 */
[C---:B------:R-:W-:Y:S01]  /*af20*/  FSETP.NEU.FTZ.AND P1, PT, R171.reuse, -INF , PT ;  /* 0xff800000ab00780b */ /* 0x040fe20003f3d000 */
[----:B------:R-:W-:Y:S02]  /*af30*/  FMUL.FTZ R12, R171, R170 ;  /* 0x000000aaab0c7220 */ /* 0x000fe40000410000 */
[----:B------:R-:W0:Y:S01]  /*af40*/  MUFU.EX2 R179, R179 ;  /* 0x000000b300b37308 */ /* 0x000e220000000800 */
[C---:B-1----:R-:W-:Y:S01]  /*af50*/  F2FP.BF16.F32.PACK_AB R156, R177.reuse, R176 ;  /* 0x000000b0b19c723e */ /* 0x042fe200000010ff */
[----:B------:R-:W-:Y:S01]  /*af60*/  FADD.FTZ R176, R176, R175 ;  /* 0x000000afb0b07221 */ /* 0x000fe20000010000 */
[----:B------:R-:W-:Y:S02]  /*af70*/  FSEL R14, R12, RZ, P1 ;  /* 0x000000ff0c0e7208 */ /* 0x000fe40000800000 */
[----:B------:R-:W-:Y:S01]  /*af80*/  ISETP.NE.AND P1, PT, R64, RZ, PT ;  /* 0x000000ff4000720c */ /* 0x000fe20003f25270 */
[----:B------:R-:W-:Y:S02]  /*af90*/  FADD.FTZ R177, R177, R176 ;  /* 0x000000b0b1b17221 */ /* 0x000fe40000010000 */
[-CC-:B------:R-:W-:Y:S01]  /*afa0*/  FFMA.FTZ R203, R13, R170.reuse, -R14.reuse ;  /* 0x000000aa0dcb7223 */ /* 0x180fe2000001080e */
        /* <DEDUP_REMOVED lines=8> */
[----:B------:R-:W-:Y:S01]  /*b030*/  FFMA.FTZ R224, R43, R170, -R14 ;  /* 0x000000aa2be07223 */ /* 0x000fe2000001080e */
[----:B------:R-:W-:-:S02]  /*b040*/  @!P1 VIADD R13, R20, 0x38840 ;  /* 0x00038840140d9836 */ /* 0x000fc40000000000 */
[-CC-:B------:R-:W-:Y:S01]  /*b050*/  FFMA.FTZ R225, R11, R170.reuse, -R14.reuse ;  /* 0x000000aa0be17223 */ /* 0x180fe2000001080e */
[-CC-:B------:R-:W-:Y:S01]  /*b060*/  FFMA.FTZ R226, R47, R170.reuse, -R14.reuse ;  /* 0x000000aa2fe27223 */ /* 0x180fe2000001080e */
[-CC-:B------:R-:W-:Y:S01]  /*b070*/  FFMA.FTZ R227, R49, R170.reuse, -R14.reuse ;  /* 0x000000aa31e37223 */ /* 0x180fe2000001080e */
[-CC-:B------:R-:W-:Y:S01]  /*b080*/  FFMA.FTZ R229, R51, R170.reuse, -R14.reuse ;  /* 0x000000aa33e57223 */ /* 0x180fe2000001080e */
[----:B------:R-:W-:Y:S01]  /*b090*/  @!P1 PRMT R13, RZ, 0x654, R13 ;  /* 0x00000654ff0d9816 */ /* 0x000fe2000000000d */
[-CC-:B------:R-:W-:Y:S01]  /*b0a0*/  FFMA.FTZ R230, R15, R170.reuse, -R14.reuse ;  /* 0x000000aa0fe67223 */ /* 0x180fe2000001080e */
[----:B------:R-:W-:Y:S01]  /*b0b0*/  FFMA.FTZ R21, R55, R170, -R14 ;  /* 0x000000aa37157223 */ /* 0x000fe2000001080e */
[----:B------:R-:W-:Y:S01]  /*b0c0*/  MUFU.EX2 R203, R203 ;  /* 0x000000cb00cb7308 */ /* 0x000fe20000000800 */
[----:B------:R1:W-:Y:S01]  /*b0d0*/  @!P1 SYNCS.ARRIVE.TRANS64.RED.A1T0 RZ, [R13+URZ], RZ ;  /* 0x000000ff0dff99a7 */ /* 0x0003e2000810043f */
[----:B------:R-:W-:Y:S01]  /*b0e0*/  LOP3.LUT R11, R56, 0x2000000, RZ, 0xfc, !PT ;  /* 0x02000000380b7812 */ /* 0x000fe200078efcff */
[----:B------:R-:W-:Y:S01]  /*b0f0*/  IMAD.MOV.U32 R15, RZ, RZ, 0x40000040 ;  /* 0x40000040ff0f7424 */ /* 0x000fe200078e00ff */
[----:B0-----:R-:W-:Y:S01]  /*b100*/  F2FP.BF16.F32.PACK_AB R158, R179, R178 ;  /* 0x000000b2b39e723e */ /* 0x001fe200000010ff */
[----:B------:R-:W-:Y:S01]  /*b110*/  FADD.FTZ R178, R178, R177 ;  /* 0x000000b1b2b27221 */ /* 0x000fe20000010000 */
[----:B------:R-:W-:-:S02]  /*b120*/  @!P1 VIADD R20, R20, 0x38860 ;  /* 0x0003886014149836 */ /* 0x000fc40000000000 */
[----:B------:R-:W0:Y:S01]  /*b130*/  MUFU.EX2 R204, R204 ;  /* 0x000000cc00cc7308 */ /* 0x000e220000000800 */
[----:B------:R-:W-:Y:S02]  /*b140*/  IMAD R12, R18, 0x1000, R11 ;  /* 0x00001000120c7824 */ /* 0x000fe400078e020b */
[----:B------:R-:W-:Y:S01]  /*b150*/  FADD.FTZ R179, R179, R178 ;  /* 0x000000b2b3b37221 */ /* 0x000fe20000010000 */
[----:B-1----:R-:W-:Y:S01]  /*b160*/  IMAD.MOV.U32 R13, RZ, RZ, 0x40000040 ;  /* 0x40000040ff0d7424 */ /* 0x002fe200078e00ff */
[----:B------:R-:W-:Y:S01]  /*b170*/  @!P1 PRMT R20, RZ, 0x654, R20 ;  /* 0x00000654ff149816 */ /* 0x000fe20000000014 */
[C---:B------:R-:W-:Y:S01]  /*b180*/  VIADD R14, R12.reuse, 0x80 ;  /* 0x000000800c0e7836 */ /* 0x040fe20000000000 */
[----:B------:R-:W-:Y:S01]  /*b190*/  R2UR UR6, R12 ;  /* 0x000000000c0672ca */ /* 0x000fe200000e0000 */
[----:B------:R-:W-:Y:S01]  /*b1a0*/  MUFU.EX2 R205, R205 ;  /* 0x000000cd00cd7308 */ /* 0x000fe20000000800 */
[----:B------:R-:W-:Y:S01]  /*b1b0*/  R2UR UR7, R13 ;  /* 0x000000000d0772ca */ /* 0x000fe200000e0000 */
[----:B------:R-:W-:-:S06]  /*b1c0*/  IMAD.MOV.U32 R13, RZ, RZ, 0x40000040 ;  /* 0x40000040ff0d7424 */ /* 0x000fcc00078e00ff */
[----:B------:R-:W1:Y:S01]  /*b1d0*/  MUFU.EX2 R206, R206 ;  /* 0x000000ce00ce7308 */ /* 0x000e620000000800 */
[----:B0-----:R-:W-:Y:S01]  /*b1e0*/  F2FP.BF16.F32.PACK_AB R153, R204, R203 ;  /* 0x000000cbcc99723e */ /* 0x001fe200000010ff */
[----:B------:R-:W-:-:S06]  /*b1f0*/  FADD.FTZ R204, R203, R204 ;  /* 0x000000cccbcc7221 */ /* 0x000fcc0000010000 */
[----:B------:R-:W-:Y:S08]  /*b200*/  MUFU.EX2 R207, R207 ;  /* 0x000000cf00cf7308 */ /* 0x000ff00000000800 */
[----:B------:R-:W0:Y:S01]  /*b210*/  MUFU.EX2 R220, R220 ;  /* 0x000000dc00dc7308 */ /* 0x000e220000000800 */
[----:B-1----:R-:W-:Y:S01]  /*b220*/  F2FP.BF16.F32.PACK_AB R155, R206, R205 ;  /* 0x000000cdce9b723e */ /* 0x002fe200000010ff */
[----:B------:R-:W-:Y:S01]  /*b230*/  BAR.SYNC.DEFER_BLOCKING 0xf, 0x100 ;  /* 0x03c4000000007b1d */ /* 0x000fe20000010000 */
[----:B------:R-:W-:-:S04]  /*b240*/  FADD.FTZ R205, R205, R204 ;  /* 0x000000cccdcd7221 */ /* 0x000fc80000010000 */
[----:B------:R-:W-:Y:S01]  /*b250*/  FADD.FTZ R206, R206, R205 ;  /* 0x000000cdcece7221 */ /* 0x000fe20000010000 */
[----:B------:R-:W-:Y:S08]  /*b260*/  MUFU.EX2 R221, R221 ;  /* 0x000000dd00dd7308 */ /* 0x000ff00000000800 */
[----:B------:R-:W1:Y:S01]  /*b270*/  MUFU.EX2 R222, R222 ;  /* 0x000000de00de7308 */ /* 0x000e620000000800 */
[----:B0-----:R-:W-:Y:S01]  /*b280*/  F2FP.BF16.F32.PACK_AB R157, R220, R207 ;  /* 0x000000cfdc9d723e */ /* 0x001fe200000010ff */
[----:B------:R-:W-:-:S04]  /*b290*/  FADD.FTZ R207, R207, R206 ;  /* 0x000000cecfcf7221 */ /* 0x000fc80000010000 */
[----:B------:R-:W-:Y:S02]  /*b2a0*/  FADD.FTZ R220, R220, R207 ;  /* 0x000000cfdcdc7221 */ /* 0x000fe40000010000 */
[----:B------:R-:W-:Y:S01]  /*b2b0*/  MUFU.EX2 R180, R180 ;  /* 0x000000b400b47308 */ /* 0x000fe20000000800 */
[----:B------:R0:W-:Y:S07]  /*b2c0*/  STSM.16.M88.4 [R194+0x36400], R152 ;  /* 0x03640098c2007844 */ /* 0x0001ee0000000200 */
[----:B------:R-:W2:Y:S01]  /*b2d0*/  MUFU.EX2 R181, R181 ;  /* 0x000000b500b57308 */ /* 0x000ea20000000800 */
[----:B-1----:R-:W-:Y:S01]  /*b2e0*/  F2FP.BF16.F32.PACK_AB R159, R222, R221 ;  /* 0x000000ddde9f723e */ /* 0x002fe200000010ff */
[----:B------:R-:W-:-:S04]  /*b2f0*/  FADD.FTZ R221, R221, R220 ;  /* 0x000000dcdddd7221 */ /* 0x000fc80000010000 */
[----:B------:R0:W-:Y:S01]  /*b300*/  STSM.16.M88.4 [R195], R156 ;  /* 0x0000009cc3007844 */ /* 0x0001e20000000200 */
[----:B------:R-:W-:Y:S01]  /*b310*/  FADD.FTZ R222, R222, R221 ;  /* 0x000000dddede7221 */ /* 0x000fe20000010000 */
[----:B------:R-:W-:Y:S08]  /*b320*/  MUFU.EX2 R182, R182 ;  /* 0x000000b600b67308 */ /* 0x000ff00000000800 */
[----:B------:R-:W1:Y:S01]  /*b330*/  MUFU.EX2 R183, R183 ;  /* 0x000000b700b77308 */ /* 0x000e620000000800 */
[----:B--2---:R-:W-:Y:S01]  /*b340*/  F2FP.BF16.F32.PACK_AB R160, R181, R180 ;  /* 0x000000b4b5a0723e */ /* 0x004fe200000010ff */
[----:B------:R-:W-:-:S04]  /*b350*/  FADD.FTZ R180, R180, R179 ;  /* 0x000000b3b4b47221 */ /* 0x000fc80000010000 */
[----:B------:R-:W-:Y:S02]  /*b360*/  FADD.FTZ R181, R181, R180 ;  /* 0x000000b4b5b57221 */ /* 0x000fe40000010000 */
        /* <DEDUP_REMOVED lines=14> */
[----:B------:R0:W-:Y:S01]  /*b450*/  STSM.16.M88.4 [R201], R160 ;  /* 0x000000a0c9007844 */ /* 0x0001e20000000200 */
[----:B------:R-:W-:Y:S01]  /*b460*/  FADD.FTZ R226, R226, R225 ;  /* 0x000000e1e2e27221 */ /* 0x000fe20000010000 */
[----:B------:R-:W1:Y:S08]  /*b470*/  MUFU.EX2 R200, R200 ;  /* 0x000000c800c87308 */ /* 0x000e700000000800 */
[----:B------:R-:W3:Y:S01]  /*b480*/  MUFU.EX2 R202, R202 ;  /* 0x000000ca00ca7308 */ /* 0x000ee20000000800 */
[----:B--2---:R-:W-:Y:S01]  /*b490*/  F2FP.BF16.F32.PACK_AB R164, R199, R198 ;  /* 0x000000c6c7a4723e */ /* 0x004fe200000010ff */
[----:B------:R-:W-:-:S04]  /*b4a0*/  FADD.FTZ R198, R198, R183 ;  /* 0x000000b7c6c67221 */ /* 0x000fc80000010000 */
[----:B------:R-:W-:Y:S02]  /*b4b0*/  FADD.FTZ R199, R199, R198 ;  /* 0x000000c6c7c77221 */ /* 0x000fe40000010000 */
[----:B------:R-:W2:Y:S02]  /*b4c0*/  MUFU.EX2 R227, R227 ;  /* 0x000000e300e37308 */ /* 0x000ea40000000800 */
[----:B-1----:R-:W-:-:S06]  /*b4d0*/  FADD.FTZ R199, R200, R199 ;  /* 0x000000c7c8c77221 */ /* 0x002fcc0000010000 */
[----:B------:R-:W1:Y:S01]  /*b4e0*/  MUFU.EX2 R229, R229 ;  /* 0x000000e500e57308 */ /* 0x000e620000000800 */
[----:B---3--:R-:W-:-:S07]  /*b4f0*/  F2FP.BF16.F32.PACK_AB R166, R202, R200 ;  /* 0x000000c8caa6723e */ /* 0x008fce00000010ff */
[----:B------:R-:W-:Y:S01]  /*b500*/  MUFU.EX2 R230, R230 ;  /* 0x000000e600e67308 */ /* 0x000fe20000000800 */
[----:B--2---:R-:W-:-:S07]  /*b510*/  FADD.FTZ R226, R227, R226 ;  /* 0x000000e2e3e27221 */ /* 0x004fce0000010000 */
[----:B------:R-:W2:Y:S01]  /*b520*/  MUFU.EX2 R21, R21 ;  /* 0x0000001500157308 */ /* 0x000ea20000000800 */
[C---:B-1----:R-:W-:Y:S01]  /*b530*/  F2FP.BF16.F32.PACK_AB R165, R229.reuse, R227 ;  /* 0x000000e3e5a5723e */ /* 0x042fe200000010ff */
[----:B------:R-:W-:Y:S01]  /*b540*/  FADD.FTZ R229, R229, R226 ;  /* 0x000000e2e5e57221 */ /* 0x000fe20000010000 */
[----:B--2---:R-:W-:-:S03]  /*b550*/  F2FP.BF16.F32.PACK_AB R167, R21, R230 ;  /* 0x000000e615a7723e */ /* 0x004fc600000010ff */
[----:B------:R-:W-:Y:S02]  /*b560*/  FADD.FTZ R230, R230, R229 ;  /* 0x000000e5e6e67221 */ /* 0x000fe40000010000 */
[----:B------:R0:W-:Y:S01]  /*b570*/  STSM.16.M88.4 [R196], R164 ;  /* 0x000000a4c4007844 */ /* 0x0001e20000000200 */
[----:B------:R-:W-:Y:S01]  /*b580*/  WARPGROUP.ARRIVE ;  /* 0x00000000000079c5 */ /* 0x000fe20000000000 */
[----:B------:R-:W-:-:S05]  /*b590*/  FADD.FTZ R21, R21, R230 ;  /* 0x000000e615157221 */ /* 0x000fca0000010000 */
[----:B------:R-:W-:Y:S01]  /*b5a0*/  HGMMA.64x256x16.F32.BF16 R24, R152, gdesc[UR4].tnspB, RZ, !UPT, gsb0 ;  /* 0x43e0000498187df0 */ /* 0x000fe2000c0018ff */
[----:B------:R-:W-:Y:S01]  /*b5b0*/  R2UR UR6, R14 ;  /* 0x000000000e0672ca */ /* 0x000fe200000e0000 */
[C---:B------:R-:W-:Y:S01]  /*b5c0*/  VIADD R14, R12.reuse, 0x100 ;  /* 0x000001000c0e7836 */ /* 0x040fe20000000000 */
[----:B------:R-:W-:Y:S01]  /*b5d0*/  R2UR UR7, R15 ;  /* 0x000000000f0772ca */ /* 0x000fe200000e0000 */
[----:B------:R-:W-:Y:S01]  /*b5e0*/  IMAD.MOV.U32 R15, RZ, RZ, 0x40000040 ;  /* 0x40000040ff0f7424 */ /* 0x000fe200078e00ff */
[----:B------:R-:W-:Y:S01]  /*b5f0*/  IADD3 R12, R12, 0x180, RZ ;  /* 0x000001800c0c7810 */ /* 0x000fe20007ffe0ff */
[----:B------:R-:W-:Y:S02]  /*b600*/  WARPGROUP.DEPBAR.LE gsb0, 0x0 ;  /* 0x00008000000079c5 */ /* 0x000fe40000010000 */
[----:B------:R-:W-:-:S15]  /*b610*/  WARPGROUP.ARRIVE ;  /* 0x00000000000079c5 */ /* 0x000fde0000000000 */
[----:B------:R-:W-:-:S05]  /*b620*/  NOP ;  /* 0x0000000000007918 */ /* 0x000fca0000000000 */
        /* <DEDUP_REMOVED lines=23> */
[----:B-1----:R-:W-:Y:S01]  /*b7a0*/  FADD.FTZ R20, R202, R199 ;  /* 0x000000c7ca147221 */ /* 0x002fe20000010000 */
[----:B0-----:R-:W-:Y:S06]  /*b7b0*/  @!P2 BRA `(.L_x_1051) ;  /* 0x0000003400d4a947 */ /* 0x001fec0003800000 */
[----:B------:R-:W-:Y:S02]  /*b7c0*/  VIADD R13, R197, 0xfffffffe ;  /* 0xfffffffec50d7836 */ /* 0x000fe40000000000 */
[----:B------:R-:W-:Y:S02]  /*b7d0*/  IMAD.MOV.U32 R197, RZ, RZ, R171 ;  /* 0x000000ffffc57224 */ /* 0x000fe400078e00ab */
[----:B------:R-:W-:Y:S02]  /*b7e0*/  IMAD.MOV.U32 R14, RZ, RZ, R169 ;  /* 0x000000ffff0e7224 */ /* 0x000fe400078e00a9 */
[----:B------:R-:W-:-:S07]  /*b7f0*/  IMAD.MOV.U32 R15, RZ, RZ, R18 ;  /* 0x000000ffff0f7224 */ /* 0x000fce00078e0012 */
.L_x_1062:
[----:B------:R-:W-:Y:S01]  /*b800*/  VIADD R18, R15, 0x1 ;  /* 0x000000010f127836 */ /* 0x000fe20000000000 */
[C---:B------:R-:W-:Y:S01]  /*b810*/  ISETP.GT.AND P2, PT, R13.reuse, RZ, PT ;  /* 0x000000ff0d00720c */ /* 0x040fe20003f44270 */
[----:B------:R-:W-:-:S03]  /*b820*/  VIADD R13, R13, 0xffffffff ;  /* 0xffffffff0d0d7836 */ /* 0x000fc60000000000 */
[----:B------:R-:W-:-:S04]  /*b830*/  ISETP.NE.AND P3, PT, R18, 0x2, PT ;  /* 0x000000021200780c */ /* 0x000fc80003f65270 */
[----:B0-----:R-:W-:Y:S02]  /*b840*/  SEL R12, RZ, 0x1, P3 ;  /* 0x00000001ff0c7807 */ /* 0x001fe40001800000 */
[----:B------:R-:W-:Y:S02]  /*b850*/  SEL R18, R18, RZ, P3 ;  /* 0x000000ff12127207 */ /* 0x000fe40001800000 */
[----:B------:R-:W-:Y:S01]  /*b860*/  LOP3.LUT R23, R23, R12, RZ, 0x3c, !PT ;  /* 0x0000000c17177212 */ /* 0x000fe200078e3cff */
[----:B------:R-:W-:Y:S06]  /*b870*/  @!P0 BRA `(.L_x_1052) ;  /* 0x0000000000048947 */ /* 0x000fec0003800000 */
[----:B------:R-:W-:Y:S01]  /*b880*/  BPT.TRAP 0x1 ;  /* 0x000000040000795c */ /* 0x000fe20000300000 */
.L_x_1052:
[----:B------:R-:W-:Y:S01]  /*b890*/  IMAD R12, R18, 0x8, R2 ;  /* 0x00000008120c7824 */ /* 0x000fe200078e0202 */
[----:B------:R-:W-:-:S04]  /*b8a0*/  SHF.L.U32 R205, R23, 0x1f, RZ ;  /* 0x0000001f17cd7819 */ /* 0x000fc800000006ff */
[----:B------:R0:W1:Y:S01]  /*b8b0*/  SYNCS.PHASECHK.TRANS64.TRYWAIT P3, [R12+URZ+0x38830], R205 ;  /* 0x038830cd0c0075a7 */ /* 0x000062000806017f */
[----:B------:R-:W-:Y:S05]  /*b8c0*/  @!P0 BRA `(.L_x_1053) ;  /* 0x0000000000048947 */ /* 0x000fea0003800000 */
[----:B------:R-:W-:Y:S01]  /*b8d0*/  BPT.TRAP 0x1 ;  /* 0x000000040000795c */ /* 0x000fe20000300000 */
.L_x_1053:
[----:B------:R-:W-:Y:S01]  /*b8e0*/  VIADD R152, R2, 0x20400 ;  /* 0x0002040002987836 */ /* 0x000fe20000000000 */
[----:B------:R-:W-:Y:S01]  /*b8f0*/  BSSY B1, `(.L_x_1054) ;  /* 0x0000009000017945 */ /* 0x000fe20003800000 */
[----:B------:R-:W-:Y:S01]  /*b900*/  LEA R198, R18, R0, 0x9 ;  /* 0x0000000012c67211 */ /* 0x000fe200078e48ff */
[----:B------:R-:W-:Y:S02]  /*b910*/  IMAD.MOV.U32 R199, RZ, RZ, 0x40000040 ;  /* 0x40000040ffc77424 */ /* 0x000fe400078e00ff */
[----:B------:R-:W-:-:S04]  /*b920*/  SHF.R.U32.HI R152, RZ, 0x4, R152 ;  /* 0x00000004ff987819 */ /* 0x000fc80000011698 */
[----:B------:R-:W-:-:S04]  /*b930*/  LOP3.LUT R152, R152, 0x3fff, RZ, 0xc0, !PT ;  /* 0x00003fff98987812 */ /* 0x000fc800078ec0ff */
[----:B------:R-:W-:Y:S01]  /*b940*/  LOP3.LUT R152, R152, 0x10000, RZ, 0xfc, !PT ;  /* 0x0001000098987812 */ /* 0x000fe200078efcff */
[----:B-1----:R-:W-:Y:S06]  /*b950*/  @P3 BRA `(.L_x_1055) ;  /* 0x0000000000083947 */ /* 0x002fec0003800000 */
[----:B------:R-:W1:Y:S02]  /*b960*/  SYNCS.PHASECHK.TRANS64.TRYWAIT P3, [R12+URZ+0x38830], R205 ;  /* 0x038830cd0c0075a7 */ /* 0x000e64000806017f */
[----:B-1----:R-:W-:Y:S05]  /*b970*/  @!P3 BRA `(.L_x_1056) ;  /* 0x000000d00058b947 */ /* 0x002fea0003800000 */
.L_x_1055:
[----:B------:R-:W-:Y:S05]  /*b980*/  BSYNC B1 ;  /* 0x0000000000017941 */ /* 0x000fea0003800000 */
.L_x_1054:
[----:B------:R-:W-:Y:S01]  /*b990*/  IMAD.MOV.U32 R153, RZ, RZ, 0x40000040 ;  /* 0x40000040ff997424 */ /* 0x000fe200078e00ff */
[C---:B------:R-:W-:Y:S01]  /*b9a0*/  R2UR UR6, R198.reuse ;  /* 0x00000000c60672ca */ /* 0x040fe200000e0000 */
[----:B------:R-:W-:Y:S01]  /*b9b0*/  VIADD R202, R198, 0x2 ;  /* 0x00000002c6ca7836 */ /* 0x000fe20000000000 */
[----:B------:R-:W-:Y:S01]  /*b9c0*/  R2UR UR7, R199 ;  /* 0x00000000c70772ca */ /* 0x000fe200000e0000 */
[----:B------:R-:W-:Y:S01]  /*b9d0*/  IMAD.MOV.U32 R203, RZ, RZ, 0x40000040 ;  /* 0x40000040ffcb7424 */ /* 0x000fe200078e00ff */
[----:B------:R-:W-:Y:S01]  /*b9e0*/  R2UR UR4, R152 ;  /* 0x00000000980472ca */ /* 0x000fe200000e0000 */
[----:B------:R-:W-:Y:S01]  /*b9f0*/  IMAD.MOV.U32 R199, RZ, RZ, 0x40000040 ;  /* 0x40000040ffc77424 */ /* 0x000fe200078e00ff */
[----:B------:R-:W-:Y:S02]  /*ba00*/  R2UR UR5, R153 ;  /* 0x00000000990572ca */ /* 0x000fe400000e0000 */
[----:B------:R-:W-:-:S11]  /*ba10*/  WARPGROUP.ARRIVE ;  /* 0x00000000000079c5 */ /* 0x000fd60000000000 */
[----:B------:R-:W-:Y:S01]  /*ba20*/  HGMMA.64x64x16.F32.BF16 R152, gdesc[UR4], RZ, !UPT, gsb0 ;  /* 0x00e00000049879f0 */ /* 0x000fe2000c0018ff */
[----:B------:R-:W-:Y:S01]  /*ba30*/  R2UR UR6, R202 ;  /* 0x00000000ca0672ca */ /* 0x000fe200000e0000 */
[----:B------:R-:W-:Y:S01]  /*ba40*/  VIADD R202, R198, 0x4 ;  /* 0x00000004c6ca7836 */ /* 0x000fe20000000000 */
[----:B------:R-:W-:Y:S01]  /*ba50*/  R2UR UR7, R203 ;  /* 0x00000000cb0772ca */ /* 0x000fe200000e0000 */
[----:B------:R-:W-:Y:S01]  /*ba60*/  IMAD.MOV.U32 R203, RZ, RZ, 0x40000040 ;  /* 0x40000040ffcb7424 */ /* 0x000fe200078e00ff */
[----:B------:R-:W-:Y:S01]  /*ba70*/  R2UR UR4, R4 ;  /* 0x00000000040472ca */ /* 0x000fe200000e0000 */
[----:B------:R-:W-:Y:S01]  /*ba80*/  VIADD R198, R198, 0x6 ;  /* 0x00000006c6c67836 */ /* 0x000fe20000000000 */
        /* <DEDUP_REMOVED lines=19> */
[----:B------:R-:W-:Y:S05]  /*bbc0*/  @!P0 BRA `(.L_x_1057) ;  /* 0x0000000000048947 */ /* 0x000fea0003800000 */
[----:B------:R-:W-:Y:S01]  /*bbd0*/  BPT.TRAP 0x1 ;  /* 0x000000040000795c */ /* 0x000fe20000300000 */
.L_x_1057:
[----:B------:R2:W3:Y:S01]  /*bbe0*/  SYNCS.PHASECHK.TRANS64.TRYWAIT P3, [R12+URZ+0x38850], R205 ;  /* 0x038850cd0c0075a7 */ /* 0x0004e2000806017f */
[----:B------:R-:W-:Y:S05]  /*bbf0*/  @!P0 BRA `(.L_x_1058) ;  /* 0x0000000000048947 */ /* 0x000fea0003800000 */
[----:B------:R-:W-:Y:S01]  /*bc00*/  BPT.TRAP 0x1 ;  /* 0x000000040000795c */ /* 0x000fe20000300000 */
.L_x_1058:
[----:B------:R-:W-:Y:S04]  /*bc10*/  BSSY B1, `(.L_x_1059) ;  /* 0x0000004000017945 */ /* 0x000fe80003800000 */
[----:B---3--:R-:W-:Y:S05]  /*bc20*/  @P3 BRA `(.L_x_1060) ;  /* 0x0000000000083947 */ /* 0x008fea0003800000 */
[----:B------:R-:W3:Y:S02]  /*bc30*/  SYNCS.PHASECHK.TRANS64.TRYWAIT P3, [R12+URZ+0x38850], R205 ;  /* 0x038850cd0c0075a7 */ /* 0x000ee4000806017f */
[----:B---3--:R-:W-:Y:S05]  /*bc40*/  @!P3 BRA `(.L_x_1061) ;  /* 0x000000cc00b8b947 */ /* 0x008fea0003800000 */
.L_x_1060:
[----:B------:R-:W-:Y:S05]  /*bc50*/  BSYNC B1 ;  /* 0x0000000000017941 */ /* 0x000fea0003800000 */
.L_x_1059:
[----:B------:R-:W-:Y:S01]  /*bc60*/  VIADD R198, R2, 0x26400 ;  /* 0x0002640002c67836 */ /* 0x000fe20000000000 */
[----:B------:R-:W-:Y:S01]  /*bc70*/  LEA R202, R18, R10, 0xc ;  /* 0x0000000a12ca7211 */ /* 0x000fe200078e60ff */
[C---:B------:R-:W-:Y:S01]  /*bc80*/  VIADD R204, R3.reuse, 0x4 ;  /* 0x0000000403cc7836 */ /* 0x040fe20000000000 */
[----:B------:R-:W-:Y:S01]  /*bc90*/  WARPGROUP.ARRIVE ;  /* 0x00000000000079c5 */ /* 0x000fe20000000000 */
[----:B------:R-:W-:Y:S01]  /*bca0*/  IMAD.MOV.U32 R203, RZ, RZ, 0x40000040 ;  /* 0x40000040ffcb7424 */ /* 0x000fe200078e00ff */
[----:B------:R-:W-:Y:S01]  /*bcb0*/  SHF.R.U32.HI R198, RZ, 0x4, R198 ;  /* 0x00000004ffc67819 */ /* 0x000fe200000116c6 */
[----:B------:R-:W-:Y:S01]  /*bcc0*/  IMAD.MOV.U32 R207, RZ, RZ, 0x40000040 ;  /* 0x40000040ffcf7424 */ /* 0x000fe200078e00ff */
[----:B------:R-:W-:Y:S01]  /*bcd0*/  R2UR UR6, R202 ;  /* 0x00000000ca0672ca */ /* 0x000fe200000e0000 */
[----:B0123--:R-:W-:Y:S01]  /*bce0*/  IMAD.MOV.U32 R205, RZ, RZ, 0x40000040 ;  /* 0x40000040ffcd7424 */ /* 0x00ffe200078e00ff */
[----:B------:R-:W-:Y:S01]  /*bcf0*/  LOP3.LUT R199, R198, 0x3fff, RZ, 0xc0, !PT ;  /* 0x00003fffc6c77812 */ /* 0x000fe200078ec0ff */
[----:B------:R-:W-:Y:S01]  /*bd00*/  VIADD R198, R3, 0x6 ;  /* 0x0000000603c67836 */ /* 0x000fe20000000000 */
[----:B------:R-:W-:Y:S01]  /*bd10*/  R2UR UR7, R203 ;  /* 0x00000000cb0772ca */ /* 0x000fe200000e0000 */
[----:B------:R-:W0:Y:S01]  /*bd20*/  S2R R200, SR_TID.X ;  /* 0x0000000000c87919 */ /* 0x000e220000002100 */
[----:B------:R-:W-:Y:S01]  /*bd30*/  LOP3.LUT R3, R199, 0x10000, RZ, 0xfc, !PT ;  /* 0x00010000c7037812 */ /* 0x000fe200078efcff */
[----:B------:R-:W-:Y:S01]  /*bd40*/  IMAD.MOV.U32 R199, RZ, RZ, 0x40000040 ;  /* 0x40000040ffc77424 */ /* 0x000fe200078e00ff */
[----:B------:R-:W-:Y:S01]  /*bd50*/  R2UR UR5, R207 ;  /* 0x00000000cf0572ca */ /* 0x000fe200000e0000 */
[----:B------:R-:W-:-:S02]  /*bd60*/  IMAD.MOV.U32 R207, RZ, RZ, 0x40000040 ;  /* 0x40000040ffcf7424 */ /* 0x000fc400078e00ff */
[----:B------:R-:W-:Y:S02]  /*bd70*/  IMAD.MOV.U32 R206, RZ, RZ, R3 ;  /* 0x000000ffffce7224 */ /* 0x000fe400078e0003 */
[----:B------:R-:W-:-:S03]  /*bd80*/  VIADD R203, R202, 0x800 ;  /* 0x00000800cacb7836 */ /* 0x000fc60000000000 */
[----:B------:R-:W-:Y:S01]  /*bd90*/  R2UR UR4, R206 ;  /* 0x00000000ce0472ca */ /* 0x000fe200000e0000 */
[----:B------:R-:W-:-:S12]  /*bda0*/  VIADD R206, R202, 0x2 ;  /* 0x00000002cace7836 */ /* 0x000fd80000000000 */
[----:B------:R-:W-:Y:S01]  /*bdb0*/  HGMMA.64x64x16.F32.BF16 R152, gdesc[UR4], R152, gsb0 ;  /* 0x00e00000049879f0 */ /* 0x000fe20008001898 */
[----:B------:R-:W-:Y:S01]  /*bdc0*/  R2UR UR6, R206 ;  /* 0x00000000ce0672ca */ /* 0x000fe200000e0000 */
[----:B------:R-:W-:Y:S01]  /*bdd0*/  VIADD R206, R3, 0x2 ;  /* 0x0000000203ce7836 */ /* 0x000fe20000000000 */
[----:B------:R-:W-:Y:S01]  /*bde0*/  R2UR UR7, R207 ;  /* 0x00000000cf0772ca */ /* 0x000fe200000e0000 */
[----:B------:R-:W-:-:S03]  /*bdf0*/  IMAD.MOV.U32 R207, RZ, RZ, 0x40000040 ;  /* 0x40000040ffcf7424 */ /* 0x000fc600078e00ff */
[----:B------:R-:W-:Y:S02]  /*be00*/  R2UR UR4, R206 ;  /* 0x00000000ce0472ca */ /* 0x000fe400000e0000 */
[----:B------:R-:W-:Y:S02]  /*be10*/  R2UR UR5, R207 ;  /* 0x00000000cf0572ca */ /* 0x000fe400000e0000 */
[----:B0-----:R-:W-:Y:S02]  /*be20*/  SHF.R.U32.HI R200, RZ, 0x7, R200 ;  /* 0x00000007ffc87819 */ /* 0x001fe400000116c8 */
[----:B------:R-:W-:Y:S01]  /*be30*/  IADD3 R207, R3, 0x800, RZ ;  /* 0x0000080003cf7810 */ /* 0x000fe20007ffe0ff */
[----:B------:R-:W-:Y:S02]  /*be40*/  WARPGROUP.DEPBAR.LE gsb0, 0x0 ;  /* 0x00008000000079c5 */ /* 0x000fe40000010000 */
[----:B------:R-:W-:-:S06]  /*be50*/  WARPGROUP.ARRIVE ;  /* 0x00000000000079c5 */ /* 0x000fcc0000000000 */
[----:B------:R-:W-:Y:S01]  /*be60*/  HGMMA.64x64x16.F32.BF16 R152, gdesc[UR4], R152, gsb0 ;  /* 0x00e00000049879f0 */ /* 0x000fe20008001898 */
[----:B------:R-:W-:Y:S01]  /*be70*/  R2UR UR4, R204 ;  /* 0x00000000cc0472ca */ /* 0x000fe200000e0000 */
[----:B------:R-:W-:Y:S01]  /*be80*/  VIADD R204, R202, 0x4 ;  /* 0x00000004cacc7836 */ /* 0x000fe20000000000 */
[----:B------:R-:W-:Y:S02]  /*be90*/  R2UR UR5, R205 ;  /* 0x00000000cd0572ca */ /* 0x000fe400000e0000 */
[----:B------:R-:W-:Y:S02]  /*bea0*/  MOV R205, 0x40000040 ;  /* 0x4000004000cd7802 */ /* 0x000fe40000000f00 */
[----:B------:R-:W-:Y:S01]  /*beb0*/  R2UR UR6, R204 ;  /* 0x00000000cc0672ca */ /* 0x000fe200000e0000 */
[----:B------:R-:W-:Y:S01]  /*bec0*/  VIADD R204, R202, 0x6 ;  /* 0x00000006cacc7836 */ /* 0x000fe20000000000 */
[----:B------:R-:W-:Y:S01]  /*bed0*/  R2UR UR7, R205 ;  /* 0x00000000cd0772ca */ /* 0x000fe200000e0000 */
[----:B------:R-:W-:Y:S01]  /*bee0*/  IMAD.MOV.U32 R205, RZ, RZ, 0x40000040 ;  /* 0x40000040ffcd7424 */ /* 0x000fe200078e00ff */
[----:B------:R-:W-:-:S02]  /*bef0*/  WARPGROUP.DEPBAR.LE gsb0, 0x0 ;  /* 0x00008000000079c5 */ /* 0x000fc40000010000 */
        /* <DEDUP_REMOVED lines=136> */
[----:B------:R0:W1:Y:S01]  /*c780*/  SHFL.IDX PT, R198, R200, RZ, 0x1f ;  /* 0x00001fffc8c67589 */ /* 0x00006200000e0000 */
[----:B------:R-:W-:Y:S02]  /*c790*/  R2UR UR4, R204 ;  /* 0x00000000cc0472ca */ /* 0x000fe400000e0000 */
[----:B------:R-:W-:Y:S01]  /*c7a0*/  R2UR UR5, R205 ;  /* 0x00000000cd0572ca */ /* 0x000fe200000e0000 */
[----:B------:R-:W-:Y:S02]  /*c7b0*/  IMAD.MOV.U32 R205, RZ, RZ, 0x40000040 ;  /* 0x40000040ffcd7424 */ /* 0x000fe400078e00ff */
[----:B0-----:R-:W-:Y:S01]  /*c7c0*/  IMAD.MOV.U32 R200, RZ, RZ, 0x4 ;  /* 0x00000004ffc87424 */ /* 0x001fe200078e00ff */
[----:B-1----:R-:W-:-:S04]  /*c7d0*/  ISETP.GT.AND P3, PT, R198, 0x7f, PT ;  /* 0x0000007fc600780c */ /* 0x002fc80003f64270 */
[----:B------:R-:W-:Y:S02]  /*c7e0*/  SEL R199, RZ, 0x2, !P3 ;  /* 0x00000002ffc77807 */ /* 0x000fe40005800000 */
[C---:B------:R-:W-:Y:S02]  /*c7f0*/  SEL R198, R200.reuse, 0x2, P3 ;  /* 0x00000002c8c67807 */ /* 0x040fe40001800000 */
[----:B------:R-:W-:Y:S01]  /*c800*/  SEL R200, R200, 0x6, !P3 ;  /* 0x00000006c8c87807 */ /* 0x000fe20005800000 */
[----:B------:R-:W-:Y:S01]  /*c810*/  IMAD.IADD R204, R199, 0x1, R203 ;  /* 0x00000001c7cc7824 */ /* 0x000fe200078e02cb */
[----:B------:R-:W-:Y:S02]  /*c820*/  WARPGROUP.DEPBAR.LE gsb0, 0x0 ;  /* 0x00008000000079c5 */ /* 0x000fe40000010000 */
[----:B------:R-:W-:-:S06]  /*c830*/  WARPGROUP.ARRIVE ;  /* 0x00000000000079c5 */ /* 0x000fcc0000000000 */
[----:B------:R-:W-:Y:S01]  /*c840*/  HGMMA.64x64x16.F32.BF16 R152, gdesc[UR4], R152, gsb0 ;  /* 0x00e00000049879f0 */ /* 0x000fe20008001898 */
[----:B------:R-:W-:Y:S01]  /*c850*/  R2UR UR6, R204 ;  /* 0x00000000cc0672ca */ /* 0x000fe200000e0000 */
[----:B------:R-:W-:Y:S01]  /*c860*/  IMAD.IADD R204, R207, 0x1, R199 ;  /* 0x00000001cfcc7824 */ /* 0x000fe200078e02c7 */
[----:B------:R-:W-:Y:S01]  /*c870*/  R2UR UR7, R205 ;  /* 0x00000000cd0772ca */ /* 0x000fe200000e0000 */
[----:B------:R-:W-:-:S03]  /*c880*/  IMAD.MOV.U32 R205, RZ, RZ, 0x40000040 ;  /* 0x40000040ffcd7424 */ /* 0x000fc600078e00ff */
        /* <DEDUP_REMOVED lines=25> */
[----:B------:R-:W-:Y:S02]  /*ca20*/  MOV R205, 0x40000040 ;  /* 0x4000004000cd7802 */ /* 0x000fe40000000f00 */
[----:B------:R-:W-:Y:S01]  /*ca30*/  R2UR UR4, R204 ;  /* 0x00000000cc0472ca */ /* 0x000fe200000e0000 */
[----:B------:R-:W-:Y:S01]  /*ca40*/  IMAD.MOV.U32 R204, RZ, RZ, 0xa00 ;  /* 0x00000a00ffcc7424 */ /* 0x000fe200078e00ff */
[----:B------:R-:W-:Y:S01]  /*ca50*/  R2UR UR5, R205 ;  /* 0x00000000cd0572ca */ /* 0x000fe200000e0000 */
[----:B------:R-:W-:-:S03]  /*ca60*/  IMAD.MOV.U32 R205, RZ, RZ, 0x40000040 ;  /* 0x40000040ffcd7424 */ /* 0x000fc600078e00ff */
        /* <DEDUP_REMOVED lines=9> */
[----:B------:R-:W-:Y:S01]  /*cb00*/  IMAD.IADD R204, R199, 0x1, R203 ;  /* 0x00000001c7cc7824 */ /* 0x000fe200078e02cb */
[----:B------:R-:W-:Y:S01]  /*cb10*/  R2UR UR5, R205 ;  /* 0x00000000cd0572ca */ /* 0x000fe200000e0000 */
[----:B------:R-:W-:Y:S01]  /*cb20*/  IMAD.MOV.U32 R205, RZ, RZ, 0x40000040 ;  /* 0x40000040ffcd7424 */ /* 0x000fe200078e00ff */
[----:B------:R-:W-:Y:S02]  /*cb30*/  R2UR UR6, R206 ;  /* 0x00000000ce0672ca */ /* 0x000fe400000e0000 */
[----:B------:R-:W-:Y:S01]  /*cb40*/  R2UR UR7, R207 ;  /* 0x00000000cf0772ca */ /* 0x000fe200000e0000 */
[----:B------:R-:W-:Y:S01]  /*cb50*/  VIADD R207, R3, 0xa00 ;  /* 0x00000a0003cf7836 */ /* 0x000fe20000000000 */
[----:B------:R-:W-:Y:S02]  /*cb60*/  WARPGROUP.DEPBAR.LE gsb0, 0x0 ;  /* 0x00008000000079c5 */ /* 0x000fe40000010000 */
[----:B------:R-:W-:-:S09]  /*cb70*/  WARPGROUP.ARRIVE ;  /* 0x00000000000079c5 */ /* 0x000fd20000000000 */
[----:B------:R-:W-:Y:S01]  /*cb80*/  HGMMA.64x64x16.F32.BF16 R152, gdesc[UR4], R152, gsb0 ;  /* 0x00e00000049879f0 */ /* 0x000fe20008001898 */
[----:B------:R-:W-:Y:S01]  /*cb90*/  R2UR UR6, R204 ;  /* 0x00000000cc0672ca */ /* 0x000fe200000e0000 */
[----:B------:R-:W-:Y:S01]  /*cba0*/  IMAD.IADD R204, R207, 0x1, R199 ;  /* 0x00000001cfcc7824 */ /* 0x000fe200078e02c7 */
[----:B------:R-:W-:Y:S01]  /*cbb0*/  R2UR UR7, R205 ;  /* 0x00000000cd0772ca */ /* 0x000fe200000e0000 */
[----:B------:R-:W-:-:S03]  /*cbc0*/  IMAD.MOV.U32 R205, RZ, RZ, 0x40000040 ;  /* 0x40000040ffcd7424 */ /* 0x000fc600078e00ff */
[----:B------:R-:W-:Y:S02]  /*cbd0*/  R2UR UR4, R204 ;  /* 0x00000000cc0472ca */ /* 0x000fe400000e0000 */
[----:B------:R-:W-:Y:S01]  /*cbe0*/  R2UR UR5, R205 ;  /* 0x00000000cd0572ca */ /* 0x000fe200000e0000 */
[----:B------:R-:W-:Y:S01]  /*cbf0*/  IMAD.MOV.U32 R205, RZ, RZ, 0x40000040 ;  /* 0x40000040ffcd7424 */ /* 0x000fe200078e00ff */
[----:B------:R-:W-:Y:S01]  /*cc00*/  IADD3 R204, R198, R203, RZ ;  /* 0x000000cbc6cc7210 */ /* 0x000fe20007ffe0ff */
[----:B------:R-:W-:Y:S02]  /*cc10*/  WARPGROUP.DEPBAR.LE gsb0, 0x0 ;  /* 0x00008000000079c5 */ /* 0x000fe40000010000 */
[----:B------:R-:W-:-:S08]  /*cc20*/  WARPGROUP.ARRIVE ;  /* 0x00000000000079c5 */ /* 0x000fd00000000000 */
        /* <DEDUP_REMOVED lines=70> */
[----:B------:R-:W-:Y:S02]  /*d090*/  IMAD.MOV.U32 R205, RZ, RZ, 0x40000040 ;  /* 0x40000040ffcd7424 */ /* 0x000fe400078e00ff */
[----:B------:R-:W-:Y:S01]  /*d0a0*/  IMAD.MOV.U32 R207, RZ, RZ, 0x40000040 ;  /* 0x40000040ffcf7424 */ /* 0x000fe200078e00ff */
        /* <DEDUP_REMOVED lines=17> */
[----:B------:R-:W-:Y:S02]  /*d1c0*/  R2UR UR7, R207 ;  /* 0x00000000cf0772ca */ /* 0x000fe400000e0000 */
[----:B------:R-:W-:Y:S01]  /*d1d0*/  IADD3 R207, R3, 0xe00, RZ ;  /* 0x00000e0003cf7810 */ /* 0x000fe20007ffe0ff */
[----:B------:R-:W-:-:S02]  /*d1e0*/  WARPGROUP.DEPBAR.LE gsb0, 0x0 ;  /* 0x00008000000079c5 */ /* 0x000fc40000010000 */
[----:B------:R-:W-:-:S08]  /*d1f0*/  WARPGROUP.ARRIVE ;  /* 0x00000000000079c5 */ /* 0x000fd00000000000 */
[----:B------:R-:W-:Y:S01]  /*d200*/  HGMMA.64x64x16.F32.BF16 R152, gdesc[UR4], R152, gsb0 ;  /* 0x00e00000049879f0 */ /* 0x000fe20008001898 */
[----:B------:R-:W-:Y:S01]  /*d210*/  R2UR UR6, R204 ;  /* 0x00000000cc0672ca */ /* 0x000fe200000e0000 */
[----:B------:R-:W-:Y:S01]  /*d220*/  IMAD.IADD R204, R207, 0x1, R199 ;  /* 0x00000001cfcc7824 */ /* 0x000fe200078e02c7 */
[----:B------:R-:W-:Y:S01]  /*d230*/  R2UR UR7, R205 ;  /* 0x00000000cd0772ca */ /* 0x000fe200000e0000 */
[----:B------:R-:W-:Y:S02]  /*d240*/  IMAD.MOV.U32 R205, RZ, RZ, 0x40000040 ;  /* 0x40000040ffcd7424 */ /* 0x000fe400078e00ff */
[----:B------:R-:W-:Y:S01]  /*d250*/  IMAD.MOV.U32 R199, RZ, RZ, 0x40000040 ;  /* 0x40000040ffc77424 */ /* 0x000fe200078e00ff */
[----:B------:R-:W-:Y:S01]  /*d260*/  R2UR UR4, R204 ;  /* 0x00000000cc0472ca */ /* 0x000fe200000e0000 */
[----:B------:R-:W-:Y:S01]  /*d270*/  IMAD.IADD R204, R198, 0x1, R203 ;  /* 0x00000001c6cc7824 */ /* 0x000fe200078e02cb */
[----:B------:R-:W-:Y:S01]  /*d280*/  R2UR UR5, R205 ;  /* 0x00000000cd0572ca */ /* 0x000fe200000e0000 */
[----:B------:R-:W-:-:S02]  /*d290*/  IMAD.MOV.U32 R205, RZ, RZ, 0x40000040 ;  /* 0x40000040ffcd7424 */ /* 0x000fc400078e00ff */
[----:B------:R-:W-:Y:S01]  /*d2a0*/  IMAD.IADD R198, R207, 0x1, R198 ;  /* 0x00000001cfc67824 */ /* 0x000fe200078e02c6 */
[----:B------:R-:W-:Y:S02]  /*d2b0*/  WARPGROUP.DEPBAR.LE gsb0, 0x0 ;  /* 0x00008000000079c5 */ /* 0x000fe40000010000 */
[----:B------:R-:W-:-:S07]  /*d2c0*/  WARPGROUP.ARRIVE ;  /* 0x00000000000079c5 */ /* 0x000fce0000000000 */
        /* <DEDUP_REMOVED lines=16> */
[----:B------:R-:W-:Y:S02]  /*d3d0*/  R2UR UR5, R205 ;  /* 0x00000000cd0572ca */ /* 0x000fe400000e0000 */
[----:B------:R-:W-:Y:S02]  /*d3e0*/  MOV R198, 0x40 ;  /* 0x0000004000c67802 */ /* 0x000fe40000000f00 */
[----:B------:R-:W-:-:S02]  /*d3f0*/  SEL R199, R199, 0xf80, P3 ;  /* 0x00000f80c7c77807 */ /* 0x000fc40001800000 */
[----:B------:R-:W-:Y:S02]  /*d400*/  SEL R198, R198, 0x3e, P3 ;  /* 0x0000003ec6c67807 */ /* 0x000fe40001800000 */
[----:B------:R-:W-:Y:S01]  /*d410*/  LOP3.LUT R200, R199, 0x1e00, RZ, 0xc0, !PT ;  /* 0x00001e00c7c87812 */ /* 0x000fe200078ec0ff */
[----:B------:R-:W-:Y:S01]  /*d420*/  IMAD.MOV.U32 R199, RZ, RZ, 0x40000040 ;  /* 0x40000040ffc77424 */ /* 0x000fe200078e00ff */
[----:B------:R-:W-:-:S04]  /*d430*/  LOP3.LUT R203, R198, 0x6, RZ, 0xc0, !PT ;  /* 0x00000006c6cb7812 */ /* 0x000fc800078ec0ff */
[CC--:B------:R-:W-:Y:S02]  /*d440*/  IADD3 R198, R203.reuse, R200.reuse, R3 ;  /* 0x000000c8cbc67210 */ /* 0x0c0fe40007ffe003 */
[----:B------:R-:W-:Y:S01]  /*d450*/  IADD3 R202, R203, R200, R202 ;  /* 0x000000c8cbca7210 */ /* 0x000fe20007ffe0ca */
[----:B------:R-:W-:Y:S01]  /*d460*/  IMAD.MOV.U32 R203, RZ, RZ, 0x40000040 ;  /* 0x40000040ffcb7424 */ /* 0x000fe200078e00ff */
        /* <DEDUP_REMOVED lines=10> */
[----:B------:R-:W-:Y:S02]  /*d510*/  ULDC UR4, c[0x0][0xad0] ;  /* 0x0002b40000047ab9 */ /* 0x000fe40000000800 */
        /* <DEDUP_REMOVED lines=26> */
[----:B------:R-:W-:Y:S01]  /*d6c0*/  FMUL.FTZ R162, R162, UR4 ;  /* 0x00000004a2a27c20 */ /* 0x000fe20008410000 */
[----:B------:R-:W-:Y:S01]  /*d6d0*/  FMUL.FTZ R204, R174, UR4 ;  /* 0x00000004aecc7c20 */ /* 0x000fe20008410000 */
[----:B------:R-:W-:Y:S01]  /*d6e0*/  FMUL.FTZ R163, R163, UR4 ;  /* 0x00000004a3a37c20 */ /* 0x000fe20008410000 */
[----:B------:R-:W-:Y:S01]  /*d6f0*/  FMUL.FTZ R166, R166, UR4 ;  /* 0x00000004a6a67c20 */ /* 0x000fe20008410000 */
[----:B------:R-:W-:Y:S01]  /*d700*/  FMUL.FTZ R167, R167, UR4 ;  /* 0x00000004a7a77c20 */ /* 0x000fe20008410000 */
[----:B------:R-:W0:Y:S01]  /*d710*/  MUFU.TANH R157, R157 ;  /* 0x0000009d009d7308 */ /* 0x000e220000002400 */
        /* <DEDUP_REMOVED lines=9> */
[----:B------:R-:W-:-:S06]  /*d7b0*/  ULDC UR4, c[0x0][0xa80] ;  /* 0x0002a00000047ab9 */ /* 0x000fcc0000000800 */
        /* <DEDUP_REMOVED lines=25> */
[----:B0-----:R-:W-:-:S05]  /*d950*/  FMNMX.FTZ R168, R181, R168, !PT ;  /* 0x000000a8b5a87209 */ /* 0x001fca0007810000 */
[----:B------:R-:W0:Y:S02]  /*d960*/  SHFL.BFLY PT, R169, R168, 0x2, 0x1f ;  /* 0x0c401f00a8a97f89 */ /* 0x000e2400000e0000 */
[----:B------:R-:W3:Y:S08]  /*d970*/  MUFU.TANH R156, R156 ;  /* 0x0000009c009c7308 */ /* 0x000ef00000002400 */
[----:B------:R-:W4:Y:S08]  /*d980*/  MUFU.TANH R158, R158 ;  /* 0x0000009e009e7308 */ /* 0x000f300000002400 */
[----:B------:R-:W5:Y:S01]  /*d990*/  MUFU.TANH R162, R162 ;  /* 0x000000a200a27308 */ /* 0x000f620000002400 */
[----:B0-----:R-:W-:Y:S01]  /*d9a0*/  FMNMX.FTZ R171, R168, R169, !PT ;  /* 0x000000a9a8ab7209 */ /* 0x001fe20007810000 */
[----:B------:R-:W-:-:S06]  /*d9b0*/  IMAD.MOV.U32 R169, RZ, RZ, 0x40000040 ;  /* 0x40000040ffa97424 */ /* 0x000fcc00078e00ff */
[----:B------:R-:W0:Y:S01]  /*d9c0*/  MUFU.TANH R163, R163 ;  /* 0x000000a300a37308 */ /* 0x000e220000002400 */
[----:B------:R-:W-:Y:S01]  /*d9d0*/  IMAD R168, R18, 0x1000, R11 ;  /* 0x0000100012a87824 */ /* 0x000fe200078e020b */
[----:B------:R-:W0:Y:S01]  /*d9e0*/  SHFL.BFLY PT, R174, R171, 0x1, 0x1f ;  /* 0x0c201f00abae7f89 */ /* 0x000e2200000e0000 */
[----:B------:R-:W-:Y:S02]  /*d9f0*/  R2UR UR7, R169 ;  /* 0x00000000a90772ca */ /* 0x000fe400000e0000 */
[----:B-1----:R-:W-:-:S03]  /*da00*/  FMNMX.FTZ R169, R153, R197, !PT ;  /* 0x000000c599a97209 */ /* 0x002fc60007810000 */
[----:B------:R-:W1:Y:S01]  /*da10*/  MUFU.TANH R166, R166 ;  /* 0x000000a600a67308 */ /* 0x000e620000002400 */
[----:B------:R-:W-:Y:S02]  /*da20*/  R2UR UR6, R168 ;  /* 0x00000000a80672ca */ /* 0x000fe400000e0000 */
[----:B--2---:R-:W-:-:S04]  /*da30*/  FMNMX.FTZ R169, R154, R169, !PT ;  /* 0x000000a99aa97209 */ /* 0x004fc80007810000 */
[----:B---3--:R-:W-:Y:S01]  /*da40*/  FMNMX.FTZ R169, R156, R169, !PT ;  /* 0x000000a99ca97209 */ /* 0x008fe20007810000 */
[----:B------:R-:W2:Y:S03]  /*da50*/  MUFU.TANH R167, R167 ;  /* 0x000000a700a77308 */ /* 0x000ea60000002400 */
[----:B----4-:R-:W-:-:S04]  /*da60*/  FMNMX.FTZ R169, R158, R169, !PT ;  /* 0x000000a99ea97209 */ /* 0x010fc80007810000 */
[----:B-----5:R-:W-:Y:S01]  /*da70*/  FMNMX.FTZ R170, R162, R169, !PT ;  /* 0x000000a9a2aa7209 */ /* 0x020fe20007810000 */
[----:B------:R-:W3:Y:S01]  /*da80*/  MUFU.TANH R202, R202 ;  /* 0x000000ca00ca7308 */ /* 0x000ee20000002400 */
[----:B0-----:R-:W-:Y:S02]  /*da90*/  FMNMX.FTZ R169, R171, R174, !PT ;  /* 0x000000aeaba97209 */ /* 0x001fe40007810000 */
[----:B------:R-:W-:Y:S01]  /*daa0*/  FMNMX.FTZ R171, R163, R170, !PT ;  /* 0x000000aaa3ab7209 */ /* 0x000fe20007810000 */
[----:B------:R-:W-:-:S04]  /*dab0*/  IMAD.U32 R170, RZ, RZ, UR4 ;  /* 0x00000004ffaa7e24 */ /* 0x000fc8000f8e00ff */
[----:B------:R-:W0:Y:S01]  /*dac0*/  MUFU.TANH R203, R203 ;  /* 0x000000cb00cb7308 */ /* 0x000e220000002400 */
[C---:B------:R-:W-:Y:S01]  /*dad0*/  FADD.FTZ R175, -R169.reuse, R14 ;  /* 0x0000000ea9af7221 */ /* 0x040fe20000010100 */
[----:B-1----:R-:W-:Y:S01]  /*dae0*/  FMNMX.FTZ R14, R166, R171, !PT ;  /* 0x000000aba60e7209 */ /* 0x002fe20007810000 */
[-C--:B------:R-:W-:Y:S02]  /*daf0*/  FMUL.FTZ R221, R169, R170.reuse ;  /* 0x000000aaa9dd7220 */ /* 0x080fe40000410000 */
[----:B------:R-:W-:Y:S01]  /*db00*/  FMUL.FTZ R175, R175, R170 ;  /* 0x000000aaafaf7220 */ /* 0x000fe20000410000 */
[----:B--2---:R-:W-:Y:S01]  /*db10*/  FMNMX.FTZ R171, R167, R14, !PT ;  /* 0x0000000ea7ab7209 */ /* 0x004fe20007810000 */
[-C--:B------:R-:W-:Y:S01]  /*db20*/  FFMA.FTZ R177, R159, R170.reuse, -R221 ;  /* 0x000000aa9fb17223 */ /* 0x080fe200000108dd */
[----:B------:R-:W1:Y:S01]  /*db30*/  MUFU.TANH R204, R204 ;  /* 0x000000cc00cc7308 */ /* 0x000e620000002400 */
[----:B------:R-:W-:Y:S01]  /*db40*/  IMAD.MOV R159, RZ, RZ, -R191 ;  /* 0x000000ffff9f7224 */ /* 0x000fe200078e0abf */
[----:B---3--:R-:W-:Y:S01]  /*db50*/  FMNMX.FTZ R14, R202, R171, !PT ;  /* 0x000000abca0e7209 */ /* 0x008fe20007810000 */
[-CC-:B------:R-:W-:Y:S01]  /*db60*/  FFMA.FTZ R152, R152, R170.reuse, -R221.reuse ;  /* 0x000000aa98987223 */ /* 0x180fe200000108dd */
[-CC-:B------:R-:W-:Y:S01]  /*db70*/  FFMA.FTZ R179, R161, R170.reuse, -R221.reuse ;  /* 0x000000aaa1b37223 */ /* 0x180fe200000108dd */
[-CC-:B------:R-:W-:Y:S01]  /*db80*/  FFMA.FTZ R182, R164, R170.reuse, -R221.reuse ;  /* 0x000000aaa4b67223 */ /* 0x180fe200000108dd */
[----:B------:R-:W-:Y:S01]  /*db90*/  ISETP.NE.AND P3, PT, R190, R159, PT ;  /* 0x0000009fbe00720c */ /* 0x000fe20003f65270 */
[--C-:B------:R-:W-:Y:S01]  /*dba0*/  FFMA.FTZ R183, R165, R170, -R221.reuse ;  /* 0x000000aaa5b77223 */ /* 0x100fe200000108dd */
[----:B------:R-:W2:Y:S01]  /*dbb0*/  MUFU.TANH R205, R205 ;  /* 0x000000cd00cd7308 */ /* 0x000ea20000002400 */
[----:B0-----:R-:W-:Y:S01]  /*dbc0*/  FMNMX.FTZ R171, R203, R14, !PT ;  /* 0x0000000ecbab7209 */ /* 0x001fe20007810000 */
[-CC-:B------:R-:W-:Y:S01]  /*dbd0*/  FFMA.FTZ R14, R198, R170.reuse, -R221.reuse ;  /* 0x000000aac60e7223 */ /* 0x180fe200000108dd */
[-CC-:B------:R-:W-:Y:S01]  /*dbe0*/  FFMA.FTZ R172, R172, R170.reuse, -R221.reuse ;  /* 0x000000aaacac7223 */ /* 0x180fe200000108dd */
[-CC-:B------:R-:W-:Y:S01]  /*dbf0*/  FFMA.FTZ R173, R173, R170.reuse, -R221.reuse ;  /* 0x000000aaadad7223 */ /* 0x180fe200000108dd */
[-CC-:B------:R-:W-:Y:S01]  /*dc00*/  FFMA.FTZ R176, R176, R170.reuse, -R221.reuse ;  /* 0x000000aab0b07223 */ /* 0x180fe200000108dd */
[-CC-:B------:R-:W-:Y:S01]  /*dc10*/  FFMA.FTZ R180, R180, R170.reuse, -R221.reuse ;  /* 0x000000aab4b47223 */ /* 0x180fe200000108dd */
[----:B------:R-:W-:Y:S01]  /*dc20*/  FFMA.FTZ R181, R181, R170, -R221 ;  /* 0x000000aab5b57223 */ /* 0x000fe200000108dd */
[----:B------:R-:W0:Y:S01]  /*dc30*/  MUFU.TANH R206, R206 ;  /* 0x000000ce00ce7308 */ /* 0x000e220000002400 */
[----:B-1----:R-:W-:-:S02]  /*dc40*/  FMNMX.FTZ R174, R204, R171, !PT ;  /* 0x000000abccae7209 */ /* 0x002fc40007810000 */
[----:B------:R-:W-:-:S05]  /*dc50*/  @!P3 IMAD R159, R15, 0x40, R188 ;  /* 0x000000400f9fb824 */ /* 0x000fca00078e02bc */
[----:B------:R-:W1:Y:S01]  /*dc60*/  MUFU.TANH R207, R207 ;  /* 0x000000cf00cf7308 */ /* 0x000e620000002400 */
[----:B--2---:R-:W-:Y:S01]  /*dc70*/  FMNMX.FTZ R171, R205, R174, !PT ;  /* 0x000000aecdab7209 */ /* 0x004fe20007810000 */
[----:B------:R-:W-:-:S06]  /*dc80*/  FFMA.FTZ R174, R155, R170, -R221 ;  /* 0x000000aa9bae7223 */ /* 0x000fcc00000108dd */
[----:B------:R-:W2:Y:S01]  /*dc90*/  MUFU.TANH R220, R220 ;  /* 0x000000dc00dc7308 */ /* 0x000ea20000002400 */
[----:B0-----:R-:W-:-:S07]  /*dca0*/  FMNMX.FTZ R178, R206, R171, !PT ;  /* 0x000000abceb27209 */ /* 0x001fce0007810000 */
[----:B------:R-:W0:Y:S01]  /*dcb0*/  MUFU.TANH R222, R222 ;  /* 0x000000de00de7308 */ /* 0x000e220000002400 */
[----:B-1----:R-:W-:Y:S01]  /*dcc0*/  FMNMX.FTZ R155, R207, R178, !PT ;  /* 0x000000b2cf9b7209 */ /* 0x002fe20007810000 */
[----:B------:R-:W-:-:S06]  /*dcd0*/  FFMA.FTZ R178, R160, R170, -R221 ;  /* 0x000000aaa0b27223 */ /* 0x000fcc00000108dd */
[----:B------:R1:W3:Y:S01]  /*dce0*/  MUFU.EX2 R223, R175 ;  /* 0x000000af00df7308 */ /* 0x0002e20000000800 */
[----:B--2---:R-:W-:-:S07]  /*dcf0*/  FMNMX.FTZ R155, R220, R155, !PT ;  /* 0x0000009bdc9b7209 */ /* 0x004fce0007810000 */
[----:B------:R-:W2:Y:S01]  /*dd00*/  MUFU.EX2 R152, R152 ;  /* 0x0000009800987308 */ /* 0x000ea20000000800 */
[----:B0-----:R-:W-:Y:S01]  /*dd10*/  FMNMX.FTZ R155, R222, R155, !PT ;  /* 0x0000009bde9b7209 */ /* 0x001fe20007810000 */
[----:B-1----:R-:W-:-:S04]  /*dd20*/  FFMA.FTZ R175, R157, R170, -R221 ;  /* 0x000000aa9daf7223 */ /* 0x002fc800000108dd */
[----:B------:R-:W0:Y:S02]  /*dd30*/  SHFL.BFLY PT, R198, R155, 0x2, 0x1f ;  /* 0x0c401f009bc67f89 */ /* 0x000e2400000e0000 */
        /* <DEDUP_REMOVED lines=22> */
[----:B0-----:R-:W-:Y:S01]  /*dea0*/  FMNMX.FTZ R157, R155, R198, !PT ;  /* 0x000000c69b9d7209 */ /* 0x001fe20007810000 */
[-CC-:B------:R-:W-:Y:S01]  /*deb0*/  FFMA.FTZ R198, R199, R170.reuse, -R221.reuse ;  /* 0x000000aac7c67223 */ /* 0x180fe200000108dd */
[----:B------:R-:W-:Y:S01]  /*dec0*/  FFMA.FTZ R199, R200, R170, -R221 ;  /* 0x000000aac8c77223 */ /* 0x000fe200000108dd */
        /* <DEDUP_REMOVED lines=26> */
[----:B0-----:R-:W-:Y:S01]  /*e070*/  FMNMX.FTZ R171, R157, R160, !PT ;  /* 0x000000a09dab7209 */ /* 0x001fe20007810000 */
[-C--:B------:R-:W-:Y:S01]  /*e080*/  FMUL.FTZ R104, R104, R223.reuse ;  /* 0x000000df68687220 */ /* 0x080fe20000410000 */
[-C--:B------:R-:W-:Y:S01]  /*e090*/  FMUL.FTZ R105, R105, R223.reuse ;  /* 0x000000df69697220 */ /* 0x080fe20000410000 */
[-C--:B------:R-:W-:Y:S01]  /*e0a0*/  FMUL.FTZ R108, R108, R223.reuse ;  /* 0x000000df6c6c7220 */ /* 0x080fe20000410000 */
[-C--:B------:R-:W-:Y:S01]  /*e0b0*/  FMUL.FTZ R109, R109, R223.reuse ;  /* 0x000000df6d6d7220 */ /* 0x080fe20000410000 */
[C---:B------:R-:W-:Y:S01]  /*e0c0*/  FADD.FTZ R155, -R171.reuse, R197 ;  /* 0x000000c5ab9b7221 */ /* 0x040fe20000010100 */
[-C--:B------:R-:W-:Y:S01]  /*e0d0*/  FMUL.FTZ R157, R171, R170.reuse ;  /* 0x000000aaab9d7220 */ /* 0x080fe20000410000 */
[----:B------:R-:W-:Y:S01]  /*e0e0*/  MUFU.EX2 R183, R183 ;  /* 0x000000b700b77308 */ /* 0x000fe20000000800 */
[----:B------:R-:W-:Y:S01]  /*e0f0*/  FMUL.FTZ R112, R112, R223 ;  /* 0x000000df70707220 */ /* 0x000fe20000410000 */
[-C--:B------:R-:W-:Y:S01]  /*e100*/  FMUL.FTZ R155, R155, R170.reuse ;  /* 0x000000aa9b9b7220 */ /* 0x080fe20000410000 */
[----:B------:R-:W-:Y:S01]  /*e110*/  FFMA.FTZ R197, R154, R170, -R157 ;  /* 0x000000aa9ac57223 */ /* 0x000fe2000001089d */
[----:B------:R-:W-:-:S02]  /*e120*/  @!P1 VIADD R154, R12, 0x38840 ;  /* 0x000388400c9a9836 */ /* 0x000fc40000000000 */
[-CC-:B------:R-:W-:Y:S01]  /*e130*/  FFMA.FTZ R153, R153, R170.reuse, -R157.reuse ;  /* 0x000000aa99997223 */ /* 0x180fe2000001089d */
[-CC-:B------:R-:W-:Y:S01]  /*e140*/  FFMA.FTZ R200, R156, R170.reuse, -R157.reuse ;  /* 0x000000aa9cc87223 */ /* 0x180fe2000001089d */
[-CC-:B------:R-:W-:Y:S01]  /*e150*/  FFMA.FTZ R221, R158, R170.reuse, -R157.reuse ;  /* 0x000000aa9edd7223 */ /* 0x180fe2000001089d */
[----:B------:R-:W0:Y:S01]  /*e160*/  MUFU.EX2 R155, R155 ;  /* 0x0000009b009b7308 */ /* 0x000e220000000800 */
[----:B------:R-:W-:Y:S01]  /*e170*/  @!P1 PRMT R154, RZ, 0x654, R154 ;  /* 0x00000654ff9a9816 */ /* 0x000fe2000000009a */
[-CC-:B------:R-:W-:Y:S01]  /*e180*/  FFMA.FTZ R224, R162, R170.reuse, -R157.reuse ;  /* 0x000000aaa2e07223 */ /* 0x180fe2000001089d */
[-CC-:B------:R-:W-:Y:S01]  /*e190*/  FFMA.FTZ R225, R163, R170.reuse, -R157.reuse ;  /* 0x000000aaa3e17223 */ /* 0x180fe2000001089d */
[-CC-:B------:R-:W-:Y:S01]  /*e1a0*/  FFMA.FTZ R226, R166, R170.reuse, -R157.reuse ;  /* 0x000000aaa6e27223 */ /* 0x180fe2000001089d */
[----:B------:R1:W-:Y:S01]  /*e1b0*/  @!P1 SYNCS.ARRIVE.TRANS64.RED.A1T0 RZ, [R154+URZ], RZ ;  /* 0x000000ff9aff99a7 */ /* 0x0003e2000810043f */
[-CC-:B------:R-:W-:Y:S01]  /*e1c0*/  FFMA.FTZ R227, R167, R170.reuse, -R157.reuse ;  /* 0x000000aaa7e37223 */ /* 0x180fe2000001089d */
[-CC-:B------:R-:W-:Y:S01]  /*e1d0*/  FFMA.FTZ R202, R202, R170.reuse, -R157.reuse ;  /* 0x000000aacaca7223 */ /* 0x180fe2000001089d */
[-CC-:B------:R-:W-:Y:S01]  /*e1e0*/  FFMA.FTZ R203, R203, R170.reuse, -R157.reuse ;  /* 0x000000aacbcb7223 */ /* 0x180fe2000001089d */
[-CC-:B------:R-:W-:Y:S01]  /*e1f0*/  FFMA.FTZ R204, R204, R170.reuse, -R157.reuse ;  /* 0x000000aacccc7223 */ /* 0x180fe2000001089d */
[-CC-:B------:R-:W-:Y:S01]  /*e200*/  FFMA.FTZ R205, R205, R170.reuse, -R157.reuse ;  /* 0x000000aacdcd7223 */ /* 0x180fe2000001089d */
[-CC-:B------:R-:W-:Y:S01]  /*e210*/  FFMA.FTZ R156, R206, R170.reuse, -R157.reuse ;  /* 0x000000aace9c7223 */ /* 0x180fe2000001089d */
[----:B------:R-:W-:Y:S01]  /*e220*/  FFMA.FTZ R206, R207, R170, -R157 ;  /* 0x000000aacfce7223 */ /* 0x000fe2000001089d */
[----:B-1----:R-:W-:-:S02]  /*e230*/  @!P3 IMAD R154, R159, 0x4, R2 ;  /* 0x000000049f9ab824 */ /* 0x002fc400078e0202 */
[-CC-:B------:R-:W-:Y:S01]  /*e240*/  FFMA.FTZ R220, R220, R170.reuse, -R157.reuse ;  /* 0x000000aadcdc7223 */ /* 0x180fe2000001089d */
[----:B------:R-:W-:Y:S01]  /*e250*/  FFMA.FTZ R222, R222, R170, -R157 ;  /* 0x000000aadede7223 */ /* 0x000fe2000001089d */
[----:B------:R-:W1:Y:S01]  /*e260*/  MUFU.EX2 R153, R153 ;  /* 0x0000009900997308 */ /* 0x000e620000000800 */
[----:B--2---:R-:W-:Y:S01]  /*e270*/  FFMA.FTZ R207, R223, R20, R152 ;  /* 0x00000014dfcf7223 */ /* 0x004fe20000010098 */
[----:B------:R1:W-:Y:S01]  /*e280*/  @!P3 STS [R154+0x38400], R223 ;  /* 0x038400df9a00b388 */ /* 0x0003e20000000800 */
[-C--:B------:R-:W-:Y:S01]  /*e290*/  FMUL.FTZ R113, R113, R223.reuse ;  /* 0x000000df71717220 */ /* 0x080fe20000410000 */
[-C--:B------:R-:W-:Y:S01]  /*e2a0*/  FMUL.FTZ R116, R116, R223.reuse ;  /* 0x000000df74747220 */ /* 0x080fe20000410000 */
[-C--:B------:R-:W-:Y:S01]  /*e2b0*/  FMUL.FTZ R117, R117, R223.reuse ;  /* 0x000000df75757220 */ /* 0x080fe20000410000 */
[----:B0-----:R0:W-:Y:S01]  /*e2c0*/  @!P3 STS [R154+0x38420], R155 ;  /* 0x0384209b9a00b388 */ /* 0x0011e20000000800 */
        /* <DEDUP_REMOVED lines=17> */
[----:B------:R-:W3:Y:S01]  /*e3e0*/  MUFU.EX2 R221, R221 ;  /* 0x000000dd00dd7308 */ /* 0x000ee20000000800 */
[----:B------:R-:W-:Y:S01]  /*e3f0*/  FMUL.FTZ R149, R149, R223 ;  /* 0x000000df95957220 */ /* 0x000fe20000410000 */
[----:B-1----:R-:W-:Y:S01]  /*e400*/  FFMA.FTZ R223, R155, R21, R153 ;  /* 0x000000159bdf7223 */ /* 0x002fe20000010099 */
        /* <DEDUP_REMOVED lines=29> */
[----:B------:R-:W4:Y:S01]  /*e5e0*/  MUFU.EX2 R227, R227 ;  /* 0x000000e300e37308 */ /* 0x000f220000000800 */
[-C--:B------:R-:W-:Y:S01]  /*e5f0*/  FMUL.FTZ R78, R78, R155.reuse ;  /* 0x0000009b4e4e7220 */ /* 0x080fe20000410000 */
[-C--:B------:R-:W-:Y:S01]  /*e600*/  FMUL.FTZ R79, R79, R155.reuse ;  /* 0x0000009b4f4f7220 */ /* 0x080fe20000410000 */
[-C--:B------:R-:W-:Y:S01]  /*e610*/  FMUL.FTZ R82, R82, R155.reuse ;  /* 0x0000009b52527220 */ /* 0x080fe20000410000 */
[-C--:B------:R-:W-:Y:S01]  /*e620*/  FMUL.FTZ R83, R83, R155.reuse ;  /* 0x0000009b53537220 */ /* 0x080fe20000410000 */
[-C--:B------:R-:W-:Y:S01]  /*e630*/  FMUL.FTZ R86, R86, R155.reuse ;  /* 0x0000009b56567220 */ /* 0x080fe20000410000 */
[-C--:B------:R-:W-:Y:S01]  /*e640*/  FMUL.FTZ R87, R87, R155.reuse ;  /* 0x0000009b57577220 */ /* 0x080fe20000410000 */
[-C--:B------:R-:W-:Y:S01]  /*e650*/  FMUL.FTZ R90, R90, R155.reuse ;  /* 0x0000009b5a5a7220 */ /* 0x080fe20000410000 */
[----:B------:R-:W5:Y:S01]  /*e660*/  MUFU.EX2 R198, R198 ;  /* 0x000000c600c67308 */ /* 0x000f620000000800 */
        /* <DEDUP_REMOVED lines=34> */
[----:B------:R-:W-:Y:S01]  /*e890*/  FMUL.FTZ R151, R151, R155 ;  /* 0x0000009b97977220 */ /* 0x000fe20000410000 */
[C---:B------:R-:W-:Y:S01]  /*e8a0*/  F2FP.BF16.F32.PACK_AB R152, R14.reuse, R152 ;  /* 0x000000980e98723e */ /* 0x040fe200000010ff */
[----:B------:R-:W-:Y:S01]  /*e8b0*/  IMAD.MOV.U32 R21, RZ, RZ, 0x40000040 ;  /* 0x40000040ff157424 */ /* 0x000fe200078e00ff */
[C---:B--2---:R-:W-:Y:S01]  /*e8c0*/  F2FP.BF16.F32.PACK_AB R153, R197.reuse, R153 ;  /* 0x00000099c599723e */ /* 0x044fe200000010ff */
[----:B------:R-:W-:Y:S01]  /*e8d0*/  FADD.FTZ R223, R197, R223 ;  /* 0x000000dfc5df7221 */ /* 0x000fe20000010000 */
[----:B------:R-:W-:Y:S01]  /*e8e0*/  MUFU.EX2 R204, R204 ;  /* 0x000000cc00cc7308 */ /* 0x000fe20000000800 */
[----:B0-----:R-:W-:Y:S01]  /*e8f0*/  F2FP.BF16.F32.PACK_AB R154, R175, R174 ;  /* 0x000000aeaf9a723e */ /* 0x001fe200000010ff */
[----:B------:R-:W-:Y:S01]  /*e900*/  FADD.FTZ R207, R14, R207 ;  /* 0x000000cf0ecf7221 */ /* 0x000fe20000010000 */
[----:B---3--:R-:W-:Y:S01]  /*e910*/  F2FP.BF16.F32.PACK_AB R155, R221, R200 ;  /* 0x000000c8dd9b723e */ /* 0x008fe200000010ff */
[----:B------:R-:W-:Y:S01]  /*e920*/  BAR.SYNC.DEFER_BLOCKING 0xf, 0x100 ;  /* 0x03c4000000007b1d */ /* 0x000fe20000010000 */
[----:B-1----:R-:W-:Y:S01]  /*e930*/  F2FP.BF16.F32.PACK_AB R157, R225, R224 ;  /* 0x000000e0e19d723e */ /* 0x002fe200000010ff */
[----:B------:R-:W-:Y:S01]  /*e940*/  FADD.FTZ R200, R200, R223 ;  /* 0x000000dfc8c87221 */ /* 0x000fe20000010000 */
[----:B------:R-:W-:Y:S01]  /*e950*/  F2FP.BF16.F32.PACK_AB R158, R182, R179 ;  /* 0x000000b3b69e723e */ /* 0x000fe200000010ff */
[----:B------:R-:W-:Y:S01]  /*e960*/  FADD.FTZ R174, R174, R207 ;  /* 0x000000cfaeae7221 */ /* 0x000fe20000010000 */
[----:B----4-:R-:W-:Y:S01]  /*e970*/  F2FP.BF16.F32.PACK_AB R159, R227, R226 ;  /* 0x000000e2e39f723e */ /* 0x010fe200000010ff */
[----:B------:R-:W0:Y:S01]  /*e980*/  MUFU.EX2 R205, R205 ;  /* 0x000000cd00cd7308 */ /* 0x000e220000000800 */
[----:B-----5:R-:W-:Y:S01]  /*e990*/  F2FP.BF16.F32.PACK_AB R160, R198, R183 ;  /* 0x000000b7c6a0723e */ /* 0x020fe200000010ff */
[----:B------:R-:W-:Y:S01]  /*e9a0*/  FADD.FTZ R221, R221, R200 ;  /* 0x000000c8dddd7221 */ /* 0x000fe20000010000 */
[----:B------:R-:W-:Y:S01]  /*e9b0*/  F2FP.BF16.F32.PACK_AB R161, R203, R202 ;  /* 0x000000cacba1723e */ /* 0x000fe200000010ff */
[----:B------:R-:W-:Y:S01]  /*e9c0*/  FADD.FTZ R174, R175, R174 ;  /* 0x000000aeafae7221 */ /* 0x000fe20000010000 */
[----:B------:R-:W-:Y:S01]  /*e9d0*/  F2FP.BF16.F32.PACK_AB R162, R173, R172 ;  /* 0x000000acada2723e */ /* 0x000fe200000010ff */
[----:B------:R-:W-:Y:S01]  /*e9e0*/  FADD.FTZ R224, R224, R221 ;  /* 0x000000dde0e07221 */ /* 0x000fe20000010000 */
[----:B------:R-:W-:Y:S01]  /*e9f0*/  IADD3 R20, R168, 0x80, RZ ;  /* 0x00000080a8147810 */ /* 0x000fe20007ffe0ff */
[----:B------:R-:W-:Y:S01]  /*ea00*/  MUFU.EX2 R176, R176 ;  /* 0x000000b000b07308 */ /* 0x000fe20000000800 */
[----:B------:R-:W-:-:S02]  /*ea10*/  @!P1 VIADD R12, R12, 0x38860 ;  /* 0x000388600c0c9836 */ /* 0x000fc40000000000 */
[----:B------:R-:W-:Y:S01]  /*ea20*/  FADD.FTZ R225, R225, R224 ;  /* 0x000000e0e1e17221 */ /* 0x000fe20000010000 */
[----:B------:R-:W-:Y:S02]  /*ea30*/  IMAD.MOV.U32 R197, RZ, RZ, R171 ;  /* 0x000000ffffc57224 */ /* 0x000fe400078e00ab */
[----:B------:R-:W-:Y:S02]  /*ea40*/  IMAD.MOV.U32 R14, RZ, RZ, R169 ;  /* 0x000000ffff0e7224 */ /* 0x000fe400078e00a9 */
[----:B------:R-:W-:Y:S01]  /*ea50*/  FADD.FTZ R226, R226, R225 ;  /* 0x000000e1e2e27221 */ /* 0x000fe20000010000 */
[----:B------:R-:W-:Y:S01]  /*ea60*/  @!P1 PRMT R12, RZ, 0x654, R12 ;  /* 0x00000654ff0c9816 */ /* 0x000fe2000000000c */
[----:B------:R-:W1:Y:S01]  /*ea70*/  MUFU.EX2 R199, R199 ;  /* 0x000000c700c77308 */ /* 0x000e620000000800 */
[----:B0-----:R-:W-:Y:S01]  /*ea80*/  F2FP.BF16.F32.PACK_AB R163, R205, R204 ;  /* 0x000000cccda3723e */ /* 0x001fe200000010ff */
[----:B------:R0:W-:Y:S01]  /*ea90*/  STSM.16.M88.4 [R194+0x36400], R152 ;  /* 0x03640098c2007844 */ /* 0x0001e20000000200 */
[----:B------:R-:W-:-:S04]  /*eaa0*/  FADD.FTZ R227, R227, R226 ;  /* 0x000000e2e3e37221 */ /* 0x000fc80000010000 */
[----:B------:R-:W-:Y:S01]  /*eab0*/  FADD.FTZ R202, R202, R227 ;  /* 0x000000e3caca7221 */ /* 0x000fe20000010000 */
[----:B------:R-:W-:Y:S03]  /*eac0*/  MUFU.EX2 R180, R180 ;  /* 0x000000b400b47308 */ /* 0x000fe60000000800 */
[----:B------:R-:W-:-:S04]  /*ead0*/  FADD.FTZ R203, R203, R202 ;  /* 0x000000cacbcb7221 */ /* 0x000fc80000010000 */
[----:B------:R-:W-:Y:S01]  /*eae0*/  FADD.FTZ R204, R204, R203 ;  /* 0x000000cbcccc7221 */ /* 0x000fe20000010000 */
[----:B------:R-:W2:Y:S01]  /*eaf0*/  MUFU.EX2 R181, R181 ;  /* 0x000000b500b57308 */ /* 0x000ea20000000800 */
[----:B-1----:R-:W-:Y:S02]  /*eb00*/  F2FP.BF16.F32.PACK_AB R164, R199, R176 ;  /* 0x000000b0c7a4723e */ /* 0x002fe400000010ff */
[----:B------:R-:W-:-:S05]  /*eb10*/  FADD.FTZ R204, R205, R204 ;  /* 0x000000cccdcc7221 */ /* 0x000fca0000010000 */
[----:B------:R1:W-:Y:S08]  /*eb20*/  MUFU.EX2 R15, R156 ;  /* 0x0000009c000f7308 */ /* 0x0003f00000000800 */
[----:B------:R-:W3:Y:S01]  /*eb30*/  MUFU.EX2 R206, R206 ;  /* 0x000000ce00ce7308 */ /* 0x000ee20000000800 */
[----:B-1----:R-:W-:Y:S01]  /*eb40*/  F2FP.BF16.F32.PACK_AB R156, R178, R177 ;  /* 0x000000b1b29c723e */ /* 0x002fe200000010ff */
[----:B------:R-:W-:Y:S01]  /*eb50*/  FADD.FTZ R177, R177, R174 ;  /* 0x000000aeb1b17221 */ /* 0x000fe20000010000 */
[----:B--2---:R-:W-:-:S03]  /*eb60*/  F2FP.BF16.F32.PACK_AB R166, R181, R180 ;  /* 0x000000b4b5a6723e */ /* 0x004fc600000010ff */
[----:B------:R0:W-:Y:S01]  /*eb70*/  STSM.16.M88.4 [R195], R156 ;  /* 0x0000009cc3007844 */ /* 0x0001e20000000200 */
[----:B------:R-:W-:Y:S01]  /*eb80*/  FADD.FTZ R178, R178, R177 ;  /* 0x000000b1b2b27221 */ /* 0x000fe20000010000 */
[----:B------:R-:W1:Y:S02]  /*eb90*/  MUFU.EX2 R220, R220 ;  /* 0x000000dc00dc7308 */ /* 0x000e640000000800 */
[----:B------:R0:W-:Y:S01]  /*eba0*/  STSM.16.M88.4 [R201], R160 ;  /* 0x000000a0c9007844 */ /* 0x0001e20000000200 */
[----:B------:R-:W-:-:S04]  /*ebb0*/  FADD.FTZ R179, R179, R178 ;  /* 0x000000b2b3b37221 */ /* 0x000fc80000010000 */
[----:B------:R-:W-:Y:S01]  /*ebc0*/  FADD.FTZ R182, R182, R179 ;  /* 0x000000b3b6b67221 */ /* 0x000fe20000010000 */
[----:B------:R-:W2:Y:S01]  /*ebd0*/  MUFU.EX2 R222, R222 ;  /* 0x000000de00de7308 */ /* 0x000ea20000000800 */
[----:B---3--:R-:W-:Y:S01]  /*ebe0*/  F2FP.BF16.F32.PACK_AB R165, R206, R15 ;  /* 0x0000000fcea5723e */ /* 0x008fe200000010ff */
[----:B------:R-:W-:Y:S01]  /*ebf0*/  FADD.FTZ R15, R15, R204 ;  /* 0x000000cc0f0f7221 */ /* 0x000fe20000010000 */
[----:B------:R-:W-:-:S03]  /*ec00*/  FADD.FTZ R183, R183, R182 ;  /* 0x000000b6b7b77221 */ /* 0x000fc60000010000 */
[----:B------:R-:W-:Y:S01]  /*ec10*/  FADD.FTZ R15, R206, R15 ;  /* 0x0000000fce0f7221 */ /* 0x000fe20000010000 */
[----:B------:R-:W-:-:S03]  /*ec20*/  FADD.FTZ R183, R198, R183 ;  /* 0x000000b7c6b77221 */ /* 0x000fc60000010000 */
[----:B-1----:R-:W-:Y:S01]  /*ec30*/  FADD.FTZ R15, R220, R15 ;  /* 0x0000000fdc0f7221 */ /* 0x002fe20000010000 */
[----:B------:R-:W-:-:S04]  /*ec40*/  FADD.FTZ R172, R172, R183 ;  /* 0x000000b7acac7221 */ /* 0x000fc80000010000 */
[----:B------:R-:W-:Y:S01]  /*ec50*/  FADD.FTZ R173, R173, R172 ;  /* 0x000000acadad7221 */ /* 0x000fe20000010000 */
[----:B--2---:R-:W-:-:S03]  /*ec60*/  F2FP.BF16.F32.PACK_AB R167, R222, R220 ;  /* 0x000000dcdea7723e */ /* 0x004fc600000010ff */
[----:B------:R-:W-:Y:S02]  /*ec70*/  FADD.FTZ R176, R176, R173 ;  /* 0x000000adb0b07221 */ /* 0x000fe40000010000 */
[----:B------:R0:W-:Y:S01]  /*ec80*/  STSM.16.M88.4 [R196], R164 ;  /* 0x000000a4c4007844 */ /* 0x0001e20000000200 */
[----:B------:R-:W-:Y:S01]  /*ec90*/  WARPGROUP.ARRIVE ;  /* 0x00000000000079c5 */ /* 0x000fe20000000000 */
[----:B------:R-:W-:-:S05]  /*eca0*/  FADD.FTZ R199, R199, R176 ;  /* 0x000000b0c7c77221 */ /* 0x000fca0000010000 */
[----:B------:R-:W-:Y:S01]  /*ecb0*/  HGMMA.64x256x16.F32.BF16 R24, R152, gdesc[UR4].tnspB, R24, gsb0 ;  /* 0x43e0000498187df0 */ /* 0x000fe20008001818 */
[----:B------:R-:W-:Y:S01]  /*ecc0*/  R2UR UR6, R20 ;  /* 0x00000000140672ca */ /* 0x000fe200000e0000 */
[----:B------:R-:W-:Y:S01]  /*ecd0*/  VIADD R20, R168, 0x100 ;  /* 0x00000100a8147836 */ /* 0x000fe20000000000 */
[----:B------:R-:W-:Y:S01]  /*ece0*/  R2UR UR7, R21 ;  /* 0x00000000150772ca */ /* 0x000fe200000e0000 */
[----:B------:R-:W-:Y:S01]  /*ecf0*/  IMAD.MOV.U32 R21, RZ, RZ, 0x40000040 ;  /* 0x40000040ff157424 */ /* 0x000fe200078e00ff */
[----:B------:R-:W-:Y:S02]  /*ed00*/  WARPGROUP.DEPBAR.LE gsb0, 0x0 ;  /* 0x00008000000079c5 */ /* 0x000fe40000010000 */
[----:B------:R-:W-:-:S15]  /*ed10*/  WARPGROUP.ARRIVE ;  /* 0x00000000000079c5 */ /* 0x000fde0000000000 */
[----:B------:R-:W-:-:S06]  /*ed20*/  NOP ;  /* 0x0000000000007918 */ /* 0x000fcc0000000000 */
        /* <DEDUP_REMOVED lines=10> */
[----:B------:R-:W-:Y:S01]  /*edd0*/  FADD.FTZ R20, R180, R199 ;  /* 0x000000c7b4147221 */ /* 0x000fe20000010000 */
[----:B------:R-:W-:Y:S01]  /*ede0*/  R2UR UR7, R21 ;  /* 0x00000000150772ca */ /* 0x000fe200000e0000 */
[----:B------:R-:W-:Y:S01]  /*edf0*/  FADD.FTZ R21, R222, R15 ;  /* 0x0000000fde157221 */ /* 0x000fe20000010000 */
[----:B------:R-:W-:Y:S02]  /*ee00*/  IMAD.MOV.U32 R15, RZ, RZ, R18 ;  /* 0x000000ffff0f7224 */ /* 0x000fe400078e0012 */
[----:B------:R-:W-:Y:S01]  /*ee10*/  FADD.FTZ R20, R181, R20 ;  /* 0x00000014b5147221 */ /* 0x000fe20000010000 */
[----:B------:R-:W-:Y:S02]  /*ee20*/  WARPGROUP.DEPBAR.LE gsb0, 0x0 ;  /* 0x00008000000079c5 */ /* 0x000fe40000010000 */
[----:B------:R-:W-:-:S15]  /*ee30*/  WARPGROUP.ARRIVE ;  /* 0x00000000000079c5 */ /* 0x000fde0000000000 */
[----:B------:R-:W-:-:S03]  /*ee40*/  NOP ;  /* 0x0000000000007918 */ /* 0x000fc60000000000 */
        /* <DEDUP_REMOVED lines=12> */
.L_x_1051:
[----:B------:R-:W-:Y:S05]  /*ef10*/  BSYNC B0 ;  /* 0x0000000000007941 */ /* 0x000fea0003800000 */
.L_x_1050:
[----:B------:R-:W1:Y:S01]  /*ef20*/  SHFL.BFLY PT, R3, R20, 0x2, 0x1f ;  /* 0x0c401f0014037f89 */ /* 0x000e6200000e0000 */
[----:B------:R-:W-:Y:S02]  /*ef30*/  IMAD.MOV.U32 R6, RZ, RZ, RZ ;  /* 0x000000ffff067224 */ /* 0x000fe400078e00ff */
[----:B------:R-:W-:Y:S01]  /*ef40*/  IMAD.MOV.U32 R174, RZ, RZ, -0x800000 ;  /* 0xff800000ffae7424 */ /* 0x000fe200078e00ff */
[----:B------:R-:W2:Y:S01]  /*ef50*/  SHFL.BFLY PT, R0, R21, 0x2, 0x1f ;  /* 0x0c401f0015007f89 */ /* 0x000ea200000e0000 */
[----:B------:R-:W-:Y:S02]  /*ef60*/  IMAD.MOV.U32 R175, RZ, RZ, -0x800000 ;  /* 0xff800000ffaf7424 */ /* 0x000fe400078e00ff */
[----:B------:R-:W-:Y:S01]  /*ef70*/  VIADD R212, R212, 0x1 ;  /* 0x00000001d4d47836 */ /* 0x000fe20000000000 */
[----:B------:R-:W-:Y:S08]  /*ef80*/  BAR.ARV 0x8, 0xa0 ;  /* 0x0202800000007b1d */ /* 0x000ff00000002000 */
[----:B------:R-:W-:Y:S01]  /*ef90*/  BAR.SYNC.DEFER_BLOCKING 0xf, 0x100 ;  /* 0x03c4000000007b1d */ /* 0x000fe20000010000 */
[----:B-1----:R-:W-:Y:S01]  /*efa0*/  FADD.FTZ R4, R3, R20 ;  /* 0x0000001403047221 */ /* 0x002fe20000010000 */
[----:B--2---:R-:W-:-:S04]  /*efb0*/  FADD.FTZ R5, R0, R21 ;  /* 0x0000001500057221 */ /* 0x004fc80000010000 */
[----:B------:R-:W1:Y:S04]  /*efc0*/  SHFL.BFLY PT, R3, R4, 0x1, 0x1f ;  /* 0x0c201f0004037f89 */ /* 0x000e6800000e0000 */
[----:B------:R-:W2:Y:S01]  /*efd0*/  SHFL.BFLY PT, R0, R5, 0x1, 0x1f ;  /* 0x0c201f0005007f89 */ /* 0x000ea200000e0000 */
[----:B-1----:R-:W-:Y:S01]  /*efe0*/  FADD.FTZ R7, R4, R3 ;  /* 0x0000000304077221 */ /* 0x002fe20000010000 */
[----:B------:R-:W-:Y:S02]  /*eff0*/  IMAD.MOV R3, RZ, RZ, -R191 ;  /* 0x000000ffff037224 */ /* 0x000fe400078e0abf */
[----:B------:R-:W-:Y:S02]  /*f000*/  VIADD R4, R18, 0x1 ;  /* 0x0000000112047836 */ /* 0x000fe40000000000 */
[----:B--2---:R-:W-:Y:S01]  /*f010*/  FADD.FTZ R0, R5, R0 ;  /* 0x0000000005007221 */ /* 0x004fe20000010000 */
[----:B------:R-:W-:-:S02]  /*f020*/  FSETP.NE.FTZ.AND P2, PT, R7, RZ, PT ;  /* 0x000000ff0700720b */ /* 0x000fc40003f55000 */
[----:B------:R-:W-:Y:S02]  /*f030*/  ISETP.NE.AND P0, PT, R190, R3, PT ;  /* 0x00000003be00720c */ /* 0x000fe40003f05270 */
[----:B------:R-:W-:Y:S02]  /*f040*/  FSETP.NE.FTZ.AND P3, PT, R0, RZ, PT ;  /* 0x000000ff0000720b */ /* 0x000fe40003f75000 */
[----:B------:R-:W-:Y:S02]  /*f050*/  MOV R3, RZ ;  /* 0x000000ff00037202 */ /* 0x000fe40000000f00 */
[----:B------:R-:W-:-:S04]  /*f060*/  ISETP.NE.AND P1, PT, R4, 0x2, PT ;  /* 0x000000020400780c */ /* 0x000fc80003f25270 */
[----:B------:R-:W-:Y:S01]  /*f070*/  SEL R8, RZ, 0x1, P1 ;  /* 0x00000001ff087807 */ /* 0x000fe20000800000 */
[----:B------:R-:W1:Y:S02]  /*f080*/  @P2 MUFU.RCP R3, R7 ;  /* 0x0000000700032308 */ /* 0x000e640000001000 */
[----:B------:R-:W-:Y:S02]  /*f090*/  @!P0 IMAD R5, R18, 0x40, R188 ;  /* 0x0000004012058824 */ /* 0x000fe400078e02bc */
[C---:B------:R-:W-:Y:S01]  /*f0a0*/  @P2 FMUL.FTZ R18, R170.reuse, 0.69314718246459960938 ;  /* 0x3f317218aa122820 */ /* 0x040fe20000410000 */
[----:B------:R-:W-:Y:S01]  /*f0b0*/  @P3 FMUL.FTZ R170, R170, 0.69314718246459960938 ;  /* 0x3f317218aaaa3820 */ /* 0x000fe20000410000 */
[----:B------:R-:W-:Y:S01]  /*f0c0*/  LOP3.LUT R23, R23, R8, RZ, 0x3c, !PT ;  /* 0x0000000817177212 */ /* 0x000fe200078e3cff */
[----:B------:R-:W-:Y:S01]  /*f0d0*/  @!P0 IMAD R5, R5, 0x4, R2 ;  /* 0x0000000405058824 */ /* 0x000fe200078e0202 */
[----:B------:R-:W2:Y:S08]  /*f0e0*/  @P3 MUFU.RCP R6, R0 ;  /* 0x0000000000063308 */ /* 0x000eb00000001000 */
[----:B------:R-:W3:Y:S01]  /*f0f0*/  @P2 MUFU.LG2 R2, R7 ;  /* 0x0000000700022308 */ /* 0x000ee20000000c00 */
[----:B-1----:R-:W-:Y:S01]  /*f100*/  @!P0 STS [R5+0x38400], R3 ;  /* 0x0384000305008388 */ /* 0x002fe20000000800 */
[-C--:B------:R-:W-:Y:S01]  /*f110*/  FMUL.FTZ R181, R25, R3.reuse ;  /* 0x0000000319b57220 */ /* 0x080fe20000410000 */
[-C--:B------:R-:W-:Y:S01]  /*f120*/  FMUL.FTZ R182, R28, R3.reuse ;  /* 0x000000031cb67220 */ /* 0x080fe20000410000 */
[-C--:B------:R-:W-:Y:S01]  /*f130*/  FMUL.FTZ R180, R32, R3.reuse ;  /* 0x0000000320b47220 */ /* 0x080fe20000410000 */
[-C--:B------:R-:W-:Y:S01]  /*f140*/  FMUL.FTZ R28, R33, R3.reuse ;  /* 0x00000003211c7220 */ /* 0x080fe20000410000 */
[-C--:B------:R-:W-:Y:S01]  /*f150*/  FMUL.FTZ R183, R24, R3.reuse ;  /* 0x0000000318b77220 */ /* 0x080fe20000410000 */
[-C--:B------:R-:W-:Y:S01]  /*f160*/  FMUL.FTZ R179, R29, R3.reuse ;  /* 0x000000031db37220 */ /* 0x080fe20000410000 */
[----:B------:R-:W1:Y:S01]  /*f170*/  @P3 MUFU.LG2 R20, R0 ;  /* 0x0000000000143308 */ /* 0x000e620000000c00 */
[----:B--2---:R2:W-:Y:S01]  /*f180*/  @!P0 STS [R5+0x38420], R6 ;  /* 0x0384200605008388 */ /* 0x0045e20000000800 */
[-C--:B------:R-:W-:Y:S01]  /*f190*/  FMUL.FTZ R178, R36, R3.reuse ;  /* 0x0000000324b27220 */ /* 0x080fe20000410000 */
[-C--:B------:R-:W-:Y:S01]  /*f1a0*/  FMUL.FTZ R176, R37, R3.reuse ;  /* 0x0000000325b07220 */ /* 0x080fe20000410000 */
[-C--:B------:R-:W-:Y:S01]  /*f1b0*/  FMUL.FTZ R177, R40, R3.reuse ;  /* 0x0000000328b17220 */ /* 0x080fe20000410000 */
[-C--:B------:R-:W-:Y:S01]  /*f1c0*/  FMUL.FTZ R32, R41, R3.reuse ;  /* 0x0000000329207220 */ /* 0x080fe20000410000 */
[-C--:B------:R-:W-:Y:S01]  /*f1d0*/  FMUL.FTZ R173, R44, R3.reuse ;  /* 0x000000032cad7220 */ /* 0x080fe20000410000 */
[-C--:B0-----:R-:W-:Y:S01]  /*f1e0*/  FMUL.FTZ R167, R45, R3.reuse ;  /* 0x000000032da77220 */ /* 0x081fe20000410000 */
[-C--:B------:R-:W-:Y:S01]  /*f1f0*/  FMUL.FTZ R172, R48, R3.reuse ;  /* 0x0000000330ac7220 */ /* 0x080fe20000410000 */
[----:B---3--:R-:W-:Y:S01]  /*f200*/  @P2 FMUL.FTZ R21, R2, 0.69314718246459960938 ;  /* 0x3f31721802152820 */ /* 0x008fe20000410000 */
        /* <DEDUP_REMOVED lines=57> */
[----:B------:R-:W-:Y:S01]  /*f5a0*/  @P2 FFMA.FTZ R174, R18, R169, R21 ;  /* 0x000000a912ae2223 */ /* 0x000fe20000010015 */
[----:B------:R-:W-:Y:S01]  /*f5b0*/  PLOP3.LUT P0, PT, PT, PT, PT, 0x8, 0x0 ;  /* 0x000000000000781c */ /* 0x000fe20003f0e170 */
        /* <DEDUP_REMOVED lines=62> */
.L_x_1001:
[----:B------:R-:W-:Y:S05]  /*f9a0*/  BSYNC B7 ;  /* 0x0000000000077941 */ /* 0x000fea0003800000 */
.L_x_999:
        /* <DEDUP_REMOVED lines=36> */
[----:B------:R-:W-:Y:S01]  /*fbf0*/  LOP3.LUT R48, R171, 0x380, RZ, 0xc0, !PT ;  /* 0x00000380ab307812 */ /* 0x000fe200078ec0ff */
[--C-:B------:R-:W-:Y:S01]  /*fc00*/  IMAD.X R49, RZ, RZ, R123.reuse, P0 ;  /* 0x000000ffff317224 */ /* 0x100fe200000e067b */
[----:B------:R-:W-:Y:S01]  /*fc10*/  LOP3.LUT R44, R169, 0x380, RZ, 0xc0, !PT ;  /* 0x00000380a92c7812 */ /* 0x000fe200078ec0ff */
[--C-:B------:R-:W-:Y:S01]  /*fc20*/  IMAD.X R45, RZ, RZ, R123.reuse, P1 ;  /* 0x000000ffff2d7224 */ /* 0x100fe200008e067b */
[C---:B------:R-:W-:Y:S02]  /*fc30*/  IADD3 R197, P4, R122.reuse, 0x60, RZ ;  /* 0x000000607ac57810 */ /* 0x040fe40007f9e0ff */
[----:B------:R-:W-:Y:S02]  /*fc40*/  IADD3 R199, P3, R122, 0x2000, RZ ;  /* 0x000020007ac77810 */ /* 0x000fe40007f7e0ff */
[----:B------:R-:W-:Y:S02]  /*fc50*/  SHF.R.U64 R48, R48, 0x3, RZ ;  /* 0x0000000330307819 */ /* 0x000fe400000012ff */
[----:B------:R-:W-:Y:S01]  /*fc60*/  IADD3 R64, P5, R122, 0x2040, RZ ;  /* 0x000020407a407810 */ /* 0x000fe20007fbe0ff */
[----:B------:R-:W-:Y:S01]  /*fc70*/  IMAD.X R57, RZ, RZ, R123, P3 ;  /* 0x000000ffff397224 */ /* 0x000fe200018e067b */
[----:B------:R-:W-:-:S02]  /*fc80*/  SHF.R.U64 R44, R44, 0x3, RZ ;  /* 0x000000032c2c7819 */ /* 0x000fc400000012ff */
[----:B------:R-:W-:Y:S01]  /*fc90*/  IADD3 R60, P6, R122, 0x2020, RZ ;  /* 0x000020207a3c7810 */ /* 0x000fe20007fde0ff */
[--C-:B------:R-:W-:Y:S01]  /*fca0*/  IMAD.X R65, RZ, RZ, R123.reuse, P5 ;  /* 0x000000ffff417224 */ /* 0x100fe200028e067b */
[----:B------:R-:W-:Y:S02]  /*fcb0*/  LOP3.LUT R52, R197, 0x380, RZ, 0xc0, !PT ;  /* 0x00000380c5347812 */ /* 0x000fe400078ec0ff */
[----:B------:R-:W-:Y:S01]  /*fcc0*/  LOP3.LUT R56, R199, 0x380, RZ, 0xc0, !PT ;  /* 0x00000380c7387812 */ /* 0x000fe200078ec0ff */
[----:B------:R-:W-:Y:S01]  /*fcd0*/  IMAD.X R61, RZ, RZ, R123, P6 ;  /* 0x000000ffff3d7224 */ /* 0x000fe200030e067b */
[----:B------:R-:W-:Y:S02]  /*fce0*/  LOP3.LUT R48, R48, R171, RZ, 0x3c, !PT ;  /* 0x000000ab30307212 */ /* 0x000fe400078e3cff */
[----:B------:R-:W-:Y:S02]  /*fcf0*/  LOP3.LUT R171, R64, 0x380, RZ, 0xc0, !PT ;  /* 0x0000038040ab7812 */ /* 0x000fe400078ec0ff */
[----:B------:R-:W-:-:S02]  /*fd00*/  LOP3.LUT R44, R44, R169, RZ, 0x3c, !PT ;  /* 0x000000a92c2c7212 */ /* 0x000fc400078e3cff */
[----:B------:R-:W-:Y:S02]  /*fd10*/  LOP3.LUT R169, R60, 0x380, RZ, 0xc0, !PT ;  /* 0x000003803ca97812 */ /* 0x000fe400078ec0ff */
[----:B------:R-:W-:Y:S02]  /*fd20*/  SHF.R.U64 R52, R52, 0x3, RZ ;  /* 0x0000000334347819 */ /* 0x000fe400000012ff */
[----:B------:R-:W-:Y:S02]  /*fd30*/  SHF.R.U64 R56, R56, 0x3, RZ ;  /* 0x0000000338387819 */ /* 0x000fe400000012ff */
[C---:B------:R-:W-:Y:S02]  /*fd40*/  IADD3 R68, P2, R122.reuse, 0x2060, RZ ;  /* 0x000020607a447810 */ /* 0x040fe40007f5e0ff */
[C---:B------:R-:W-:Y:S02]  /*fd50*/  IADD3 R98, P1, R122.reuse, 0x4000, RZ ;  /* 0x000040007a627810 */ /* 0x040fe40007f3e0ff */
[----:B------:R-:W-:Y:S01]  /*fd60*/  IADD3.X R53, RZ, R123, RZ, P4, !PT ;  /* 0x0000007bff357210 */ /* 0x000fe200027fe4ff */
[--C-:B------:R-:W-:Y:S01]  /*fd70*/  IMAD.X R69, RZ, RZ, R123.reuse, P2 ;  /* 0x000000ffff457224 */ /* 0x100fe200010e067b */
[----:B------:R-:W-:Y:S01]  /*fd80*/  SHF.R.U64 R171, R171, 0x3, RZ ;  /* 0x00000003abab7819 */ /* 0x000fe200000012ff */
[----:B------:R-:W-:Y:S01]  /*fd90*/  IMAD.X R99, RZ, RZ, R123, P1 ;  /* 0x000000ffff637224 */ /* 0x000fe200008e067b */
[----:B------:R-:W-:-:S02]  /*fda0*/  IADD3 R36, P4, R122, 0x4040, RZ ;  /* 0x000040407a247810 */ /* 0x000fc40007f9e0ff */
[----:B------:R-:W-:Y:S02]  /*fdb0*/  SHF.R.U64 R169, R169, 0x3, RZ ;  /* 0x00000003a9a97819 */ /* 0x000fe400000012ff */
[----:B------:R-:W-:Y:S01]  /*fdc0*/  IADD3 R4, P0, R122, 0x4020, RZ ;  /* 0x000040207a047810 */ /* 0x000fe20007f1e0ff */
[--C-:B------:R-:W-:Y:S01]  /*fdd0*/  IMAD.X R107, RZ, RZ, R123.reuse, P4 ;  /* 0x000000ffff6b7224 */ /* 0x100fe200020e067b */
[----:B------:R-:W-:Y:S02]  /*fde0*/  LOP3.LUT R52, R52, R197, RZ, 0x3c, !PT ;  /* 0x000000c534347212 */ /* 0x000fe400078e3cff */
[----:B------:R-:W-:Y:S01]  /*fdf0*/  LOP3.LUT R56, R56, R199, RZ, 0x3c, !PT ;  /* 0x000000c738387212 */ /* 0x000fe200078e3cff */
[----:B------:R-:W-:Y:S01]  /*fe00*/  IMAD.X R103, RZ, RZ, R123, P0 ;  /* 0x000000ffff677224 */ /* 0x000fe200000e067b */
[----:B------:R-:W-:Y:S02]  /*fe10*/  LOP3.LUT R197, R68, 0x380, RZ, 0xc0, !PT ;  /* 0x0000038044c57812 */ /* 0x000fe400078ec0ff */
[----:B------:R-:W-:-:S02]  /*fe20*/  LOP3.LUT R199, R98, 0x380, RZ, 0xc0, !PT ;  /* 0x0000038062c77812 */ /* 0x000fc400078ec0ff */
[----:B------:R-:W-:Y:S02]  /*fe30*/  LOP3.LUT R64, R171, R64, RZ, 0x3c, !PT ;  /* 0x00000040ab407212 */ /* 0x000fe400078e3cff */
[----:B------:R-:W-:Y:S02]  /*fe40*/  LOP3.LUT R171, R36, 0x380, RZ, 0xc0, !PT ;  /* 0x0000038024ab7812 */ /* 0x000fe400078ec0ff */
[----:B------:R-:W-:Y:S02]  /*fe50*/  LOP3.LUT R60, R169, R60, RZ, 0x3c, !PT ;  /* 0x0000003ca93c7212 */ /* 0x000fe400078e3cff */
[----:B------:R-:W-:Y:S02]  /*fe60*/  LOP3.LUT R169, R4, 0x380, RZ, 0xc0, !PT ;  /* 0x0000038004a97812 */ /* 0x000fe400078ec0ff */
[----:B------:R-:W-:Y:S02]  /*fe70*/  SHF.R.U64 R197, R197, 0x3, RZ ;  /* 0x00000003c5c57819 */ /* 0x000fe400000012ff */
[----:B------:R-:W-:-:S02]  /*fe80*/  SHF.R.U64 R199, R199, 0x3, RZ ;  /* 0x00000003c7c77819 */ /* 0x000fc400000012ff */
[C---:B------:R-:W-:Y:S02]  /*fe90*/  IADD3 R40, P3, R122.reuse, 0x4060, RZ ;  /* 0x000040607a287810 */ /* 0x040fe40007f7e0ff */
[C---:B------:R-:W-:Y:S02]  /*fea0*/  IADD3 R6, P6, R122.reuse, 0x6000, RZ ;  /* 0x000060007a067810 */ /* 0x040fe40007fde0ff */
[----:B------:R-:W-:Y:S01]  /*feb0*/  SHF.R.U64 R171, R171, 0x3, RZ ;  /* 0x00000003abab7819 */ /* 0x000fe200000012ff */
[--C-:B------:R-:W-:Y:S01]  /*fec0*/  IMAD.X R111, RZ, RZ, R123.reuse, P3 ;  /* 0x000000ffff6f7224 */ /* 0x100fe200018e067b */
[C---:B------:R-:W-:Y:S01]  /*fed0*/  LOP3.LUT R37, R122.reuse, 0x380, RZ, 0xc0, !PT ;  /* 0x000003807a257812 */ /* 0x040fe200078ec0ff */
[----:B------:R-:W-:Y:S01]  /*fee0*/  IMAD.X R115, RZ, RZ, R123, P6 ;  /* 0x000000ffff737224 */ /* 0x000fe200030e067b */
[----:B------:R-:W-:Y:S02]  /*fef0*/  IADD3 R30, P1, R122, 0x6060, RZ ;  /* 0x000060607a1e7810 */ /* 0x000fe40007f3e0ff */
[----:B------:R-:W-:-:S02]  /*ff00*/  SHF.R.U64 R169, R169, 0x3, RZ ;  /* 0x00000003a9a97819 */ /* 0x000fc400000012ff */
[----:B------:R-:W-:Y:S01]  /*ff10*/  IADD3 R34, P2, R122, 0x6040, RZ ;  /* 0x000060407a227810 */ /* 0x000fe20007f5e0ff */
[----:B------:R-:W-:Y:S01]  /*ff20*/  IMAD.X R41, RZ, RZ, R123, P1 ;  /* 0x000000ffff297224 */ /* 0x000fe200008e067b */
[----:B------:R-:W-:Y:S02]  /*ff30*/  LOP3.LUT R68, R197, R68, RZ, 0x3c, !PT ;  /* 0x00000044c5447212 */ /* 0x000fe400078e3cff */
[----:B------:R-:W-:Y:S02]  /*ff40*/  LOP3.LUT R98, R199, R98, RZ, 0x3c, !PT ;  /* 0x00000062c7627212 */ /* 0x000fe400078e3cff */
[----:B------:R-:W-:Y:S02]  /*ff50*/  LOP3.LUT R197, R40, 0x380, RZ, 0xc0, !PT ;  /* 0x0000038028c57812 */ /* 0x000fe400078ec0ff */
[----:B------:R-:W-:Y:S02]  /*ff60*/  LOP3.LUT R199, R6, 0x380, RZ, 0xc0, !PT ;  /* 0x0000038006c77812 */ /* 0x000fe400078ec0ff */
[----:B------:R-:W-:-:S02]  /*ff70*/  LOP3.LUT R106, R171, R36, RZ, 0x3c, !PT ;  /* 0x00000024ab6a7212 */ /* 0x000fc400078e3cff */
[----:B------:R-:W-:Y:S02]  /*ff80*/  SHF.R.U64 R37, R37, 0x3, RZ ;  /* 0x0000000325257819 */ /* 0x000fe400000012ff */
[----:B------:R-:W-:Y:S02]  /*ff90*/  LOP3.LUT R171, R30, 0x380, RZ, 0xc0, !PT ;  /* 0x000003801eab7812 */ /* 0x000fe400078ec0ff */
[----:B------:R-:W-:Y:S02]  /*ffa0*/  LOP3.LUT R102, R169, R4, RZ, 0x3c, !PT ;  /* 0x00000004a9667212 */ /* 0x000fe400078e3cff */
[----:B------:R-:W-:Y:S02]  /*ffb0*/  LOP3.LUT R169, R34, 0x380, RZ, 0xc0, !PT ;  /* 0x0000038022a97812 */ /* 0x000fe400078ec0ff */
[----:B-1----:R-:W-:Y:S02]  /*ffc0*/  IADD3 R24, P5, R122, 0x6020, RZ ;  /* 0x000060207a187810 */ /* 0x002fe40007fbe0ff */
[----:B------:R-:W-:-:S02]  /*ffd0*/  SHF.R.U64 R197, R197, 0x3, RZ ;  /* 0x00000003c5c57819 */ /* 0x000fc400000012ff */
[----:B------:R-:W-:Y:S01]  /*ffe0*/  SHF.R.U64 R199, R199, 0x3, RZ ;  /* 0x00000003c7c77819 */ /* 0x000fe200000012ff */
[----:B------:R-:W-:Y:S01]  /*fff0*/  IMAD.X R119, RZ, RZ, R123, P5 ;  /* 0x000000ffff777224 */ /* 0x000fe200028e067b */
[----:B------:R-:W-:Y:S02]  /*10000*/  LOP3.LUT R122, R37, R122, RZ, 0x3c, !PT ;  /* 0x0000007a257a7212 */ /* 0x000fe400078e3cff */
[----:B------:R-:W-:Y:S02]  /*10010*/  SHF.R.U64 R171, R171, 0x3, RZ ;  /* 0x00000003abab7819 */ /* 0x000fe400000012ff */
[----:B------:R-:W-:Y:S02]  /*10020*/  SHF.R.U64 R169, R169, 0x3, RZ ;  /* 0x00000003a9a97819 */ /* 0x000fe400000012ff */
[----:B------:R-:W-:Y:S02]  /*10030*/  LOP3.LUT R110, R197, R40, RZ, 0x3c, !PT ;  /* 0x00000028c56e7212 */ /* 0x000fe400078e3cff */
[----:B------:R-:W-:-:S02]  /*10040*/  LOP3.LUT R114, R199, R6, RZ, 0x3c, !PT ;  /* 0x00000006c7727212 */ /* 0x000fc400078e3cff */
[-C--:B------:R-:W-:Y:S02]  /*10050*/  IADD3.X R37, RZ, R123.reuse, RZ, P2, !PT ;  /* 0x0000007bff257210 */ /* 0x080fe400017fe4ff */
[----:B------:R-:W-:Y:S02]  /*10060*/  MOV R122, R122 ;  /* 0x0000007a007a7202 */ /* 0x000fe40000000f00 */
[----:B------:R-:W-:Y:S02]  /*10070*/  F2FP.BF16.F32.PACK_AB R4, R181, R183 ;  /* 0x000000b7b504723e */ /* 0x000fe400000010ff */
[----:B------:R-:W-:Y:S01]  /*10080*/  F2FP.BF16.F32.PACK_AB R6, R179, R182 ;  /* 0x000000b6b306723e */ /* 0x000fe200000010ff */
[----:B------:R-:W-:Y:S01]  /*10090*/  BAR.SYNC.DEFER_BLOCKING 0x1, 0x100 ;  /* 0x0044000000007b1d */ /* 0x000fe20000010000 */
[----:B------:R-:W-:Y:S02]  /*100a0*/  LOP3.LUT R40, R171, R30, RZ, 0x3c, !PT ;  /* 0x0000001eab287212 */ /* 0x000fe400078e3cff */
[----:B------:R-:W-:-:S02]  /*100b0*/  LOP3.LUT R123, R24, 0x380, RZ, 0xc0, !PT ;  /* 0x00000380187b7812 */ /* 0x000fc400078ec0ff */
[----:B------:R-:W-:Y:S02]  /*100c0*/  MOV R45, R44 ;  /* 0x0000002c002d7202 */ /* 0x000fe40000000f00 */
[----:B------:R-:W-:Y:S02]  /*100d0*/  F2FP.BF16.F32.PACK_AB R30, R176, R178 ;  /* 0x000000b2b01e723e */ /* 0x000fe400000010ff */
[----:B------:R-:W-:Y:S02]  /*100e0*/  LOP3.LUT R36, R169, R34, RZ, 0x3c, !PT ;  /* 0x00000022a9247212 */ /* 0x000fe400078e3cff */
[----:B------:R-:W-:Y:S02]  /*100f0*/  MOV R48, R48 ;  /* 0x0000003000307202 */ /* 0x000fe40000000f00 */
[----:B------:R-:W-:Y:S02]  /*10100*/  F2FP.BF16.F32.PACK_AB R34, R167, R173 ;  /* 0x000000ada722723e */ /* 0x000fe400000010ff */
[----:B------:R-:W-:-:S02]  /*10110*/  MOV R52, R52 ;  /* 0x0000003400347202 */ /* 0x000fc40000000f00 */
[----:B------:R-:W-:Y:S02]  /*10120*/  SHF.R.U64 R123, R123, 0x3, RZ ;  /* 0x000000037b7b7819 */ /* 0x000fe400000012ff */
[----:B------:R-:W-:Y:S02]  /*10130*/  MOV R56, R56 ;  /* 0x0000003800387202 */ /* 0x000fe40000000f00 */
[----:B------:R-:W-:Y:S02]  /*10140*/  MOV R60, R60 ;  /* 0x0000003c003c7202 */ /* 0x000fe40000000f00 */
[----:B------:R-:W-:Y:S01]  /*10150*/  MOV R64, R64 ;  /* 0x0000004000407202 */ /* 0x000fe20000000f00 */
[----:B------:R1:W-:Y:S01]  /*10160*/  STSM.16.M88.4 [R122], R4 ;  /* 0x000000047a007844 */ /* 0x0003e20000000200 */
[----:B------:R-:W-:Y:S02]  /*10170*/  MOV R68, R68 ;  /* 0x0000004400447202 */ /* 0x000fe40000000f00 */
[----:B------:R-:W-:Y:S01]  /*10180*/  F2FP.BF16.F32.PACK_AB R83, R87, R86 ;  /* 0x000000565753723e */ /* 0x000fe200000010ff */
[----:B------:R2:W-:Y:S01]  /*10190*/  STSM.16.M88.4 [R45], R28 ;  /* 0x0000001c2d007844 */ /* 0x0005e20000000200 */
[----:B------:R-:W-:-:S02]  /*101a0*/  F2FP.BF16.F32.PACK_AB R89, R91, R90 ;  /* 0x0000005a5b59723e */ /* 0x000fc400000010ff */
[----:B------:R-:W-:Y:S01]  /*101b0*/  LOP3.LUT R118, R123, R24, RZ, 0x3c, !PT ;  /* 0x000000187b767212 */ /* 0x000fe200078e3cff */
[----:B------:R-:W-:Y:S01]  /*101c0*/  STSM.16.M88.4 [R48], R32 ;  /* 0x0000002030007844 */ /* 0x000fe20000000200 */
[----:B------:R-:W-:Y:S02]  /*101d0*/  MOV R0, R98 ;  /* 0x0000006200007202 */ /* 0x000fe40000000f00 */
[----:B------:R-:W-:Y:S01]  /*101e0*/  F2FP.BF16.F32.PACK_AB R90, R93, R92 ;  /* 0x0000005c5d5a723e */ /* 0x000fe200000010ff */
[----:B------:R-:W-:Y:S01]  /*101f0*/  STSM.16.M88.4 [R52], R12 ;  /* 0x0000000c34007844 */ /* 0x000fe20000000200 */
[----:B------:R-:W-:Y:S02]  /*10200*/  F2FP.BF16.F32.PACK_AB R91, R95, R94 ;  /* 0x0000005e5f5b723e */ /* 0x000fe400000010ff */
[----:B------:R-:W-:Y:S01]  /*10210*/  F2FP.BF16.F32.PACK_AB R96, R97, R96 ;  /* 0x000000606160723e */ /* 0x000fe200000010ff */
[----:B------:R-:W-:Y:S01]  /*10220*/  STSM.16.M88.4 [R56], R8 ;  /* 0x0000000838007844 */ /* 0x000fe20000000200 */
[----:B-1----:R-:W-:-:S02]  /*10230*/  F2FP.BF16.F32.PACK_AB R4, R160, R163 ;  /* 0x000000a3a004723e */ /* 0x002fc400000010ff */
[----:B------:R-:W-:Y:S02]  /*10240*/  F2FP.BF16.F32.PACK_AB R5, R67, R66 ;  /* 0x000000424305723e */ /* 0x000fe400000010ff */
[----:B------:R-:W-:Y:S02]  /*10250*/  F2FP.BF16.F32.PACK_AB R6, R152, R162 ;  /* 0x000000a29806723e */ /* 0x000fe400000010ff */
[----:B------:R-:W-:Y:S02]  /*10260*/  F2FP.BF16.F32.PACK_AB R7, R71, R70 ;  /* 0x000000464707723e */ /* 0x000fe400000010ff */
[----:B--2---:R-:W-:Y:S02]  /*10270*/  F2FP.BF16.F32.PACK_AB R28, R73, R158 ;  /* 0x0000009e491c723e */ /* 0x004fe400000010ff */
[----:B------:R-:W-:Y:S01]  /*10280*/  F2FP.BF16.F32.PACK_AB R29, R75, R74 ;  /* 0x0000004a4b1d723e */ /* 0x000fe200000010ff */
[----:B------:R-:W-:Y:S01]  /*10290*/  STSM.16.M88.4 [R60], R4 ;  /* 0x000000043c007844 */ /* 0x000fe20000000200 */
[----:B------:R-:W-:-:S02]  /*102a0*/  F2FP.BF16.F32.PACK_AB R30, R77, R76 ;  /* 0x0000004c4d1e723e */ /* 0x000fc400000010ff */
[----:B------:R-:W-:Y:S02]  /*102b0*/  F2FP.BF16.F32.PACK_AB R31, R79, R78 ;  /* 0x0000004e4f1f723e */ /* 0x000fe400000010ff */
[----:B------:R-:W-:Y:S02]  /*102c0*/  MOV R102, R102 ;  /* 0x0000006600667202 */ /* 0x000fe40000000f00 */
[----:B------:R-:W-:Y:S01]  /*102d0*/  MOV R24, R106 ;  /* 0x0000006a00187202 */ /* 0x000fe20000000f00 */
[----:B------:R-:W-:Y:S01]  /*102e0*/  STSM.16.M88.4 [R64], R28 ;  /* 0x0000001c40007844 */ /* 0x000fe20000000200 */
[----:B------:R-:W-:Y:S02]  /*102f0*/  F2FP.BF16.F32.PACK_AB R97, R42, R3 ;  /* 0x000000032a61723e */ /* 0x000fe400000010ff */
[----:B------:R-:W-:Y:S01]  /*10300*/  F2FP.BF16.F32.PACK_AB R98, R101, R100 ;  /* 0x000000646562723e */ /* 0x000fe200000010ff */
[----:B------:R-:W-:Y:S01]  /*10310*/  STSM.16.M88.4 [R68], R80 ;  /* 0x0000005044007844 */ /* 0x000fe20000000200 */
[----:B------:R-:W-:-:S02]  /*10320*/  F2FP.BF16.F32.PACK_AB R99, R54, R50 ;  /* 0x000000323663723e */ /* 0x000fc400000010ff */
[----:B------:R-:W-:Y:S01]  /*10330*/  F2FP.BF16.F32.PACK_AB R104, R105, R104 ;  /* 0x000000686968723e */ /* 0x000fe200000010ff */
[----:B------:R1:W-:Y:S01]  /*10340*/  STSM.16.M88.4 [R0], R88 ;  /* 0x0000005800007844 */ /* 0x0003e20000000200 */
[----:B------:R-:W-:Y:S02]  /*10350*/  MOV R44, R114 ;  /* 0x00000072002c7202 */ /* 0x000fe40000000f00 */
[----:B------:R-:W-:Y:S01]  /*10360*/  F2FP.BF16.F32.PACK_AB R105, R62, R58 ;  /* 0x0000003a3e69723e */ /* 0x000fe200000010ff */
[----:B------:R-:W-:Y:S01]  /*10370*/  STSM.16.M88.4 [R102], R96 ;  /* 0x0000006066007844 */ /* 0x000fe20000000200 */
[----:B------:R-:W-:Y:S02]  /*10380*/  F2FP.BF16.F32.PACK_AB R106, R109, R108 ;  /* 0x0000006c6d6a723e */ /* 0x000fe400000010ff */
[----:B------:R-:W-:Y:S02]  /*10390*/  F2FP.BF16.F32.PACK_AB R107, R153, R72 ;  /* 0x00000048996b723e */ /* 0x000fe400000010ff */
[----:B------:R-:W-:-:S02]  /*103a0*/  F2FP.BF16.F32.PACK_AB R112, R113, R112 ;  /* 0x000000707170723e */ /* 0x000fc400000010ff */
[----:B------:R-:W-:Y:S01]  /*103b0*/  MOV R110, R110 ;  /* 0x0000006e006e7202 */ /* 0x000fe20000000f00 */
[----:B------:R2:W-:Y:S01]  /*103c0*/  STSM.16.M88.4 [R24], R104 ;  /* 0x0000006818007844 */ /* 0x0005e20000000200 */
[----:B------:R-:W-:Y:S02]  /*103d0*/  F2FP.BF16.F32.PACK_AB R113, R155, R154 ;  /* 0x0000009a9b71723e */ /* 0x000fe400000010ff */
[----:B------:R-:W-:Y:S01]  /*103e0*/  F2FP.BF16.F32.PACK_AB R114, R117, R116 ;  /* 0x000000747572723e */ /* 0x000fe200000010ff */
[----:B-1----:R-:W-:Y:S01]  /*103f0*/  IMAD.MOV.U32 R0, RZ, RZ, RZ ;  /* 0x000000ffff007224 */ /* 0x002fe200078e00ff */
[----:B------:R-:W-:Y:S02]  /*10400*/  F2FP.BF16.F32.PACK_AB R115, R157, R156 ;  /* 0x0000009c9d73723e */ /* 0x000fe400000010ff */
[----:B------:R-:W-:Y:S02]  /*10410*/  F2FP.BF16.F32.PACK_AB R120, R121, R120 ;  /* 0x000000787978723e */ /* 0x000fe400000010ff */
[----:B------:R-:W-:Y:S01]  /*10420*/  F2FP.BF16.F32.PACK_AB R128, R129, R128 ;  /* 0x000000808180723e */ /* 0x000fe200000010ff */
[----:B------:R-:W-:Y:S01]  /*10430*/  STSM.16.M88.4 [R110], R112 ;  /* 0x000000706e007844 */ /* 0x000fe20000000200 */
[----:B------:R-:W-:-:S02]  /*10440*/  F2FP.BF16.F32.PACK_AB R121, R161, R159 ;  /* 0x0000009fa179723e */ /* 0x000fc400000010ff */
[----:B------:R-:W-:Y:S02]  /*10450*/  F2FP.BF16.F32.PACK_AB R122, R125, R124 ;  /* 0x0000007c7d7a723e */ /* 0x000fe400000010ff */
[----:B------:R-:W-:Y:S02]  /*10460*/  F2FP.BF16.F32.PACK_AB R123, R127, R126 ;  /* 0x0000007e7f7b723e */ /* 0x000fe400000010ff */
[----:B------:R-:W-:Y:S02]  /*10470*/  F2FP.BF16.F32.PACK_AB R129, R131, R130 ;  /* 0x000000828381723e */ /* 0x000fe400000010ff */
[----:B------:R-:W-:Y:S01]  /*10480*/  F2FP.BF16.F32.PACK_AB R136, R137, R136 ;  /* 0x000000888988723e */ /* 0x000fe200000010ff */
[----:B------:R-:W-:Y:S01]  /*10490*/  STSM.16.M88.4 [R44], R120 ;  /* 0x000000782c007844 */ /* 0x000fe20000000200 */
[----:B------:R-:W-:Y:S02]  /*104a0*/  ISETP.NE.U32.AND P0, PT, RZ, UR4, PT ;  /* 0x00000004ff007c0c */ /* 0x000fe4000bf05070 */
[----:B------:R-:W-:-:S02]  /*104b0*/  IADD3 R6, P1, R209, UR4, RZ ;  /* 0x00000004d1067c10 */ /* 0x000fc4000ff3e0ff */
[----:B------:R-:W-:Y:S02]  /*104c0*/  MOV R118, R118 ;  /* 0x0000007600767202 */ /* 0x000fe40000000f00 */
[----:B------:R-:W-:Y:S02]  /*104d0*/  F2FP.BF16.F32.PACK_AB R130, R133, R132 ;  /* 0x000000848582723e */ /* 0x000fe400000010ff */
[----:B------:R-:W-:Y:S02]  /*104e0*/  F2FP.BF16.F32.PACK_AB R131, R135, R134 ;  /* 0x000000868783723e */ /* 0x000fe400000010ff */
[----:B------:R-:W-:Y:S02]  /*104f0*/  F2FP.BF16.F32.PACK_AB R137, R139, R138 ;  /* 0x0000008a8b89723e */ /* 0x000fe400000010ff */
[----:B------:R-:W-:Y:S01]  /*10500*/  F2FP.BF16.F32.PACK_AB R144, R145, R144 ;  /* 0x000000909190723e */ /* 0x000fe200000010ff */
[----:B------:R-:W-:Y:S01]  /*10510*/  STSM.16.M88.4 [R118], R128 ;  /* 0x0000008076007844 */ /* 0x000fe20000000200 */
[----:B------:R-:W-:-:S02]  /*10520*/  MOV R36, R36 ;  /* 0x0000002400247202 */ /* 0x000fc40000000f00 */
[----:B------:R-:W-:Y:S02]  /*10530*/  F2FP.BF16.F32.PACK_AB R138, R141, R140 ;  /* 0x0000008c8d8a723e */ /* 0x000fe400000010ff */
[----:B------:R-:W-:Y:S02]  /*10540*/  F2FP.BF16.F32.PACK_AB R139, R143, R142 ;  /* 0x0000008e8f8b723e */ /* 0x000fe400000010ff */
[----:B------:R-:W-:Y:S02]  /*10550*/  F2FP.BF16.F32.PACK_AB R145, R147, R146 ;  /* 0x000000929391723e */ /* 0x000fe400000010ff */
[----:B------:R-:W-:Y:S01]  /*10560*/  MOV R40, R40 ;  /* 0x0000002800287202 */ /* 0x000fe20000000f00 */
[----:B------:R1:W-:Y:S01]  /*10570*/  STSM.16.M88.4 [R36], R136 ;  /* 0x0000008824007844 */ /* 0x0003e20000000200 */
[----:B------:R-:W-:Y:S02]  /*10580*/  F2FP.BF16.F32.PACK_AB R146, R149, R148 ;  /* 0x000000949592723e */ /* 0x000fe400000010ff */
[----:B------:R-:W-:-:S02]  /*10590*/  F2FP.BF16.F32.PACK_AB R147, R151, R150 ;  /* 0x000000969793723e */ /* 0x000fc400000010ff */
        /* <DEDUP_REMOVED lines=9> */
[----:B--2---:R-:W-:Y:S01]  /*10630*/  IMAD.U32 R24, RZ, RZ, UR4 ;  /* 0x00000004ff187e24 */ /* 0x004fe2000f8e00ff */
        /* <DEDUP_REMOVED lines=26> */
[----:B------:R-:W-:-:S02]  /*107e0*/  P2R R10, PR, RZ, 0x20 ;  /* 0x00000020ff0a7803 */ /* 0x000fc40000000000 */
[C---:B------:R-:W-:Y:S02]  /*107f0*/  IADD3 R41, P1, R20.reuse, 0x6000, RZ ;  /* 0x0000600014297810 */ /* 0x040fe40007f3e0ff */
[C---:B------:R-:W-:Y:S02]  /*10800*/  IADD3 R45, P2, R20.reuse, 0x7000, RZ ;  /* 0x00007000142d7810 */ /* 0x040fe40007f5e0ff */
[C---:B------:R-:W-:Y:S02]  /*10810*/  IADD3 R49, P3, R20.reuse, 0x8000, RZ ;  /* 0x0000800014317810 */ /* 0x040fe40007f7e0ff */
[C---:B------:R-:W-:Y:S02]  /*10820*/  IADD3 R53, P4, R20.reuse, 0x9000, RZ ;  /* 0x0000900014357810 */ /* 0x040fe40007f9e0ff */
[----:B------:R-:W-:Y:S02]  /*10830*/  IADD3 R57, P5, R20, 0xa000, RZ ;  /* 0x0000a00014397810 */ /* 0x000fe40007fbe0ff */
[----:B-1----:R-:W-:-:S02]  /*10840*/  LOP3.LUT R36, R37, 0x380, RZ, 0xc0, !PT ;  /* 0x0000038025247812 */ /* 0x002fc400078ec0ff */
[----:B---3--:R-:W-:Y:S02]  /*10850*/  LOP3.LUT R40, R41, 0x380, RZ, 0xc0, !PT ;  /* 0x0000038029287812 */ /* 0x008fe400078ec0ff */
[----:B------:R-:W-:Y:S02]  /*10860*/  LOP3.LUT R44, R45, 0x380, RZ, 0xc0, !PT ;  /* 0x000003802d2c7812 */ /* 0x000fe400078ec0ff */
[----:B------:R-:W-:Y:S02]  /*10870*/  LOP3.LUT R48, R49, 0x380, RZ, 0xc0, !PT ;  /* 0x0000038031307812 */ /* 0x000fe400078ec0ff */
[----:B------:R-:W-:Y:S02]  /*10880*/  LOP3.LUT R52, R53, 0x380, RZ, 0xc0, !PT ;  /* 0x0000038035347812 */ /* 0x000fe400078ec0ff */
[----:B------:R-:W-:Y:S02]  /*10890*/  LOP3.LUT R56, R57, 0x380, RZ, 0xc0, !PT ;  /* 0x0000038039387812 */ /* 0x000fe400078ec0ff */
[----:B------:R-:W-:-:S02]  /*108a0*/  SHF.R.U64 R36, R36, 0x3, RZ ;  /* 0x0000000324247819 */ /* 0x000fc400000012ff */
[----:B------:R-:W-:Y:S02]  /*108b0*/  SHF.R.U64 R40, R40, 0x3, RZ ;  /* 0x0000000328287819 */ /* 0x000fe400000012ff */
[----:B------:R-:W-:Y:S02]  /*108c0*/  SHF.R.U64 R44, R44, 0x3, RZ ;  /* 0x000000032c2c7819 */ /* 0x000fe400000012ff */
[----:B------:R-:W-:Y:S02]  /*108d0*/  SHF.R.U64 R48, R48, 0x3, RZ ;  /* 0x0000000330307819 */ /* 0x000fe400000012ff */
[----:B------:R-:W-:Y:S02]  /*108e0*/  SHF.R.U64 R52, R52, 0x3, RZ ;  /* 0x0000000334347819 */ /* 0x000fe400000012ff */
[----:B------:R-:W-:Y:S02]  /*108f0*/  SHF.R.U64 R56, R56, 0x3, RZ ;  /* 0x0000000338387819 */ /* 0x000fe400000012ff */
[----:B------:R-:W-:-:S02]  /*10900*/  LOP3.LUT R36, R36, R37, RZ, 0x3c, !PT ;  /* 0x0000002524247212 */ /* 0x000fc400078e3cff */
[----:B------:R-:W-:Y:S02]  /*10910*/  LOP3.LUT R40, R40, R41, RZ, 0x3c, !PT ;  /* 0x0000002928287212 */ /* 0x000fe400078e3cff */
[----:B------:R-:W-:Y:S02]  /*10920*/  LOP3.LUT R44, R44, R45, RZ, 0x3c, !PT ;  /* 0x0000002d2c2c7212 */ /* 0x000fe400078e3cff */
[----:B------:R-:W-:Y:S02]  /*10930*/  LOP3.LUT R48, R48, R49, RZ, 0x3c, !PT ;  /* 0x0000003130307212 */ /* 0x000fe400078e3cff */
[----:B------:R-:W-:Y:S02]  /*10940*/  LOP3.LUT R52, R52, R53, RZ, 0x3c, !PT ;  /* 0x0000003534347212 */ /* 0x000fe400078e3cff */
[----:B------:R-:W-:Y:S01]  /*10950*/  LOP3.LUT R56, R56, R57, RZ, 0x3c, !PT ;  /* 0x0000003938387212 */ /* 0x000fe200078e3cff */
[----:B--2---:R-:W-:Y:S06]  /*10960*/  @P6 BRA `(.L_x_1065) ;  /* 0x0000000000106947 */ /* 0x004fec0003800000 */
[----:B------:R-:W-:Y:S05]  /*10970*/  @!P0 BRA `(.L_x_1065) ;  /* 0x00000000000c8947 */ /* 0x000fea0003800000 */
[----:B------:R-:W2:Y:S04]  /*10980*/  LDG.E R3, desc[UR54][R6.64] ;  /* 0x0000003606037981 */ /* 0x000ea8000c1e1900 */
[----:B-----5:R-:W2:Y:S02]  /*10990*/  LDG.E R24, desc[UR54][R6.64+0x4] ;  /* 0x0000043606187981 */ /* 0x020ea4000c1e1900 */
[----:B--2---:R-:W-:-:S07]  /*109a0*/  IMAD.IADD R24, R24, 0x1, -R3 ;  /* 0x0000000118187824 */ /* 0x004fce00078e0a03 */
.L_x_1065:
        /* <DEDUP_REMOVED lines=14> */
[----:B------:R-:W-:Y:S01]  /*10a90*/  LOP3.LUT R64, R65, 0x380, RZ, 0xc0, !PT ;  /* 0x0000038041407812 */ /* 0x000fe200078ec0ff */
[----:B------:R-:W-:Y:S01]  /*10aa0*/  IMAD.X R77, RZ, RZ, R21, P4 ;  /* 0x000000ffff4d7224 */ /* 0x000fe200020e0615 */
        /* <DEDUP_REMOVED lines=20> */
[----:B------:R-:W-:Y:S02]  /*10bf0*/  LOP3.LUT R76, R3, R4, RZ, 0x3c, !PT ;  /* 0x00000004034c7212 */ /* 0x000fe400078e3cff */
[----:B------:R-:W-:Y:S02]  /*10c00*/  SHF.R.S32.HI R80, RZ, 0x1f, R208 ;  /* 0x0000001fff507819 */ /* 0x000fe400000114d0 */
[----:B------:R-:W-:Y:S02]  /*10c10*/  SEL R83, R211, RZ, !P0 ;  /* 0x000000ffd3537207 */ /* 0x000fe40004000000 */
[----:B------:R-:W-:Y:S02]  /*10c20*/  SEL R215, R215, RZ, !P0 ;  /* 0x000000ffd7d77207 */ /* 0x000fe40004000000 */
[----:B-----5:R-:W-:Y:S01]  /*10c30*/  SHF.R.S32.HI R81, RZ, 0x1f, R0 ;  /* 0x0000001fff517819 */ /* 0x020fe20000011400 */
[----:B------:R-:W-:Y:S06]  /*10c40*/  @P5 BRA `(.L_x_1066) ;  /* 0x0000000000645947 */ /* 0x000fec0003800000 */
[----:B------:R-:W-:Y:S01]  /*10c50*/  ULDC.64 UR4, c[0x0][0xc70] ;  /* 0x00031c0000047ab9 */ /* 0x000fe20000000a00 */
[----:B------:R-:W-:Y:S01]  /*10c60*/  MOV R5, R81 ;  /* 0x0000005100057202 */ /* 0x000fe20000000f00 */
        /* <DEDUP_REMOVED lines=13> */
[C---:B------:R-:W-:Y:S01]  /*10d40*/  IADD3 R6, P2, R11.reuse, R4, RZ ;  /* 0x000000040b067210 */ /* 0x040fe20007f5e0ff */
[C---:B------:R-:W-:Y:S01]  /*10d50*/  VIADD R3, R11.reuse, 0x8 ;  /* 0x000000080b037836 */ /* 0x040fe20000000000 */
[-C--:B------:R-:W-:Y:S01]  /*10d60*/  ISETP.GE.OR P1, PT, R11, R24.reuse, P0 ;  /* 0x000000180b00720c */ /* 0x080fe20000726670 */
[----:B------:R-:W-:Y:S01]  /*10d70*/  ULDC.64 UR4, c[0x0][0xc40] ;  /* 0x0003100000047ab9 */ /* 0x000fe20000000a00 */
[----:B------:R-:W-:Y:S02]  /*10d80*/  IADD3.X R7, R7, R5, R10, P2, !PT ;  /* 0x0000000507077210 */ /* 0x000fe400017fe40a */
[----:B------:R-:W-:Y:S02]  /*10d90*/  ISETP.GE.OR P0, PT, R3, R24, P0 ;  /* 0x000000180300720c */ /* 0x000fe40000706670 */
[----:B------:R-:W-:-:S04]  /*10da0*/  LEA R4, P2, R6, UR4, 0x2 ;  /* 0x0000000406047c11 */ /* 0x000fc8000f8410ff */
[----:B------:R-:W-:-:S05]  /*10db0*/  LEA.HI.X R5, R6, UR5, R7, 0x2, P2 ;  /* 0x0000000506057c11 */ /* 0x000fca00090f1407 */
[----:B------:R1:W-:Y:S04]  /*10dc0*/  @!P1 STG.E desc[UR54][R4.64], R174 ;  /* 0x000000ae04009986 */ /* 0x0003e8000c101936 */
[----:B------:R1:W-:Y:S02]  /*10dd0*/  @!P0 STG.E desc[UR54][R4.64+0x20], R175 ;  /* 0x000020af04008986 */ /* 0x0003e4000c101936 */
.L_x_1066:
[----:B------:R-:W2:Y:S01]  /*10de0*/  LDC R90, c[0x0][0xb8c] ;  /* 0x0002e300ff5a7b82 */ /* 0x000ea20000000800 */
[----:B-1----:R1:W5:Y:S01]  /*10df0*/  LD.E.128 R4, desc[UR54][R20.64] ;  /* 0x0000003614047980 */ /* 0x002362000c101d00 */
[----:B------:R-:W-:Y:S02]  /*10e00*/  ULDC.64 UR4, c[0x0][0xba0] ;  /* 0x0002e80000047ab9 */ /* 0x000fe40000000a00 */
[----:B------:R-:W-:Y:S01]  /*10e10*/  IMAD R3, R81, UR4, RZ ;  /* 0x0000000451037c24 */ /* 0x000fe2000f8e02ff */
[----:B------:R-:W5:Y:S04]  /*10e20*/  LD.E.128 R8, desc[UR54][R8.64] ;  /* 0x0000003608087980 */ /* 0x000f68000c101d00 */
[----:B------:R-:W5:Y:S01]  /*10e30*/  LD.E.128 R12, desc[UR54][R12.64] ;  /* 0x000000360c0c7980 */ /* 0x000f62000c101d00 */
[--C-:B-1----:R-:W-:Y:S01]  /*10e40*/  SHF.R.S32.HI R21, RZ, 0x1f, R187.reuse ;  /* 0x0000001fff157819 */ /* 0x102fe200000114bb */
[----:B------:R-:W-:-:S02]  /*10e50*/  IMAD.MOV.U32 R20, RZ, RZ, R187 ;  /* 0x000000ffff147224 */ /* 0x000fc400078e00bb */
[----:B------:R-:W5:Y:S01]  /*10e60*/  LD.E.128 R28, desc[UR54][R28.64] ;  /* 0x000000361c1c7980 */ /* 0x000f62000c101d00 */
[C---:B------:R-:W-:Y:S02]  /*10e70*/  IMAD R3, R0.reuse, UR5, R3 ;  /* 0x0000000500037c24 */ /* 0x040fe4000f8e0203 */
[----:B------:R-:W-:Y:S01]  /*10e80*/  IMAD.WIDE.U32 R20, R0, UR4, R20 ;  /* 0x0000000400147c25 */ /* 0x000fe2000f8e0014 */
[----:B------:R-:W-:Y:S01]  /*10e90*/  ULDC.64 UR4, c[0x0][0xbe0] ;  /* 0x0002f80000047ab9 */ /* 0x000fe20000000a00 */
[----:B------:R-:W5:Y:S02]  /*10ea0*/  LD.E.128 R32, desc[UR54][R32.64] ;  /* 0x0000003620207980 */ /* 0x000f64000c101d00 */
[----:B------:R-:W-:Y:S02]  /*10eb0*/  IMAD.IADD R21, R21, 0x1, R3 ;  /* 0x0000000115157824 */ /* 0x000fe400078e0203 */
[----:B------:R-:W-:Y:S01]  /*10ec0*/  VIADD R3, R187, 0x40 ;  /* 0x00000040bb037836 */ /* 0x000fe20000000000 */
[----:B------:R-:W5:Y:S01]  /*10ed0*/  LD.E.128 R36, desc[UR54][R36.64] ;  /* 0x0000003624247980 */ /* 0x000f62000c101d00 */
[----:B------:R-:W-:-:S03]  /*10ee0*/  IMAD R81, R80, UR4, RZ ;  /* 0x0000000450517c24 */ /* 0x000fc6000f8e02ff */
[-C--:B--2---:R-:W-:Y:S01]  /*10ef0*/  ISETP.GE.AND P3, PT, R3, R90.reuse, PT ;  /* 0x0000005a0300720c */ /* 0x084fe20003f66270 */
[----:B------:R-:W-:Y:S01]  /*10f00*/  IMAD R85, R213, -0x40, R24 ;  /* 0xffffffc0d5557824 */ /* 0x000fe200078e0218 */
[----:B------:R-:W5:Y:S01]  /*10f10*/  LD.E.128 R40, desc[UR54][R40.64] ;  /* 0x0000003628287980 */ /* 0x000f62000c101d00 */
[----:B------:R-:W-:Y:S01]  /*10f20*/  VIADD R0, R192, 0x20 ;  /* 0x00000020c0007836 */ /* 0x000fe20000000000 */
[----:B------:R-:W-:Y:S01]  /*10f30*/  SEL R24, RZ, 0xffffffff, P3 ;  /* 0xffffffffff187807 */ /* 0x000fe20001800000 */
[C---:B------:R-:W-:Y:S01]  /*10f40*/  IMAD R81, R208.reuse, UR5, R81 ;  /* 0x00000005d0517c24 */ /* 0x040fe2000f8e0251 */
[----:B------:R-:W5:Y:S01]  /*10f50*/  LD.E.128 R44, desc[UR54][R44.64] ;  /* 0x000000362c2c7980 */ /* 0x000f62000c101d00 */
[----:B------:R-:W-:Y:S01]  /*10f60*/  IMAD.WIDE.U32 R20, R208, UR4, R20 ;  /* 0x00000004d0147c25 */ /* 0x000fe2000f8e0014 */
[C---:B------:R-:W-:Y:S01]  /*10f70*/  ISETP.GE.AND P2, PT, R187.reuse, R90, PT ;  /* 0x0000005abb00720c */ /* 0x040fe20003f46270 */
[----:B------:R-:W-:Y:S01]  /*10f80*/  ULDC.64 UR4, c[0x0][0xbe8] ;  /* 0x0002fa0000047ab9 */ /* 0x000fe20000000a00 */
[----:B------:R-:W5:Y:S01]  /*10f90*/  LD.E.128 R48, desc[UR54][R48.64] ;  /* 0x0000003630307980 */ /* 0x000f62000c101d00 */
[----:B------:R-:W-:-:S03]  /*10fa0*/  VIADD R86, R187, 0x80 ;  /* 0x00000080bb567836 */ /* 0x000fc60000000000 */
[----:B------:R-:W5:Y:S01]  /*10fb0*/  LD.E.128 R52, desc[UR54][R52.64] ;  /* 0x0000003634347980 */ /* 0x000f62000c101d00 */
[----:B------:R-:W-:-:S03]  /*10fc0*/  IADD3 R87, R187, 0xc0, RZ ;  /* 0x000000c0bb577810 */ /* 0x000fc60007ffe0ff */
        /* <DEDUP_REMOVED lines=43> */
[----:B-1----:R-:W-:Y:S01]  /*11280*/  SEL R0, RZ, 0x40, P4 ;  /* 0x00000040ff007807 */ /* 0x002fe20002000000 */
[----:B------:R-:W-:-:S03]  /*11290*/  IMAD.IADD R91, R83, 0x1, R85 ;  /* 0x00000001535b7824 */ /* 0x000fc600078e0255 */
        /* <DEDUP_REMOVED lines=30> */
.L_x_1068:
[----:B------:R-:W-:Y:S05]  /*11480*/  BSYNC B1 ;  /* 0x0000000000017941 */ /* 0x000fea0003800000 */
.L_x_1067:
[----:B------:R-:W-:Y:S05]  /*11490*/  @P0 BRA `(.L_x_1069) ;  /* 0x0000000c00040947 */ /* 0x000fea0003800000 */
[----:B-1---5:R-:W-:Y:S01]  /*114a0*/  IADD3 R7, P0, R80, 0x20, RZ ;  /* 0x0000002050077810 */ /* 0x022fe20007f1e0ff */
[----:B------:R-:W-:Y:S01]  /*114b0*/  ULDC.64 UR4, c[0x0][0xbd8] ;  /* 0x0002f60000047ab9 */ /* 0x000fe20000000a00 */
[----:B------:R-:W-:Y:S01]  /*114c0*/  IMAD.MOV.U32 R4, RZ, RZ, R82 ;  /* 0x000000ffff047224 */ /* 0x000fe200078e0052 */
[-C--:B------:R-:W-:Y:S01]  /*114d0*/  ISETP.GE.AND P4, PT, R3, R90.reuse, PT ;  /* 0x0000005a0300720c */ /* 0x080fe20003f86270 */
[----:B------:R-:W-:Y:S01]  /*114e0*/  IMAD.MOV.U32 R5, RZ, RZ, R91 ;  /* 0x000000ffff057224 */ /* 0x000fe200078e005b */
[----:B------:R-:W-:Y:S02]  /*114f0*/  IADD3.X R80, RZ, R81, RZ, P0, !PT ;  /* 0x00000051ff507210 */ /* 0x000fe400007fe4ff */
        /* <DEDUP_REMOVED lines=24> */
.L_x_1064:
        /* <DEDUP_REMOVED lines=22> */
.L_x_1070:
        /* <DEDUP_REMOVED lines=23> */
[----:B------:R-:W-:-:S03]  /*11950*/  ULDC.64 UR4, c[0x0][0xc40] ;  /* 0x0003100000047ab9 */ /* 0x000fc60000000a00 */
[----:B------:R-:W-:Y:S01]  /*11960*/  IMAD.IADD R5, R5, 0x1, R7 ;  /* 0x0000000105057824 */ /* 0x000fe200078e0207 */
[----:B------:R-:W-:-:S04]  /*11970*/  LEA R6, P0, R4, UR4, 0x2 ;  /* 0x0000000404067c11 */ /* 0x000fc8000f8010ff */
[----:B------:R-:W-:Y:S02]  /*11980*/  LEA.HI.X R7, R4, UR5, R5, 0x2, P0 ;  /* 0x0000000504077c11 */ /* 0x000fe400080f1405 */
[----:B------:R-:W-:-:S05]  /*11990*/  MOV R5, 0xff800000 ;  /* 0xff80000000057802 */ /* 0x000fca0000000f00 */
[----:B------:R4:W-:Y:S02]  /*119a0*/  STG.E desc[UR54][R6.64], R5 ;  /* 0x0000000506007986 */ /* 0x0009e4000c101936 */
.L_x_1072:
[----:B------:R-:W-:Y:S05]  /*119b0*/  BSYNC B1 ;  /* 0x0000000000017941 */ /* 0x000fea0003800000 */
.L_x_1071:
        /* <DEDUP_REMOVED lines=20> */
[----:B------:R-:W-:Y:S01]  /*11b00*/  IMAD.SHL.U32 R3, R6, 0x2, RZ ;  /* 0x0000000206037824 */ /* 0x000fe200078e00ff */
[----:B------:R-:W-:Y:S01]  /*11b10*/  SEL R0, RZ, 0x1, P2 ;  /* 0x00000001ff007807 */ /* 0x000fe20001000000 */
[C---:B------:R-:W-:Y:S01]  /*11b20*/  IMAD R7, R208.reuse, UR5, R7 ;  /* 0x00000005d0077c24 */ /* 0x040fe2000f8e0207 */
[-C--:B------:R-:W-:Y:S01]  /*11b30*/  ISETP.GE.AND P2, PT, R15, R12.reuse, PT ;  /* 0x0000000c0f00720c */ /* 0x080fe20003f46270 */
[----:B------:R-:W-:Y:S01]  /*11b40*/  IMAD.WIDE.U32 R4, R208, UR4, R4 ;  /* 0x00000004d0047c25 */ /* 0x000fe2000f8e0004 */
[-C--:B------:R-:W-:Y:S01]  /*11b50*/  ISETP.GE.AND P3, PT, R21, R12.reuse, PT ;  /* 0x0000000c1500720c */ /* 0x080fe20003f66270 */
[----:B------:R-:W-:Y:S01]  /*11b60*/  ULDC.64 UR4, c[0x0][0xbe8] ;  /* 0x0002fa0000047ab9 */ /* 0x000fe20000000a00 */
[----:B------:R-:W-:Y:S01]  /*11b70*/  LOP3.LUT R0, R3, 0x2, R0, 0xe2, !PT ;  /* 0x0000000203007812 */ /* 0x000fe200078ee200 */
[C---:B------:R-:W-:Y:S01]  /*11b80*/  VIADD R29, R187.reuse, 0x100 ;  /* 0x00000100bb1d7836 */ /* 0x040fe20000000000 */
[----:B------:R-:W-:Y:S01]  /*11b90*/  SEL R3, RZ, 0x4, P2 ;  /* 0x00000004ff037807 */ /* 0x000fe20001000000 */
[----:B------:R-:W-:Y:S01]  /*11ba0*/  VIADD R31, R187, 0x140 ;  /* 0x00000140bb1f7836 */ /* 0x000fe20000000000 */
[----:B------:R-:W-:Y:S01]  /*11bb0*/  SEL R6, RZ, 0x8, P3 ;  /* 0x00000008ff067807 */ /* 0x000fe20001800000 */
[----:B------:R-:W-:Y:S01]  /*11bc0*/  IMAD.IADD R5, R5, 0x1, R7 ;  /* 0x0000000105057824 */ /* 0x000fe200078e0207 */
[C---:B------:R-:W-:Y:S01]  /*11bd0*/  IADD3 R7, R187.reuse, 0x180, RZ ;  /* 0x00000180bb077810 */ /* 0x040fe20007ffe0ff */
[----:B------:R-:W-:Y:S01]  /*11be0*/  VIADD R9, R187, 0x1c0 ;  /* 0x000001c0bb097836 */ /* 0x000fe20000000000 */
[----:B------:R-:W-:-:S02]  /*11bf0*/  ISETP.GE.AND P2, PT, R29, R12, PT ;  /* 0x0000000c1d00720c */ /* 0x000fc40003f46270 */
[-C--:B------:R-:W-:Y:S02]  /*11c00*/  ISETP.GE.AND P3, PT, R31, R12.reuse, PT ;  /* 0x0000000c1f00720c */ /* 0x080fe40003f66270 */
[----:B------:R-:W-:Y:S02]  /*11c10*/  ISETP.GE.AND P4, PT, R7, R12, PT ;  /* 0x0000000c0700720c */ /* 0x000fe40003f86270 */
[----:B------:R-:W-:Y:S01]  /*11c20*/  LOP3.LUT R3, R6, R0, R3, 0xfe, !PT ;  /* 0x0000000006037212 */ /* 0x000fe200078efe03 */
[----:B------:R-:W-:Y:S01]  /*11c30*/  IMAD R0, R215, UR4, RZ ;  /* 0x00000004d7007c24 */ /* 0x000fe2000f8e02ff */
[----:B------:R-:W-:Y:S02]  /*11c40*/  SEL R6, RZ, 0x10, P2 ;  /* 0x00000010ff067807 */ /* 0x000fe40001000000 */
[----:B------:R-:W-:Y:S02]  /*11c50*/  SEL R7, RZ, 0x20, P3 ;  /* 0x00000020ff077807 */ /* 0x000fe40001800000 */
[----:B------:R-:W-:-:S02]  /*11c60*/  SEL R8, RZ, 0x40, P4 ;  /* 0x00000040ff087807 */ /* 0x000fc40002000000 */
[----:B------:R-:W-:Y:S01]  /*11c70*/  LOP3.LUT R11, R7, R3, R6, 0xfe, !PT ;  /* 0x00000003070b7212 */ /* 0x000fe200078efe06 */
[----:B------:R-:W-:Y:S01]  /*11c80*/  IMAD R3, R211, UR5, R0 ;  /* 0x00000005d3037c24 */ /* 0x000fe2000f8e0200 */
[----:B------:R-:W-:Y:S01]  /*11c90*/  ISETP.GE.AND P2, PT, R9, R12, PT ;  /* 0x0000000c0900720c */ /* 0x000fe20003f46270 */
[----:B------:R-:W-:Y:S01]  /*11ca0*/  IMAD.WIDE.U32 R6, R211, UR4, R4 ;  /* 0x00000004d3067c25 */ /* 0x000fe2000f8e0004 */
[--C-:B------:R-:W-:Y:S02]  /*11cb0*/  SHF.R.S32.HI R9, RZ, 0x1f, R192.reuse ;  /* 0x0000001fff097819 */ /* 0x100fe400000114c0 */
[----:B------:R-:W-:Y:S01]  /*11cc0*/  LOP3.LUT R33, R11, R8, RZ, 0xfc, !PT ;  /* 0x000000080b217212 */ /* 0x000fe200078efcff */
[----:B------:R-:W-:Y:S01]  /*11cd0*/  IMAD.MOV.U32 R8, RZ, RZ, R192 ;  /* 0x000000ffff087224 */ /* 0x000fe200078e00c0 */
[----:B------:R-:W-:Y:S01]  /*11ce0*/  SEL R0, RZ, 0x80, P2 ;  /* 0x00000080ff007807 */ /* 0x000fe20001000000 */
[----:B------:R-:W-:Y:S02]  /*11cf0*/  IMAD.IADD R11, R7, 0x1, R3 ;  /* 0x00000001070b7824 */ /* 0x000fe400078e0203 */
        /* <DEDUP_REMOVED lines=29> */
.L_x_1074:
[----:B------:R-:W-:Y:S05]  /*11ed0*/  BSYNC B1 ;  /* 0x0000000000017941 */ /* 0x000fea0003800000 */
.L_x_1073:
[----:B------:R-:W-:Y:S05]  /*11ee0*/  @P0 BRA `(.L_x_1069) ;  /* 0x0000000000700947 */ /* 0x000fea0003800000 */
[----:B------:R-:W-:Y:S01]  /*11ef0*/  IADD3 R3, P0, R8, 0x20, RZ ;  /* 0x0000002008037810 */ /* 0x000fe20007f1e0ff */
        /* <DEDUP_REMOVED lines=27> */
.L_x_1069:
[----:B------:R-:W-:Y:S05]  /*120b0*/  BSYNC B0 ;  /* 0x0000000000007941 */ /* 0x000fea0003800000 */
.L_x_1063:
[----:B------:R-:W-:Y:S02]  /*120c0*/  ULDC UR4, c[0x0][0xd14] ;  /* 0x0003450000047ab9 */ /* 0x000fe40000000800 */
[----:B-1----:R-:W-:-:S13]  /*120d0*/  ISETP.GE.AND P0, PT, R27, UR4, PT ;  /* 0x000000041b007c0c */ /* 0x002fda000bf06270 */
[----:B------:R-:W-:Y:S05]  /*120e0*/  @!P0 BRA `(.L_x_1075) ;  /* 0xfffffef000148947 */ /* 0x000fea000383ffff */
[----:B------:R-:W-:Y:S05]  /*120f0*/  BRA `(.L_x_958) ;  /* 0x00000060007c7947 */ /* 0x000fea0003800000 */
.L_x_956:
        /* <DEDUP_REMOVED lines=57> */
[----:B------:R-:W-:Y:S01]  /*12490*/  MOV R19, RZ ;  /* 0x000000ff00137202 */ /* 0x000fe20000000f00 */
[----:B------:R-:W-:Y:S01]  /*124a0*/  ULDC UR5, c[0x0][0xd14] ;  /* 0x0003450000057ab9 */ /* 0x000fe20000000800 */
[----:B------:R-:W-:Y:S01]  /*124b0*/  ULDC UR7, c[0x0][0xd14] ;  /* 0x0003450000077ab9 */ /* 0x000fe20000000800 */
[----:B------:R-:W-:-:S05]  /*124c0*/  ULDC UR4, c[0x0][0xd10] ;  /* 0x0003440000047ab9 */ /* 0x000fca0000000800 */
.L_x_1080:
[----:B------:R-:W-:Y:S02]  /*124d0*/  VIADD R0, R19, 0x1f ;  /* 0x0000001f13007836 */ /* 0x000fe40000000000 */
        /* <DEDUP_REMOVED lines=15> */
.L_x_1079:
[----:B------:R-:W-:Y:S05]  /*125d0*/  BSYNC B0 ;  /* 0x0000000000007941 */ /* 0x000fea0003800000 */
.L_x_1078:
        /* <DEDUP_REMOVED lines=20> */
[----:B------:R-:W0:Y:S02]  /*12720*/  SHFL.IDX PT, R3, R9, 0x1f, 0x1f ;  /* 0x03e01f0009037f89 */ /* 0x000e2400000e0000 */
[----:B0-----:R-:W-:-:S05]  /*12730*/  IMAD R6, R3, UR4, RZ ;  /* 0x0000000403067c24 */ /* 0x001fca000f8e02ff */
[----:B------:R-:W-:-:S04]  /*12740*/  IADD3 R5, R6, R5, RZ ;  /* 0x0000000506057210 */ /* 0x000fc80007ffe0ff */
[----:B------:R-:W-:-:S13]  /*12750*/  ISETP.GT.AND P0, PT, R5, UR6, PT ;  /* 0x0000000605007c0c */ /* 0x000fda000bf04270 */
[----:B------:R-:W-:Y:S05]  /*12760*/  @!P0 BRA `(.L_x_1080) ;  /* 0xfffffffc00588947 */ /* 0x000fea000383ffff */
[----:B------:R-:W-:-:S07]  /*12770*/  IMAD.MOV.U32 R2, RZ, RZ, R9 ;  /* 0x000000ffff027224 */ /* 0x000fce00078e0009 */
.L_x_1076:
        /* <DEDUP_REMOVED lines=16> */
.L_x_1081:
        /* <DEDUP_REMOVED lines=25> */
.L_x_1077:
[----:B------:R-:W-:Y:S02]  /*12a10*/  IMAD.MOV.U32 R17, RZ, RZ, RZ ;  /* 0x000000ffff117224 */ /* 0x000fe400078e00ff */
[----:B------:R-:W-:Y:S02]  /*12a20*/  IMAD.U32 R16, RZ, RZ, UR6 ;  /* 0x00000006ff107e24 */ /* 0x000fe4000f8e00ff */
[----:B------:R-:W-:-:S07]  /*12a30*/  IMAD.MOV.U32 R18, RZ, RZ, RZ ;  /* 0x000000ffff127224 */ /* 0x000fce00078e00ff */
.L_x_1082:
[----:B------:R-:W0:Y:S01]  /*12a40*/  S2R R0, SR_TID.X ;  /* 0x0000000000007919 */ /* 0x000e220000002100 */
        /* <DEDUP_REMOVED lines=11> */
[----:B------:R0:W-:Y:S03]  /*12b00*/  STL [R1+0x28], RZ ;  /* 0x000028ff01007387 */ /* 0x0001e60000100800 */
[----:B------:R-:W-:Y:S05]  /*12b10*/  @P0 BRA `(.L_x_1083) ;  /* 0x0000005400140947 */ /* 0x000fea0003800000 */
[----:B0-----:R-:W-:Y:S01]  /*12b20*/  IMAD.MOV.U32 R0, RZ, RZ, 0x1 ;  /* 0x00000001ff007424 */ /* 0x001fe200078e00ff */
[----:B------:R-:W-:Y:S01]  /*12b30*/  STL [R1+0x28], RZ ;  /* 0x000028ff01007387 */ /* 0x000fe20000100800 */
[----:B------:R-:W-:Y:S01]  /*12b40*/  ULDC UR4, c[0x0][0xc] ;  /* 0x0000030000047ab9 */ /* 0x000fe20000000800 */
[----:B------:R-:W-:Y:S02]  /*12b50*/  IMAD.MOV.U32 R2, RZ, RZ, 0x1 ;  /* 0x00000001ff027424 */ /* 0x000fe400078e00ff */
[----:B------:R0:W-:Y:S04]  /*12b60*/  STL [R1+0xc], R0 ;  /* 0x00000c0001007387 */ /* 0x0001e80000100800 */
[----:B------:R1:W-:Y:S04]  /*12b70*/  STL [R1+0x4], RZ ;  /* 0x000004ff01007387 */ /* 0x0003e80000100800 */
[----:B------:R1:W-:Y:S01]  /*12b80*/  STL [R1], RZ ;  /* 0x000000ff01007387 */ /* 0x0003e20000100800 */
[----:B0-----:R-:W-:-:S03]  /*12b90*/  IMAD.U32 R0, RZ, RZ, UR4 ;  /* 0x00000004ff007e24 */ /* 0x001fc6000f8e00ff */
[----:B------:R1:W-:Y:S04]  /*12ba0*/  STL [R1+0x8], R2 ;  /* 0x0000080201007387 */ /* 0x0003e80000100800 */
[----:B------:R1:W-:Y:S02]  /*12bb0*/  STL [R1+0x38], R0 ;  /* 0x0000380001007387 */ /* 0x0003e40000100800 */
.L_x_1165:
[----:B-1-3--:R-:W0:Y:S02]  /*12bc0*/  LDC.64 R2, c[0x0][0xd60] ;  /* 0x00035800ff027b82 */ /* 0x00ae240000000a00 */
[----:B0-----:R-:W-:-:S05]  /*12bd0*/  IMAD.WIDE R2, R19, 0x4, R2 ;  /* 0x0000000413027825 */ /* 0x001fca00078e0202 */
[----:B--2---:R-:W2:Y:S01]  /*12be0*/  LDG.E R11, desc[UR54][R2.64] ;  /* 0x00000036020b7981 */ /* 0x004ea2000c1e1900 */
[----:B------:R-:W-:Y:S05]  /*12bf0*/  YIELD ;  /* 0x0000000000007946 */ /* 0x000fea0003800000 */
[----:B------:R-:W-:Y:S01]  /*12c00*/  ULDC.64 UR4, c[0x0][0xb20] ;  /* 0x0002c80000047ab9 */ /* 0x000fe20000000a00 */
[----:B------:R-:W-:Y:S01]  /*12c10*/  MOV R6, RZ ;  /* 0x000000ff00067202 */ /* 0x000fe20000000f00 */
[----:B------:R-:W-:Y:S01]  /*12c20*/  IMAD.MOV.U32 R4, RZ, RZ, RZ ;  /* 0x000000ffff047224 */ /* 0x000fe200078e00ff */
[----:B------:R-:W-:Y:S01]  /*12c30*/  ISETP.NE.U32.AND P0, PT, RZ, UR4, PT ;  /* 0x00000004ff007c0c */ /* 0x000fe2000bf05070 */
[----:B------:R-:W-:-:S03]  /*12c40*/  ULDC.64 UR6, c[0x0][0xb08] ;  /* 0x0002c20000067ab9 */ /* 0x000fc60000000a00 */
[----:B------:R-:W-:Y:S02]  /*12c50*/  ISETP.NE.AND.EX P0, PT, RZ, UR5, PT, P0 ;  /* 0x00000005ff007c0c */ /* 0x000fe4000bf05300 */
        /* <DEDUP_REMOVED lines=41> */
[----:B------:R-:W-:Y:S01]  /*12ef0*/  IMAD.U32 R7, RZ, RZ, UR4 ;  /* 0x00000004ff077e24 */ /* 0x000fe2000f8e00ff */
[----:B------:R-:W-:Y:S01]  /*12f00*/  ISETP.NE.AND.EX P0, PT, RZ, UR7, PT, P0 ;  /* 0x00000007ff007c0c */ /* 0x000fe2000bf05300 */
[----:B------:R-:W-:-:S12]  /*12f10*/  @P1 BRA `(.L_x_1084) ;  /* 0x0000000000101947 */ /* 0x000fd80003800000 */
[----:B------:R-:W-:Y:S05]  /*12f20*/  @!P2 BRA `(.L_x_1084) ;  /* 0x00000000000ca947 */ /* 0x000fea0003800000 */
[----:B0-----:R-:W2:Y:S04]  /*12f30*/  LDG.E R8, desc[UR54][R4.64] ;  /* 0x0000003604087981 */ /* 0x001ea8000c1e1900 */
[----:B-----5:R-:W2:Y:S02]  /*12f40*/  LDG.E R0, desc[UR54][R4.64+0x4] ;  /* 0x0000043604007981 */ /* 0x020ea4000c1e1900 */
[----:B--2---:R-:W-:-:S07]  /*12f50*/  IMAD.IADD R0, R0, 0x1, -R8 ;  /* 0x0000000100007824 */ /* 0x004fce00078e0a08 */
.L_x_1084:
        /* <DEDUP_REMOVED lines=12> */
[----:B------:R-:W-:Y:S02]  /*13020*/  VIADDMNMX R7, R4, -R0, R7, PT ;  /* 0x8000000004077246 */ /* 0x000fe40003800107 */
[----:B------:R-:W-:-:S04]  /*13030*/  IADD3 R4, -R0, RZ, RZ ;  /* 0x000000ff00047210 */ /* 0x000fc80007ffe1ff */
[----:B------:R-:W-:-:S04]  /*13040*/  VIMNMX R4, RZ, R4, !PT ;  /* 0x00000004ff047248 */ /* 0x000fc80007fe0100 */
[----:B------:R-:W-:Y:S02]  /*13050*/  ISETP.GT.AND P1, PT, R7, R4, PT ;  /* 0x000000040700720c */ /* 0x000fe40003f24270 */
[----:B------:R-:W-:-:S11]  /*13060*/  SHF.R.U32.HI R4, RZ, 0x6, R4 ;  /* 0x00000006ff047819 */ /* 0x000fd60000011604 */
[----:B------:R-:W-:-:S05]  /*13070*/  @P1 VIADD R7, R7, 0x3f ;  /* 0x0000003f07071836 */ /* 0x000fca0000000000 */
        /* <DEDUP_REMOVED lines=22> */
.L_x_1208:
[----:B------:R-:W-:-:S03]  /*131e0*/  UMOV UR4, 0xffffffff ;  /* 0xffffffff00047882 */ /* 0x000fc60000000000 */
[----:B------:R-:W-:Y:S05]  /*131f0*/  BRA.DIV UR4, `(.L_x_1088) ;  /* 0x0000005a04947947 */ /* 0x000fea000b800000 */
[----:B------:R-:W-:-:S13]  /*13200*/  ELECT P6, URZ, PT ;  /* 0x00000000003f782f */ /* 0x000fda00038c0000 */
.L_x_1211:
[----:B------:R-:W2:Y:S01]  /*13210*/  LDL R5, [R1+0x28] ;  /* 0x0000280001057983 */ /* 0x000ea20000100800 */
[----:B------:R-:W-:Y:S01]  /*13220*/  MOV R8, 0x400 ;  /* 0x0000040000087802 */ /* 0x000fe20000000f00 */
        /* <DEDUP_REMOVED lines=9> */
.L_x_1212:
[----:B------:R-:W-:Y:S04]  /*132c0*/  BSSY B1, `(.L_x_1090) ;  /* 0x0000063000017945 */ /* 0x000fe80003800000 */
[----:B------:R-:W-:Y:S05]  /*132d0*/  @!P6 BRA `(.L_x_1091) ;  /* 0x000000040084e947 */ /* 0x000fea0003800000 */
[----:B------:R-:W0:Y:S04]  /*132e0*/  LDL R9, [R1+0x4] ;  /* 0x0000040001097983 */ /* 0x000e280000100800 */
[----:B------:R-:W2:Y:S01]  /*132f0*/  LDL R8, [R1+0xc] ;  /* 0x00000c0001087983 */ /* 0x000ea20000100800 */
[----:B0-----:R-:W-:Y:S01]  /*13300*/  IMAD R6, R9, 0x8, R5 ;  /* 0x0000000809067824 */ /* 0x001fe200078e0205 */
[----:B--2---:R-:W-:-:S04]  /*13310*/  SHF.L.U32 R9, R8, 0x1f, RZ ;  /* 0x0000001f08097819 */ /* 0x004fc800000006ff */
[----:B------:R-:W0:Y:S02]  /*13320*/  SYNCS.PHASECHK.TRANS64.TRYWAIT P0, [R6+URZ+0x388a0], R9 ;  /* 0x0388a009060075a7 */ /* 0x000e24000800017f */
[----:B0-----:R-:W-:Y:S05]  /*13330*/  @!P0 BRA `(.L_x_1092) ;  /* 0x0000005800788947 */ /* 0x001fea0003800000 */
.L_x_1213:
        /* <DEDUP_REMOVED lines=11> */
.L_x_1093:
[----:B-1----:R-:W2:Y:S01]  /*133f0*/  LDL R8, [R1+0x4] ;  /* 0x0000040001087983 */ /* 0x002ea20000100800 */
[----:B------:R-:W-:Y:S01]  /*13400*/  R2UR UR9, R6 ;  /* 0x00000000060972ca */ /* 0x000fe200000e0000 */
[----:B------:R-:W-:Y:S01]  /*13410*/  ULDC.64 UR6, c[0x0][0x198] ;  /* 0x0000660000067ab9 */ /* 0x000fe20000000a00 */
[----:B------:R-:W-:Y:S01]  /*13420*/  R2UR UR12, R3 ;  /* 0x00000000030c72ca */ /* 0x000fe200000e0000 */
[----:B------:R-:W-:Y:S01]  /*13430*/  UIADD3 UR4, UP0, UR6, 0x570, URZ ;  /* 0x0000057006047890 */ /* 0x000fe2000ff1e03f */
[----:B------:R-:W-:Y:S01]  /*13440*/  R2UR UR13, R2 ;  /* 0x00000000020d72ca */ /* 0x000fe200000e0000 */
[----:B------:R-:W-:Y:S01]  /*13450*/  UMOV UR10, URZ ;  /* 0x0000003f000a7c82 */ /* 0x000fe20008000000 */
[----:B------:R-:W-:Y:S01]  /*13460*/  UMOV UR6, 0x0 ;  /* 0x0000000000067882 */ /* 0x000fe20000000000 */
[----:B------:R-:W-:-:S03]  /*13470*/  UIADD3.X UR5, URZ, UR7, URZ, UP0, !UPT ;  /* 0x000000073f057290 */ /* 0x000fc600087fe43f */
[----:B------:R-:W-:-:S03]  /*13480*/  UMOV UR7, 0x12f00000 ;  /* 0x12f0000000077882 */ /* 0x000fc60000000000 */
[----:B------:R-:W-:Y:S01]  /*13490*/  UIADD3 UR9, UR9, 0x38890, URZ ;  /* 0x0003889009097890 */ /* 0x000fe2000fffe03f */
[----:B--2---:R-:W-:-:S05]  /*134a0*/  IMAD R8, R8, 0x2000, R5 ;  /* 0x0000200008087824 */ /* 0x004fca00078e0205 */
[----:B------:R-:W-:Y:S02]  /*134b0*/  R2UR UR8, R8 ;  /* 0x00000000080872ca */ /* 0x000fe400000e0000 */
[----:B-----5:R-:W-:-:S05]  /*134c0*/  LEA R8, R0, R7, 0x6 ;  /* 0x0000000700087211 */ /* 0x020fca00078e30ff */
[----:B------:R-:W-:-:S05]  /*134d0*/  VIADD R8, R8, 0xffffffc0 ;  /* 0xffffffc008087836 */ /* 0x000fca0000000000 */
[----:B------:R-:W-:Y:S01]  /*134e0*/  R2UR UR11, R8 ;  /* 0x00000000080b72ca */ /* 0x000fe200000e0000 */
[----:B------:R-:W-:-:S12]  /*134f0*/  UIADD3 UR8, UR8, 0x22400, URZ ;  /* 0x0002240008087890 */ /* 0x000fd8000fffe03f */
[----:B------:R1:W-:Y:S01]  /*13500*/  UTMALDG.4D [UR8], [UR4], desc[UR6] ;  /* 0x00000608040075b4 */ /* 0x0003e20008019000 */
[----:B------:R-:W2:Y:S02]  /*13510*/  SYNCS.PHASECHK.TRANS64.TRYWAIT P0, [R6+URZ+0x388c0], R9 ;  /* 0x0388c009060075a7 */ /* 0x000ea4000800017f */
[----:B-12---:R-:W-:Y:S05]  /*13520*/  @!P0 BRA `(.L_x_1094) ;  /* 0x0000005800108947 */ /* 0x006fea0003800000 */
.L_x_1214:
        /* <DEDUP_REMOVED lines=8> */
.L_x_1095:
[----:B01----:R-:W2:Y:S01]  /*135b0*/  LDL R9, [R1+0x4] ;  /* 0x0000040001097983 */ /* 0x003ea20000100800 */
[----:B------:R-:W-:Y:S01]  /*135c0*/  R2UR UR9, R6 ;  /* 0x00000000060972ca */ /* 0x000fe200000e0000 */
[----:B------:R-:W-:Y:S01]  /*135d0*/  ULDC.64 UR24, c[0x0][0x198] ;  /* 0x0000660000187ab9 */ /* 0x000fe20000000a00 */
[----:B------:R-:W-:Y:S01]  /*135e0*/  R2UR UR11, R8 ;  /* 0x00000000080b72ca */ /* 0x000fe200000e0000 */
[----:B------:R-:W-:Y:S01]  /*135f0*/  UIADD3 UR4, UP0, UR24, 0x670, URZ ;  /* 0x0000067018047890 */ /* 0x000fe2000ff1e03f */
[----:B------:R-:W-:Y:S01]  /*13600*/  R2UR UR12, R3 ;  /* 0x00000000030c72ca */ /* 0x000fe200000e0000 */
[----:B------:R-:W-:Y:S01]  /*13610*/  UMOV UR10, URZ ;  /* 0x0000003f000a7c82 */ /* 0x000fe20008000000 */
[----:B------:R-:W-:Y:S01]  /*13620*/  R2UR UR13, R2 ;  /* 0x00000000020d72ca */ /* 0x000fe200000e0000 */
[----:B------:R-:W-:Y:S01]  /*13630*/  UIADD3.X UR5, URZ, UR25, URZ, UP0, !UPT ;  /* 0x000000193f057290 */ /* 0x000fe200087fe43f */
[----:B------:R-:W-:Y:S01]  /*13640*/  UMOV UR6, 0x0 ;  /* 0x0000000000067882 */ /* 0x000fe20000000000 */
[----:B------:R-:W-:Y:S01]  /*13650*/  UMOV UR7, 0x12f00000 ;  /* 0x12f0000000077882 */ /* 0x000fe20000000000 */
[----:B------:R-:W-:Y:S01]  /*13660*/  UMOV UR16, 0x40 ;  /* 0x0000004000107882 */ /* 0x000fe20000000000 */
[----:B------:R-:W-:-:S02]  /*13670*/  UMOV UR18, 0x80 ;  /* 0x0000008000127882 */ /* 0x000fc40000000000 */
[----:B------:R-:W-:Y:S01]  /*13680*/  UIADD3 UR9, UR9, 0x388b0, URZ ;  /* 0x000388b009097890 */ /* 0x000fe2000fffe03f */
        /* <DEDUP_REMOVED lines=38> */
.L_x_1091:
[----:B------:R-:W-:Y:S05]  /*138f0*/  BSYNC B1 ;  /* 0x0000000000017941 */ /* 0x000fea0003800000 */
.L_x_1090:
[----:B0-----:R-:W2:Y:S04]  /*13900*/  LDL.LU R6, [R1+0x4] ;  /* 0x0000040001067983 */ /* 0x001ea80000300800 */
[----:B------:R-:W3:Y:S01]  /*13910*/  LDL.LU R9, [R1+0xc] ;  /* 0x00000c0001097983 */ /* 0x000ee20000300800 */
[----:B------:R-:W-:Y:S01]  /*13920*/  PLOP3.LUT P2, PT, PT, PT, PT, 0x8, 0x0 ;  /* 0x000000000000781c */ /* 0x000fe20003f4e170 */
[----:B--2---:R-:W-:-:S05]  /*13930*/  VIADD R6, R6, 0x1 ;  /* 0x0000000106067836 */ /* 0x004fca0000000000 */
[----:B------:R-:W-:-:S04]  /*13940*/  ISETP.NE.AND P0, PT, R6, 0x2, PT ;  /* 0x000000020600780c */ /* 0x000fc80003f05270 */
[----:B------:R-:W-:-:S04]  /*13950*/  SEL R8, RZ, 0x1, P0 ;  /* 0x00000001ff087807 */ /* 0x000fc80000000000 */
[----:B---3--:R-:W-:Y:S02]  /*13960*/  LOP3.LUT R9, R9, R8, RZ, 0x3c, !PT ;  /* 0x0000000809097212 */ /* 0x008fe400078e3cff */
[----:B------:R-:W-:Y:S01]  /*13970*/  SEL R8, R6, RZ, P0 ;  /* 0x000000ff06087207 */ /* 0x000fe20000000000 */
[----:B------:R-:W-:Y:S02]  /*13980*/  VIADD R6, R0, 0xfffffffe ;  /* 0xfffffffe00067836 */ /* 0x000fe40000000000 */
[----:B------:R1:W-:Y:S03]  /*13990*/  STL [R1+0xc], R9 ;  /* 0x00000c0901007387 */ /* 0x0003e60000100800 */
[----:B------:R-:W-:Y:S01]  /*139a0*/  ISETP.GE.AND P0, PT, R6, R4, PT ;  /* 0x000000040600720c */ /* 0x000fe20003f06270 */
[----:B------:R1:W-:-:S12]  /*139b0*/  STL [R1+0x4], R8 ;  /* 0x0000040801007387 */ /* 0x0003d80000100800 */
[----:B-1----:R-:W-:Y:S05]  /*139c0*/  @!P0 BRA `(.L_x_1086) ;  /* 0x0000000400cc8947 */ /* 0x002fea0003800000 */
[C---:B-----5:R-:W-:Y:S02]  /*139d0*/  IMAD R6, R0.reuse, 0x40, R7 ;  /* 0x0000004000067824 */ /* 0x060fe400078e0207 */
[----:B------:R-:W-:Y:S02]  /*139e0*/  VIADD R0, R0, 0xffffffff ;  /* 0xffffffff00007836 */ /* 0x000fe40000000000 */
[----:B------:R-:W-:-:S07]  /*139f0*/  VIADD R6, R6, 0xffffff80 ;  /* 0xffffff8006067836 */ /* 0x000fce0000000000 */
.L_x_1102:
        /* <DEDUP_REMOVED lines=9> */
.L_x_1215:
        /* <DEDUP_REMOVED lines=11> */
.L_x_1099:
[----:B-1----:R-:W2:Y:S01]  /*13b40*/  LDL R9, [R1+0x4] ;  /* 0x0000040001097983 */ /* 0x002ea20000100800 */
        /* <DEDUP_REMOVED lines=8> */
[----:B------:R-:W-:Y:S02]  /*13bd0*/  UMOV UR6, 0x0 ;  /* 0x0000000000067882 */ /* 0x000fe40000000000 */
[----:B------:R-:W-:-:S03]  /*13be0*/  UMOV UR7, 0x12f00000 ;  /* 0x12f0000000077882 */ /* 0x000fc60000000000 */
[----:B------:R-:W-:Y:S01]  /*13bf0*/  UIADD3 UR9, UR9, 0x38890, URZ ;  /* 0x0003889009097890 */ /* 0x000fe2000fffe03f */
[----:B--2---:R-:W-:-:S04]  /*13c00*/  LEA R9, R9, R5, 0xd ;  /* 0x0000000509097211 */ /* 0x004fc800078e68ff */
[----:B------:R-:W-:-:S13]  /*13c10*/  R2UR UR8, R9 ;  /* 0x00000000090872ca */ /* 0x000fda00000e0000 */
[----:B------:R-:W-:-:S09]  /*13c20*/  UIADD3 UR8, UR8, 0x22400, URZ ;  /* 0x0002240008087890 */ /* 0x000fd2000fffe03f */
[----:B------:R1:W-:Y:S01]  /*13c30*/  UTMALDG.4D [UR8], [UR4], desc[UR6] ;  /* 0x00000608040075b4 */ /* 0x0003e20008019000 */
[----:B------:R-:W2:Y:S02]  /*13c40*/  SYNCS.PHASECHK.TRANS64.TRYWAIT P1, [R7+URZ+0x388c0], R8 ;  /* 0x0388c008070075a7 */ /* 0x000ea4000802017f */
[----:B-12---:R-:W-:Y:S05]  /*13c50*/  @!P1 BRA `(.L_x_1100) ;  /* 0x00000050006c9947 */ /* 0x006fea0003800000 */
.L_x_1216:
        /* <DEDUP_REMOVED lines=8> */
.L_x_1101:
        /* <DEDUP_REMOVED lines=52> */
.L_x_1097:
[----:B------:R-:W-:Y:S05]  /*14020*/  BSYNC B1 ;  /* 0x0000000000017941 */ /* 0x000fea0003800000 */
.L_x_1096:
[----:B------:R-:W2:Y:S04]  /*14030*/  LDL.LU R7, [R1+0x4] ;  /* 0x0000040001077983 */ /* 0x000ea80000300800 */
[----:B------:R-:W3:Y:S01]  /*14040*/  LDL.LU R9, [R1+0xc] ;  /* 0x00000c0001097983 */ /* 0x000ee20000300800 */
[----:B------:R-:W-:Y:S02]  /*14050*/  VIADD R0, R0, 0xffffffff ;  /* 0xffffffff00007836 */ /* 0x000fe40000000000 */
[----:B------:R-:W-:Y:S02]  /*14060*/  VIADD R6, R6, 0xffffffc0 ;  /* 0xffffffc006067836 */ /* 0x000fe40000000000 */
[----:B--2---:R-:W-:-:S05]  /*14070*/  VIADD R7, R7, 0x1 ;  /* 0x0000000107077836 */ /* 0x004fca0000000000 */
[----:B------:R-:W-:-:S04]  /*14080*/  ISETP.NE.AND P0, PT, R7, 0x2, PT ;  /* 0x000000020700780c */ /* 0x000fc80003f05270 */
[----:B------:R-:W-:Y:S02]  /*14090*/  SEL R8, RZ, 0x1, P0 ;  /* 0x00000001ff087807 */ /* 0x000fe40000000000 */
[----:B------:R-:W-:Y:S02]  /*140a0*/  SEL R7, R7, RZ, P0 ;  /* 0x000000ff07077207 */ /* 0x000fe40000000000 */
[----:B---3--:R-:W-:Y:S02]  /*140b0*/  LOP3.LUT R9, R9, R8, RZ, 0x3c, !PT ;  /* 0x0000000809097212 */ /* 0x008fe400078e3cff */
[----:B------:R-:W-:-:S03]  /*140c0*/  ISETP.GT.AND P0, PT, R0, R4, PT ;  /* 0x000000040000720c */ /* 0x000fc60003f04270 */
[----:B------:R1:W-:Y:S04]  /*140d0*/  STL [R1+0xc], R9 ;  /* 0x00000c0901007387 */ /* 0x0003e80000100800 */
[----:B------:R1:W-:Y:S06]  /*140e0*/  STL [R1+0x4], R7 ;  /* 0x0000040701007387 */ /* 0x0003ec0000100800 */
[----:B------:R-:W-:Y:S05]  /*140f0*/  @P0 BRA `(.L_x_1102) ;  /* 0xfffffff800400947 */ /* 0x000fea000383ffff */
.L_x_1086:
[----:B------:R-:W-:Y:S05]  /*14100*/  BSYNC B0 ;  /* 0x0000000000007941 */ /* 0x000fea0003800000 */
.L_x_1085:
[----:B-1---5:R-:W2:Y:S01]  /*14110*/  LDL R7, [R1+0x2c] ;  /* 0x00002c0001077983 */ /* 0x022ea20000100800 */
[----:B------:R-:W-:Y:S05]  /*14120*/  @!P2 WARPSYNC.ALL ;  /* 0x000000000000a948 */ /* 0x000fea0003800000 */
[----:B------:R-:W-:Y:S01]  /*14130*/  BSSY B6, `(.L_x_1103) ;  /* 0x0000346000067945 */ /* 0x000fe20003800000 */
[----:B------:R-:W-:Y:S01]  /*14140*/  @!P2 BAR.SYNC.DEFER_BLOCKING 0xc, 0x120 ;  /* 0x030480000000ab1d */ /* 0x000fe20000010000 */
[----:B--2---:R-:W-:-:S13]  /*14150*/  ISETP.GT.AND P0, PT, R7, RZ, PT ;  /* 0x000000ff0700720c */ /* 0x004fda0003f04270 */
[----:B------:R-:W-:Y:S05]  /*14160*/  @P0 BRA `(.L_x_1104) ;  /* 0x00000000004c0947 */ /* 0x000fea0003800000 */
[----:B------:R-:W1:Y:S02]  /*14170*/  S2R R7, SR_TID.X ;  /* 0x0000000000077919 */ /* 0x000e640000002100 */
[----:B-1----:R-:W-:-:S04]  /*14180*/  LOP3.LUT R7, R7, 0x1f, RZ, 0xc0, !PT ;  /* 0x0000001f07077812 */ /* 0x002fc800078ec0ff */
[----:B------:R-:W-:-:S13]  /*14190*/  ISETP.NE.AND P1, PT, R7, RZ, PT ;  /* 0x000000ff0700720c */ /* 0x000fda0003f25270 */
[----:B------:R-:W-:Y:S05]  /*141a0*/  @P1 BRA `(.L_x_1105) ;  /* 0x0000003000f81947 */ /* 0x000fea0003800000 */
[----:B------:R-:W2:Y:S01]  /*141b0*/  LDL R7, [R1+0x38] ;  /* 0x0000380001077983 */ /* 0x000ea20000100800 */
[----:B------:R-:W-:Y:S01]  /*141c0*/  VOTEU.ANY UR4, UPT, PT ;  /* 0x0000000000047886 */ /* 0x000fe200038e0100 */
[----:B0-----:R-:W0:Y:S01]  /*141d0*/  LDC.64 R2, c[0x0][0xd38] ;  /* 0x00034e00ff027b82 */ /* 0x001e220000000a00 */
[----:B------:R-:W1:Y:S08]  /*141e0*/  FLO.U32 R0, UR4 ;  /* 0x0000000400007d00 */ /* 0x000e7000080e0000 */
[----:B------:R-:W0:Y:S01]  /*141f0*/  POPC R5, UR4 ;  /* 0x0000000400057d09 */ /* 0x000e220008000000 */
[----:B--2---:R-:W-:-:S02]  /*14200*/  R2UR UR5, R7 ;  /* 0x00000000070572ca */ /* 0x004fc400000e0000 */
[----:B------:R-:W1:Y:S02]  /*14210*/  S2R R7, SR_LANEID ;  /* 0x0000000000077919 */ /* 0x000e640000000000 */
[----:B-1----:R-:W-:-:S13]  /*14220*/  ISETP.EQ.U32.AND P0, PT, R0, R7, PT ;  /* 0x000000070000720c */ /* 0x002fda0003f02070 */
[----:B0-----:R-:W2:Y:S01]  /*14230*/  @P0 ATOMG.E.ADD.STRONG.GPU PT, R3, desc[UR54][R2.64], R5 ;  /* 0x00000005020309a8 */ /* 0x001ea200081ee1f6 */
[----:B------:R-:W0:Y:S02]  /*14240*/  S2R R4, SR_LTMASK ;  /* 0x0000000000047919 */ /* 0x000e240000003900 */
[----:B0-----:R-:W-:-:S04]  /*14250*/  LOP3.LUT R4, R4, UR4, RZ, 0xc0, !PT ;  /* 0x0000000404047c12 */ /* 0x001fc8000f8ec0ff */
[----:B------:R-:W0:Y:S01]  /*14260*/  POPC R7, R4 ;  /* 0x0000000400077309 */ /* 0x000e220000000000 */
[----:B--2---:R-:W0:Y:S02]  /*14270*/  SHFL.IDX PT, R0, R3, R0, 0x1f ;  /* 0x00001f0003007589 */ /* 0x004e2400000e0000 */
[----:B0-----:R-:W-:Y:S01]  /*14280*/  IADD3 R16, R0, UR5, R7 ;  /* 0x0000000500107c10 */ /* 0x001fe2000fffe007 */
[----:B------:R-:W-:Y:S06]  /*14290*/  BRA `(.L_x_1105) ;  /* 0x0000003000bc7947 */ /* 0x000fec0003800000 */
.L_x_1104:
        /* <DEDUP_REMOVED lines=23> */
.L_x_1106:
        /* <DEDUP_REMOVED lines=20> */
.L_x_1108:
[----:B------:R-:W-:Y:S01]  /*14550*/  MOV R2, 0x0 ;  /* 0x0000000000027802 */ /* 0x000fe20000000f00 */
[----:B------:R-:W-:Y:S01]  /*14560*/  ULDC.64 UR4, c[0x4][0x88] ;  /* 0x0100220000047ab9 */ /* 0x000fe20000000a00 */
[----:B------:R-:W-:Y:S01]  /*14570*/  ULDC.64 UR6, c[0x4][0x90] ;  /* 0x0100240000067ab9 */ /* 0x000fe20000000a00 */
[----:B------:R-:W-:Y:S01]  /*14580*/  ULDC.64 UR8, c[0x4][0x18] ;  /* 0x0100060000087ab9 */ /* 0x000fe20000000a00 */
[----:B------:R-:W-:Y:S01]  /*14590*/  IMAD.U32 R4, RZ, RZ, UR4 ;  /* 0x00000004ff047e24 */ /* 0x000fe2000f8e00ff */
[----:B------:R-:W-:Y:S01]  /*145a0*/  MOV R12, 0x1 ;  /* 0x00000001000c7802 */ /* 0x000fe20000000f00 */
[----:B------:R-:W0:Y:S01]  /*145b0*/  LDC.64 R2, c[0x4][R2] ;  /* 0x0100000002027b82 */ /* 0x000e220000000a00 */
[----:B------:R-:W-:Y:S02]  /*145c0*/  IMAD.U32 R5, RZ, RZ, UR5 ;  /* 0x00000005ff057e24 */ /* 0x000fe4000f8e00ff */
[----:B------:R-:W-:Y:S02]  /*145d0*/  IMAD.U32 R6, RZ, RZ, UR6 ;  /* 0x00000006ff067e24 */ /* 0x000fe4000f8e00ff */
[----:B------:R-:W-:-:S02]  /*145e0*/  IMAD.U32 R7, RZ, RZ, UR7 ;  /* 0x00000007ff077e24 */ /* 0x000fc4000f8e00ff */
[----:B------:R-:W-:Y:S02]  /*145f0*/  IMAD.U32 R10, RZ, RZ, UR8 ;  /* 0x00000008ff0a7e24 */ /* 0x000fe4000f8e00ff */
[----:B------:R-:W-:Y:S02]  /*14600*/  IMAD.U32 R11, RZ, RZ, UR9 ;  /* 0x00000009ff0b7e24 */ /* 0x000fe4000f8e00ff */
[----:B------:R-:W-:Y:S02]  /*14610*/  IMAD.MOV.U32 R8, RZ, RZ, 0x70 ;  /* 0x00000070ff087424 */ /* 0x000fe400078e00ff */
[----:B------:R-:W-:-:S07]  /*14620*/  IMAD.MOV.U32 R13, RZ, RZ, RZ ;  /* 0x000000ffff0d7224 */ /* 0x000fce00078e00ff */
[----:B------:R-:W-:-:S07]  /*14630*/  LEPC R20, `(.L_x_1107) ;  /* 0x000000001014794e */ /* 0x000fce0000000000 */
[----:B0-----:R-:W-:Y:S05]  /*14640*/  CALL.ABS.NOINC R2 ;  /* 0x0000000002007343 */ /* 0x001fea0003c00000 */
.L_x_1107:
[----:B------:R-:W2:Y:S01]  /*14650*/  LDL.LU R2, [R1+0x20] ;  /* 0x0000200001027983 */ /* 0x000ea20000300800 */
[----:B------:R-:W-:-:S03]  /*14660*/  ULDC.64 UR4, c[0x0][0xaf0] ;  /* 0x0002bc0000047ab9 */ /* 0x000fc60000000a00 */
[----:B------:R-:W3:Y:S04]  /*14670*/  LDL.LU R0, [R1+0x24] ;  /* 0x0000240001007983 */ /* 0x000ee80000300800 */
[----:B------:R-:W4:Y:S04]  /*14680*/  LDL.LU R4, [R1+0x34] ;  /* 0x0000340001047983 */ /* 0x000f280000300800 */
[----:B------:R-:W4:Y:S01]  /*14690*/  LDL.LU R5, [R1+0x18] ;  /* 0x0000180001057983 */ /* 0x000f220000300800 */
[----:B------:R-:W-:-:S04]  /*146a0*/  ISETP.NE.U32.AND P0, PT, RZ, UR4, PT ;  /* 0x00000004ff007c0c */ /* 0x000fc8000bf05070 */
[----:B------:R-:W-:Y:S01]  /*146b0*/  ISETP.NE.AND.EX P0, PT, RZ, UR5, PT, P0 ;  /* 0x00000005ff007c0c */ /* 0x000fe2000bf05300 */
[----:B------:R-:W0:Y:S01]  /*146c0*/  S2R R6, SR_TID.X ;  /* 0x0000000000067919 */ /* 0x000e220000002100 */
[----:B------:R-:W-:Y:S01]  /*146d0*/  ULDC.64 UR6, c[0x0][0x198] ;  /* 0x0000660000067ab9 */ /* 0x000fe20000000a00 */
        /* <DEDUP_REMOVED lines=11> */
[----:B------:R-:W-:Y:S01]  /*14790*/  IMAD R17, R17, 0x40, R4 ;  /* 0x0000004011117824 */ /* 0x000fe200078e0204 */
[----:B------:R-:W-:Y:S01]  /*147a0*/  PLOP3.LUT P1, PT, P6, PT, PT, 0x8, 0x0 ;  /* 0x000000000000781c */ /* 0x000fe2000372e170 */
[----:B------:R-:W-:Y:S01]  /*147b0*/  IMAD.MOV.U32 R4, RZ, RZ, R18 ;  /* 0x000000ffff047224 */ /* 0x000fe200078e0012 */
[----:B0-----:R-:W0:Y:S02]  /*147c0*/  LDC R2, c[0x0][0x428] ;  /* 0x00010a00ff027b82 */ /* 0x001e240000000800 */
[----:B0-----:R-:W-:-:S13]  /*147d0*/  ISETP.NE.AND P0, PT, R2, 0x1, PT ;  /* 0x000000010200780c */ /* 0x001fda0003f05270 */
[----:B------:R-:W0:Y:S08]  /*147e0*/  @P0 LDC R3, c[0x0][0x42c] ;  /* 0x00010b00ff030b82 */ /* 0x000e300000000800 */
[----:B------:R-:W1:Y:S01]  /*147f0*/  @P0 LDC R2, c[0x0][0x430] ;  /* 0x00010c00ff020b82 */ /* 0x000e620000000800 */
[----:B0-----:R-:W-:-:S05]  /*14800*/  @P0 IMAD.HI.U32 R3, R18, R3, RZ ;  /* 0x0000000312030227 */ /* 0x001fca00078e00ff */
[----:B-1----:R-:W-:Y:S02]  /*14810*/  @P0 SHF.R.U32.HI R4, RZ, R2, R3 ;  /* 0x00000002ff040219 */ /* 0x002fe40000011603 */
[----:B------:R-:W-:-:S04]  /*14820*/  ISETP.NE.U32.AND P0, PT, RZ, UR4, PT ;  /* 0x00000004ff007c0c */ /* 0x000fc8000bf05070 */
[----:B------:R-:W-:-:S04]  /*14830*/  ISETP.NE.AND.EX P0, PT, RZ, UR5, PT, P0 ;  /* 0x00000005ff007c0c */ /* 0x000fc8000bf05300 */
[----:B------:R-:W-:-:S09]  /*14840*/  SEL R5, R5, RZ, !P0 ;  /* 0x000000ff05057207 */ /* 0x000fd20004000000 */
.L_x_1109:
        /* <DEDUP_REMOVED lines=17> */
.L_x_1219:
[----:B------:R-:W2:Y:S01]  /*14960*/  LDL R7, [R1+0x1c] ;  /* 0x00001c0001077983 */ /* 0x000ea20000100800 */
[----:B------:R-:W-:Y:S01]  /*14970*/  UMOV UR4, 0xffffffff ;  /* 0xffffffff00047882 */ /* 0x000fe20000000000 */
[----:B------:R-:W-:Y:S01]  /*14980*/  SHF.R.S32.HI R8, RZ, 0x1f, R0 ;  /* 0x0000001fff087819 */ /* 0x000fe20000011400 */
[----:B--2---:R-:W-:Y:S01]  /*14990*/  VIADD R7, R7, 0xffffffff ;  /* 0xffffffff07077836 */ /* 0x004fe20000000000 */
[----:B------:R-:W-:Y:S06]  /*149a0*/  BRA.DIV UR4, `(.L_x_1111) ;  /* 0x0000004604607947 */ /* 0x000fec000b800000 */
[----:B------:R-:W-:-:S13]  /*149b0*/  ELECT P6, URZ, PT ;  /* 0x00000000003f782f */ /* 0x000fda00038c0000 */
.L_x_1222:
        /* <DEDUP_REMOVED lines=12> */
[--C-:B------:R-:W-:Y:S02]  /*14a80*/  IMAD.MOV R9, RZ, RZ, -R6.reuse ;  /* 0x000000ffff097224 */ /* 0x100fe400078e0a06 */
[----:B------:R-:W-:Y:S02]  /*14a90*/  IMAD.MOV.U32 R10, RZ, RZ, R6 ;  /* 0x000000ffff0a7224 */ /* 0x000fe400078e0006 */
        /* <DEDUP_REMOVED lines=10> */
.L_x_1113:
        /* <DEDUP_REMOVED lines=9> */
.L_x_1223:
        /* <DEDUP_REMOVED lines=11> */
.L_x_1115:
[----:B------:R-:W2:Y:S04]  /*14c80*/  LDL R11, [R1] ;  /* 0x00000000010b7983 */ /* 0x000ea80000100800 */
[----:B------:R-:W3:Y:S04]  /*14c90*/  LDL R14, [R1+0x30] ;  /* 0x00003000010e7983 */ /* 0x000ee80000100800 */
[----:B0-----:R-:W4:Y:S01]  /*14ca0*/  LDL R10, [R1+0x10] ;  /* 0x00001000010a7983 */ /* 0x001f220000100800 */
[----:B------:R-:W0:Y:S01]  /*14cb0*/  S2R R13, SR_CgaCtaId ;  /* 0x00000000000d7919 */ /* 0x000e220000008800 */
[----:B------:R-:W-:-:S02]  /*14cc0*/  MOV R12, 0x400 ;  /* 0x00000400000c7802 */ /* 0x000fc40000000f00 */
[----:B------:R-:W-:Y:S01]  /*14cd0*/  R2UR UR9, R9 ;  /* 0x00000000090972ca */ /* 0x000fe200000e0000 */
[----:B------:R-:W-:Y:S01]  /*14ce0*/  ULDC.64 UR14, c[0x0][0x198] ;  /* 0x00006600000e7ab9 */ /* 0x000fe20000000a00 */
[----:B------:R-:W-:Y:S01]  /*14cf0*/  R2UR UR12, R4 ;  /* 0x00000000040c72ca */ /* 0x000fe200000e0000 */
[----:B------:R-:W-:Y:S01]  /*14d00*/  UIADD3 UR6, UP0, UR14, 0x370, URZ ;  /* 0x000003700e067890 */ /* 0x000fe2000ff1e03f */
[----:B-----5:R-:W-:Y:S02]  /*14d10*/  R2UR UR13, R6 ;  /* 0x00000000060d72ca */ /* 0x020fe400000e0000 */
[----:B0-----:R-:W-:-:S07]  /*14d20*/  LEA R12, R13, R12, 0x18 ;  /* 0x0000000c0d0c7211 */ /* 0x001fce00078ec0ff */
[----:B------:R-:W-:Y:S02]  /*14d30*/  UIADD3 UR9, UR9, 0x38830, URZ ;  /* 0x0003883009097890 */ /* 0x000fe4000fffe03f */
[----:B------:R-:W-:Y:S01]  /*14d40*/  UIADD3.X UR7, URZ, UR15, URZ, UP0, !UPT ;  /* 0x0000000f3f077290 */ /* 0x000fe200087fe43f */
        /* <DEDUP_REMOVED lines=11> */
.L_x_1112:
        /* <DEDUP_REMOVED lines=9> */
[----:B------:R-:W-:Y:S01]  /*14e90*/  ULDC.64 UR20, c[0x0][0x198] ;  /* 0x0000660000147ab9 */ /* 0x000fe20000000a00 */
[----:B------:R-:W-:Y:S01]  /*14ea0*/  R2UR UR11, R17 ;  /* 0x00000000110b72ca */ /* 0x000fe200000e0000 */
[----:B------:R-:W-:Y:S01]  /*14eb0*/  UIADD3 UR14, UP0, UR20, 0x270, URZ ;  /* 0x00000270140e7890 */ /* 0x000fe2000ff1e03f */
[----:B------:R-:W-:Y:S01]  /*14ec0*/  R2UR UR12, R18 ;  /* 0x00000000120c72ca */ /* 0x000fe200000e0000 */
[----:B------:R-:W-:Y:S01]  /*14ed0*/  UMOV UR6, 0x0 ;  /* 0x0000000000067882 */ /* 0x000fe20000000000 */
[----:B------:R-:W-:Y:S01]  /*14ee0*/  R2UR UR13, R5 ;  /* 0x00000000050d72ca */ /* 0x000fe200000e0000 */
[----:B------:R-:W-:Y:S01]  /*14ef0*/  UIADD3.X UR15, URZ, UR21, URZ, UP0, !UPT ;  /* 0x000000153f0f7290 */ /* 0x000fe200087fe43f */
[----:B------:R-:W-:Y:S01]  /*14f00*/  IMAD.MOV.U32 R5, RZ, RZ, 0x2000 ;  /* 0x00002000ff057424 */ /* 0x000fe200078e00ff */
[----:B------:R-:W-:Y:S01]  /*14f10*/  UIADD3 UR4, UP0, UR20, 0x770, URZ ;  /* 0x0000077014047890 */ /* 0x000fe2000ff1e03f */
[----:B------:R-:W-:Y:S01]  /*14f20*/  MOV R10, UR55 ;  /* 0x00000037000a7c02 */ /* 0x000fe20008000f00 */
[----:B------:R-:W-:Y:S01]  /*14f30*/  UMOV UR7, 0x12f00000 ;  /* 0x12f0000000077882 */ /* 0x000fe20000000000 */
[----:B------:R-:W-:Y:S01]  /*14f40*/  UMOV UR10, URZ ;  /* 0x0000003f000a7c82 */ /* 0x000fe20008000000 */
[----:B------:R-:W-:Y:S01]  /*14f50*/  UIADD3 UR8, UR16, 0x20400, URZ ;  /* 0x0002040010087890 */ /* 0x000fe2000fffe03f */
[----:B------:R0:W-:Y:S01]  /*14f60*/  SYNCS.ARRIVE.TRANS64 RZ, [R11+URZ+0x38800], R5 ;  /* 0x038800050bff79a7 */ /* 0x0001e2000800003f */
[----:B------:R-:W-:Y:S01]  /*14f70*/  UIADD3 UR9, UR16, 0x38800, URZ ;  /* 0x0003880010097890 */ /* 0x000fe2000fffe03f */
[----:B------:R-:W-:Y:S01]  /*14f80*/  MOV R9, UR54 ;  /* 0x0000003600097c02 */ /* 0x000fe20008000f00 */
[----:B------:R-:W-:Y:S01]  /*14f90*/  UIADD3.X UR5, URZ, UR21, URZ, UP0, !UPT ;  /* 0x000000153f057290 */ /* 0x000fe200087fe43f */
[----:B------:R-:W-:Y:S01]  /*14fa0*/  R2UR UR55, R10 ;  /* 0x000000000a3772ca */ /* 0x000fe200000e0000 */
[----:B------:R-:W-:Y:S01]  /*14fb0*/  UIADD3 UR48, UR16, 0x28400, URZ ;  /* 0x0002840010307890 */ /* 0x000fe2000fffe03f */
[----:B------:R-:W-:Y:S01]  /*14fc0*/  R2UR UR54, R9 ;  /* 0x00000000093672ca */ /* 0x000fe200000e0000 */
[----:B------:R-:W-:Y:S01]  /*14fd0*/  UMOV UR50, 0xc0 ;  /* 0x000000c000327882 */ /* 0x000fe20000000000 */
[----:B------:R-:W-:Y:S01]  /*14fe0*/  UMOV UR51, UR11 ;  /* 0x0000000b00337c82 */ /* 0x000fe20008000000 */
[----:B------:R-:W-:Y:S01]  /*14ff0*/  UMOV UR52, UR12 ;  /* 0x0000000c00347c82 */ /* 0x000fe20008000000 */
[----:B------:R1:W-:Y:S01]  /*15000*/  UTMALDG.4D [UR8], [UR14], desc[UR6] ;  /* 0x000006080e0075b4 */ /* 0x0003e20008019000 */
[----:B0-----:R-:W-:Y:S01]  /*15010*/  IMAD.MOV.U32 R5, RZ, RZ, 0x10000 ;  /* 0x00010000ff057424 */ /* 0x001fe200078e00ff */
[----:B------:R-:W-:Y:S01]  /*15020*/  UMOV UR53, UR13 ;  /* 0x0000000d00357c82 */ /* 0x000fe20008000000 */
[----:B------:R-:W-:-:S02]  /*15030*/  UIADD3 UR56, UR16, 0x2a400, URZ ;  /* 0x0002a40010387890 */ /* 0x000fc4000fffe03f */
[----:B------:R-:W-:Y:S01]  /*15040*/  UIADD3 UR40, UR16, 0x2e400, URZ ;  /* 0x0002e40010287890 */ /* 0x000fe2000fffe03f */
[----:B------:R0:W-:Y:S01]  /*15050*/  SYNCS.ARRIVE.TRANS64 RZ, [R11+URZ+0x38810], R5 ;  /* 0x038810050bff79a7 */ /* 0x0001e2000800003f */
[----:B------:R-:W-:Y:S02]  /*15060*/  UIADD3 UR32, UR16, 0x30400, URZ ;  /* 0x0003040010207890 */ /* 0x000fe4000fffe03f */
[----:B------:R-:W-:Y:S01]  /*15070*/  UIADD3 UR24, UR16, 0x32400, URZ ;  /* 0x0003240010187890 */ /* 0x000fe2000fffe03f */
[----:B------:R-:W-:Y:S01]  /*15080*/  UMOV UR58, 0x80 ;  /* 0x00000080003a7882 */ /* 0x000fe20000000000 */
[----:B------:R-:W-:Y:S01]  /*15090*/  UMOV UR59, UR11 ;  /* 0x0000000b003b7c82 */ /* 0x000fe20008000000 */
[----:B------:R-:W-:Y:S01]  /*150a0*/  UMOV UR60, UR12 ;  /* 0x0000000c003c7c82 */ /* 0x000fe20008000000 */
[----:B------:R-:W-:Y:S01]  /*150b0*/  UMOV UR61, UR13 ;  /* 0x0000000d003d7c82 */ /* 0x000fe20008000000 */
[----:B------:R-:W-:Y:S01]  /*150c0*/  UMOV UR42, 0x100 ;  /* 0x00000100002a7882 */ /* 0x000fe20000000000 */
[----:B0-----:R-:W-:Y:S01]  /*150d0*/  MOV R5, UR50 ;  /* 0x0000003200057c02 */ /* 0x001fe20008000f00 */
        /* <DEDUP_REMOVED lines=9> */
[----:B-1----:R-:W-:-:S02]  /*15170*/  UIADD3 UR8, UR16, 0x26400, URZ ;  /* 0x0002640010087890 */ /* 0x002fc4000fffe03f */
[----:B------:R-:W-:Y:S01]  /*15180*/  UIADD3 UR9, UR16, 0x38810, URZ ;  /* 0x0003881010097890 */ /* 0x000fe2000fffe03f */
[----:B------:R-:W-:Y:S01]  /*15190*/  UMOV UR27, UR11 ;  /* 0x0000000b001b7c82 */ /* 0x000fe20008000000 */
[----:B------:R-:W-:Y:S01]  /*151a0*/  UMOV UR28, UR12 ;  /* 0x0000000c001c7c82 */ /* 0x000fe20008000000 */
[----:B------:R-:W-:Y:S01]  /*151b0*/  UMOV UR29, UR13 ;  /* 0x0000000d001d7c82 */ /* 0x000fe20008000000 */
[----:B------:R-:W-:Y:S01]  /*151c0*/  UMOV UR18, 0x1c0 ;  /* 0x000001c000127882 */ /* 0x000fe20000000000 */
[----:B------:R-:W-:Y:S02]  /*151d0*/  UMOV UR19, UR11 ;  /* 0x0000000b00137c82 */ /* 0x000fe40008000000 */
        /* <DEDUP_REMOVED lines=17> */
[----:B------:R1:W-:Y:S01]  /*152f0*/  UTMALDG.4D [UR24], [UR4], desc[UR6] ;  /* 0x00000618040075b4 */ /* 0x0003e20008019000 */
[----:B------:R1:W-:Y:S02]  /*15300*/  UTMALDG.4D [UR16], [UR4], desc[UR6] ;  /* 0x00000610040075b4 */ /* 0x0003e40008019000 */
[----:B-1----:R-:W-:Y:S01]  /*15310*/  NOP ;  /* 0x0000000000007918 */ /* 0x002fe20000000000 */
.L_x_1117:
[----:B------:R-:W-:Y:S05]  /*15320*/  BSYNC B0 ;  /* 0x0000000000007941 */ /* 0x000fea0003800000 */
.L_x_1116:
[----:B------:R-:W2:Y:S02]  /*15330*/  LDL.LU R9, [R1+0x28] ;  /* 0x0000280001097983 */ /* 0x000ea40000300800 */
        /* <DEDUP_REMOVED lines=8> */
.L_x_1224:
        /* <DEDUP_REMOVED lines=13> */
.L_x_1225:
        /* <DEDUP_REMOVED lines=11> */
.L_x_1122:
        /* <DEDUP_REMOVED lines=59> */
.L_x_1120:
[----:B------:R-:W-:Y:S05]  /*158f0*/  BSYNC B0 ;  /* 0x0000000000007941 */ /* 0x000fea0003800000 */
.L_x_1119:
        /* <DEDUP_REMOVED lines=8> */
[----:B------:R-:W-:-:S04]  /*15980*/  VIADDMNMX R9, R9, R5, 0xffffffff, !PT ;  /* 0xffffffff09097446 */ /* 0x000fc80007800105 */
[----:B------:R-:W-:-:S04]  /*15990*/  IADD3 R5, R10, R9, RZ ;  /* 0x000000090a057210 */ /* 0x000fc80007ffe0ff */
[----:B------:R-:W-:-:S04]  /*159a0*/  LOP3.LUT R5, R5, 0x1, RZ, 0xc0, !PT ;  /* 0x0000000105057812 */ /* 0x000fc800078ec0ff */
[----:B------:R-:W-:Y:S01]  /*159b0*/  ISETP.NE.U32.AND P0, PT, R5, 0x1, PT ;  /* 0x000000010500780c */ /* 0x000fe20003f05070 */
[----:B------:R-:W-:-:S12]  /*159c0*/  VIADD R5, R10, 0xfffffffe ;  /* 0xfffffffe0a057836 */ /* 0x000fd80000000000 */
        /* <DEDUP_REMOVED lines=33> */
.L_x_1129:
[----:B-1----:R-:W1:Y:S01]  /*15be0*/  S2R R3, SR_CgaCtaId ;  /* 0x0000000000037919 */ /* 0x002e620000008800 */
[----:B------:R-:W-:-:S04]  /*15bf0*/  MOV R2, 0x400 ;  /* 0x0000040000027802 */ /* 0x000fc80000000f00 */
[----:B-1----:R-:W-:Y:S02]  /*15c00*/  LEA R2, R3, R2, 0x18 ;  /* 0x0000000203027211 */ /* 0x002fe400078ec0ff */
[----:B------:R-:W-:-:S03]  /*15c10*/  SHF.L.U32 R3, R14, 0x1f, RZ ;  /* 0x0000001f0e037819 */ /* 0x000fc600000006ff */
[----:B------:R-:W-:-:S04]  /*15c20*/  IMAD R2, R15, 0x8, R2 ;  /* 0x000000080f027824 */ /* 0x000fc800078e0202 */
[----:B------:R-:W1:Y:S02]  /*15c30*/  SYNCS.PHASECHK.TRANS64.TRYWAIT P0, [R2+URZ+0x38840], R3 ;  /* 0x03884003020075a7 */ /* 0x000e64000800017f */
[----:B-1----:R-:W-:Y:S05]  /*15c40*/  @!P0 BRA `(.L_x_1130) ;  /* 0x0000003400208947 */ /* 0x002fea0003800000 */
.L_x_1226:
        /* <DEDUP_REMOVED lines=11> */
.L_x_1131:
[----:B--2---:R-:W2:Y:S01]  /*15d00*/  LDL R10, [R1] ;  /* 0x00000000010a7983 */ /* 0x004ea20000100800 */
[----:B------:R-:W-:-:S03]  /*15d10*/  MOV R12, 0x400 ;  /* 0x00000400000c7802 */ /* 0x000fc60000000f00 */
[----:B------:R-:W3:Y:S01]  /*15d20*/  LDL R11, [R1+0x10] ;  /* 0x00001000010b7983 */ /* 0x000ee20000100800 */
[----:B------:R-:W4:Y:S01]  /*15d30*/  S2R R13, SR_CgaCtaId ;  /* 0x00000000000d7919 */ /* 0x000f220000008800 */
[----:B------:R-:W-:Y:S01]  /*15d40*/  R2UR UR9, R2 ;  /* 0x00000000020972ca */ /* 0x000fe200000e0000 */
[----:B------:R-:W-:Y:S01]  /*15d50*/  ULDC.64 UR6, c[0x0][0x198] ;  /* 0x0000660000067ab9 */ /* 0x000fe20000000a00 */
[----:B------:R-:W-:Y:S01]  /*15d60*/  R2UR UR12, R4 ;  /* 0x00000000040c72ca */ /* 0x000fe200000e0000 */
[----:B------:R-:W-:Y:S01]  /*15d70*/  UIADD3 UR4, UP0, UR6, 0x370, URZ ;  /* 0x0000037006047890 */ /* 0x000fe2000ff1e03f */
[----:B-----5:R-:W-:-:S03]  /*15d80*/  R2UR UR13, R6 ;  /* 0x00000000060d72ca */ /* 0x020fc600000e0000 */
[----:B------:R-:W-:Y:S01]  /*15d90*/  UIADD3.X UR5, URZ, UR7, URZ, UP0, !UPT ;  /* 0x000000073f057290 */ /* 0x000fe200087fe43f */
[----:B----4-:R-:W-:-:S05]  /*15da0*/  LEA R12, R13, R12, 0x18 ;  /* 0x0000000c0d0c7211 */ /* 0x010fca00078ec0ff */
[----:B------:R-:W-:Y:S01]  /*15db0*/  UIADD3 UR9, UR9, 0x38830, URZ ;  /* 0x0003883009097890 */ /* 0x000fe2000fffe03f */
[----:B------:R-:W-:Y:S01]  /*15dc0*/  UMOV UR6, 0x0 ;  /* 0x0000000000067882 */ /* 0x000fe20000000000 */
[----:B------:R-:W-:Y:S01]  /*15dd0*/  UMOV UR7, 0x14f00000 ;  /* 0x14f0000000077882 */ /* 0x000fe20000000000 */
[----:B------:R-:W-:Y:S01]  /*15de0*/  UMOV UR10, URZ ;  /* 0x0000003f000a7c82 */ /* 0x000fe20008000000 */
[----:B--2---:R-:W-:-:S05]  /*15df0*/  IMAD R10, R10, 0x2000, R12 ;  /* 0x000020000a0a7824 */ /* 0x004fca00078e020c */
[----:B------:R-:W-:Y:S01]  /*15e00*/  R2UR UR8, R10 ;  /* 0x000000000a0872ca */ /* 0x000fe200000e0000 */
[----:B---3--:R-:W-:-:S05]  /*15e10*/  IMAD R5, R5, 0x40, R11 ;  /* 0x0000004005057824 */ /* 0x008fca00078e020b */
[----:B------:R-:W-:-:S07]  /*15e20*/  R2UR UR11, R5 ;  /* 0x00000000050b72ca */ /* 0x000fce00000e0000 */
[----:B------:R-:W-:-:S09]  /*15e30*/  UIADD3 UR8, UR8, 0x22400, URZ ;  /* 0x0002240008087890 */ /* 0x000fd2000fffe03f */
[----:B------:R2:W-:Y:S01]  /*15e40*/  UTMALDG.4D [UR8], [UR4], desc[UR6] ;  /* 0x00000608040075b4 */ /* 0x0005e20008019000 */
[----:B------:R-:W3:Y:S02]  /*15e50*/  SYNCS.PHASECHK.TRANS64.TRYWAIT P0, [R2+URZ+0x38860], R3 ;  /* 0x03886003020075a7 */ /* 0x000ee4000800017f */
[----:B--23--:R-:W-:Y:S05]  /*15e60*/  @!P0 BRA `(.L_x_1132) ;  /* 0x0000003000ac8947 */ /* 0x00cfea0003800000 */
.L_x_1227:
        /* <DEDUP_REMOVED lines=8> */
.L_x_1133:
[----:B-12---:R-:W2:Y:S01]  /*15ef0*/  LDL R3, [R1] ;  /* 0x0000000001037983 */ /* 0x006ea20000100800 */
[----:B------:R-:W-:Y:S01]  /*15f00*/  MOV R10, 0x400 ;  /* 0x00000400000a7802 */ /* 0x000fe20000000f00 */
[----:B------:R-:W-:Y:S01]  /*15f10*/  ULDC.64 UR24, c[0x0][0x198] ;  /* 0x0000660000187ab9 */ /* 0x000fe20000000a00 */
[----:B------:R-:W-:Y:S01]  /*15f20*/  R2UR UR9, R2 ;  /* 0x00000000020972ca */ /* 0x000fe200000e0000 */
[----:B------:R-:W1:Y:S01]  /*15f30*/  S2R R11, SR_CgaCtaId ;  /* 0x00000000000b7919 */ /* 0x000e620000008800 */
        /* <DEDUP_REMOVED lines=14> */
[----:B-1----:R-:W-:-:S05]  /*16020*/  LEA R10, R11, R10, 0x18 ;  /* 0x0000000a0b0a7211 */ /* 0x002fca00078ec0ff */
        /* <DEDUP_REMOVED lines=14> */
[----:B------:R-:W-:Y:S01]  /*16110*/  UIADD3 UR17, UR14, 0xc400, URZ ;  /* 0x0000c4000e117890 */ /* 0x000fe2000fffe03f */
[----:B------:R1:W-:Y:S02]  /*16120*/  UTMALDG.4D [UR8], [UR4], desc[UR6] ;  /* 0x00000608040075b4 */ /* 0x0003e40008019000 */
        /* <DEDUP_REMOVED lines=19> */
.L_x_1128:
[----:B------:R-:W-:Y:S05]  /*16260*/  BSYNC B2 ;  /* 0x0000000000027941 */ /* 0x000fea0003800000 */
.L_x_1127:
[----:B------:R-:W2:Y:S02]  /*16270*/  LDL.LU R2, [R1+0x1c] ;  /* 0x00001c0001027983 */ /* 0x000ea40000300800 */
[----:B--2---:R-:W-:-:S07]  /*16280*/  VIADD R5, R2, 0xfffffffd ;  /* 0xfffffffd02057836 */ /* 0x004fce0000000000 */
.L_x_1126:
[----:B------:R-:W-:Y:S05]  /*16290*/  BSYNC B1 ;  /* 0x0000000000017941 */ /* 0x000fea0003800000 */
.L_x_1125:
[----:B------:R-:W-:-:S05]  /*162a0*/  IMAD.MOV R9, RZ, RZ, -R9 ;  /* 0x000000ffff097224 */ /* 0x000fca00078e0a09 */
[----:B------:R-:W-:-:S13]  /*162b0*/  ISETP.NE.AND P0, PT, R7, R9, PT ;  /* 0x000000090700720c */ /* 0x000fda0003f05270 */
[----:B------:R-:W-:Y:S05]  /*162c0*/  @!P0 BRA `(.L_x_1124) ;  /* 0x0000001000388947 */ /* 0x000fea0003800000 */
.L_x_1148:
        /* <DEDUP_REMOVED lines=14> */
[----:B------:R-:W1:Y:S02]  /*163b0*/  LDC R11, c[0x0][0x41c] ;  /* 0x00010700ff0b7b82 */ /* 0x000e640000000800 */
[----:B-1----:R-:W-:-:S13]  /*163c0*/  ISETP.NE.AND P0, PT, R11, 0x1, PT ;  /* 0x000000010b00780c */ /* 0x002fda0003f05270 */
[----:B------:R-:W1:Y:S02]  /*163d0*/  @P0 LDC.64 R2, c[0x0][0x420] ;  /* 0x00010800ff020b82 */ /* 0x000e640000000a00 */
[----:B-1----:R-:W-:-:S04]  /*163e0*/  @P0 IMAD.HI.U32 R6, R5, R2, RZ ;  /* 0x0000000205060227 */ /* 0x002fc800078e00ff */
[----:B------:R-:W-:Y:S01]  /*163f0*/  IMAD.MOV.U32 R2, RZ, RZ, R5 ;  /* 0x000000ffff027224 */ /* 0x000fe200078e0005 */
[----:B------:R-:W-:Y:S01]  /*16400*/  @P0 SHF.R.U32.HI R2, RZ, R3, R6 ;  /* 0x00000003ff020219 */ /* 0x000fe20000011606 */
[----:B------:R-:W-:-:S04]  /*16410*/  IMAD R6, R8, UR46, RZ ;  /* 0x0000002e08067c24 */ /* 0x000fc8000f8e02ff */
[----:B------:R-:W-:Y:S02]  /*16420*/  IMAD.MOV R3, RZ, RZ, -R2 ;  /* 0x000000ffff037224 */ /* 0x000fe400078e0a02 */
[----:B------:R-:W-:Y:S02]  /*16430*/  IMAD R6, R0, UR47, R6 ;  /* 0x0000002f00067c24 */ /* 0x000fe4000f8e0206 */
[----:B------:R-:W-:Y:S01]  /*16440*/  IMAD R11, R11, R3, R5 ;  /* 0x000000030b0b7224 */ /* 0x000fe200078e0205 */
[----:B------:R-:W-:-:S03]  /*16450*/  SHF.R.S32.HI R3, RZ, 0x1f, R2 ;  /* 0x0000001fff037819 */ /* 0x000fc60000011402 */
[----:B------:R-:W-:-:S04]  /*16460*/  IMAD.WIDE.U32 R2, R0, UR46, R2 ;  /* 0x0000002e00027c25 */ /* 0x000fc8000f8e0002 */
[----:B------:R-:W-:Y:S01]  /*16470*/  IMAD.IADD R3, R6, 0x1, R3 ;  /* 0x0000000106037824 */ /* 0x000fe200078e0203 */
[----:B------:R-:W-:-:S04]  /*16480*/  LEA R6, P0, R2, UR38, 0x2 ;  /* 0x0000002602067c11 */ /* 0x000fc8000f8010ff */
[----:B------:R-:W-:-:S05]  /*16490*/  LEA.HI.X R7, R2, UR39, R3, 0x2, P0 ;  /* 0x0000002702077c11 */ /* 0x000fca00080f1403 */
[----:B------:R1:W5:Y:S04]  /*164a0*/  LDG.E R6, desc[UR54][R6.64] ;  /* 0x0000003606067981 */ /* 0x000368000c1e1900 */
.L_x_1136:
[----:B------:R-:W2:Y:S01]  /*164b0*/  S2R R3, SR_CgaCtaId ;  /* 0x0000000000037919 */ /* 0x000ea20000008800 */
[----:B------:R-:W-:-:S04]  /*164c0*/  MOV R2, 0x400 ;  /* 0x0000040000027802 */ /* 0x000fc80000000f00 */
[----:B--2---:R-:W-:Y:S02]  /*164d0*/  LEA R2, R3, R2, 0x18 ;  /* 0x0000000203027211 */ /* 0x004fe400078ec0ff */
[----:B------:R-:W-:-:S03]  /*164e0*/  SHF.L.U32 R3, R9, 0x1f, RZ ;  /* 0x0000001f09037819 */ /* 0x000fc600000006ff */
[----:B------:R-:W-:-:S04]  /*164f0*/  IMAD R2, R10, 0x8, R2 ;  /* 0x000000080a027824 */ /* 0x000fc800078e0202 */
[----:B------:R-:W2:Y:S02]  /*16500*/  SYNCS.PHASECHK.TRANS64.TRYWAIT P0, [R2+URZ+0x38840], R3 ;  /* 0x03884003020075a7 */ /* 0x000ea4000800017f */
[----:B--2---:R-:W-:Y:S05]  /*16510*/  @!P0 BRA `(.L_x_1137) ;  /* 0x0000002c00148947 */ /* 0x004fea0003800000 */
.L_x_1228:
[----:B-1----:R-:W1:Y:S02]  /*16520*/  S2R R7, SR_TID.X ;  /* 0x0000000000077919 */ /* 0x002e640000002100 */
        /* <DEDUP_REMOVED lines=10> */
.L_x_1138:
[----:B------:R-:W3:Y:S01]  /*165d0*/  LDL R12, [R1+0x10] ;  /* 0x00001000010c7983 */ /* 0x000ee20000100800 */
[----:B-1----:R-:W-:Y:S01]  /*165e0*/  MOV R7, 0x400 ;  /* 0x0000040000077802 */ /* 0x002fe20000000f00 */
[----:B------:R-:W1:Y:S01]  /*165f0*/  S2R R13, SR_CgaCtaId ;  /* 0x00000000000d7919 */ /* 0x000e620000008800 */
[----:B------:R-:W-:Y:S01]  /*16600*/  R2UR UR9, R2 ;  /* 0x00000000020972ca */ /* 0x000fe200000e0000 */
[----:B------:R-:W-:Y:S01]  /*16610*/  ULDC.64 UR6, c[0x0][0x198] ;  /* 0x0000660000067ab9 */ /* 0x000fe20000000a00 */
[----:B------:R-:W-:Y:S01]  /*16620*/  R2UR UR12, R4 ;  /* 0x00000000040c72ca */ /* 0x000fe200000e0000 */
[----:B------:R-:W-:Y:S01]  /*16630*/  UIADD3 UR4, UP0, UR6, 0x370, URZ ;  /* 0x0000037006047890 */ /* 0x000fe2000ff1e03f */
[----:B-----5:R-:W-:-:S03]  /*16640*/  R2UR UR13, R6 ;  /* 0x00000000060d72ca */ /* 0x020fc600000e0000 */
        /* <DEDUP_REMOVED lines=14> */
.L_x_1229:
        /* <DEDUP_REMOVED lines=8> */
.L_x_1140:
[----:B------:R-:W3:Y:S01]  /*167b0*/  S2R R11, SR_CgaCtaId ;  /* 0x00000000000b7919 */ /* 0x000ee20000008800 */
[----:B-12---:R-:W-:Y:S01]  /*167c0*/  MOV R3, 0x400 ;  /* 0x0000040000037802 */ /* 0x006fe20000000f00 */
[----:B------:R-:W-:Y:S01]  /*167d0*/  ULDC.64 UR16, c[0x0][0x198] ;  /* 0x0000660000107ab9 */ /* 0x000fe20000000a00 */
        /* <DEDUP_REMOVED lines=51> */
.L_x_1135:
[----:B------:R-:W-:Y:S05]  /*16b10*/  BSYNC B1 ;  /* 0x0000000000017941 */ /* 0x000fea0003800000 */
.L_x_1134:
        /* <DEDUP_REMOVED lines=13> */
[----:B------:R-:W2:Y:S02]  /*16bf0*/  LDC R6, c[0x0][0x41c] ;  /* 0x00010700ff067b82 */ /* 0x000ea40000000800 */
[----:B--2---:R-:W-:-:S13]  /*16c00*/  ISETP.NE.AND P0, PT, R6, 0x1, PT ;  /* 0x000000010600780c */ /* 0x004fda0003f05270 */
[----:B------:R-:W2:Y:S02]  /*16c10*/  @P0 LDC.64 R2, c[0x0][0x420] ;  /* 0x00010800ff020b82 */ /* 0x000ea40000000a00 */
[----:B--2---:R-:W-:-:S04]  /*16c20*/  @P0 IMAD.HI.U32 R7, R9, R2, RZ ;  /* 0x0000000209070227 */ /* 0x004fc800078e00ff */
[----:B------:R-:W-:Y:S01]  /*16c30*/  IMAD.MOV.U32 R2, RZ, RZ, R9 ;  /* 0x000000ffff027224 */ /* 0x000fe200078e0009 */
[----:B------:R-:W-:-:S05]  /*16c40*/  @P0 SHF.R.U32.HI R2, RZ, R3, R7 ;  /* 0x00000003ff020219 */ /* 0x000fca0000011607 */
[----:B------:R-:W-:-:S04]  /*16c50*/  IMAD.MOV R3, RZ, RZ, -R2 ;  /* 0x000000ffff037224 */ /* 0x000fc800078e0a02 */
[----:B------:R-:W-:Y:S01]  /*16c60*/  IMAD R9, R6, R3, R9 ;  /* 0x0000000306097224 */ /* 0x000fe200078e0209 */
[----:B------:R-:W-:Y:S01]  /*16c70*/  SHF.R.S32.HI R3, RZ, 0x1f, R2 ;  /* 0x0000001fff037819 */ /* 0x000fe20000011402 */
[----:B------:R-:W-:-:S04]  /*16c80*/  IMAD R6, R8, UR46, RZ ;  /* 0x0000002e08067c24 */ /* 0x000fc8000f8e02ff */
[C---:B------:R-:W-:Y:S02]  /*16c90*/  IMAD R6, R0.reuse, UR47, R6 ;  /* 0x0000002f00067c24 */ /* 0x040fe4000f8e0206 */
[----:B------:R-:W-:-:S04]  /*16ca0*/  IMAD.WIDE.U32 R2, R0, UR46, R2 ;  /* 0x0000002e00027c25 */ /* 0x000fc8000f8e0002 */
[----:B------:R-:W-:Y:S01]  /*16cb0*/  IMAD.IADD R3, R6, 0x1, R3 ;  /* 0x0000000106037824 */ /* 0x000fe200078e0203 */
[----:B------:R-:W-:-:S04]  /*16cc0*/  LEA R6, P0, R2, UR38, 0x2 ;  /* 0x0000002602067c11 */ /* 0x000fc8000f8010ff */
[----:B------:R-:W-:-:S05]  /*16cd0*/  LEA.HI.X R7, R2, UR39, R3, 0x2, P0 ;  /* 0x0000002702077c11 */ /* 0x000fca00080f1403 */
[----:B------:R2:W5:Y:S04]  /*16ce0*/  LDG.E R6, desc[UR54][R6.64] ;  /* 0x0000003606067981 */ /* 0x000568000c1e1900 */
.L_x_1143:
[----:B------:R-:W3:Y:S01]  /*16cf0*/  S2R R3, SR_CgaCtaId ;  /* 0x0000000000037919 */ /* 0x000ee20000008800 */
[----:B------:R-:W-:-:S04]  /*16d00*/  MOV R2, 0x400 ;  /* 0x0000040000027802 */ /* 0x000fc80000000f00 */
[----:B---3--:R-:W-:Y:S02]  /*16d10*/  LEA R2, R3, R2, 0x18 ;  /* 0x0000000203027211 */ /* 0x008fe400078ec0ff */
[----:B------:R-:W-:-:S03]  /*16d20*/  SHF.L.U32 R3, R11, 0x1f, RZ ;  /* 0x0000001f0b037819 */ /* 0x000fc600000006ff */
[----:B------:R-:W-:-:S04]  /*16d30*/  IMAD R2, R12, 0x8, R2 ;  /* 0x000000080c027824 */ /* 0x000fc800078e0202 */
[----:B------:R-:W3:Y:S02]  /*16d40*/  SYNCS.PHASECHK.TRANS64.TRYWAIT P0, [R2+URZ+0x38840], R3 ;  /* 0x03884003020075a7 */ /* 0x000ee4000800017f */
[----:B---3--:R-:W-:Y:S05]  /*16d50*/  @!P0 BRA `(.L_x_1144) ;  /* 0x00000024002c8947 */ /* 0x008fea0003800000 */
.L_x_1230:
        /* <DEDUP_REMOVED lines=11> */
.L_x_1145:
[----:B--2---:R-:W2:Y:S01]  /*16e10*/  LDL R7, [R1] ;  /* 0x0000000001077983 */ /* 0x004ea20000100800 */
[----:B-1----:R-:W-:-:S03]  /*16e20*/  MOV R11, 0x400 ;  /* 0x00000400000b7802 */ /* 0x002fc60000000f00 */
[----:B------:R-:W4:Y:S01]  /*16e30*/  LDL R10, [R1+0x10] ;  /* 0x00001000010a7983 */ /* 0x000f220000100800 */
[----:B------:R-:W1:Y:S01]  /*16e40*/  S2R R12, SR_CgaCtaId ;  /* 0x00000000000c7919 */ /* 0x000e620000008800 */
[----:B------:R-:W-:Y:S01]  /*16e50*/  R2UR UR9, R2 ;  /* 0x00000000020972ca */ /* 0x000fe200000e0000 */
[----:B------:R-:W-:Y:S01]  /*16e60*/  ULDC.64 UR6, c[0x0][0x198] ;  /* 0x0000660000067ab9 */ /* 0x000fe20000000a00 */
[----:B------:R-:W-:Y:S01]  /*16e70*/  R2UR UR12, R4 ;  /* 0x00000000040c72ca */ /* 0x000fe200000e0000 */
[----:B------:R-:W-:Y:S01]  /*16e80*/  UIADD3 UR4, UP0, UR6, 0x370, URZ ;  /* 0x0000037006047890 */ /* 0x000fe2000ff1e03f */
[----:B-----5:R-:W-:-:S03]  /*16e90*/  R2UR UR13, R6 ;  /* 0x00000000060d72ca */ /* 0x020fc600000e0000 */
[----:B------:R-:W-:Y:S01]  /*16ea0*/  UIADD3.X UR5, URZ, UR7, URZ, UP0, !UPT ;  /* 0x000000073f057290 */ /* 0x000fe200087fe43f */
[----:B-1----:R-:W-:-:S05]  /*16eb0*/  LEA R11, R12, R11, 0x18 ;  /* 0x0000000b0c0b7211 */ /* 0x002fca00078ec0ff */
[----:B------:R-:W-:Y:S01]  /*16ec0*/  UIADD3 UR9, UR9, 0x38830, URZ ;  /* 0x0003883009097890 */ /* 0x000fe2000fffe03f */
[----:B------:R-:W-:Y:S01]  /*16ed0*/  UMOV UR6, 0x0 ;  /* 0x0000000000067882 */ /* 0x000fe20000000000 */
[----:B------:R-:W-:Y:S01]  /*16ee0*/  UMOV UR7, 0x14f00000 ;  /* 0x14f0000000077882 */ /* 0x000fe20000000000 */
[----:B------:R-:W-:Y:S01]  /*16ef0*/  UMOV UR10, URZ ;  /* 0x0000003f000a7c82 */ /* 0x000fe20008000000 */
[----:B--2---:R-:W-:-:S04]  /*16f00*/  LEA R7, R7, R11, 0xd ;  /* 0x0000000b07077211 */ /* 0x004fc800078e68ff */
[----:B------:R-:W-:Y:S01]  /*16f10*/  R2UR UR8, R7 ;  /* 0x00000000070872ca */ /* 0x000fe200000e0000 */
[----:B----4-:R-:W-:-:S05]  /*16f20*/  IMAD R9, R9, 0x40, R10 ;  /* 0x0000004009097824 */ /* 0x010fca00078e020a */
[----:B------:R-:W-:-:S07]  /*16f30*/  R2UR UR11, R9 ;  /* 0x00000000090b72ca */ /* 0x000fce00000e0000 */
[----:B------:R-:W-:-:S09]  /*16f40*/  UIADD3 UR8, UR8, 0x22400, URZ ;  /* 0x0002240008087890 */ /* 0x000fd2000fffe03f */
[----:B------:R1:W-:Y:S01]  /*16f50*/  UTMALDG.4D [UR8], [UR4], desc[UR6] ;  /* 0x00000608040075b4 */ /* 0x0003e20008019000 */
[----:B------:R-:W2:Y:S02]  /*16f60*/  SYNCS.PHASECHK.TRANS64.TRYWAIT P1, [R2+URZ+0x38860], R3 ;  /* 0x03886003020075a7 */ /* 0x000ea4000802017f */
[----:B-12---:R-:W-:Y:S05]  /*16f70*/  @!P1 BRA `(.L_x_1146) ;  /* 0x0000002000b89947 */ /* 0x006fea0003800000 */
.L_x_1231:
        /* <DEDUP_REMOVED lines=8> */
.L_x_1147:
[----:B-1-3--:R-:W2:Y:S01]  /*17000*/  LDL R3, [R1] ;  /* 0x0000000001037983 */ /* 0x00aea20000100800 */
        /* <DEDUP_REMOVED lines=54> */
.L_x_1142:
[----:B------:R-:W-:Y:S05]  /*17370*/  BSYNC B1 ;  /* 0x0000000000017941 */ /* 0x000fea0003800000 */
.L_x_1141:
[C---:B------:R-:W-:Y:S01]  /*17380*/  ISETP.GT.AND P0, PT, R5.reuse, 0x1, PT ;  /* 0x000000010500780c */ /* 0x040fe20003f04270 */
[----:B------:R-:W-:-:S12]  /*17390*/  VIADD R5, R5, 0xfffffffe ;  /* 0xfffffffe05057836 */ /* 0x000fd80000000000 */
[----:B------:R-:W-:Y:S05]  /*173a0*/  @P0 BRA `(.L_x_1148) ;  /* 0xffffffec00c80947 */ /* 0x000fea000383ffff */
.L_x_1124:
[----:B------:R-:W-:Y:S05]  /*173b0*/  BSYNC B0 ;  /* 0x0000000000007941 */ /* 0x000fea0003800000 */
.L_x_1123:
        /* <DEDUP_REMOVED lines=12> */
[----:B------:R-:W-:Y:S02]  /*17480*/  VOTEU.ANY UR4, UPT, PT ;  /* 0x0000000000047886 */ /* 0x000fe400038e0100 */
        /* <DEDUP_REMOVED lines=12> */
.L_x_1150:
[----:B------:R-:W-:Y:S05]  /*17550*/  BSYNC B0 ;  /* 0x0000000000007941 */ /* 0x000fea0003800000 */
.L_x_1149:
[----:B--2---:R-:W2:Y:S02]  /*17560*/  LDL.LU R2, [R1+0x8] ;  /* 0x0000080001027983 */ /* 0x004ea40000300800 */
[----:B--2---:R-:W-:-:S05]  /*17570*/  LOP3.LUT R2, R2, R0, RZ, 0x3c, !PT ;  /* 0x0000000002027212 */ /* 0x004fca00078e3cff */
[----:B------:R2:W-:Y:S02]  /*17580*/  STL [R1+0x8], R2 ;  /* 0x0000080201007387 */ /* 0x0005e40000100800 */
.L_x_1105:
[----:B------:R-:W-:Y:S05]  /*17590*/  BSYNC B6 ;  /* 0x0000000000067941 */ /* 0x000fea0003800000 */
.L_x_1103:
[----:B------:R-:W-:-:S03]  /*175a0*/  UMOV UR4, 0xffffffff ;  /* 0xffffffff00047882 */ /* 0x000fc60000000000 */
[----:B------:R-:W-:Y:S05]  /*175b0*/  BRA.DIV UR4, `(.L_x_1151) ;  /* 0x0000001e043c7947 */ /* 0x000fea000b800000 */
[----:B------:R3:W4:Y:S04]  /*175c0*/  SHFL.IDX PT, R4, R16, RZ, 0x1f ;  /* 0x00001fff10047589 */ /* 0x00072800000e0000 */
[----:B------:R3:W0:Y:S02]  /*175d0*/  SHFL.IDX PT, R6, R16, 0x1, 0x1f ;  /* 0x00201f0010067f89 */ /* 0x00062400000e0000 */
.L_x_1235:
[----:B------:R-:W0:Y:S01]  /*175e0*/  S2R R0, SR_TID.X ;  /* 0x0000000000007919 */ /* 0x000e220000002100 */
[----:B------:R-:W-:Y:S01]  /*175f0*/  ULDC UR4, c[0x0][0xd14] ;  /* 0x0003450000047ab9 */ /* 0x000fe20000000800 */
[----:B------:R-:W-:Y:S01]  /*17600*/  BSSY B0, `(.L_x_1152) ;  /* 0x000000b000007945 */ /* 0x000fe20003800000 */
[----:B------:R-:W-:Y:S01]  /*17610*/  IMAD.MOV.U32 R17, RZ, RZ, RZ ;  /* 0x000000ffff117224 */ /* 0x000fe200078e00ff */
[----:B0-----:R-:W-:Y:S01]  /*17620*/  LOP3.LUT R8, R0, 0x1f, RZ, 0xc0, !PT ;  /* 0x0000001f00087812 */ /* 0x001fe200078ec0ff */
[----:B------:R-:W-:-:S03]  /*17630*/  IMAD.U32 R0, RZ, RZ, UR4 ;  /* 0x00000004ff007e24 */ /* 0x000fc6000f8e00ff */
[C---:B------:R-:W-:Y:S01]  /*17640*/  ISETP.NE.AND P0, PT, R8.reuse, 0x1f, PT ;  /* 0x0000001f0800780c */ /* 0x040fe20003f05270 */
[----:B------:R-:W-:-:S05]  /*17650*/  IMAD.IADD R5, R8, 0x1, R19 ;  /* 0x0000000108057824 */ /* 0x000fca00078e0213 */
[----:B------:R-:W-:-:S13]  /*17660*/  ISETP.GE.OR P0, PT, R5, R0, !P0 ;  /* 0x000000000500720c */ /* 0x000fda0004706670 */
[----:B------:R-:W-:Y:S05]  /*17670*/  @P0 BRA `(.L_x_1153) ;  /* 0x00000000000c0947 */ /* 0x000fea0003800000 */
[----:B--2---:R-:W0:Y:S02]  /*17680*/  LDC.64 R2, c[0x0][0xd58] ;  /* 0x00035600ff027b82 */ /* 0x004e240000000a00 */
[----:B0-----:R-:W-:-:S05]  /*17690*/  IMAD.WIDE R2, R5, 0x4, R2 ;  /* 0x0000000405027825 */ /* 0x001fca00078e0202 */
[----:B------:R0:W5:Y:S02]  /*176a0*/  LDG.E R17, desc[UR54][R2.64] ;  /* 0x0000003602117981 */ /* 0x000164000c1e1900 */
.L_x_1153:
[----:B------:R-:W-:Y:S05]  /*176b0*/  BSYNC B0 ;  /* 0x0000000000007941 */ /* 0x000fea0003800000 */
.L_x_1152:
        /* <DEDUP_REMOVED lines=19> */
[----:B------:R-:W2:Y:S02]  /*177f0*/  SHFL.UP PT, R14, R7, 0x10, RZ ;  /* 0x06000000070e7989 */ /* 0x000ea400000e00ff */
[----:B--2---:R-:W-:-:S05]  /*17800*/  SEL R2, R14, RZ, P0 ;  /* 0x000000ff0e027207 */ /* 0x004fca0000000000 */
[----:B------:R-:W-:-:S05]  /*17810*/  IMAD.IADD R2, R7, 0x1, R2 ;  /* 0x0000000107027824 */ /* 0x000fca00078e0202 */
[----:B------:R0:W2:Y:S02]  /*17820*/  SHFL.IDX PT, R14, R2, 0x1f, 0x1f ;  /* 0x03e01f00020e7f89 */ /* 0x0000a400000e0000 */
.L_x_1243:
[----:B------:R-:W-:Y:S02]  /*17830*/  ULDC UR4, c[0x0][0xd10] ;  /* 0x0003440000047ab9 */ /* 0x000fe40000000800 */
[----:B---3--:R-:W-:-:S04]  /*17840*/  IMAD.U32 R16, RZ, RZ, UR4 ;  /* 0x00000004ff107e24 */ /* 0x008fc8000f8e00ff */
[----:B--2---:R-:W-:-:S04]  /*17850*/  IMAD R3, R14, R16, RZ ;  /* 0x000000100e037224 */ /* 0x004fc800078e02ff */
[----:B------:R-:W-:-:S05]  /*17860*/  IMAD.IADD R6, R6, 0x1, R3 ;  /* 0x0000000106067824 */ /* 0x000fca00078e0203 */
[----:B----4-:R-:W-:-:S13]  /*17870*/  ISETP.GT.AND P0, PT, R6, R4, PT ;  /* 0x000000040600720c */ /* 0x010fda0003f04270 */
[----:B------:R-:W-:Y:S05]  /*17880*/  @P0 BRA `(.L_x_1155) ;  /* 0x0000000000b40947 */ /* 0x000fea0003800000 */
[----:B------:R-:W2:Y:S02]  /*17890*/  LDC R0, c[0x0][0xd14] ;  /* 0x00034500ff007b82 */ /* 0x000ea40000000800 */
.L_x_1160:
[----:B------:R-:W-:-:S05]  /*178a0*/  VIADD R19, R19, 0x1f ;  /* 0x0000001f13137836 */ /* 0x000fca0000000000 */
        /* <DEDUP_REMOVED lines=13> */
.L_x_1158:
[----:B------:R-:W-:Y:S05]  /*17980*/  BSYNC B0 ;  /* 0x0000000000007941 */ /* 0x000fea0003800000 */
.L_x_1157:
[----:B------:R-:W-:-:S03]  /*17990*/  UMOV UR4, 0xffffffff ;  /* 0xffffffff00047882 */ /* 0x000fc60000000000 */
[----:B------:R-:W-:Y:S05]  /*179a0*/  BRA.DIV UR4, `(.L_x_1159) ;  /* 0x0000001e045c7947 */ /* 0x000fea000b800000 */
[----:B-----5:R-:W0:Y:S01]  /*179b0*/  SHFL.UP PT, R14, R17, 0x1, RZ ;  /* 0x04200000110e7989 */ /* 0x020e2200000e00ff */
[C---:B------:R-:W-:Y:S02]  /*179c0*/  ISETP.NE.AND P0, PT, R7.reuse, RZ, PT ;  /* 0x000000ff0700720c */ /* 0x040fe40003f05270 */
[C---:B------:R-:W-:Y:S02]  /*179d0*/  ISETP.GE.U32.AND P1, PT, R7.reuse, 0x2, PT ;  /* 0x000000020700780c */ /* 0x040fe40003f26070 */
        /* <DEDUP_REMOVED lines=18> */
.L_x_1251:
[----:B------:R-:W-:Y:S02]  /*17b00*/  ULDC UR4, c[0x0][0xd10] ;  /* 0x0003440000047ab9 */ /* 0x000fe40000000800 */
[----:B------:R-:W-:-:S04]  /*17b10*/  IMAD.U32 R16, RZ, RZ, UR4 ;  /* 0x00000004ff107e24 */ /* 0x000fc8000f8e00ff */
[----:B--2---:R-:W-:-:S04]  /*17b20*/  IMAD R3, R14, R16, RZ ;  /* 0x000000100e037224 */ /* 0x004fc800078e02ff */
[----:B------:R-:W-:-:S05]  /*17b30*/  IMAD.IADD R6, R3, 0x1, R6 ;  /* 0x0000000103067824 */ /* 0x000fca00078e0206 */
[----:B------:R-:W-:-:S13]  /*17b40*/  ISETP.GT.AND P0, PT, R6, R4, PT ;  /* 0x000000040600720c */ /* 0x000fda0003f04270 */
[----:B------:R-:W-:Y:S05]  /*17b50*/  @!P0 BRA `(.L_x_1160) ;  /* 0xfffffffc00508947 */ /* 0x000fea000383ffff */
.L_x_1155:
        /* <DEDUP_REMOVED lines=8> */
.L_x_1255:
[----:B------:R-:W-:Y:S01]  /*17be0*/  ISETP.NE.AND P0, PT, R3, RZ, PT ;  /* 0x000000ff0300720c */ /* 0x000fe20003f05270 */
[----:B------:R-:W-:-:S12]  /*17bf0*/  IMAD.MOV.U32 R14, RZ, RZ, RZ ;  /* 0x000000ffff0e7224 */ /* 0x000fd800078e00ff */
[----:B------:R-:W-:Y:S05]  /*17c00*/  @!P0 BRA `(.L_x_1162) ;  /* 0x0000000000108947 */ /* 0x000fea0003800000 */
[----:B------:R-:W-:Y:S01]  /*17c10*/  UMOV UR4, 0xffffffff ;  /* 0xffffffff00047882 */ /* 0x000fe20000000000 */
[----:B-1----:R-:W-:Y:S02]  /*17c20*/  VIADD R12, R5, 0xffffffff ;  /* 0xffffffff050c7836 */ /* 0x002fe40000000000 */
[----:B------:R-:W-:Y:S05]  /*17c30*/  BRA.DIV UR4, `(.L_x_1163) ;  /* 0x0000001e04d47947 */ /* 0x000fea000b800000 */
[----:B------:R4:W1:Y:S02]  /*17c40*/  SHFL.IDX PT, R14, R2, R12, 0x1f ;  /* 0x00001f0c020e7589 */ /* 0x00086400000e0000 */
.L_x_1162:
[----:B-1----:R-:W-:Y:S01]  /*17c50*/  IMAD R16, R14, R16, R6 ;  /* 0x000000100e107224 */ /* 0x002fe200078e0206 */
[-C--:B---3--:R-:W-:Y:S01]  /*17c60*/  IABS R6, R17.reuse ;  /* 0x0000001100067213 */ /* 0x088fe20000000000 */
[----:B0---4-:R-:W-:Y:S01]  /*17c70*/  IMAD.MOV.U32 R2, RZ, RZ, RZ ;  /* 0x000000ffff027224 */ /* 0x011fe200078e00ff */
[----:B------:R-:W-:Y:S01]  /*17c80*/  IABS R8, R17 ;  /* 0x0000001100087213 */ /* 0x000fe20000000000 */
[----:B------:R-:W-:Y:S01]  /*17c90*/  IMAD.IADD R4, R4, 0x1, -R16 ;  /* 0x0000000104047824 */ /* 0x000fe200078e0a10 */
[----:B------:R-:W0:Y:S01]  /*17ca0*/  I2F.RP R7, R6 ;  /* 0x0000000600077306 */ /* 0x000e220000209400 */
[----:B------:R-:W-:Y:S01]  /*17cb0*/  IMAD.IADD R19, R5, 0x1, R19 ;  /* 0x0000000105137824 */ /* 0x000fe200078e0213 */
[----:B------:R-:W-:-:S06]  /*17cc0*/  IADD3 R8, RZ, -R8, RZ ;  /* 0x80000008ff087210 */ /* 0x000fcc0007ffe0ff */
[----:B0-----:R-:W0:Y:S02]  /*17cd0*/  MUFU.RCP R7, R7 ;  /* 0x0000000700077308 */ /* 0x001e240000001000 */
[----:B0-----:R-:W-:-:S06]  /*17ce0*/  VIADD R9, R7, 0xffffffe ;  /* 0x0ffffffe07097836 */ /* 0x001fcc0000000000 */
[----:B------:R-:W0:Y:S02]  /*17cf0*/  F2I.FTZ.U32.TRUNC.NTZ R3, R9 ;  /* 0x0000000900037305 */ /* 0x000e24000021f000 */
[----:B0-----:R-:W-:-:S04]  /*17d00*/  IMAD.MOV R11, RZ, RZ, -R3 ;  /* 0x000000ffff0b7224 */ /* 0x001fc800078e0a03 */
[----:B------:R-:W-:-:S04]  /*17d10*/  IMAD R11, R11, R6, RZ ;  /* 0x000000060b0b7224 */ /* 0x000fc800078e02ff */
[----:B------:R-:W-:Y:S01]  /*17d20*/  IMAD.HI.U32 R2, R3, R11, R2 ;  /* 0x0000000b03027227 */ /* 0x000fe200078e0002 */
[----:B------:R-:W-:-:S05]  /*17d30*/  IABS R3, R4 ;  /* 0x0000000400037213 */ /* 0x000fca0000000000 */
        /* <DEDUP_REMOVED lines=16> */
.L_x_1156:
[----:B------:R-:W-:Y:S01]  /*17e40*/  UMOV UR4, URZ ;  /* 0x0000003f00047c82 */ /* 0x000fe20008000000 */
[----:B------:R-:W-:Y:S01]  /*17e50*/  UMOV UR5, URZ ;  /* 0x0000003f00057c82 */ /* 0x000fe20008000000 */
[----:B------:R-:W-:Y:S01]  /*17e60*/  ULDC UR6, c[0x0][0xd14] ;  /* 0x0003450000067ab9 */ /* 0x000fe20000000800 */
[----:B------:R-:W-:Y:S01]  /*17e70*/  IMAD.MOV.U32 R16, RZ, RZ, R4 ;  /* 0x000000ffff107224 */ /* 0x000fe200078e0004 */
[----:B------:R-:W-:Y:S01]  /*17e80*/  MOV R19, UR6 ;  /* 0x0000000600137c02 */ /* 0x000fe20008000f00 */
[----:B------:R-:W-:Y:S02]  /*17e90*/  IMAD.U32 R17, RZ, RZ, UR4 ;  /* 0x00000004ff117e24 */ /* 0x000fe4000f8e00ff */
[----:B------:R-:W-:-:S07]  /*17ea0*/  IMAD.U32 R18, RZ, RZ, UR5 ;  /* 0x00000005ff127e24 */ /* 0x000fce000f8e00ff */
.L_x_1164:
        /* <DEDUP_REMOVED lines=12> */
.L_x_1083:
[----:B0-----:R-:W4:Y:S01]  /*17f70*/  LDL.LU R0, [R1+0x28] ;  /* 0x0000280001007983 */ /* 0x001f220000300800 */
[----:B--2---:R-:W0:Y:S01]  /*17f80*/  S2R R5, SR_CgaCtaId ;  /* 0x0000000000057919 */ /* 0x004e220000008800 */
[----:B----4-:R-:W-:-:S05]  /*17f90*/  VIADD R0, R0, 0x1 ;  /* 0x0000000100007836 */ /* 0x010fca0000000000 */
[----:B---3--:R-:W-:-:S04]  /*17fa0*/  LEA.HI R2, R0, R0, RZ, 0x1 ;  /* 0x0000000000027211 */ /* 0x008fc800078f08ff */
[----:B------:R-:W-:-:S05]  /*17fb0*/  LOP3.LUT R3, R2, 0xfffffffe, RZ, 0xc0, !PT ;  /* 0xfffffffe02037812 */ /* 0x000fca00078ec0ff */
[----:B------:R-:W-:Y:S01]  /*17fc0*/  IMAD.IADD R3, R0, 0x1, -R3 ;  /* 0x0000000100037824 */ /* 0x000fe200078e0a03 */
[----:B------:R-:W-:-:S04]  /*17fd0*/  MOV R0, 0x400 ;  /* 0x0000040000007802 */ /* 0x000fc80000000f00 */
[----:B0-----:R-:W-:Y:S02]  /*17fe0*/  LEA R0, R5, R0, 0x18 ;  /* 0x0000000005007211 */ /* 0x001fe400078ec0ff */
[----:B------:R-:W-:-:S04]  /*17ff0*/  SHF.L.U32 R3, R3, 0x1f, RZ ;  /* 0x0000001f03037819 */ /* 0x000fc800000006ff */
[----:B------:R-:W0:Y:S02]  /*18000*/  SYNCS.PHASECHK.TRANS64.TRYWAIT P0, [R0+URZ+0x38820], R3 ;  /* 0x03882003000075a7 */ /* 0x000e24000800017f */
[----:B0-----:R-:W-:Y:S05]  /*18010*/  @!P0 BRA `(.L_x_1166) ;  /* 0x0000001c00008947 */ /* 0x001fea0003800000 */
.L_x_1258:
[----:B------:R-:W-:-:S03]  /*18020*/  UMOV UR4, 0xffffffff ;  /* 0xffffffff00047882 */ /* 0x000fc60000000000 */
[----:B------:R-:W-:Y:S05]  /*18030*/  BRA.DIV UR4, `(.L_x_1167) ;  /* 0x0000001e040c7947 */ /* 0x000fea000b800000 */
[----:B------:R-:W2:Y:S02]  /*18040*/  S2R R2, SR_TID.X ;  /* 0x0000000000027919 */ /* 0x000ea40000002100 */
[----:B--2---:R-:W-:-:S04]  /*18050*/  SHF.R.U32.HI R2, RZ, 0x5, R2 ;  /* 0x00000005ff027819 */ /* 0x004fc80000011602 */
[----:B------:R-:W-:-:S05]  /*18060*/  LOP3.LUT R2, R2, 0x3, RZ, 0xc0, !PT ;  /* 0x0000000302027812 */ /* 0x000fca00078ec0ff */
[----:B------:R2:W3:Y:S02]  /*18070*/  SHFL.IDX PT, R14, R2, RZ, 0x1f ;  /* 0x00001fff020e7589 */ /* 0x0004e400000e0000 */
.L_x_1261:
[----:B---3--:R-:W-:-:S13]  /*18080*/  ISETP.NE.AND P0, PT, R14, RZ, PT ;  /* 0x000000ff0e00720c */ /* 0x008fda0003f05270 */
[----:B------:R-:W-:Y:S05]  /*18090*/  @P0 BRA `(.L_x_958) ;  /* 0x0000000000940947 */ /* 0x000fea0003800000 */
[----:B------:R-:W-:-:S03]  /*180a0*/  UMOV UR4, 0xffffffff ;  /* 0xffffffff00047882 */ /* 0x000fc60000000000 */
[----:B------:R-:W-:Y:S05]  /*180b0*/  BRA.DIV UR4, `(.L_x_1168) ;  /* 0x0000001e04207947 */ /* 0x000fea000b800000 */
[----:B------:R-:W-:-:S13]  /*180c0*/  ELECT P6, URZ, PT ;  /* 0x00000000003f782f */ /* 0x000fda00038c0000 */
.L_x_1264:
[----:B------:R-:W-:Y:S05]  /*180d0*/  @!P6 BRA `(.L_x_958) ;  /* 0x000000000084e947 */ /* 0x000fea0003800000 */
[----:B--2---:R-:W2:Y:S02]  /*180e0*/  LDL.LU R2, [R1+0x3c] ;  /* 0x00003c0001027983 */ /* 0x004ea40000300800 */
[----:B--2---:R-:W-:-:S04]  /*180f0*/  LOP3.LUT R2, R2, 0x2, RZ, 0xfc, !PT ;  /* 0x0000000202027812 */ /* 0x004fc800078efcff */
[----:B------:R-:W-:-:S13]  /*18100*/  ISETP.NE.AND P2, PT, R2, 0x3, PT ;  /* 0x000000030200780c */ /* 0x000fda0003f45270 */
[----:B------:R-:W-:Y:S05]  /*18110*/  @!P2 BRA `(.L_x_1169) ;  /* 0x000000000004a947 */ /* 0x000fea0003800000 */
[----:B------:R-:W-:Y:S01]  /*18120*/  BPT.TRAP 0x1 ;  /* 0x000000040000795c */ /* 0x000fe20000300000 */
.L_x_1169:
[----:B0-----:R-:W2:Y:S04]  /*18130*/  LDL R3, [R1] ;  /* 0x0000000001037983 */ /* 0x001ea80000100800 */
[----:B------:R-:W3:Y:S01]  /*18140*/  LDL.LU R7, [R1+0x8] ;  /* 0x0000080001077983 */ /* 0x000ee20000300800 */
[----:B------:R-:W-:-:S04]  /*18150*/  VIADD R2, R0, 0x38840 ;  /* 0x0003884000027836 */ /* 0x000fc80000000000 */
        /* <DEDUP_REMOVED lines=11> */
.L_x_1265:
[----:B------:R-:W2:Y:S02]  /*18210*/  SYNCS.PHASECHK.TRANS64.TRYWAIT P0, [R7+URZ], R2 ;  /* 0x00000002070075a7 */ /* 0x000ea4000800017f */
[----:B--2---:R-:W-:Y:S05]  /*18220*/  @!P0 BRA `(.L_x_1171) ;  /* 0x0000001800f88947 */ /* 0x004fea0003800000 */
.L_x_1266:
[----:B------:R-:W-:Y:S05]  /*18230*/  @!P2 BRA `(.L_x_1172) ;  /* 0x000000000004a947 */ /* 0x000fea0003800000 */
[----:B------:R-:W-:Y:S01]  /*18240*/  BPT.TRAP 0x1 ;  /* 0x000000040000795c */ /* 0x000fe20000300000 */
.L_x_1172:
[----:B------:R-:W3:Y:S01]  /*18250*/  LDL.LU R4, [R1] ;  /* 0x0000000001047983 */ /* 0x000ee20000300800 */
[----:B------:R-:W-:-:S04]  /*18260*/  VIADD R0, R0, 0x38860 ;  /* 0x0003886000007836 */ /* 0x000fc80000000000 */
[----:B---3--:R-:W-:-:S04]  /*18270*/  IMAD R4, R4, 0x8, R0 ;  /* 0x0000000804047824 */ /* 0x008fc800078e0200 */
[----:B------:R-:W3:Y:S02]  /*18280*/  SYNCS.PHASECHK.TRANS64.TRYWAIT P0, [R4+URZ], R5 ;  /* 0x00000005040075a7 */ /* 0x000ee4000800017f */
[----:B---3--:R-:W-:Y:S05]  /*18290*/  @!P0 BRA `(.L_x_1173) ;  /* 0x0000001800f08947 */ /* 0x008fea0003800000 */
.L_x_1267:
[----:B------:R-:W-:-:S07]  /*182a0*/  IMAD R3, R3, 0x8, R0 ;  /* 0x0000000803037824 */ /* 0x000fce00078e0200 */
.L_x_1174:
[----:B----4-:R4:W0:Y:S02]  /*182b0*/  SYNCS.PHASECHK.TRANS64.TRYWAIT P0, [R3+URZ], R2 ;  /* 0x00000002030075a7 */ /* 0x010824000800017f */
[----:B0-----:R-:W-:Y:S05]  /*182c0*/  @!P0 NANOSLEEP.SYNCS 0x989680 ;  /* 0x009896800000895d */ /* 0x001fea0003900000 */
[----:B------:R-:W0:Y:S02]  /*182d0*/  @!P0 SYNCS.PHASECHK.TRANS64 P0, [R3+URZ], R2 ;  /* 0x00000002030085a7 */ /* 0x000e24000800007f */
[----:B0-----:R-:W-:Y:S05]  /*182e0*/  @!P0 BRA `(.L_x_1174) ;  /* 0xfffffffc00f08947 */ /* 0x001fea000383ffff */
.L_x_958:
[----:B------:R-:W-:Y:S05]  /*182f0*/  BSYNC B8 ;  /* 0x0000000000087941 */ /* 0x000fea0003800000 */
.L_x_955:
[----:B------:R-:W-:Y:S05]  /*18300*/  EXIT ;  /* 0x000000000000794d */ /* 0x000fea0003800000 */
.L_x_974:
[----:B0-----:R0:W1:Y:S02]  /*18310*/  SYNCS.PHASECHK.TRANS64.TRYWAIT P5, [R72+URZ+0x38890], R59 ;  /* 0x0388903b480075a7 */ /* 0x00106400080a017f */
[----:B-1----:R-:W-:Y:S05]  /*18320*/  @!P5 NANOSLEEP.SYNCS 0x989680 ;  /* 0x009896800000d95d */ /* 0x002fea0003900000 */
[----:B------:R-:W1:Y:S02]  /*18330*/  @!P5 SYNCS.PHASECHK.TRANS64 P5, [R72+URZ+0x38890], R59 ;  /* 0x0388903b4800d5a7 */ /* 0x000e6400080a007f */
[----:B-1----:R-:W-:Y:S05]  /*18340*/  @!P5 BRA `(.L_x_974) ;  /* 0xfffffffc00f0d947 */ /* 0x002fea000383ffff */
[----:B------:R-:W-:Y:S05]  /*18350*/  BRA `(.L_x_1175) ;  /* 0xfffffea000c87947 */ /* 0x000fea000383ffff */
.L_x_984:
[----:B0-----:R0:W1:Y:S02]  /*18360*/  SYNCS.PHASECHK.TRANS64.TRYWAIT P5, [R72+URZ+0x38890], R59 ;  /* 0x0388903b480075a7 */ /* 0x00106400080a017f */
[----:B-1----:R-:W-:Y:S05]  /*18370*/  @!P5 NANOSLEEP.SYNCS 0x989680 ;  /* 0x009896800000d95d */ /* 0x002fea0003900000 */
[----:B------:R-:W1:Y:S02]  /*18380*/  @!P5 SYNCS.PHASECHK.TRANS64 P5, [R72+URZ+0x38890], R59 ;  /* 0x0388903b4800d5a7 */ /* 0x000e6400080a007f */
[----:B-1----:R-:W-:Y:S05]  /*18390*/  @!P5 BRA `(.L_x_984) ;  /* 0xfffffffc00f0d947 */ /* 0x002fea000383ffff */
[----:B------:R-:W-:Y:S05]  /*183a0*/  BRA `(.L_x_1176) ;  /* 0xfffffeac00407947 */ /* 0x000fea000383ffff */
.L_x_989:
[----:B0-----:R0:W1:Y:S02]  /*183b0*/  SYNCS.PHASECHK.TRANS64.TRYWAIT P5, [R72+URZ+0x38890], R59 ;  /* 0x0388903b480075a7 */ /* 0x00106400080a017f */
[----:B-1----:R-:W-:Y:S05]  /*183c0*/  @!P5 NANOSLEEP.SYNCS 0x989680 ;  /* 0x009896800000d95d */ /* 0x002fea0003900000 */
[----:B------:R-:W1:Y:S02]  /*183d0*/  @!P5 SYNCS.PHASECHK.TRANS64 P5, [R72+URZ+0x38890], R59 ;  /* 0x0388903b4800d5a7 */ /* 0x000e6400080a007f */
[----:B-1----:R-:W-:Y:S05]  /*183e0*/  @!P5 BRA `(.L_x_989) ;  /* 0xfffffffc00f0d947 */ /* 0x002fea000383ffff */
[----:B------:R-:W-:Y:S05]  /*183f0*/  BRA `(.L_x_1177) ;  /* 0xfffffeb400707947 */ /* 0x000fea000383ffff */
.L_x_993:
[----:B----4-:R4:W0:Y:S02]  /*18400*/  SYNCS.PHASECHK.TRANS64.TRYWAIT P5, [R72+URZ+0x388b0], R59 ;  /* 0x0388b03b480075a7 */ /* 0x01082400080a017f */
[----:B0-----:R-:W-:Y:S05]  /*18410*/  @!P5 NANOSLEEP.SYNCS 0x989680 ;  /* 0x009896800000d95d */ /* 0x001fea0003900000 */
[----:B------:R-:W0:Y:S02]  /*18420*/  @!P5 SYNCS.PHASECHK.TRANS64 P5, [R72+URZ+0x388b0], R59 ;  /* 0x0388b03b4800d5a7 */ /* 0x000e2400080a007f */
[----:B0-----:R-:W-:Y:S05]  /*18430*/  @!P5 BRA `(.L_x_993) ;  /* 0xfffffffc00f0d947 */ /* 0x001fea000383ffff */
[----:B------:R-:W-:Y:S05]  /*18440*/  BRA `(.L_x_1178) ;  /* 0xfffffeb400ec7947 */ /* 0x000fea000383ffff */
.L_x_1018:
        /* <DEDUP_REMOVED lines=8> */
.L_x_1180:
[----:B------:R-:W-:Y:S05]  /*184d0*/  BSYNC B1 ;  /* 0x0000000000017941 */ /* 0x000fea0003800000 */
.L_x_1179:
[----:B------:R-:W-:Y:S05]  /*184e0*/  BRA `(.L_x_1181) ;  /* 0xfffffee400187947 */ /* 0x000fea000383ffff */
.L_x_1019:
        /* <DEDUP_REMOVED lines=8> */
.L_x_1183:
[----:B------:R-:W-:Y:S05]  /*18570*/  BSYNC B1 ;  /* 0x0000000000017941 */ /* 0x000fea0003800000 */
.L_x_1182:
[----:B------:R-:W-:Y:S05]  /*18580*/  BRA `(.L_x_1184) ;  /* 0xfffffee000fc7947 */ /* 0x000fea000383ffff */
.L_x_1020:
        /* <DEDUP_REMOVED lines=8> */
.L_x_1186:
[----:B------:R-:W-:Y:S05]  /*18610*/  BSYNC B1 ;  /* 0x0000000000017941 */ /* 0x000fea0003800000 */
.L_x_1185:
[----:B------:R-:W-:Y:S05]  /*18620*/  BRA `(.L_x_1187) ;  /* 0xfffffee000e07947 */ /* 0x000fea000383ffff */
.L_x_1021:
[----:B------:R-:W-:Y:S01]  /*18630*/  BSSY B1, `(.L_x_1188) ;  /* 0x0000008000017945 */ /* 0x000fe20003800000 */
[----:B------:R-:W-:Y:S01]  /*18640*/  MOV R13, R27 ;  /* 0x0000001b000d7202 */ /* 0x000fe20000000f00 */
[----:B------:R-:W-:Y:S02]  /*18650*/  IMAD.MOV.U32 R12, RZ, RZ, RZ ;  /* 0x000000ffff0c7224 */ /* 0x000fe400078e00ff */
[----:B------:R-:W-:Y:S02]  /*18660*/  IMAD.MOV.U32 R11, RZ, RZ, 0x1c1f ;  /* 0x00001c1fff0b7424 */ /* 0x000fe400078e00ff */
[----:B------:R-:W-:-:S07]  /*18670*/  IMAD.MOV.U32 R15, RZ, RZ, -0x1 ;  /* 0xffffffffff0f7424 */ /* 0x000fce00078e00ff */
[----:B0-----:R-:W-:Y:S05]  /*18680*/  WARPSYNC.COLLECTIVE R15, `(.L_x_1189) ;  /* 0x000000000f087348 */ /* 0x001fea0003c00000 */
[----:B------:R1:W2:Y:S02]  /*18690*/  SHFL.IDX P6, R14, R13, R12, R11 ;  /* 0x0000000c0d0e7389 */ /* 0x0002a400000c000b */
[----:B012---:R-:W-:Y:S01]  /*186a0*/  ENDCOLLECTIVE ;  /* 0x000000000000791b */ /* 0x007fe20003800000 */
.L_x_1189:
[----:B------:R-:W-:Y:S05]  /*186b0*/  BSYNC B1 ;  /* 0x0000000000017941 */ /* 0x000fea0003800000 */
.L_x_1188:
[----:B------:R-:W-:Y:S05]  /*186c0*/  BRA `(.L_x_1190) ;  /* 0xfffffee000c47947 */ /* 0x000fea000383ffff */
.L_x_1023:
[----:B0-----:R0:W1:Y:S02]  /*186d0*/  SYNCS.PHASECHK.TRANS64.TRYWAIT P0, [R2+URZ+0x38800], R9 ;  /* 0x03880009020075a7 */ /* 0x001064000800017f */
[----:B-1----:R-:W-:Y:S05]  /*186e0*/  @!P0 NANOSLEEP.SYNCS 0x989680 ;  /* 0x009896800000895d */ /* 0x002fea0003900000 */
[----:B------:R-:W1:Y:S02]  /*186f0*/  @!P0 SYNCS.PHASECHK.TRANS64 P0, [R2+URZ+0x38800], R9 ;  /* 0x03880009020085a7 */ /* 0x000e64000800007f */
[----:B-1----:R-:W-:Y:S05]  /*18700*/  @!P0 BRA `(.L_x_1023) ;  /* 0xfffffffc00f08947 */ /* 0x002fea000383ffff */
[----:B------:R-:W-:Y:S05]  /*18710*/  BRA `(.L_x_1191) ;  /* 0xfffffee400247947 */ /* 0x000fea000383ffff */
.L_x_1031:
        /* <DEDUP_REMOVED lines=8> */
.L_x_1193:
[----:B------:R-:W-:Y:S05]  /*187a0*/  BSYNC B1 ;  /* 0x0000000000017941 */ /* 0x000fea0003800000 */
.L_x_1192:
[----:B------:R-:W-:Y:S05]  /*187b0*/  BRA `(.L_x_1194) ;  /* 0xfffffeec00f07947 */ /* 0x000fea000383ffff */
.L_x_1032:
        /* <DEDUP_REMOVED lines=8> */
.L_x_1196:
[----:B------:R-:W-:Y:S05]  /*18840*/  BSYNC B1 ;  /* 0x0000000000017941 */ /* 0x000fea0003800000 */
.L_x_1195:
[----:B------:R-:W-:Y:S05]  /*18850*/  BRA `(.L_x_1197) ;  /* 0xfffffeec00d47947 */ /* 0x000fea000383ffff */
.L_x_1033:
        /* <DEDUP_REMOVED lines=8> */
.L_x_1199:
[----:B------:R-:W-:Y:S05]  /*188e0*/  BSYNC B1 ;  /* 0x0000000000017941 */ /* 0x000fea0003800000 */
.L_x_1198:
[----:B------:R-:W-:Y:S05]  /*188f0*/  BRA `(.L_x_1200) ;  /* 0xfffffeec00b87947 */ /* 0x000fea000383ffff */
.L_x_1034:
        /* <DEDUP_REMOVED lines=8> */
.L_x_1202:
[----:B------:R-:W-:Y:S05]  /*18980*/  BSYNC B1 ;  /* 0x0000000000017941 */ /* 0x000fea0003800000 */
.L_x_1201:
[----:B------:R-:W-:Y:S05]  /*18990*/  BRA `(.L_x_1203) ;  /* 0xfffffeec009c7947 */ /* 0x000fea000383ffff */
.L_x_1036:
[----:B0-----:R0:W1:Y:S02]  /*189a0*/  SYNCS.PHASECHK.TRANS64.TRYWAIT P1, [R2+URZ+0x38800], R9 ;  /* 0x03880009020075a7 */ /* 0x001064000802017f */
[----:B-1----:R-:W-:Y:S05]  /*189b0*/  @!P1 NANOSLEEP.SYNCS 0x989680 ;  /* 0x009896800000995d */ /* 0x002fea0003900000 */
[----:B------:R-:W1:Y:S02]  /*189c0*/  @!P1 SYNCS.PHASECHK.TRANS64 P1, [R2+URZ+0x38800], R9 ;  /* 0x03880009020095a7 */ /* 0x000e64000802007f */
[----:B-1----:R-:W-:Y:S05]  /*189d0*/  @!P1 BRA `(.L_x_1036) ;  /* 0xfffffffc00f09947 */ /* 0x002fea000383ffff */
[----:B------:R-:W-:Y:S05]  /*189e0*/  BRA `(.L_x_1204) ;  /* 0xfffffeec00fc7947 */ /* 0x000fea000383ffff */
.L_x_1042:
[----:B0-----:R0:W1:Y:S02]  /*189f0*/  SYNCS.PHASECHK.TRANS64.TRYWAIT P1, [R20+URZ+0x38830], R13 ;  /* 0x0388300d140075a7 */ /* 0x001064000802017f */
[----:B-1----:R-:W-:Y:S05]  /*18a00*/  @!P1 NANOSLEEP.SYNCS 0x989680 ;  /* 0x009896800000995d */ /* 0x002fea0003900000 */
[----:B------:R-:W1:Y:S02]  /*18a10*/  @!P1 SYNCS.PHASECHK.TRANS64 P1, [R20+URZ+0x38830], R13 ;  /* 0x0388300d140095a7 */ /* 0x000e64000802007f */
[----:B-1----:R-:W-:Y:S05]  /*18a20*/  @!P1 BRA `(.L_x_1042) ;  /* 0xfffffffc00f09947 */ /* 0x002fea000383ffff */
[----:B------:R-:W-:Y:S05]  /*18a30*/  BRA `(.L_x_1041) ;  /* 0xfffffefc000c7947 */ /* 0x000fea000383ffff */
.L_x_1044:
[----:B-1----:R1:W2:Y:S02]  /*18a40*/  SYNCS.PHASECHK.TRANS64.TRYWAIT P1, [R2+URZ+0x38810], R3 ;  /* 0x03881003020075a7 */ /* 0x0022a4000802017f */
[----:B--2---:R-:W-:Y:S05]  /*18a50*/  @!P1 NANOSLEEP.SYNCS 0x989680 ;  /* 0x009896800000995d */ /* 0x004fea0003900000 */
[----:B------:R-:W2:Y:S02]  /*18a60*/  @!P1 SYNCS.PHASECHK.TRANS64 P1, [R2+URZ+0x38810], R3 ;  /* 0x03881003020095a7 */ /* 0x000ea4000802007f */
[----:B--2---:R-:W-:Y:S05]  /*18a70*/  @!P1 BRA `(.L_x_1044) ;  /* 0xfffffffc00f09947 */ /* 0x004fea000383ffff */
[----:B------:R-:W-:Y:S05]  /*18a80*/  BRA `(.L_x_1205) ;  /* 0xfffffefc00bc7947 */ /* 0x000fea000383ffff */
.L_x_1049:
[----:B-1----:R1:W3:Y:S02]  /*18a90*/  SYNCS.PHASECHK.TRANS64.TRYWAIT P1, [R20+URZ+0x38850], R13 ;  /* 0x0388500d140075a7 */ /* 0x0022e4000802017f */
[----:B---3--:R-:W-:Y:S05]  /*18aa0*/  @!P1 NANOSLEEP.SYNCS 0x989680 ;  /* 0x009896800000995d */ /* 0x008fea0003900000 */
[----:B------:R-:W3:Y:S02]  /*18ab0*/  @!P1 SYNCS.PHASECHK.TRANS64 P1, [R20+URZ+0x38850], R13 ;  /* 0x0388500d140095a7 */ /* 0x000ee4000802007f */
[----:B---3--:R-:W-:Y:S05]  /*18ac0*/  @!P1 BRA `(.L_x_1049) ;  /* 0xfffffffc00f09947 */ /* 0x008fea000383ffff */
[----:B------:R-:W-:Y:S05]  /*18ad0*/  BRA `(.L_x_1048) ;  /* 0xfffffefc00ec7947 */ /* 0x000fea000383ffff */
.L_x_1056:
[----:B-1----:R1:W2:Y:S02]  /*18ae0*/  SYNCS.PHASECHK.TRANS64.TRYWAIT P3, [R12+URZ+0x38830], R205 ;  /* 0x038830cd0c0075a7 */ /* 0x0022a4000806017f */
[----:B--2---:R-:W-:Y:S05]  /*18af0*/  @!P3 NANOSLEEP.SYNCS 0x989680 ;  /* 0x009896800000b95d */ /* 0x004fea0003900000 */
[----:B------:R-:W2:Y:S02]  /*18b00*/  @!P3 SYNCS.PHASECHK.TRANS64 P3, [R12+URZ+0x38830], R205 ;  /* 0x038830cd0c00b5a7 */ /* 0x000ea4000806007f */
[----:B--2---:R-:W-:Y:S05]  /*18b10*/  @!P3 BRA `(.L_x_1056) ;  /* 0xfffffffc00f0b947 */ /* 0x004fea000383ffff */
[----:B------:R-:W-:Y:S05]  /*18b20*/  BRA `(.L_x_1055) ;  /* 0xffffff2c00947947 */ /* 0x000fea000383ffff */
.L_x_1061:
[----:B---3--:R3:W4:Y:S02]  /*18b30*/  SYNCS.PHASECHK.TRANS64.TRYWAIT P3, [R12+URZ+0x38850], R205 ;  /* 0x038850cd0c0075a7 */ /* 0x008724000806017f */
[----:B----4-:R-:W-:Y:S05]  /*18b40*/  @!P3 NANOSLEEP.SYNCS 0x989680 ;  /* 0x009896800000b95d */ /* 0x010fea0003900000 */
[----:B------:R-:W4:Y:S02]  /*18b50*/  @!P3 SYNCS.PHASECHK.TRANS64 P3, [R12+URZ+0x38850], R205 ;  /* 0x038850cd0c00b5a7 */ /* 0x000f24000806007f */
[----:B----4-:R-:W-:Y:S05]  /*18b60*/  @!P3 BRA `(.L_x_1061) ;  /* 0xfffffffc00f0b947 */ /* 0x010fea000383ffff */
[----:B------:R-:W-:Y:S05]  /*18b70*/  BRA `(.L_x_1060) ;  /* 0xffffff3000347947 */ /* 0x000fea000383ffff */
.L_x_1087:
        /* <DEDUP_REMOVED lines=11> */
.L_x_1207:
[----:B------:R-:W-:Y:S05]  /*18c30*/  BSYNC B1 ;  /* 0x0000000000017941 */ /* 0x000fea0003800000 */
.L_x_1206:
[----:B------:R-:W-:Y:S05]  /*18c40*/  BRA `(.L_x_1208) ;  /* 0xffffffa400647947 */ /* 0x000fea000383ffff */
.L_x_1088:
[----:B------:R-:W-:Y:S01]  /*18c50*/  BSSY B1, `(.L_x_1209) ;  /* 0x0000006000017945 */ /* 0x000fe20003800000 */
[----:B------:R-:W-:-:S07]  /*18c60*/  IMAD.MOV.U32 R15, RZ, RZ, -0x1 ;  /* 0xffffffffff0f7424 */ /* 0x000fce00078e00ff */
[----:B-----5:R-:W-:Y:S05]  /*18c70*/  WARPSYNC.COLLECTIVE R15, `(.L_x_1210) ;  /* 0x000000000f0c7348 */ /* 0x020fea0003c00000 */
[----:B------:R-:W-:Y:S02]  /*18c80*/  ELECT P6, UR62, PT ;  /* 0x00000000003e782f */ /* 0x000fe400038c0000 */
[----:B------:R-:W-:Y:S01]  /*18c90*/  MOV R14, UR62 ;  /* 0x0000003e000e7c02 */ /* 0x000fe20008000f00 */
[----:B-----5:R-:W-:Y:S10]  /*18ca0*/  ENDCOLLECTIVE ;  /* 0x000000000000791b */ /* 0x020ff40003800000 */
.L_x_1210:
[----:B------:R-:W-:Y:S05]  /*18cb0*/  BSYNC B1 ;  /* 0x0000000000017941 */ /* 0x000fea0003800000 */
.L_x_1209:
[----:B------:R-:W-:Y:S05]  /*18cc0*/  BRA `(.L_x_1211) ;  /* 0xffffffa400507947 */ /* 0x000fea000383ffff */
.L_x_1089:
[----:B0-----:R0:W1:Y:S02]  /*18cd0*/  SYNCS.PHASECHK.TRANS64.TRYWAIT P0, [R5+URZ+0x38820], R6 ;  /* 0x03882006050075a7 */ /* 0x001064000800017f */
[----:B-1----:R-:W-:Y:S05]  /*18ce0*/  @!P0 NANOSLEEP.SYNCS 0x989680 ;  /* 0x009896800000895d */ /* 0x002fea0003900000 */
[----:B------:R-:W1:Y:S02]  /*18cf0*/  @!P0 SYNCS.PHASECHK.TRANS64 P0, [R5+URZ+0x38820], R6 ;  /* 0x03882006050085a7 */ /* 0x000e64000800007f */
[----:B-1----:R-:W-:Y:S05]  /*18d00*/  @!P0 BRA `(.L_x_1089) ;  /* 0xfffffffc00f08947 */ /* 0x002fea000383ffff */
[----:B------:R-:W-:Y:S05]  /*18d10*/  BRA `(.L_x_1212) ;  /* 0xffffffa400687947 */ /* 0x000fea000383ffff */
.L_x_1092:
[----:B0-----:R0:W1:Y:S02]  /*18d20*/  SYNCS.PHASECHK.TRANS64.TRYWAIT P0, [R6+URZ+0x388a0], R9 ;  /* 0x0388a009060075a7 */ /* 0x001064000800017f */
[----:B-1----:R-:W-:Y:S05]  /*18d30*/  @!P0 NANOSLEEP.SYNCS 0x989680 ;  /* 0x009896800000895d */ /* 0x002fea0003900000 */
[----:B------:R-:W1:Y:S02]  /*18d40*/  @!P0 SYNCS.PHASECHK.TRANS64 P0, [R6+URZ+0x388a0], R9 ;  /* 0x0388a009060085a7 */ /* 0x000e64000800007f */
[----:B-1----:R-:W-:Y:S05]  /*18d50*/  @!P0 BRA `(.L_x_1092) ;  /* 0xfffffffc00f08947 */ /* 0x002fea000383ffff */
[----:B------:R-:W-:Y:S05]  /*18d60*/  BRA `(.L_x_1213) ;  /* 0xffffffa400747947 */ /* 0x000fea000383ffff */
.L_x_1094:
[----:B-1----:R1:W2:Y:S02]  /*18d70*/  SYNCS.PHASECHK.TRANS64.TRYWAIT P0, [R6+URZ+0x388c0], R9 ;  /* 0x0388c009060075a7 */ /* 0x0022a4000800017f */
[----:B--2---:R-:W-:Y:S05]  /*18d80*/  @!P0 NANOSLEEP.SYNCS 0x989680 ;  /* 0x009896800000895d */ /* 0x004fea0003900000 */
[----:B------:R-:W2:Y:S02]  /*18d90*/  @!P0 SYNCS.PHASECHK.TRANS64 P0, [R6+URZ+0x388c0], R9 ;  /* 0x0388c009060085a7 */ /* 0x000ea4000800007f */
[----:B--2---:R-:W-:Y:S05]  /*18da0*/  @!P0 BRA `(.L_x_1094) ;  /* 0xfffffffc00f08947 */ /* 0x004fea000383ffff */
[----:B------:R-:W-:Y:S05]  /*18db0*/  BRA `(.L_x_1214) ;  /* 0xffffffa400dc7947 */ /* 0x000fea000383ffff */
.L_x_1098:
[----:B0-----:R0:W1:Y:S02]  /*18dc0*/  SYNCS.PHASECHK.TRANS64.TRYWAIT P0, [R7+URZ+0x388a0], R8 ;  /* 0x0388a008070075a7 */ /* 0x001064000800017f */
[----:B-1----:R-:W-:Y:S05]  /*18dd0*/  @!P0 NANOSLEEP.SYNCS 0x989680 ;  /* 0x009896800000895d */ /* 0x002fea0003900000 */
[----:B------:R-:W1:Y:S02]  /*18de0*/  @!P0 SYNCS.PHASECHK.TRANS64 P0, [R7+URZ+0x388a0], R8 ;  /* 0x0388a008070085a7 */ /* 0x000e64000800007f */
[----:B-1----:R-:W-:Y:S05]  /*18df0*/  @!P0 BRA `(.L_x_1098) ;  /* 0xfffffffc00f08947 */ /* 0x002fea000383ffff */
[----:B------:R-:W-:Y:S05]  /*18e00*/  BRA `(.L_x_1215) ;  /* 0xffffffac00207947 */ /* 0x000fea000383ffff */
.L_x_1100:
[----:B-1----:R1:W2:Y:S02]  /*18e10*/  SYNCS.PHASECHK.TRANS64.TRYWAIT P1, [R7+URZ+0x388c0], R8 ;  /* 0x0388c008070075a7 */ /* 0x0022a4000802017f */
[----:B--2---:R-:W-:Y:S05]  /*18e20*/  @!P1 NANOSLEEP.SYNCS 0x989680 ;  /* 0x009896800000995d */ /* 0x004fea0003900000 */
[----:B------:R-:W2:Y:S02]  /*18e30*/  @!P1 SYNCS.PHASECHK.TRANS64 P1, [R7+URZ+0x388c0], R8 ;  /* 0x0388c008070095a7 */ /* 0x000ea4000802007f */
[----:B--2---:R-:W-:Y:S05]  /*18e40*/  @!P1 BRA `(.L_x_1100) ;  /* 0xfffffffc00f09947 */ /* 0x004fea000383ffff */
[----:B------:R-:W-:Y:S05]  /*18e50*/  BRA `(.L_x_1216) ;  /* 0xffffffac00807947 */ /* 0x000fea000383ffff */
.L_x_1110:
        /* <DEDUP_REMOVED lines=11> */
.L_x_1218:
[----:B------:R-:W-:Y:S05]  /*18f10*/  BSYNC B0 ;  /* 0x0000000000007941 */ /* 0x000fea0003800000 */
.L_x_1217:
[----:B------:R-:W-:Y:S05]  /*18f20*/  BRA `(.L_x_1219) ;  /* 0xffffffb8008c7947 */ /* 0x000fea000383ffff */
.L_x_1111:
[----:B------:R-:W-:Y:S01]  /*18f30*/  BSSY B0, `(.L_x_1220) ;  /* 0x0000006000007945 */ /* 0x000fe20003800000 */
[----:B------:R-:W-:-:S07]  /*18f40*/  IMAD.MOV.U32 R15, RZ, RZ, -0x1 ;  /* 0xffffffffff0f7424 */ /* 0x000fce00078e00ff */
[----:B------:R-:W-:Y:S05]  /*18f50*/  WARPSYNC.COLLECTIVE R15, `(.L_x_1221) ;  /* 0x000000000f0c7348 */ /* 0x000fea0003c00000 */
[----:B------:R-:W-:Y:S02]  /*18f60*/  ELECT P6, UR62, PT ;  /* 0x00000000003e782f */ /* 0x000fe400038c0000 */
[----:B------:R-:W-:Y:S01]  /*18f70*/  MOV R14, UR62 ;  /* 0x0000003e000e7c02 */ /* 0x000fe20008000f00 */
[----:B------:R-:W-:Y:S10]  /*18f80*/  ENDCOLLECTIVE ;  /* 0x000000000000791b */ /* 0x000ff40003800000 */
.L_x_1221:
[----:B------:R-:W-:Y:S05]  /*18f90*/  BSYNC B0 ;  /* 0x0000000000007941 */ /* 0x000fea0003800000 */
.L_x_1220:
[----:B------:R-:W-:Y:S05]  /*18fa0*/  BRA `(.L_x_1222) ;  /* 0xffffffb800847947 */ /* 0x000fea000383ffff */
.L_x_1114:
[----:B0-----:R0:W1:Y:S02]  /*18fb0*/  SYNCS.PHASECHK.TRANS64.TRYWAIT P0, [R9+URZ+0x38840], R10 ;  /* 0x0388400a090075a7 */ /* 0x001064000800017f */
[----:B-1----:R-:W-:Y:S05]  /*18fc0*/  @!P0 NANOSLEEP.SYNCS 0x989680 ;  /* 0x009896800000895d */ /* 0x002fea0003900000 */
[----:B------:R-:W1:Y:S02]  /*18fd0*/  @!P0 SYNCS.PHASECHK.TRANS64 P0, [R9+URZ+0x38840], R10 ;  /* 0x0388400a090085a7 */ /* 0x000e64000800007f */
[----:B-1----:R-:W-:Y:S05]  /*18fe0*/  @!P0 BRA `(.L_x_1114) ;  /* 0xfffffffc00f08947 */ /* 0x002fea000383ffff */
[----:B------:R-:W-:Y:S05]  /*18ff0*/  BRA `(.L_x_1223) ;  /* 0xffffffb800f47947 */ /* 0x000fea000383ffff */
.L_x_1118:
        /* <DEDUP_REMOVED lines=8> */
.L_x_1121:
[----:B0-----:R0:W1:Y:S02]  /*19080*/  SYNCS.PHASECHK.TRANS64.TRYWAIT P0, [R5+URZ+0x38860], R9 ;  /* 0x03886009050075a7 */ /* 0x001064000800017f */
[----:B-1----:R-:W-:Y:S05]  /*19090*/  @!P0 NANOSLEEP.SYNCS 0x989680 ;  /* 0x009896800000895d */ /* 0x002fea0003900000 */
[----:B------:R-:W1:Y:S02]  /*190a0*/  @!P0 SYNCS.PHASECHK.TRANS64 P0, [R5+URZ+0x38860], R9 ;  /* 0x03886009050085a7 */ /* 0x000e64000800007f */
[----:B-1----:R-:W-:Y:S05]  /*190b0*/  @!P0 BRA `(.L_x_1121) ;  /* 0xfffffffc00f08947 */ /* 0x002fea000383ffff */
[----:B------:R-:W-:Y:S05]  /*190c0*/  BRA `(.L_x_1225) ;  /* 0xffffffc000f07947 */ /* 0x000fea000383ffff */
.L_x_1130:
[----:B-1----:R1:W2:Y:S02]  /*190d0*/  SYNCS.PHASECHK.TRANS64.TRYWAIT P0, [R2+URZ+0x38840], R3 ;  /* 0x03884003020075a7 */ /* 0x0022a4000800017f */
[----:B--2---:R-:W-:Y:S05]  /*190e0*/  @!P0 NANOSLEEP.SYNCS 0x989680 ;  /* 0x009896800000895d */ /* 0x004fea0003900000 */
[----:B------:R-:W2:Y:S02]  /*190f0*/  @!P0 SYNCS.PHASECHK.TRANS64 P0, [R2+URZ+0x38840], R3 ;  /* 0x03884003020085a7 */ /* 0x000ea4000800007f */
[----:B--2---:R-:W-:Y:S05]  /*19100*/  @!P0 BRA `(.L_x_1130) ;  /* 0xfffffffc00f08947 */ /* 0x004fea000383ffff */
[----:B------:R-:W-:Y:S05]  /*19110*/  BRA `(.L_x_1226) ;  /* 0xffffffc800cc7947 */ /* 0x000fea000383ffff */
.L_x_1132:
[----:B--2---:R2:W3:Y:S02]  /*19120*/  SYNCS.PHASECHK.TRANS64.TRYWAIT P0, [R2+URZ+0x38860], R3 ;  /* 0x03886003020075a7 */ /* 0x0044e4000800017f */
[----:B---3--:R-:W-:Y:S05]  /*19130*/  @!P0 NANOSLEEP.SYNCS 0x989680 ;  /* 0x009896800000895d */ /* 0x008fea0003900000 */
[----:B------:R-:W3:Y:S02]  /*19140*/  @!P0 SYNCS.PHASECHK.TRANS64 P0, [R2+URZ+0x38860], R3 ;  /* 0x03886003020085a7 */ /* 0x000ee4000800007f */
[----:B---3--:R-:W-:Y:S05]  /*19150*/  @!P0 BRA `(.L_x_1132) ;  /* 0xfffffffc00f08947 */ /* 0x008fea000383ffff */
[----:B------:R-:W-:Y:S05]  /*19160*/  BRA `(.L_x_1227) ;  /* 0xffffffcc00407947 */ /* 0x000fea000383ffff */
.L_x_1137:
[----:B--2---:R2:W3:Y:S02]  /*19170*/  SYNCS.PHASECHK.TRANS64.TRYWAIT P0, [R2+URZ+0x38840], R3 ;  /* 0x03884003020075a7 */ /* 0x0044e4000800017f */
[----:B---3--:R-:W-:Y:S05]  /*19180*/  @!P0 NANOSLEEP.SYNCS 0x989680 ;  /* 0x009896800000895d */ /* 0x008fea0003900000 */
[----:B------:R-:W3:Y:S02]  /*19190*/  @!P0 SYNCS.PHASECHK.TRANS64 P0, [R2+URZ+0x38840], R3 ;  /* 0x03884003020085a7 */ /* 0x000ee4000800007f */
[----:B---3--:R-:W-:Y:S05]  /*191a0*/  @!P0 BRA `(.L_x_1137) ;  /* 0xfffffffc00f08947 */ /* 0x008fea000383ffff */
[----:B------:R-:W-:Y:S05]  /*191b0*/  BRA `(.L_x_1228) ;  /* 0xffffffd000d87947 */ /* 0x000fea000383ffff */
.L_x_1139:
[----:B-1----:R1:W3:Y:S02]  /*191c0*/  SYNCS.PHASECHK.TRANS64.TRYWAIT P1, [R2+URZ+0x38860], R3 ;  /* 0x03886003020075a7 */ /* 0x0022e4000802017f */
[----:B---3--:R-:W-:Y:S05]  /*191d0*/  @!P1 NANOSLEEP.SYNCS 0x989680 ;  /* 0x009896800000995d */ /* 0x008fea0003900000 */
[----:B------:R-:W3:Y:S02]  /*191e0*/  @!P1 SYNCS.PHASECHK.TRANS64 P1, [R2+URZ+0x38860], R3 ;  /* 0x03886003020095a7 */ /* 0x000ee4000802007f */
[----:B---3--:R-:W-:Y:S05]  /*191f0*/  @!P1 BRA `(.L_x_1139) ;  /* 0xfffffffc00f09947 */ /* 0x008fea000383ffff */
[----:B------:R-:W-:Y:S05]  /*19200*/  BRA `(.L_x_1229) ;  /* 0xffffffd400487947 */ /* 0x000fea000383ffff */
.L_x_1144:
[----:B---3--:R3:W4:Y:S02]  /*19210*/  SYNCS.PHASECHK.TRANS64.TRYWAIT P0, [R2+URZ+0x38840], R3 ;  /* 0x03884003020075a7 */ /* 0x008724000800017f */
[----:B----4-:R-:W-:Y:S05]  /*19220*/  @!P0 NANOSLEEP.SYNCS 0x989680 ;  /* 0x009896800000895d */ /* 0x010fea0003900000 */
[----:B------:R-:W4:Y:S02]  /*19230*/  @!P0 SYNCS.PHASECHK.TRANS64 P0, [R2+URZ+0x38840], R3 ;  /* 0x03884003020085a7 */ /* 0x000f24000800007f */
[----:B----4-:R-:W-:Y:S05]  /*19240*/  @!P0 BRA `(.L_x_1144) ;  /* 0xfffffffc00f08947 */ /* 0x010fea000383ffff */
[----:B------:R-:W-:Y:S05]  /*19250*/  BRA `(.L_x_1230) ;  /* 0xffffffd800c07947 */ /* 0x000fea000383ffff */
.L_x_1146:
[----:B-1----:R1:W2:Y:S02]  /*19260*/  SYNCS.PHASECHK.TRANS64.TRYWAIT P1, [R2+URZ+0x38860], R3 ;  /* 0x03886003020075a7 */ /* 0x0022a4000802017f */
[----:B--2---:R-:W-:Y:S05]  /*19270*/  @!P1 NANOSLEEP.SYNCS 0x989680 ;  /* 0x009896800000995d */ /* 0x004fea0003900000 */
[----:B------:R-:W2:Y:S02]  /*19280*/  @!P1 SYNCS.PHASECHK.TRANS64 P1, [R2+URZ+0x38860], R3 ;  /* 0x03886003020095a7 */ /* 0x000ea4000802007f */
[----:B--2---:R-:W-:Y:S05]  /*19290*/  @!P1 BRA `(.L_x_1146) ;  /* 0xfffffffc00f09947 */ /* 0x004fea000383ffff */
[----:B------:R-:W-:Y:S05]  /*192a0*/  BRA `(.L_x_1231) ;  /* 0xffffffdc00347947 */ /* 0x000fea000383ffff */
.L_x_1151:
[----:B------:R-:W-:Y:S01]  /*192b0*/  BSSY B0, `(.L_x_1232) ;  /* 0x0000008000007945 */ /* 0x000fe20003800000 */
[----:B------:R-:W-:Y:S01]  /*192c0*/  IMAD.MOV.U32 R13, RZ, RZ, R16 ;  /* 0x000000ffff0d7224 */ /* 0x000fe200078e0010 */
[----:B0-----:R-:W-:Y:S01]  /*192d0*/  MOV R15, 0xffffffff ;  /* 0xffffffff000f7802 */ /* 0x001fe20000000f00 */
[----:B-1----:R-:W-:Y:S02]  /*192e0*/  IMAD.MOV.U32 R12, RZ, RZ, RZ ;  /* 0x000000ffff0c7224 */ /* 0x002fe400078e00ff */
[----:B------:R-:W-:-:S07]  /*192f0*/  IMAD.MOV.U32 R11, RZ, RZ, 0x1f ;  /* 0x0000001fff0b7424 */ /* 0x000fce00078e00ff */
[----:B--2---:R-:W-:Y:S05]  /*19300*/  WARPSYNC.COLLECTIVE R15, `(.L_x_1233) ;  /* 0x000000000f087348 */ /* 0x004fea0003c00000 */
[----:B------:R0:W1:Y:S02]  /*19310*/  SHFL.IDX P6, R14, R13, R12, R11 ;  /* 0x0000000c0d0e7389 */ /* 0x00006400000c000b */
[----:B012---:R-:W-:Y:S01]  /*19320*/  ENDCOLLECTIVE ;  /* 0x000000000000791b */ /* 0x007fe20003800000 */
.L_x_1233:
[----:B------:R-:W-:Y:S05]  /*19330*/  BSYNC B0 ;  /* 0x0000000000007941 */ /* 0x000fea0003800000 */
.L_x_1232:
[----:B------:R-:W-:Y:S02]  /*19340*/  IMAD.MOV.U32 R13, RZ, RZ, R16 ;  /* 0x000000ffff0d7224 */ /* 0x000fe400078e0010 */
[----:B------:R-:W-:Y:S02]  /*19350*/  IMAD.MOV.U32 R12, RZ, RZ, 0x1 ;  /* 0x00000001ff0c7424 */ /* 0x000fe400078e00ff */
[----:B------:R-:W-:Y:S02]  /*19360*/  IMAD.MOV.U32 R11, RZ, RZ, 0x1f ;  /* 0x0000001fff0b7424 */ /* 0x000fe400078e00ff */
[----:B------:R-:W-:Y:S02]  /*19370*/  IMAD.MOV.U32 R15, RZ, RZ, -0x1 ;  /* 0xffffffffff0f7424 */ /* 0x000fe400078e00ff */
[----:B------:R-:W-:-:S07]  /*19380*/  IMAD.MOV.U32 R4, RZ, RZ, R14 ;  /* 0x000000ffff047224 */ /* 0x000fce00078e000e */
[----:B------:R-:W-:Y:S05]  /*19390*/  WARPSYNC.COLLECTIVE R15, `(.L_x_1234) ;  /* 0x000000000f087348 */ /* 0x000fea0003c00000 */
[----:B------:R0:W1:Y:S02]  /*193a0*/  SHFL.IDX P6, R14, R13, R12, R11 ;  /* 0x0000000c0d0e7389 */ /* 0x00006400000c000b */
[----:B01----:R-:W-:Y:S01]  /*193b0*/  ENDCOLLECTIVE ;  /* 0x000000000000791b */ /* 0x003fe20003800000 */
.L_x_1234:
[----:B------:R-:W-:Y:S01]  /*193c0*/  IMAD.MOV.U32 R6, RZ, RZ, R14 ;  /* 0x000000ffff067224 */ /* 0x000fe200078e000e */
[----:B------:R-:W-:Y:S06]  /*193d0*/  BRA `(.L_x_1235) ;  /* 0xffffffe000807947 */ /* 0x000fec000383ffff */
.L_x_1154:
[----:B------:R-:W-:Y:S01]  /*193e0*/  BSSY B0, `(.L_x_1236) ;  /* 0x0000008000007945 */ /* 0x000fe20003800000 */
[----:B-----5:R-:W-:Y:S02]  /*193f0*/  IMAD.MOV.U32 R13, RZ, RZ, R17 ;  /* 0x000000ffff0d7224 */ /* 0x020fe400078e0011 */
[----:B-1----:R-:W-:Y:S02]  /*19400*/  IMAD.MOV.U32 R12, RZ, RZ, 0x1 ;  /* 0x00000001ff0c7424 */ /* 0x002fe400078e00ff */
[----:B------:R-:W-:Y:S02]  /*19410*/  IMAD.MOV.U32 R11, RZ, RZ, RZ ;  /* 0x000000ffff0b7224 */ /* 0x000fe400078e00ff */
[----:B------:R-:W-:-:S07]  /*19420*/  IMAD.MOV.U32 R15, RZ, RZ, -0x1 ;  /* 0xffffffffff0f7424 */ /* 0x000fce00078e00ff */
[----:B0-234-:R-:W-:Y:S05]  /*19430*/  WARPSYNC.COLLECTIVE R15, `(.L_x_1237) ;  /* 0x000000000f087348 */ /* 0x01dfea0003c00000 */
[----:B------:R1:W0:Y:S02]  /*19440*/  SHFL.UP P6, R14, R13, R12, R11 ;  /* 0x0400000c0d0e7389 */ /* 0x00022400000c000b */
[----:B01234-:R-:W-:Y:S01]  /*19450*/  ENDCOLLECTIVE ;  /* 0x000000000000791b */ /* 0x01ffe20003800000 */
.L_x_1237:
[----:B------:R-:W-:Y:S05]  /*19460*/  BSYNC B0 ;  /* 0x0000000000007941 */ /* 0x000fea0003800000 */
.L_x_1236:
[----:B------:R-:W-:Y:S01]  /*19470*/  ISETP.NE.AND P0, PT, R8, RZ, PT ;  /* 0x000000ff0800720c */ /* 0x000fe20003f05270 */
[----:B------:R-:W-:Y:S02]  /*19480*/  IMAD.MOV.U32 R12, RZ, RZ, 0x2 ;  /* 0x00000002ff0c7424 */ /* 0x000fe400078e00ff */
[----:B------:R-:W-:Y:S01]  /*19490*/  IMAD.MOV.U32 R11, RZ, RZ, RZ ;  /* 0x000000ffff0b7224 */ /* 0x000fe200078e00ff */
[----:B------:R-:W-:Y:S01]  /*194a0*/  SEL R14, R14, RZ, P0 ;  /* 0x000000ff0e0e7207 */ /* 0x000fe20000000000 */
[----:B------:R-:W-:Y:S01]  /*194b0*/  IMAD.MOV.U32 R15, RZ, RZ, -0x1 ;  /* 0xffffffffff0f7424 */ /* 0x000fe200078e00ff */
[----:B------:R-:W-:Y:S02]  /*194c0*/  ISETP.GE.U32.AND P0, PT, R8, 0x2, PT ;  /* 0x000000020800780c */ /* 0x000fe40003f06070 */
[----:B------:R-:W-:-:S11]  /*194d0*/  IADD3 R13, R17, R14, RZ ;  /* 0x0000000e110d7210 */ /* 0x000fd60007ffe0ff */
[----:B------:R-:W-:Y:S05]  /*194e0*/  WARPSYNC.COLLECTIVE R15, `(.L_x_1238) ;  /* 0x000000000f087348 */ /* 0x000fea0003c00000 */
[----:B------:R0:W1:Y:S02]  /*194f0*/  SHFL.UP P6, R14, R13, R12, R11 ;  /* 0x0400000c0d0e7389 */ /* 0x00006400000c000b */
[----:B01----:R-:W-:Y:S01]  /*19500*/  ENDCOLLECTIVE ;  /* 0x000000000000791b */ /* 0x003fe20003800000 */
.L_x_1238:
        /* <DEDUP_REMOVED lines=8> */
.L_x_1239:
        /* <DEDUP_REMOVED lines=8> */
.L_x_1240:
        /* <DEDUP_REMOVED lines=8> */
.L_x_1241:
        /* <DEDUP_REMOVED lines=8> */
.L_x_1242:
[----:B------:R-:W-:Y:S05]  /*19710*/  BRA `(.L_x_1243) ;  /* 0xffffffe000447947 */ /* 0x000fea000383ffff */
.L_x_1159:
[----:B------:R-:W-:Y:S01]  /*19720*/  BSSY B0, `(.L_x_1244) ;  /* 0x0000008000007945 */ /* 0x000fe20003800000 */
[----:B-----5:R-:W-:Y:S02]  /*19730*/  IMAD.MOV.U32 R13, RZ, RZ, R17 ;  /* 0x000000ffff0d7224 */ /* 0x020fe400078e0011 */
[----:B-1----:R-:W-:Y:S02]  /*19740*/  IMAD.MOV.U32 R12, RZ, RZ, 0x1 ;  /* 0x00000001ff0c7424 */ /* 0x002fe400078e00ff */
[----:B------:R-:W-:Y:S02]  /*19750*/  IMAD.MOV.U32 R11, RZ, RZ, RZ ;  /* 0x000000ffff0b7224 */ /* 0x000fe400078e00ff */
[----:B------:R-:W-:-:S07]  /*19760*/  IMAD.MOV.U32 R15, RZ, RZ, -0x1 ;  /* 0xffffffffff0f7424 */ /* 0x000fce00078e00ff */
[----:B0-----:R-:W-:Y:S05]  /*19770*/  WARPSYNC.COLLECTIVE R15, `(.L_x_1245) ;  /* 0x000000000f087348 */ /* 0x001fea0003c00000 */
[----:B------:R1:W2:Y:S02]  /*19780*/  SHFL.UP P6, R14, R13, R12, R11 ;  /* 0x0400000c0d0e7389 */ /* 0x0002a400000c000b */
[----:B012---:R-:W-:Y:S01]  /*19790*/  ENDCOLLECTIVE ;  /* 0x000000000000791b */ /* 0x007fe20003800000 */
.L_x_1245:
[----:B------:R-:W-:Y:S05]  /*197a0*/  BSYNC B0 ;  /* 0x0000000000007941 */ /* 0x000fea0003800000 */
.L_x_1244:
[C---:B------:R-:W-:Y:S01]  /*197b0*/  ISETP.NE.AND P0, PT, R7.reuse, RZ, PT ;  /* 0x000000ff0700720c */ /* 0x040fe20003f05270 */
[----:B------:R-:W-:Y:S02]  /*197c0*/  IMAD.MOV.U32 R12, RZ, RZ, 0x2 ;  /* 0x00000002ff0c7424 */ /* 0x000fe400078e00ff */
[----:B------:R-:W-:Y:S01]  /*197d0*/  IMAD.MOV.U32 R11, RZ, RZ, RZ ;  /* 0x000000ffff0b7224 */ /* 0x000fe200078e00ff */
[----:B------:R-:W-:Y:S01]  /*197e0*/  SEL R2, R14, RZ, P0 ;  /* 0x000000ff0e027207 */ /* 0x000fe20000000000 */
[----:B------:R-:W-:Y:S01]  /*197f0*/  IMAD.MOV.U32 R15, RZ, RZ, -0x1 ;  /* 0xffffffffff0f7424 */ /* 0x000fe200078e00ff */
[----:B------:R-:W-:-:S03]  /*19800*/  ISETP.GE.U32.AND P0, PT, R7, 0x2, PT ;  /* 0x000000020700780c */ /* 0x000fc60003f06070 */
[----:B------:R-:W-:-:S05]  /*19810*/  IMAD.IADD R2, R17, 0x1, R2 ;  /* 0x0000000111027824 */ /* 0x000fca00078e0202 */
[----:B------:R-:W-:-:S07]  /*19820*/  MOV R13, R2 ;  /* 0x00000002000d7202 */ /* 0x000fce0000000f00 */
[----:B------:R-:W-:Y:S05]  /*19830*/  WARPSYNC.COLLECTIVE R15, `(.L_x_1246) ;  /* 0x000000000f087348 */ /* 0x000fea0003c00000 */
[----:B------:R0:W1:Y:S02]  /*19840*/  SHFL.UP P6, R14, R13, R12, R11 ;  /* 0x0400000c0d0e7389 */ /* 0x00006400000c000b */
[----:B01----:R-:W-:Y:S01]  /*19850*/  ENDCOLLECTIVE ;  /* 0x000000000000791b */ /* 0x003fe20003800000 */
.L_x_1246:
        /* <DEDUP_REMOVED lines=8> */
.L_x_1247:
        /* <DEDUP_REMOVED lines=8> */
.L_x_1248:
        /* <DEDUP_REMOVED lines=8> */
.L_x_1249:
        /* <DEDUP_REMOVED lines=8> */
.L_x_1250:
[----:B------:R-:W-:Y:S05]  /*19a60*/  BRA `(.L_x_1251) ;  /* 0xffffffe000247947 */ /* 0x000fea000383ffff */
.L_x_1161:
[----:B------:R-:W-:Y:S01]  /*19a70*/  BSSY B0, `(.L_x_1252) ;  /* 0x0000006000007945 */ /* 0x000fe20003800000 */
[----:B------:R-:W-:Y:S01]  /*19a80*/  PLOP3.LUT P6, PT, P6, PT, PT, 0x8, 0x0 ;  /* 0x000000000000781c */ /* 0x000fe200037ce170 */
[----:B------:R-:W-:-:S12]  /*19a90*/  IMAD.MOV.U32 R15, RZ, RZ, -0x1 ;  /* 0xffffffffff0f7424 */ /* 0x000fd800078e00ff */
[----:B01----:R-:W-:Y:S05]  /*19aa0*/  WARPSYNC.COLLECTIVE R15, `(.L_x_1253) ;  /* 0x000000000f087348 */ /* 0x003fea0003c00000 */
[----:B------:R-:W-:Y:S01]  /*19ab0*/  VOTE.ANY R14, PT, P6 ;  /* 0x00000000000e7806 */ /* 0x000fe200030e0100 */
[----:B01----:R-:W-:Y:S06]  /*19ac0*/  ENDCOLLECTIVE ;  /* 0x000000000000791b */ /* 0x003fec0003800000 */
.L_x_1253:
[----:B------:R-:W-:Y:S05]  /*19ad0*/  BSYNC B0 ;  /* 0x0000000000007941 */ /* 0x000fea0003800000 */
.L_x_1252:
[----:B------:R-:W-:Y:S01]  /*19ae0*/  IMAD.MOV.U32 R3, RZ, RZ, R14 ;  /* 0x000000ffff037224 */ /* 0x000fe200078e000e */
[----:B------:R-:W-:Y:S01]  /*19af0*/  MOV R15, 0xffffffff ;  /* 0xffffffff000f7802 */ /* 0x000fe20000000f00 */
[----:B------:R-:W-:Y:S02]  /*19b00*/  IMAD.MOV.U32 R13, RZ, RZ, R17 ;  /* 0x000000ffff0d7224 */ /* 0x000fe400078e0011 */
[----:B------:R-:W0:Y:S01]  /*19b10*/  POPC R5, R3 ;  /* 0x0000000300057309 */ /* 0x000e220000000000 */
[----:B------:R-:W-:Y:S02]  /*19b20*/  IMAD.MOV.U32 R11, RZ, RZ, 0x1f ;  /* 0x0000001fff0b7424 */ /* 0x000fe400078e00ff */
[----:B0-----:R-:W-:-:S07]  /*19b30*/  IMAD.MOV.U32 R12, RZ, RZ, R5 ;  /* 0x000000ffff0c7224 */ /* 0x001fce00078e0005 */
[----:B------:R-:W-:Y:S05]  /*19b40*/  WARPSYNC.COLLECTIVE R15, `(.L_x_1254) ;  /* 0x000000000f087348 */ /* 0x000fea0003c00000 */
[----:B------:R0:W1:Y:S02]  /*19b50*/  SHFL.IDX P6, R14, R13, R12, R11 ;  /* 0x0000000c0d0e7389 */ /* 0x00006400000c000b */
[----:B01----:R-:W-:Y:S01]  /*19b60*/  ENDCOLLECTIVE ;  /* 0x000000000000791b */ /* 0x003fe20003800000 */
.L_x_1254:
[----:B------:R-:W-:Y:S01]  /*19b70*/  IMAD.MOV.U32 R17, RZ, RZ, R14 ;  /* 0x000000ffff117224 */ /* 0x000fe200078e000e */
[----:B------:R-:W-:Y:S06]  /*19b80*/  BRA `(.L_x_1255) ;  /* 0xffffffe000147947 */ /* 0x000fec000383ffff */
.L_x_1163:
[----:B------:R-:W-:Y:S01]  /*19b90*/  BSSY B0, `(.L_x_1256) ;  /* 0x0000007000007945 */ /* 0x000fe20003800000 */
[----:B------:R-:W-:Y:S02]  /*19ba0*/  IMAD.MOV.U32 R13, RZ, RZ, R2 ;  /* 0x000000ffff0d7224 */ /* 0x000fe400078e0002 */
[----:B------:R-:W-:Y:S02]  /*19bb0*/  IMAD.MOV.U32 R11, RZ, RZ, 0x1f ;  /* 0x0000001fff0b7424 */ /* 0x000fe400078e00ff */
[----:B------:R-:W-:-:S07]  /*19bc0*/  IMAD.MOV.U32 R15, RZ, RZ, -0x1 ;  /* 0xffffffffff0f7424 */ /* 0x000fce00078e00ff */
[----:B0-23--:R-:W-:Y:S05]  /*19bd0*/  WARPSYNC.COLLECTIVE R15, `(.L_x_1257) ;  /* 0x000000000f087348 */ /* 0x00dfea0003c00000 */
[----:B------:R1:W4:Y:S02]  /*19be0*/  SHFL.IDX P6, R14, R13, R12, R11 ;  /* 0x0000000c0d0e7389 */ /* 0x00032400000c000b */
[----:B01234-:R-:W-:Y:S01]  /*19bf0*/  ENDCOLLECTIVE ;  /* 0x000000000000791b */ /* 0x01ffe20003800000 */
.L_x_1257:
[----:B------:R-:W-:Y:S05]  /*19c00*/  BSYNC B0 ;  /* 0x0000000000007941 */ /* 0x000fea0003800000 */
.L_x_1256:
[----:B------:R-:W-:Y:S05]  /*19c10*/  BRA `(.L_x_1162) ;  /* 0xffffffe0000c7947 */ /* 0x000fea000383ffff */
.L_x_1166:
[----:B0-----:R0:W2:Y:S02]  /*19c20*/  SYNCS.PHASECHK.TRANS64.TRYWAIT P0, [R0+URZ+0x38820], R3 ;  /* 0x03882003000075a7 */ /* 0x0010a4000800017f */
[----:B--2---:R-:W-:Y:S05]  /*19c30*/  @!P0 NANOSLEEP.SYNCS 0x989680 ;  /* 0x009896800000895d */ /* 0x004fea0003900000 */
[----:B------:R-:W2:Y:S02]  /*19c40*/  @!P0 SYNCS.PHASECHK.TRANS64 P0, [R0+URZ+0x38820], R3 ;  /* 0x03882003000085a7 */ /* 0x000ea4000800007f */
[----:B--2---:R-:W-:Y:S05]  /*19c50*/  @!P0 BRA `(.L_x_1166) ;  /* 0xfffffffc00f08947 */ /* 0x004fea000383ffff */
[----:B------:R-:W-:Y:S05]  /*19c60*/  BRA `(.L_x_1258) ;  /* 0xffffffe000ec7947 */ /* 0x000fea000383ffff */
.L_x_1167:
[----:B------:R-:W2:Y:S01]  /*19c70*/  S2R R2, SR_TID.X ;  /* 0x0000000000027919 */ /* 0x000ea20000002100 */
[----:B------:R-:W-:Y:S01]  /*19c80*/  BSSY B0, `(.L_x_1259) ;  /* 0x000000a000007945 */ /* 0x000fe20003800000 */
[----:B-1----:R-:W-:Y:S02]  /*19c90*/  IMAD.MOV.U32 R12, RZ, RZ, RZ ;  /* 0x000000ffff0c7224 */ /* 0x002fe400078e00ff */
[----:B------:R-:W-:Y:S02]  /*19ca0*/  IMAD.MOV.U32 R11, RZ, RZ, 0x1f ;  /* 0x0000001fff0b7424 */ /* 0x000fe400078e00ff */
[----:B------:R-:W-:Y:S01]  /*19cb0*/  IMAD.MOV.U32 R15, RZ, RZ, -0x1 ;  /* 0xffffffffff0f7424 */ /* 0x000fe200078e00ff */
[----:B--2---:R-:W-:-:S04]  /*19cc0*/  SHF.R.U32.HI R2, RZ, 0x5, R2 ;  /* 0x00000005ff027819 */ /* 0x004fc80000011602 */
[----:B------:R-:W-:-:S05]  /*19cd0*/  LOP3.LUT R2, R2, 0x3, RZ, 0xc0, !PT ;  /* 0x0000000302027812 */ /* 0x000fca00078ec0ff */
[----:B------:R-:W-:-:S07]  /*19ce0*/  IMAD.MOV.U32 R13, RZ, RZ, R2 ;  /* 0x000000ffff0d7224 */ /* 0x000fce00078e0002 */
[----:B0-----:R-:W-:Y:S05]  /*19cf0*/  WARPSYNC.COLLECTIVE R15, `(.L_x_1260) ;  /* 0x000000000f087348 */ /* 0x001fea0003c00000 */
[----:B------:R1:W2:Y:S02]  /*19d00*/  SHFL.IDX P6, R14, R13, R12, R11 ;  /* 0x0000000c0d0e7389 */ /* 0x0002a400000c000b */
[----:B012---:R-:W-:Y:S01]  /*19d10*/  ENDCOLLECTIVE ;  /* 0x000000000000791b */ /* 0x007fe20003800000 */
.L_x_1260:
[----:B------:R-:W-:Y:S05]  /*19d20*/  BSYNC B0 ;  /* 0x0000000000007941 */ /* 0x000fea0003800000 */
.L_x_1259:
[----:B------:R-:W-:Y:S05]  /*19d30*/  BRA `(.L_x_1261) ;  /* 0xffffffe000d07947 */ /* 0x000fea000383ffff */
.L_x_1168:
[----:B------:R-:W-:Y:S01]  /*19d40*/  BSSY B0, `(.L_x_1262) ;  /* 0x0000006000007945 */ /* 0x000fe20003800000 */
[----:B------:R-:W-:-:S07]  /*19d50*/  IMAD.MOV.U32 R15, RZ, RZ, -0x1 ;  /* 0xffffffffff0f7424 */ /* 0x000fce00078e00ff */
[----:B012---:R-:W-:Y:S05]  /*19d60*/  WARPSYNC.COLLECTIVE R15, `(.L_x_1263) ;  /* 0x000000000f0c7348 */ /* 0x007fea0003c00000 */
[----:B------:R-:W-:Y:S02]  /*19d70*/  ELECT P6, UR62, PT ;  /* 0x00000000003e782f */ /* 0x000fe400038c0000 */
[----:B------:R-:W-:Y:S01]  /*19d80*/  MOV R14, UR62 ;  /* 0x0000003e000e7c02 */ /* 0x000fe20008000f00 */
[----:B012---:R-:W-:Y:S10]  /*19d90*/  ENDCOLLECTIVE ;  /* 0x000000000000791b */ /* 0x007ff40003800000 */
.L_x_1263:
[----:B------:R-:W-:Y:S05]  /*19da0*/  BSYNC B0 ;  /* 0x0000000000007941 */ /* 0x000fea0003800000 */
.L_x_1262:
[----:B------:R-:W-:Y:S05]  /*19db0*/  BRA `(.L_x_1264) ;  /* 0xffffffe000c47947 */ /* 0x000fea000383ffff */
.L_x_1170:
[----:B0-----:R0:W2:Y:S02]  /*19dc0*/  SYNCS.PHASECHK.TRANS64.TRYWAIT P0, [R6+URZ], R5 ;  /* 0x00000005060075a7 */ /* 0x0010a4000800017f */
[----:B--2---:R-:W-:Y:S05]  /*19dd0*/  @!P0 NANOSLEEP.SYNCS 0x989680 ;  /* 0x009896800000895d */ /* 0x004fea0003900000 */
[----:B------:R-:W2:Y:S02]  /*19de0*/  @!P0 SYNCS.PHASECHK.TRANS64 P0, [R6+URZ], R5 ;  /* 0x00000005060085a7 */ /* 0x000ea4000800007f */
[----:B--2---:R-:W-:Y:S05]  /*19df0*/  @!P0 BRA `(.L_x_1170) ;  /* 0xfffffffc00f08947 */ /* 0x004fea000383ffff */
[----:B------:R-:W-:Y:S05]  /*19e00*/  BRA `(.L_x_1265) ;  /* 0xffffffe400007947 */ /* 0x000fea000383ffff */
.L_x_1171:
[----:B--2---:R2:W3:Y:S02]  /*19e10*/  SYNCS.PHASECHK.TRANS64.TRYWAIT P0, [R7+URZ], R2 ;  /* 0x00000002070075a7 */ /* 0x0044e4000800017f */
[----:B---3--:R-:W-:Y:S05]  /*19e20*/  @!P0 NANOSLEEP.SYNCS 0x989680 ;  /* 0x009896800000895d */ /* 0x008fea0003900000 */
[----:B------:R-:W3:Y:S02]  /*19e30*/  @!P0 SYNCS.PHASECHK.TRANS64 P0, [R7+URZ], R2 ;  /* 0x00000002070085a7 */ /* 0x000ee4000800007f */
[----:B---3--:R-:W-:Y:S05]  /*19e40*/  @!P0 BRA `(.L_x_1171) ;  /* 0xfffffffc00f08947 */ /* 0x008fea000383ffff */
[----:B------:R-:W-:Y:S05]  /*19e50*/  BRA `(.L_x_1266) ;  /* 0xffffffe000f47947 */ /* 0x000fea000383ffff */
.L_x_1173:
[----:B---3--:R3:W4:Y:S02]  /*19e60*/  SYNCS.PHASECHK.TRANS64.TRYWAIT P0, [R4+URZ], R5 ;  /* 0x00000005040075a7 */ /* 0x008724000800017f */
[----:B----4-:R-:W-:Y:S05]  /*19e70*/  @!P0 NANOSLEEP.SYNCS 0x989680 ;  /* 0x009896800000895d */ /* 0x010fea0003900000 */
[----:B------:R-:W4:Y:S02]  /*19e80*/  @!P0 SYNCS.PHASECHK.TRANS64 P0, [R4+URZ], R5 ;  /* 0x00000005040085a7 */ /* 0x000f24000800007f */
[----:B----4-:R-:W-:Y:S05]  /*19e90*/  @!P0 BRA `(.L_x_1173) ;  /* 0xfffffffc00f08947 */ /* 0x010fea000383ffff */
[----:B------:R-:W-:Y:S05]  /*19ea0*/  BRA `(.L_x_1267) ;  /* 0xffffffe000fc7947 */ /* 0x000fea000383ffff */
.L_x_1268:
        /* <DEDUP_REMOVED lines=13> */
.L_x_4554:


//--------------------- .text._ZN7cutlass13device_kernelIN5flash11enable_sm90INS1_16FlashAttnFwdSm90INS1_25CollectiveMainloopFwdSm90ILi2EN4cute5tupleIJNS5_1CILi1EEES8_S8_EEENS6_IJNS7_ILi64EEESA_SA_EEELi512ENS_10bfloat16_tEfNS_4arch4Sm90ELb0ELb1ELb1ELb0ELb0ELb0ELb0ELb0ELb0ELb0ELb0ELb0EEENS1_21CollectiveEpilogueFwdINS6_IJSA_NS7_ILi512EEESA_EEES9_SC_SE_Li256ELb0ELb0ELb0ELb0EEENS1_30DynamicPersistentTileSchedulerILi256ELi32ELb0ELb0ELb1EEEEEEEEEvNT_6ParamsE --------------------------
	.section	.text._ZN7cutlass13device_kernelIN5flash11enable_sm90INS1_16FlashAttnFwdSm90INS1_25CollectiveMainloopFwdSm90ILi2EN4cute5tupleIJNS5_1CILi1EEES8_S8_EEENS6_IJNS7_ILi64EEESA_SA_EEELi512ENS_10bfloat16_tEfNS_4arch4Sm90ELb0ELb1ELb1ELb0ELb0ELb0ELb0ELb0ELb0ELb0ELb0ELb0EEENS1_21CollectiveEpilogueFwdINS6_IJSA_NS7_ILi512EEESA_EEES9_SC_SE_Li256ELb0ELb0ELb0ELb0EEENS1_30DynamicPersistentTileSchedulerILi256ELi32ELb0ELb0ELb1EEEEEEEEEvNT_6ParamsE,"ax",@progbits
	.align	128
.text._ZN7cutlass13device_kernelIN5flash11enable_sm90INS1_16FlashAttnFwdSm90INS1_25CollectiveMainloopFwdSm90ILi2EN4cute5tupleIJNS5_1CILi1EEES8_S8_EEENS6_IJNS7_ILi64EEESA_SA_EEELi512ENS_10bfloat16_tEfNS_4arch4Sm90ELb0ELb1ELb1ELb0ELb0ELb0ELb0ELb0ELb0ELb0ELb0ELb0EEENS1_21CollectiveEpilogueFwdINS6_IJSA_NS7_ILi512EEESA_EEES9_SC_SE_Li256ELb0ELb0ELb0ELb0EEENS1_30DynamicPersistentTileSchedulerILi256ELi32ELb0ELb0ELb1EEEEEEEEEvNT_6ParamsE:
        .type           _ZN7cutlass13device_kernelIN5flash11enable_sm90INS1_16FlashAttnFwdSm90INS1_25CollectiveMainloopFwdSm90ILi2EN4cute5tupleIJNS5_1CILi1EEES8_S8_EEENS6_IJNS7_ILi64EEESA_SA_EEELi512ENS_10bfloat16_tEfNS_4arch4Sm90ELb0ELb1ELb1ELb0ELb0ELb0ELb0ELb0ELb0ELb0ELb0ELb0EEENS1_21CollectiveEpilogueFwdINS6_IJSA_NS7_ILi512EEESA_EEES9_SC_SE_Li256ELb0ELb0ELb0ELb0EEENS1_30DynamicPersistentTileSchedulerILi256ELi32ELb0ELb0ELb1EEEEEEEEEvNT_6ParamsE,@function
        .size           _ZN7cutlass13device_kernelIN5flash11enable_sm90INS1_16FlashAttnFwdSm90INS1_25CollectiveMainloopFwdSm90ILi2EN4cute5tupleIJNS5_1CILi1EEES8_S8_EEENS6_IJNS7_ILi64EEESA_SA_EEELi512ENS_10bfloat16_tEfNS_4arch4Sm90ELb0ELb1ELb1ELb0ELb0ELb0ELb0ELb0ELb0ELb0ELb0ELb0EEENS1_21CollectiveEpilogueFwdINS6_IJSA_NS7_ILi512EEESA_EEES9_SC_SE_Li256ELb0ELb0ELb0ELb0EEENS1_30DynamicPersistentTileSchedulerILi256ELi32ELb0ELb0ELb1EEEEEEEEEvNT_6ParamsE,(.L_x_4555 - _ZN7cutlass13device_kernelIN5flash11enable_sm90INS1_16FlashAttnFwdSm90INS1_25CollectiveMainloopFwdSm90ILi2EN4cute5tupleIJNS5_1CILi1EEES8_S8_EEENS6_IJNS7_ILi64EEESA_SA_EEELi512ENS_10bfloat16_tEfNS_4arch4Sm90ELb0ELb1ELb1ELb0ELb0ELb0ELb0ELb0ELb0ELb0ELb0ELb0EEENS1_21CollectiveEpilogueFwdINS6_IJSA_NS7_ILi512EEESA_EEES9_SC_SE_Li256ELb0ELb0ELb0ELb0EEENS1_30DynamicPersistentTileSchedulerILi256ELi32ELb0ELb0ELb1EEEEEEEEEvNT_6ParamsE)
        .other          _ZN7cutlass13device_kernelIN5flash11enable_sm90INS1_16FlashAttnFwdSm90INS1_25CollectiveMainloopFwdSm90ILi2EN4cute5tupleIJNS5_1CILi1EEES8_S8_EEENS6_IJNS7_ILi64EEESA_SA_EEELi512ENS_10bfloat16_tEfNS_4arch4Sm90ELb0ELb1ELb1ELb0ELb0ELb0ELb0ELb0ELb0ELb0ELb0ELb0EEENS1_21CollectiveEpilogueFwdINS6_IJSA_NS7_ILi512EEESA_EEES9_SC_SE_Li256ELb0ELb0ELb0ELb0EEENS1_30DynamicPersistentTileSchedulerILi256ELi32ELb0ELb0ELb1EEEEEEEEEvNT_6ParamsE,@"STO_CUDA_ENTRY STV_DEFAULT"
_ZN7cutlass13device_kernelIN5flash11enable_sm90INS1_16FlashAttnFwdSm90INS1_25CollectiveMainloopFwdSm90ILi2EN4cute5tupleIJNS5_1CILi1EEES8_S8_EEENS6_IJNS7_ILi64EEESA_SA_EEELi512ENS_10bfloat16_tEfNS_4arch4Sm90ELb0ELb1ELb1ELb0ELb0ELb0ELb0ELb0ELb0ELb0ELb0ELb0EEENS1_21CollectiveEpilogueFwdINS6_IJSA_NS7_ILi512EEESA_EEES9_SC_SE_Li256ELb0ELb0ELb0ELb0EEENS1_30DynamicPersistentTileSchedulerILi256ELi32ELb0ELb0ELb1EEEEEEEEEvNT_6ParamsE:
[----:B------:R-:W1:Y:S01]  /*0000*/  LDC R1, c[0x0][0x28] ;  /* 0x00000a00ff017b82 */ /* 0x000e620000000800 */
[----:B------:R-:W2:Y:S01]  /*0010*/  S2R R19, SR_TID.X ;  /* 0x0000000000137919 */ /* 0x000ea20000002100 */
[----:B------:R-:W-:Y:S01]  /*0020*/  ELECT P0, URZ, PT ;  /* 0x00000000003f782f */ /* 0x000fe20003800000 */
[----:B------:R-:W-:Y:S01]  /*0030*/  BSSY B0, `(.L_x_1269) ;  /* 0x0000014000007945 */ /* 0x000fe20003800000 */
[----:B--2---:R-:W-:-:S05]  /*0040*/  SHF.R.U32.HI R0, RZ, 0x5, R19 ;  /* 0x00000005ff007819 */ /* 0x004fca0000011613 */
[----:B------:R-:W2:Y:S02]  /*0050*/  SHFL.IDX PT, R2, R0, RZ, 0x1f ;  /* 0x00001fff00027589 */ /* 0x000ea400000e0000 */
[----:B--2---:R-:W-:Y:S02]  /*0060*/  ISETP.EQ.AND P0, PT, R2, RZ, P0 ;  /* 0x000000ff0200720c */ /* 0x004fe40000702270 */
[----:B------:R-:W-:-:S11]  /*0070*/  SHF.R.U32.HI R2, RZ, 0x7, R19 ;  /* 0x00000007ff027819 */ /* 0x000fd60000011613 */
[----:B-1----:R-:W-:Y:S05]  /*0080*/  @!P0 BRA `(.L_x_1270) ;  /* 0x0000000000388947 */ /* 0x002fea0003800000 */
        /* <DEDUP_REMOVED lines=14> */
.L_x_1270:
[----:B------:R-:W-:Y:S05]  /*0170*/  BSYNC B0 ;  /* 0x0000000000007941 */ /* 0x000fea0003800000 */
.L_x_1269:
        /* <DEDUP_REMOVED lines=33> */
.L_x_1271:
        /* <DEDUP_REMOVED lines=22> */
.L_x_1272:
        /* <DEDUP_REMOVED lines=18> */
.L_x_1273:
        /* <DEDUP_REMOVED lines=22> */
.L_x_1274:
        /* <DEDUP_REMOVED lines=22> */
.L_x_1275:
[----:B------:R-:W-:Y:S01]  /*08d0*/  PLOP3.LUT P0, PT, PT, PT, UP0, 0x80, 0x0 ;  /* 0x000000000000781c */ /* 0x000fe20003f0f008 */
[----:B------:R-:W-:Y:S01]  /*08e0*/  UMOV UR36, 0x1 ;  /* 0x0000000100247882 */ /* 0x000fe20000000000 */
[----:B------:R-:W-:Y:S01]  /*08f0*/  NOP ;  /* 0x0000000000007918 */ /* 0x000fe20000000000 */
[----:B------:R-:W-:Y:S01]  /*0900*/  USEL UR36, UR36, 0x2, !UP0 ;  /* 0x0000000224247887 */ /* 0x000fe2000c000000 */
[----:B------:R-:W-:Y:S01]  /*0910*/  ULDC.64 UR50, c[0x0][0x208] ;  /* 0x0000820000327ab9 */ /* 0x000fe20000000a00 */
[----:B-123--:R-:W-:Y:S08]  /*0920*/  BAR.SYNC.DEFER_BLOCKING 0x0 ;  /* 0x0000000000007b1d */ /* 0x00eff00000010000 */
[----:B------:R-:W-:Y:S05]  /*0930*/  @!P0 BRA `(.L_x_1276) ;  /* 0x000000e8000c8947 */ /* 0x000fea0003800000 */
.L_x_1277:
[----:B------:R-:W-:-:S08]  /*0940*/  NOP ;  /* 0x0000000000007918 */ /* 0x000fd00000000000 */
[----:B------:R-:W1:Y:S02]  /*0950*/  USETMAXREG.TRY_ALLOC.CTAPOOL UP0, 0xf0 ;  /* 0x000000f0000079c8 */ /* 0x000e640008000600 */
[----:B-1----:R-:W-:-:S13]  /*0960*/  PLOP3.LUT P0, PT, PT, PT, UP0, 0x80, 0x0 ;  /* 0x000000000000781c */ /* 0x002fda0003f0f008 */
[----:B------:R-:W-:Y:S05]  /*0970*/  @!P0 BRA `(.L_x_1277) ;  /* 0xfffffffc00f08947 */ /* 0x000fea000383ffff */
[----:B------:R-:W-:Y:S01]  /*0980*/  LOP3.LUT R0, R19, 0xffffff80, RZ, 0xc0, !PT ;  /* 0xffffff8013007812 */ /* 0x000fe200078ec0ff */
[----:B------:R-:W1:Y:S08]  /*0990*/  S2UR UR4, SR_CTAID.X ;  /* 0x00000000000479c3 */ /* 0x000e700000002500 */
[----:B------:R-:W-:Y:S06]  /*09a0*/  BAR.ARV 0x4, 0x120 ;  /* 0x0104800000007b1d */ /* 0x000fec0000002000 */
[----:B------:R-:W-:-:S02]  /*09b0*/  ISETP.NE.AND P0, PT, R0, 0x80, PT ;  /* 0x000000800000780c */ /* 0x000fc40003f05270 */
[----:B------:R-:W1:Y:S11]  /*09c0*/  LDC R0, c[0x0][0xda8] ;  /* 0x00036a00ff007b82 */ /* 0x000e760000000800 */
        /* <DEDUP_REMOVED lines=17> */
[--C-:B------:R-:W-:Y:S02]  /*0ae0*/  SHF.R.S32.HI R189, RZ, 0x5, R4.reuse ;  /* 0x00000005ffbd7819 */ /* 0x100fe40000011404 */
[----:B------:R-:W-:Y:S02]  /*0af0*/  SHF.R.S32.HI R6, RZ, 0x1f, R4 ;  /* 0x0000001fff067819 */ /* 0x000fe40000011404 */
[----:B------:R-:W-:Y:S02]  /*0b00*/  LOP3.LUT R4, R2, 0xfffffff0, RZ, 0xc0, !PT ;  /* 0xfffffff002047812 */ /* 0x000fe400078ec0ff */
[----:B------:R-:W-:Y:S02]  /*0b10*/  LEA.HI R3, R0, R191, RZ, 0x7 ;  /* 0x000000bf00037211 */ /* 0x000fe400078f38ff */
[----:B------:R-:W-:Y:S02]  /*0b20*/  IADD3 R5, R191, -R4, RZ ;  /* 0x80000004bf057210 */ /* 0x000fe40007ffe0ff */
[----:B------:R-:W-:-:S02]  /*0b30*/  LOP3.LUT R8, R3, 0xffffff80, RZ, 0xc0, !PT ;  /* 0xffffff8003087812 */ /* 0x000fc400078ec0ff */
[----:B------:R-:W-:Y:S01]  /*0b40*/  SHF.R.S32.HI R10, RZ, 0x1f, R5 ;  /* 0x0000001fff0a7819 */ /* 0x000fe20000011405 */
[----:B-1----:R-:W-:Y:S01]  /*0b50*/  ULEA UR48, UR5, UR48, 0x18 ;  /* 0x0000003005307291 */ /* 0x002fe2000f8ec03f */
[----:B------:R-:W-:Y:S01]  /*0b60*/  SHF.R.S32.HI R7, RZ, 0x4, R2 ;  /* 0x00000004ff077819 */ /* 0x000fe20000011402 */
[----:B------:R-:W-:Y:S01]  /*0b70*/  IMAD.IADD R8, R191, 0x1, -R8 ;  /* 0x00000001bf087824 */ /* 0x000fe200078e0a08 */
[----:B------:R-:W-:Y:S02]  /*0b80*/  LEA.HI R12, R10, R5, RZ, 0x3 ;  /* 0x000000050a0c7211 */ /* 0x000fe400078f18ff */
[----:B------:R-:W-:Y:S02]  /*0b90*/  LEA.HI R2, R2, R7, RZ, 0x1 ;  /* 0x0000000702027211 */ /* 0x000fe400078f08ff */
[----:B------:R-:W-:Y:S02]  /*0ba0*/  LEA.HI R6, R6, R189, RZ, 0x2 ;  /* 0x000000bd06067211 */ /* 0x000fe400078f10ff */
[----:B------:R-:W-:-:S02]  /*0bb0*/  SHF.R.S32.HI R9, RZ, 0x1f, R8 ;  /* 0x0000001fff097819 */ /* 0x000fc40000011408 */
[C---:B------:R-:W-:Y:S01]  /*0bc0*/  LOP3.LUT R14, R12.reuse, 0xfffffff8, RZ, 0xc0, !PT ;  /* 0xfffffff80c0e7812 */ /* 0x040fe200078ec0ff */
[----:B------:R-:W-:Y:S01]  /*0bd0*/  IMAD.SHL.U32 R12, R12, 0x40, RZ ;  /* 0x000000400c0c7824 */ /* 0x000fe200078e00ff */
[----:B------:R-:W-:Y:S02]  /*0be0*/  SHF.R.S32.HI R188, RZ, 0x7, R3 ;  /* 0x00000007ffbc7819 */ /* 0x000fe40000011403 */
[----:B------:R-:W-:Y:S01]  /*0bf0*/  LOP3.LUT R2, R2, 0x1ffffffe, RZ, 0xc0, !PT ;  /* 0x1ffffffe02027812 */ /* 0x000fe200078ec0ff */
[----:B------:R-:W-:Y:S01]  /*0c00*/  IMAD.IADD R14, R5, 0x1, -R14 ;  /* 0x00000001050e7824 */ /* 0x000fe200078e0a0e */
[----:B------:R-:W-:Y:S01]  /*0c10*/  LOP3.LUT R6, R6, 0x3ffffc, RZ, 0xc0, !PT ;  /* 0x003ffffc06067812 */ /* 0x000fe200078ec0ff */
[----:B------:R-:W-:Y:S01]  /*0c20*/  IMAD R13, R188, 0x100, R5 ;  /* 0x00000100bc0d7824 */ /* 0x000fe200078e0205 */
[----:B------:R-:W-:Y:S02]  /*0c30*/  LEA.HI R4, R9, R8, RZ, 0x2 ;  /* 0x0000000809047211 */ /* 0x000fe400078f10ff */
[----:B------:R-:W-:Y:S01]  /*0c40*/  IADD3 R2, R7, -R2, RZ ;  /* 0x8000000207027210 */ /* 0x000fe20007ffe0ff */
[----:B------:R-:W-:Y:S01]  /*0c50*/  IMAD.IADD R6, R189, 0x1, -R6 ;  /* 0x00000001bd067824 */ /* 0x000fe200078e0a06 */
[----:B------:R-:W-:-:S02]  /*0c60*/  LOP3.LUT R5, R4, 0x7ffffffc, RZ, 0xc0, !PT ;  /* 0x7ffffffc04057812 */ /* 0x000fc400078ec0ff */
[--C-:B------:R-:W-:Y:S01]  /*0c70*/  SHF.R.S32.HI R10, RZ, 0x2, R4.reuse ;  /* 0x00000002ff0a7819 */ /* 0x100fe20000011404 */
[----:B------:R-:W-:Y:S01]  /*0c80*/  IMAD R13, R6, 0x10, R13 ;  /* 0x00000010060d7824 */ /* 0x000fe200078e020d */
[----:B------:R-:W-:Y:S02]  /*0c90*/  SHF.R.S32.HI R11, RZ, 0x1f, R4 ;  /* 0x0000001fff0b7819 */ /* 0x000fe40000011404 */
[----:B------:R-:W-:Y:S02]  /*0ca0*/  SHF.L.U32 R4, R14, 0x6, RZ ;  /* 0x000000060e047819 */ /* 0x000fe400000006ff */
[----:B------:R-:W-:Y:S01]  /*0cb0*/  LEA.HI R9, R9, R8, RZ, 0x5 ;  /* 0x0000000809097211 */ /* 0x000fe200078f28ff */
[----:B------:R-:W-:Y:S01]  /*0cc0*/  IMAD.IADD R8, R8, 0x1, -R5 ;  /* 0x0000000108087824 */ /* 0x000fe200078e0a05 */
[----:B------:R-:W-:Y:S02]  /*0cd0*/  SHF.L.U32 R2, R2, 0x3, RZ ;  /* 0x0000000302027819 */ /* 0x000fe400000006ff */
[----:B------:R-:W-:-:S02]  /*0ce0*/  LOP3.LUT R5, R4, 0x1c0, RZ, 0xc0, !PT ;  /* 0x000001c004057812 */ /* 0x000fc400078ec0ff */
[----:B------:R-:W-:Y:S01]  /*0cf0*/  LOP3.LUT R12, R12, 0x7ffffe00, RZ, 0xc0, !PT ;  /* 0x7ffffe000c0c7812 */ /* 0x000fe200078ec0ff */
[--C-:B------:R-:W-:Y:S01]  /*0d00*/  IMAD.U32 R190, R13, 0x40, R2.reuse ;  /* 0x000000400dbe7824 */ /* 0x100fe200078e0002 */
[----:B------:R-:W-:Y:S02]  /*0d10*/  LOP3.LUT R2, R5, 0x8, R2, 0xf8, !PT ;  /* 0x0000000805027812 */ /* 0x000fe400078ef802 */
[----:B------:R-:W-:Y:S01]  /*0d20*/  SHF.R.U32.HI R5, RZ, 0x3, R5 ;  /* 0x00000003ff057819 */ /* 0x000fe20000011605 */
[----:B------:R-:W-:Y:S01]  /*0d30*/  IMAD R12, R189, 0x400, R12 ;  /* 0x00000400bd0c7824 */ /* 0x000fe200078e020c */
[----:B------:R-:W-:Y:S02]  /*0d40*/  R2P PR, R14, 0x6 ;  /* 0x000000060e007804 */ /* 0x000fe40000000000 */
[----:B------:R-:W-:Y:S02]  /*0d50*/  LOP3.LUT R5, R2, R5, RZ, 0x3c, !PT ;  /* 0x0000000502057212 */ /* 0x000fe400078e3cff */
[----:B------:R-:W-:-:S02]  /*0d60*/  LEA.HI R11, R11, R10, RZ, 0x3 ;  /* 0x0000000a0b0b7211 */ /* 0x000fc400078f18ff */
[----:B------:R-:W-:Y:S01]  /*0d70*/  LEA.HI R0, R0, R191, RZ, 0x3 ;  /* 0x000000bf00007211 */ /* 0x000fe200078f18ff */
[----:B------:R-:W-:Y:S01]  /*0d80*/  IMAD.IADD R5, R12, 0x1, R5 ;  /* 0x000000010c057824 */ /* 0x000fe200078e0205 */
[----:B------:R-:W-:Y:S02]  /*0d90*/  LEA.HI R3, R3, R188, RZ, 0x1 ;  /* 0x000000bc03037211 */ /* 0x000fe400078f08ff */
[----:B------:R-:W-:Y:S02]  /*0da0*/  LOP3.LUT R11, R11, 0xfffffff8, RZ, 0xc0, !PT ;  /* 0xfffffff80b0b7812 */ /* 0x000fe400078ec0ff */
[----:B------:R-:W-:Y:S02]  /*0db0*/  LEA R18, R5, UR48, 0x1 ;  /* 0x0000003005127c11 */ /* 0x000fe4000f8e08ff */
[----:B------:R-:W-:Y:S01]  /*0dc0*/  LOP3.LUT R2, R0, 0x1ffffff8, RZ, 0xc0, !PT ;  /* 0x1ffffff800027812 */ /* 0x000fe200078ec0ff */
[----:B------:R-:W-:Y:S01]  /*0dd0*/  IMAD.IADD R16, R10, 0x1, -R11 ;  /* 0x000000010a107824 */ /* 0x000fe200078e0a0b */
[----:B------:R-:W-:Y:S01]  /*0de0*/  LOP3.LUT R3, R3, 0xfffffe, RZ, 0xc0, !PT ;  /* 0x00fffffe03037812 */ /* 0x000fe200078ec0ff */
[C---:B------:R-:W-:Y:S01]  /*0df0*/  VIADD R23, R18.reuse, 0x26800 ;  /* 0x0002680012177836 */ /* 0x040fe20000000000 */
[----:B------:R-:W-:Y:S01]  /*0e00*/  IADD3 R19, R18, 0x26820, RZ ;  /* 0x0002682012137810 */ /* 0x000fe20007ffe0ff */
[----:B------:R-:W-:Y:S01]  /*0e10*/  IMAD.IADD R2, R191, 0x1, -R2 ;  /* 0x00000001bf027824 */ /* 0x000fe200078e0a02 */
[----:B------:R-:W-:Y:S01]  /*0e20*/  SEL R22, R22, 0xffffffc0, !P2 ;  /* 0xffffffc016167807 */ /* 0x000fe20005000000 */
[----:B------:R-:W-:Y:S01]  /*0e30*/  IMAD.IADD R3, R188, 0x1, -R3 ;  /* 0x00000001bc037824 */ /* 0x000fe200078e0a03 */
[----:B------:R-:W-:Y:S01]  /*0e40*/  @P1 IADD3 R19, R23, -0x20, RZ ;  /* 0xffffffe017131810 */ /* 0x000fe20007ffe0ff */
[----:B------:R-:W-:Y:S01]  /*0e50*/  IMAD.SHL.U32 R184, R2, 0x8, RZ ;  /* 0x0000000802b87824 */ /* 0x000fe200078e00ff */
[----:B------:R-:W-:Y:S01]  /*0e60*/  SHF.R.S32.HI R9, RZ, 0x5, R9 ;  /* 0x00000005ff097819 */ /* 0x000fe20000011409 */
[----:B------:R-:W-:Y:S01]  /*0e70*/  IMAD.SHL.U32 R17, R3, 0x100, RZ ;  /* 0x0000010003117824 */ /* 0x000fe200078e00ff */
[----:B------:R-:W-:Y:S01]  /*0e80*/  IADD3 R23, R23, R22, RZ ;  /* 0x0000001617177210 */ /* 0x000fe20007ffe0ff */
[----:B------:R-:W-:Y:S01]  /*0e90*/  IMAD.SHL.U32 R2, R8, 0x2, RZ ;  /* 0x0000000208027824 */ /* 0x000fe200078e00ff */
[----:B------:R-:W-:Y:S01]  /*0ea0*/  LEA R16, R9, R16, 0x4 ;  /* 0x0000001009107211 */ /* 0x000fe200078e20ff */
[----:B------:R-:W-:Y:S01]  /*0eb0*/  IMAD.IADD R22, R22, 0x1, R19 ;  /* 0x0000000116167824 */ /* 0x000fe200078e0213 */
[----:B------:R-:W-:-:S07]  /*0ec0*/  SHF.R.S32.HI R186, RZ, 0x3, R0 ;  /* 0x00000003ffba7819 */ /* 0x000fce0000011400 */
.L_x_1382:
[----:B------:R-:W-:Y:S01]  /*0ed0*/  ULDC UR5, c[0x0][0xdd0] ;  /* 0x0003740000057ab9 */ /* 0x000fe20000000800 */
[----:B-1----:R-:W1:Y:S01]  /*0ee0*/  LDC R0, c[0x0][0xde8] ;  /* 0x00037a00ff007b82 */ /* 0x002e620000000800 */
[----:B------:R-:W-:Y:S01]  /*0ef0*/  UISETP.NE.AND UP0, UPT, UR5, 0x1, UPT ;  /* 0x000000010500788c */ /* 0x000fe2000bf05270 */
[----:B------:R-:W-:-:S10]  /*0f00*/  UMOV UR8, UR4 ;  /* 0x0000000400087c82 */ /* 0x000fd40008000000 */
[----:B------:R-:W-:Y:S01]  /*0f10*/  @UP0 ULDC UR6, c[0x0][0xdd4] ;  /* 0x0003750000060ab9 */ /* 0x000fe20000000800 */
[----:B------:R-:W-:Y:S01]  /*0f20*/  @UP0 ULDC UR9, c[0x0][0xdd8] ;  /* 0x0003760000090ab9 */ /* 0x000fe20000000800 */
[----:B------:R-:W-:-:S04]  /*0f30*/  UIMAD.WIDE.U32 UR6, UR4, UR6, URZ ;  /* 0x00000006040672a5 */ /* 0x000fc8000f8e003f */
[----:B------:R-:W-:-:S04]  /*0f40*/  @UP0 USHF.R.U32.HI UR8, URZ, UR9, UR7 ;  /* 0x000000093f080299 */ /* 0x000fc80008011607 */
[----:B------:R-:W-:Y:S02]  /*0f50*/  UIADD3 UR6, -UR8, URZ, URZ ;  /* 0x0000003f08067290 */ /* 0x000fe4000fffe13f */
[----:B-1----:R-:W-:Y:S02]  /*0f60*/  ISETP.LE.AND P0, PT, R0, UR8, PT ;  /* 0x0000000800007c0c */ /* 0x002fe4000bf03270 */
[----:B------:R-:W-:-:S11]  /*0f70*/  UIMAD UR7, UR5, UR6, UR4 ;  /* 0x00000006050772a4 */ /* 0x000fd6000f8e0204 */
[----:B--2---:R-:W-:Y:S05]  /*0f80*/  @!P0 BRA `(.L_x_1278) ;  /* 0x0000000000208947 */ /* 0x004fea0003800000 */
[----:B------:R-:W-:Y:S01]  /*0f90*/  ULDC UR6, c[0x0][0xddc] ;  /* 0x0003770000067ab9 */ /* 0x000fe20000000800 */
[----:B------:R-:W-:Y:S01]  /*0fa0*/  UMOV UR40, UR7 ;  /* 0x0000000700287c82 */ /* 0x000fe20008000000 */
[----:B------:R-:W-:-:S11]  /*0fb0*/  UISETP.NE.AND UP0, UPT, UR6, 0x1, UPT ;  /* 0x000000010600788c */ /* 0x000fd6000bf05270 */
[----:B------:R-:W-:Y:S02]  /*0fc0*/  @UP0 ULDC.64 UR10, c[0x0][0xde0] ;  /* 0x00037800000a0ab9 */ /* 0x000fe40000000a00 */
[----:B------:R-:W-:-:S04]  /*0fd0*/  UIMAD.WIDE.U32 UR4, UR7, UR10, URZ ;  /* 0x0000000a070472a5 */ /* 0x000fc8000f8e003f */
[----:B------:R-:W-:-:S04]  /*0fe0*/  @UP0 USHF.R.U32.HI UR40, URZ, UR11, UR5 ;  /* 0x0000000b3f280299 */ /* 0x000fc80008011605 */
[----:B------:R-:W-:Y:S01]  /*0ff0*/  UIMAD UR4, UR40, UR6, URZ ;  /* 0x00000006280472a4 */ /* 0x000fe2000f8e023f */
[----:B------:R-:W-:Y:S11]  /*1000*/  BRA `(.L_x_1279) ;  /* 0x00000000001c7947 */ /* 0x000ff60003800000 */
.L_x_1278:
[----:B------:R-:W-:Y:S01]  /*1010*/  ULDC UR6, c[0x0][0xdc4] ;  /* 0x0003710000067ab9 */ /* 0x000fe20000000800 */
[----:B------:R-:W-:Y:S01]  /*1020*/  UMOV UR40, UR7 ;  /* 0x0000000700287c82 */ /* 0x000fe20008000000 */
[----:B------:R-:W-:-:S11]  /*1030*/  UISETP.NE.AND UP0, UPT, UR6, 0x1, UPT ;  /* 0x000000010600788c */ /* 0x000fd6000bf05270 */
[----:B------:R-:W-:Y:S02]  /*1040*/  @UP0 ULDC.64 UR10, c[0x0][0xdc8] ;  /* 0x00037200000a0ab9 */ /* 0x000fe40000000a00 */
[----:B------:R-:W-:-:S04]  /*1050*/  UIMAD.WIDE.U32 UR4, UR7, UR10, URZ ;  /* 0x0000000a070472a5 */ /* 0x000fc8000f8e003f */
[----:B------:R-:W-:-:S04]  /*1060*/  @UP0 USHF.R.U32.HI UR40, URZ, UR11, UR5 ;  /* 0x0000000b3f280299 */ /* 0x000fc80008011605 */
[----:B------:R-:W-:-:S12]  /*1070*/  UIMAD UR4, UR40, UR6, URZ ;  /* 0x00000006280472a4 */ /* 0x000fd8000f8e023f */
.L_x_1279:
[----:B------:R-:W-:Y:S01]  /*1080*/  ULDC UR43, c[0x0][0xdb8] ;  /* 0x00036e00002b7ab9 */ /* 0x000fe20000000800 */
[----:B------:R-:W-:Y:S01]  /*1090*/  ULDC.64 UR10, c[0x0][0x3f8] ;  /* 0x0000fe00000a7ab9 */ /* 0x000fe20000000a00 */
[----:B------:R-:W-:Y:S02]  /*10a0*/  ULOP3.LUT UR5, URZ, UR40, URZ, 0x33, !UPT ;  /* 0x000000283f057292 */ /* 0x000fe4000f8e333f */
[----:B------:R-:W-:Y:S02]  /*10b0*/  UISETP.NE.AND UP1, UPT, UR43, 0x1, UPT ;  /* 0x000000012b00788c */ /* 0x000fe4000bf25270 */
[----:B------:R-:W-:Y:S01]  /*10c0*/  UISETP.NE.U32.AND UP0, UPT, UR10, URZ, UPT ;  /* 0x0000003f0a00728c */ /* 0x000fe2000bf05070 */
[----:B------:R-:W-:Y:S01]  /*10d0*/  ULDC UR6, c[0x0][0xdac] ;  /* 0x00036b0000067ab9 */ /* 0x000fe20000000800 */
[----:B------:R-:W-:Y:S02]  /*10e0*/  UIADD3 UR4, UR7, -UR4, URZ ;  /* 0x8000000407047290 */ /* 0x000fe4000fffe03f */
[----:B------:R-:W-:-:S02]  /*10f0*/  UIADD3 UR5, UR5, UR6, URZ ;  /* 0x0000000605057290 */ /* 0x000fc4000fffe03f */
[----:B------:R-:W-:Y:S01]  /*1100*/  UISETP.NE.AND.EX UP0, UPT, UR11, URZ, UPT, UP0 ;  /* 0x0000003f0b00728c */ /* 0x000fe2000bf05300 */
[----:B------:R-:W-:Y:S01]  /*1110*/  ULDC UR12, c[0x0][0xdc4] ;  /* 0x00037100000c7ab9 */ /* 0x000fe20000000800 */
[----:B------:R-:W-:Y:S01]  /*1120*/  ULDC UR49, c[0x0][0x404] ;  /* 0x0001010000317ab9 */ /* 0x000fe20000000800 */
[----:B------:R-:W-:Y:S02]  /*1130*/  UISETP.NE.AND UP2, UPT, UR46, 0x1, UPT ;  /* 0x000000012e00788c */ /* 0x000fe4000bf45270 */
[----:B------:R-:W-:Y:S01]  /*1140*/  USHF.L.U32 UR42, UR5, 0x6, URZ ;  /* 0x00000006052a7899 */ /* 0x000fe2000800063f */
[----:B------:R-:W-:Y:S01]  /*1150*/  ULDC UR10, c[0x0][0x288] ;  /* 0x0000a200000a7ab9 */ /* 0x000fe20000000800 */
[----:B------:R-:W-:Y:S02]  /*1160*/  UIMAD UR12, UR8, UR12, UR4 ;  /* 0x0000000c080c72a4 */ /* 0x000fe4000f8e0204 */
[----:B------:R-:W-:Y:S01]  /*1170*/  PLOP3.LUT P0, PT, PT, PT, UP2, 0x80, 0x0 ;  /* 0x000000000000781c */ /* 0x000fe20003f0f028 */
[----:B------:R-:W-:Y:S01]  /*1180*/  USEL UR49, UR49, 0x1, UP0 ;  /* 0x0000000131317887 */ /* 0x000fe20008000000 */
[----:B------:R-:W-:Y:S01]  /*1190*/  ULDC UR9, c[0x0][0x2e0] ;  /* 0x0000b80000097ab9 */ /* 0x000fe20000000800 */
[----:B------:R-:W-:Y:S01]  /*11a0*/  @UP1 ULDC UR4, c[0x0][0xdbc] ;  /* 0x00036f0000041ab9 */ /* 0x000fe20000000800 */
[----:B------:R-:W-:-:S02]  /*11b0*/  UIADD3 UR54, UR42, 0x40, -UR10 ;  /* 0x000000402a367890 */ /* 0x000fc4000fffe80a */
[----:B------:R-:W-:Y:S02]  /*11c0*/  UIMAD.WIDE.U32 UR4, UR12, UR4, URZ ;  /* 0x000000040c0472a5 */ /* 0x000fe4000f8e003f */
[----:B------:R-:W-:Y:S02]  /*11d0*/  UIMAD UR6, UR49, UR9, 0x3f ;  /* 0x0000003f310674a4 */ /* 0x000fe4000f8e0209 */
[----:B------:R-:W-:Y:S01]  /*11e0*/  UIMAD UR54, UR49, UR9, UR54 ;  /* 0x00000009313672a4 */ /* 0x000fe2000f8e0236 */
[----:B------:R-:W-:Y:S01]  /*11f0*/  @UP1 ULDC UR13, c[0x0][0xdc0] ;  /* 0x00037000000d1ab9 */ /* 0x000fe20000000800 */
[----:B------:R-:W-:Y:S01]  /*1200*/  UMOV UR44, UR12 ;  /* 0x0000000c002c7c82 */ /* 0x000fe20008000000 */
[----:B------:R-:W-:Y:S01]  /*1210*/  ULDC UR11, c[0x0][0x9e0] ;  /* 0x00027800000b7ab9 */ /* 0x000fe20000000800 */
[----:B------:R-:W-:Y:S02]  /*1220*/  USHF.R.S32.HI UR7, URZ, 0x1f, UR6 ;  /* 0x0000001f3f077899 */ /* 0x000fe40008011406 */
[----:B------:R-:W-:-:S02]  /*1230*/  @UP1 USHF.R.U32.HI UR44, URZ, UR13, UR5 ;  /* 0x0000000d3f2c1299 */ /* 0x000fc40008011605 */
[----:B------:R-:W-:Y:S02]  /*1240*/  UIADD3 UR8, UR54, UR11, URZ ;  /* 0x0000000b36087290 */ /* 0x000fe4000fffe03f */
[----:B------:R-:W-:Y:S02]  /*1250*/  ULEA.HI UR7, UR7, UR6, URZ, 0x6 ;  /* 0x0000000607077291 */ /* 0x000fe4000f8f303f */
[----:B------:R-:W-:Y:S02]  /*1260*/  UIADD3 UR4, -UR44, URZ, URZ ;  /* 0x0000003f2c047290 */ /* 0x000fe4000fffe13f */
[----:B------:R-:W-:Y:S01]  /*1270*/  USHF.R.S32.HI UR7, URZ, 0x6, UR7 ;  /* 0x000000063f077899 */ /* 0x000fe20008011407 */
[----:B------:R-:W-:Y:S01]  /*1280*/  IMAD.U32 R0, RZ, RZ, UR8 ;  /* 0x00000008ff007e24 */ /* 0x000fe2000f8e00ff */
[----:B------:R-:W-:Y:S01]  /*1290*/  UIMAD UR43, UR43, UR4, UR12 ;  /* 0x000000042b2b72a4 */ /* 0x000fe2000f8e020c */
[----:B------:R-:W-:Y:S11]  /*12a0*/  @!P0 BRA `(.L_x_1280) ;  /* 0x0000001c00f88947 */ /* 0x000ff60003800000 */
[----:B------:R-:W1:Y:S02]  /*12b0*/  LDC R8, c[0x0][0x9e4] ;  /* 0x00027900ff087b82 */ /* 0x000e640000000800 */
[----:B-1----:R-:W-:-:S13]  /*12c0*/  ISETP.GE.AND P1, PT, R8, 0x1, PT ;  /* 0x000000010800780c */ /* 0x002fda0003f26270 */
[----:B------:R-:W-:Y:S05]  /*12d0*/  @!P1 BRA `(.L_x_1281) ;  /* 0x0000000000449947 */ /* 0x000fea0003800000 */
[----:B------:R-:W-:Y:S01]  /*12e0*/  ISETP.LT.AND P0, PT, RZ, UR54, PT ;  /* 0x00000036ff007c0c */ /* 0x000fe2000bf01270 */
[----:B------:R-:W-:-:S06]  /*12f0*/  UIADD3 UR4, UR54, -0x1, URZ ;  /* 0xffffffff36047890 */ /* 0x000fcc000fffe03f */
[----:B------:R-:W-:-:S06]  /*1300*/  MOV R3, UR4 ;  /* 0x0000000400037c02 */ /* 0x000fcc0008000f00 */
[----:B------:R-:W-:Y:S05]  /*1310*/  @P0 BRA `(.L_x_1282) ;  /* 0x00000000001c0947 */ /* 0x000fea0003800000 */
[----:B------:R-:W-:Y:S01]  /*1320*/  ISETP.NE.AND P0, PT, R8, 0x1, PT ;  /* 0x000000010800780c */ /* 0x000fe20003f05270 */
[----:B------:R-:W-:-:S12]  /*1330*/  IMAD R3, RZ, RZ, -UR54 ;  /* 0x80000036ff037e24 */ /* 0x000fd8000f8e02ff */
[----:B------:R-:W1:Y:S02]  /*1340*/  @P0 LDC.64 R4, c[0x0][0x9e8] ;  /* 0x00027a00ff040b82 */ /* 0x000e640000000a00 */
[----:B-1----:R-:W-:-:S05]  /*1350*/  @P0 IMAD.HI.U32 R4, R3, R4, RZ ;  /* 0x0000000403040227 */ /* 0x002fca00078e00ff */
[----:B------:R-:W-:-:S04]  /*1360*/  @P0 SHF.R.U32.HI R3, RZ, R5, R4 ;  /* 0x00000005ff030219 */ /* 0x000fc80000011604 */
[----:B------:R-:W-:Y:S01]  /*1370*/  LOP3.LUT R3, RZ, R3, RZ, 0x33, !PT ;  /* 0x00000003ff037212 */ /* 0x000fe200078e33ff */
[----:B------:R-:W-:Y:S06]  /*1380*/  BRA `(.L_x_1283) ;  /* 0x0000000000107947 */ /* 0x000fec0003800000 */
.L_x_1282:
[----:B------:R-:W-:-:S13]  /*1390*/  ISETP.NE.AND P0, PT, R8, 0x1, PT ;  /* 0x000000010800780c */ /* 0x000fda0003f05270 */
[----:B------:R-:W1:Y:S02]  /*13a0*/  @P0 LDC.64 R4, c[0x0][0x9e8] ;  /* 0x00027a00ff040b82 */ /* 0x000e640000000a00 */
[----:B-1----:R-:W-:-:S05]  /*13b0*/  @P0 IMAD.HI.U32 R4, R3, R4, RZ ;  /* 0x0000000403040227 */ /* 0x002fca00078e00ff */
[----:B------:R-:W-:-:S07]  /*13c0*/  @P0 SHF.R.U32.HI R3, RZ, R5, R4 ;  /* 0x00000005ff030219 */ /* 0x000fce0000011604 */
.L_x_1283:
[----:B------:R-:W-:-:S05]  /*13d0*/  IMAD R3, R3, R8, R8 ;  /* 0x0000000803037224 */ /* 0x000fca00078e0208 */
[----:B------:R-:W-:-:S07]  /*13e0*/  VIMNMX R0, R0, R3, PT ;  /* 0x0000000300007248 */ /* 0x000fce0003fe0100 */
.L_x_1281:
[----:B------:R-:W-:Y:S01]  /*13f0*/  VIADD R0, R0, 0x3f ;  /* 0x0000003f00007836 */ /* 0x000fe20000000000 */
[----:B------:R-:W-:Y:S01]  /*1400*/  UIADD3 UR4, UR42, -UR10, URZ ;  /* 0x8000000a2a047290 */ /* 0x000fe2000fffe03f */
[----:B------:R-:W-:-:S03]  /*1410*/  ULDC UR5, c[0x0][0x9dc] ;  /* 0x0002770000057ab9 */ /* 0x000fc60000000800 */
[----:B------:R-:W-:Y:S01]  /*1420*/  SHF.R.S32.HI R3, RZ, 0x1f, R0 ;  /* 0x0000001fff037819 */ /* 0x000fe20000011400 */
[----:B------:R-:W-:-:S03]  /*1430*/  UIMAD UR4, UR49, UR9, UR4 ;  /* 0x00000009310472a4 */ /* 0x000fc6000f8e0204 */
[----:B------:R-:W-:Y:S01]  /*1440*/  LEA.HI R3, R3, R0, RZ, 0x6 ;  /* 0x0000000003037211 */ /* 0x000fe200078f30ff */
[----:B------:R-:W-:-:S03]  /*1450*/  UIADD3 UR5, UR4, -UR5, URZ ;  /* 0x8000000504057290 */ /* 0x000fc6000fffe03f */
[----:B------:R-:W-:-:S03]  /*1460*/  SHF.R.S32.HI R3, RZ, 0x6, R3 ;  /* 0x00000006ff037819 */ /* 0x000fc60000011403 */
[----:B------:R-:W-:Y:S02]  /*1470*/  MOV R0, UR5 ;  /* 0x0000000500007c02 */ /* 0x000fe40008000f00 */
[----:B------:R-:W-:Y:S01]  /*1480*/  VIMNMX R4, R3, UR7, PT ;  /* 0x0000000703047c48 */ /* 0x000fe2000bfe0100 */
[----:B------:R-:W-:Y:S06]  /*1490*/  @!P1 BRA `(.L_x_1284) ;  /* 0x0000000000409947 */ /* 0x000fec0003800000 */
[----:B------:R-:W-:-:S05]  /*14a0*/  IMAD.U32 R3, RZ, RZ, UR4 ;  /* 0x00000004ff037e24 */ /* 0x000fca000f8e00ff */
[----:B------:R-:W-:-:S13]  /*14b0*/  ISETP.GT.AND P0, PT, R3, -0x1, PT ;  /* 0xffffffff0300780c */ /* 0x000fda0003f04270 */
[----:B------:R-:W-:Y:S05]  /*14c0*/  @P0 BRA `(.L_x_1285) ;  /* 0x00000000001c0947 */ /* 0x000fea0003800000 */
[----:B------:R-:W-:Y:S02]  /*14d0*/  ISETP.NE.AND P0, PT, R8, 0x1, PT ;  /* 0x000000010800780c */ /* 0x000fe40003f05270 */
[----:B------:R-:W-:-:S11]  /*14e0*/  LOP3.LUT R3, RZ, R3, RZ, 0x33, !PT ;  /* 0x00000003ff037212 */ /* 0x000fd600078e33ff */
[----:B------:R-:W1:Y:S02]  /*14f0*/  @P0 LDC.64 R6, c[0x0][0x9e8] ;  /* 0x00027a00ff060b82 */ /* 0x000e640000000a00 */
[----:B-1----:R-:W-:-:S05]  /*1500*/  @P0 IMAD.HI.U32 R6, R3, R6, RZ ;  /* 0x0000000603060227 */ /* 0x002fca00078e00ff */
[----:B------:R-:W-:-:S04]  /*1510*/  @P0 SHF.R.U32.HI R3, RZ, R7, R6 ;  /* 0x00000007ff030219 */ /* 0x000fc80000011606 */
[----:B------:R-:W-:Y:S01]  /*1520*/  LOP3.LUT R3, RZ, R3, RZ, 0x33, !PT ;  /* 0x00000003ff037212 */ /* 0x000fe200078e33ff */
[----:B------:R-:W-:Y:S06]  /*1530*/  BRA `(.L_x_1286) ;  /* 0x0000000000107947 */ /* 0x000fec0003800000 */
.L_x_1285:
[----:B------:R-:W-:-:S13]  /*1540*/  ISETP.NE.AND P0, PT, R8, 0x1, PT ;  /* 0x000000010800780c */ /* 0x000fda0003f05270 */
[----:B------:R-:W1:Y:S02]  /*1550*/  @P0 LDC.64 R6, c[0x0][0x9e8] ;  /* 0x00027a00ff060b82 */ /* 0x000e640000000a00 */
[----:B-1----:R-:W-:-:S05]  /*1560*/  @P0 IMAD.HI.U32 R6, R3, R6, RZ ;  /* 0x0000000603060227 */ /* 0x002fca00078e00ff */
[----:B------:R-:W-:-:S07]  /*1570*/  @P0 SHF.R.U32.HI R3, RZ, R7, R6 ;  /* 0x00000007ff030219 */ /* 0x000fce0000011606 */
.L_x_1286:
[----:B------:R-:W-:-:S05]  /*1580*/  IMAD R3, R3, R8, RZ ;  /* 0x0000000803037224 */ /* 0x000fca00078e02ff */
[----:B------:R-:W-:-:S07]  /*1590*/  VIMNMX R0, R0, R3, !PT ;  /* 0x0000000300007248 */ /* 0x000fce0007fe0100 */
.L_x_1284:
[----:B------:R-:W-:Y:S02]  /*15a0*/  SHF.R.S32.HI R3, RZ, 0x1f, R0 ;  /* 0x0000001fff037819 */ /* 0x000fe40000011400 */
[----:B------:R-:W-:Y:S02]  /*15b0*/  CS2R R28, SRZ ;  /* 0x00000000001c7805 */ /* 0x000fe4000001ff00 */
[----:B------:R-:W-:Y:S02]  /*15c0*/  PLOP3.LUT P0, PT, PT, PT, PT, 0x80, 0x0 ;  /* 0x000000000000781c */ /* 0x000fe40003f0f070 */
[----:B------:R-:W-:Y:S02]  /*15d0*/  CS2R R150, SRZ ;  /* 0x0000000000967805 */ /* 0x000fe4000001ff00 */
[----:B------:R-:W-:Y:S01]  /*15e0*/  LEA.HI R0, R3, R0, RZ, 0x6 ;  /* 0x0000000003007211 */ /* 0x000fe200078f30ff */
[----:B------:R-:W-:Y:S01]  /*15f0*/  IMAD.MOV.U32 R3, RZ, RZ, RZ ;  /* 0x000000ffff037224 */ /* 0x000fe200078e00ff */
[----:B------:R-:W-:-:S02]  /*1600*/  CS2R R148, SRZ ;  /* 0x0000000000947805 */ /* 0x000fc4000001ff00 */
[----:B------:R-:W-:Y:S02]  /*1610*/  CS2R R146, SRZ ;  /* 0x0000000000927805 */ /* 0x000fe4000001ff00 */
[----:B------:R-:W-:Y:S02]  /*1620*/  SHF.R.S32.HI R0, RZ, 0x6, R0 ;  /* 0x00000006ff007819 */ /* 0x000fe40000011400 */
[----:B------:R-:W-:Y:S02]  /*1630*/  CS2R R144, SRZ ;  /* 0x0000000000907805 */ /* 0x000fe4000001ff00 */
[----:B------:R-:W-:Y:S02]  /*1640*/  CS2R R142, SRZ ;  /* 0x00000000008e7805 */ /* 0x000fe4000001ff00 */
[----:B------:R-:W-:Y:S02]  /*1650*/  CS2R R140, SRZ ;  /* 0x00000000008c7805 */ /* 0x000fe4000001ff00 */
[----:B------:R-:W-:-:S02]  /*1660*/  VIMNMX R0, RZ, R0, !PT ;  /* 0x00000000ff007248 */ /* 0x000fc40007fe0100 */
[----:B------:R-:W-:Y:S02]  /*1670*/  CS2R R138, SRZ ;  /* 0x00000000008a7805 */ /* 0x000fe4000001ff00 */
[----:B------:R-:W-:Y:S02]  /*1680*/  CS2R R136, SRZ ;  /* 0x0000000000887805 */ /* 0x000fe4000001ff00 */
[----:B------:R-:W-:Y:S02]  /*1690*/  CS2R R134, SRZ ;  /* 0x0000000000867805 */ /* 0x000fe4000001ff00 */
[----:B------:R-:W-:Y:S02]  /*16a0*/  ISETP.GT.AND P1, PT, R4, R0, PT ;  /* 0x000000000400720c */ /* 0x000fe40003f24270 */
[----:B------:R-:W-:Y:S02]  /*16b0*/  CS2R R132, SRZ ;  /* 0x0000000000847805 */ /* 0x000fe4000001ff00 */
[----:B------:R-:W-:-:S02]  /*16c0*/  CS2R R130, SRZ ;  /* 0x0000000000827805 */ /* 0x000fc4000001ff00 */
[----:B------:R-:W-:Y:S02]  /*16d0*/  CS2R R128, SRZ ;  /* 0x0000000000807805 */ /* 0x000fe4000001ff00 */
[----:B------:R-:W-:Y:S02]  /*16e0*/  CS2R R126, SRZ ;  /* 0x00000000007e7805 */ /* 0x000fe4000001ff00 */
[----:B------:R-:W-:Y:S02]  /*16f0*/  CS2R R124, SRZ ;  /* 0x00000000007c7805 */ /* 0x000fe4000001ff00 */
[----:B------:R-:W-:Y:S02]  /*1700*/  MOV R172, RZ ;  /* 0x000000ff00ac7202 */ /* 0x000fe40000000f00 */
        /* <DEDUP_REMOVED lines=47> */
[----:B------:R-:W-:Y:S01]  /*1a00*/  CS2R R30, SRZ ;  /* 0x00000000001e7805 */ /* 0x000fe2000001ff00 */
[----:B------:R-:W-:Y:S02]  /*1a10*/  IMAD.MOV.U32 R5, RZ, RZ, RZ ;  /* 0x000000ffff057224 */ /* 0x000fe400078e00ff */
[----:B------:R-:W-:Y:S01]  /*1a20*/  IMAD.MOV.U32 R153, RZ, RZ, RZ ;  /* 0x000000ffff997224 */ /* 0x000fe200078e00ff */
[----:B------:R-:W-:Y:S06]  /*1a30*/  @!P1 BRA `(.L_x_1287) ;  /* 0x000000bc00289947 */ /* 0x000fec0003800000 */
        /* <DEDUP_REMOVED lines=14> */
.L_x_1288:
[----:B------:R-:W-:Y:S01]  /*1b20*/  ULEA UR21, UR39, UR48, 0x3 ;  /* 0x0000003027157291 */ /* 0x000fe2000f8e183f */
[----:B------:R-:W-:-:S04]  /*1b30*/  MOV R3, UR38 ;  /* 0x0000002600037c02 */ /* 0x000fc80008000f00 */
[----:B------:R-:W-:-:S04]  /*1b40*/  SHF.L.U32 R3, R3, 0x1f, RZ ;  /* 0x0000001f03037819 */ /* 0x000fc800000006ff */
[----:B------:R-:W1:Y:S02]  /*1b50*/  SYNCS.PHASECHK.TRANS64.TRYWAIT P1, [UR21+0x28c50], R3 ;  /* 0x028c5003ff0075a7 */ /* 0x000e640008020155 */
[----:B-1----:R-:W-:Y:S05]  /*1b60*/  @!P1 BRA `(.L_x_1289) ;  /* 0x0000010800a09947 */ /* 0x002fea0003800000 */
.L_x_1447:
[----:B------:R-:W-:Y:S01]  /*1b70*/  BAR.SYNC.DEFER_BLOCKING 0xe, 0x100 ;  /* 0x0384000000007b1d */ /* 0x000fe20000010000 */
[----:B------:R-:W-:Y:S01]  /*1b80*/  UIADD3 UR4, UR48, 0x26800, URZ ;  /* 0x0002680030047890 */ /* 0x000fe2000fffe03f */
[----:B-1----:R-:W-:Y:S01]  /*1b90*/  IMAD.U32 R3, RZ, RZ, UR21 ;  /* 0x00000015ff037e24 */ /* 0x002fe2000f8e00ff */
[----:B------:R-:W-:Y:S02]  /*1ba0*/  ULEA UR18, UR39, UR20, 0xc ;  /* 0x0000001427127291 */ /* 0x000fe4000f8e603f */
[----:B------:R-:W-:Y:S01]  /*1bb0*/  USHF.R.U32.HI UR4, URZ, 0x4, UR4 ;  /* 0x000000043f047899 */ /* 0x000fe20008011604 */
[----:B------:R-:W-:Y:S01]  /*1bc0*/  UMOV UR19, 0x40000040 ;  /* 0x4000004000137882 */ /* 0x000fe20000000000 */
[----:B------:R-:W-:Y:S02]  /*1bd0*/  UMOV UR17, 0x40000040 ;  /* 0x4000004000117882 */ /* 0x000fe40000000000 */
[----:B------:R-:W-:Y:S01]  /*1be0*/  ULOP3.LUT UR4, UR4, 0x3fff, URZ, 0xc0, !UPT ;  /* 0x00003fff04047892 */ /* 0x000fe2000f8ec03f */
[----:B------:R-:W1:Y:S01]  /*1bf0*/  S2R R5, SR_TID.X ;  /* 0x0000000000057919 */ /* 0x000e620000002100 */
[----:B------:R-:W-:-:S02]  /*1c00*/  UIADD3 UR6, UR18, 0x80, URZ ;  /* 0x0000008012067890 */ /* 0x000fc4000fffe03f */
[----:B------:R-:W-:Y:S01]  /*1c10*/  ULOP3.LUT UR16, UR4, 0x10000, URZ, 0xfc, !UPT ;  /* 0x0001000004107892 */ /* 0x000fe2000f8efc3f */
[----:B------:R-:W-:Y:S01]  /*1c20*/  UMOV UR7, 0x40000040 ;  /* 0x4000004000077882 */ /* 0x000fe20000000000 */
[----:B------:R-:W-:Y:S02]  /*1c30*/  UMOV UR5, 0x40000040 ;  /* 0x4000004000057882 */ /* 0x000fe40000000000 */
[----:B------:R-:W-:Y:S02]  /*1c40*/  UIADD3 UR4, UR16, 0x2, URZ ;  /* 0x0000000210047890 */ /* 0x000fe4000fffe03f */
[----:B------:R-:W-:Y:S02]  /*1c50*/  UIADD3 UR10, UR18, 0x100, URZ ;  /* 0x00000100120a7890 */ /* 0x000fe4000fffe03f */
[----:B------:R-:W-:Y:S01]  /*1c60*/  UIADD3 UR8, UR16, 0x4, URZ ;  /* 0x0000000410087890 */ /* 0x000fe2000fffe03f */
[----:B------:R-:W-:Y:S01]  /*1c70*/  UMOV UR11, 0x40000040 ;  /* 0x40000040000b7882 */ /* 0x000fe20000000000 */
[----:B------:R-:W-:Y:S01]  /*1c80*/  WARPGROUP.ARRIVE ;  /* 0x00000000000079c5 */ /* 0x000fe20000000000 */
[----:B------:R-:W-:Y:S01]  /*1c90*/  UMOV UR9, 0x40000040 ;  /* 0x4000004000097882 */ /* 0x000fe20000000000 */
[----:B------:R-:W-:-:S02]  /*1ca0*/  UIADD3 UR14, UR18, 0x180, URZ ;  /* 0x00000180120e7890 */ /* 0x000fc4000fffe03f */
[----:B------:R-:W-:Y:S02]  /*1cb0*/  UIADD3 UR12, UR16, 0x6, URZ ;  /* 0x00000006100c7890 */ /* 0x000fe4000fffe03f */
[----:B------:R-:W-:Y:S01]  /*1cc0*/  HGMMA.64x256x16.F32.BF16 R24, gdesc[UR16].tnspB, RZ, !UPT, gsb0 ;  /* 0x43e00000101879f0 */ /* 0x000fe2000c0018ff */
[----:B------:R-:W-:Y:S01]  /*1cd0*/  UMOV UR15, 0x40000040 ;  /* 0x40000040000f7882 */ /* 0x000fe20000000000 */
[----:B------:R-:W-:Y:S01]  /*1ce0*/  UMOV UR13, 0x40000040 ;  /* 0x40000040000d7882 */ /* 0x000fe20000000000 */
[----:B-1----:R-:W-:-:S04]  /*1cf0*/  LOP3.LUT R5, R5, 0x7f, RZ, 0xc0, !PT ;  /* 0x0000007f05057812 */ /* 0x002fc800078ec0ff */
        /* <DEDUP_REMOVED lines=17> */
[----:B-1----:R-:W-:-:S04]  /*1e10*/  IADD3 R3, R4, -0x2, RZ ;  /* 0xfffffffe04037810 */ /* 0x002fc80007ffe0ff */
[----:B------:R-:W-:-:S13]  /*1e20*/  ISETP.GE.AND P1, PT, R3, R0, PT ;  /* 0x000000000300720c */ /* 0x000fda0003f26270 */
[----:B------:R-:W-:Y:S05]  /*1e30*/  @!P1 BRA `(.L_x_1290) ;  /* 0x0000000800d49947 */ /* 0x000fea0003800000 */
.L_x_1295:
[----:B------:R-:W-:Y:S01]  /*1e40*/  BAR.SYNC.DEFER_BLOCKING 0xe, 0x100 ;  /* 0x0384000000007b1d */ /* 0x000fe20000010000 */
[----:B------:R-:W-:Y:S01]  /*1e50*/  IMAD.U32 R5, RZ, RZ, UR39 ;  /* 0x00000027ff057e24 */ /* 0x000fe2000f8e00ff */
[----:B------:R-:W-:Y:S01]  /*1e60*/  UIADD3 UR39, UR39, 0x1, URZ ;  /* 0x0000000127277890 */ /* 0x000fe2000fffe03f */
[----:B------:R-:W-:Y:S02]  /*1e70*/  ISETP.GT.AND P3, PT, R3, R0, PT ;  /* 0x000000000300720c */ /* 0x000fe40003f64270 */
[----:B-1----:R-:W-:Y:S01]  /*1e80*/  IMAD R4, R5, 0x40, R16 ;  /* 0x0000004005047824 */ /* 0x002fe200078e0210 */
[----:B------:R-:W-:Y:S01]  /*1e90*/  UISETP.NE.AND UP0, UPT, UR39, 0x2, UPT ;  /* 0x000000022700788c */ /* 0x000fe2000bf05270 */
[----:B------:R-:W-:-:S03]  /*1ea0*/  IADD3 R3, R3, -0x1, RZ ;  /* 0xffffffff03037810 */ /* 0x000fc60007ffe0ff */
[----:B------:R-:W-:Y:S01]  /*1eb0*/  LEA R4, R4, UR48, 0x2 ;  /* 0x0000003004047c11 */ /* 0x000fe2000f8e10ff */
[----:B------:R-:W-:Y:S02]  /*1ec0*/  USEL UR6, URZ, 0x1, UP0 ;  /* 0x000000013f067887 */ /* 0x000fe40008000000 */
        /* <DEDUP_REMOVED lines=134> */
.L_x_1291:
[----:B------:R-:W-:Y:S01]  /*2730*/  ULEA UR21, UR39, UR48, 0x3 ;  /* 0x0000003027157291 */ /* 0x000fe2000f8e183f */
[----:B------:R-:W-:-:S05]  /*2740*/  IMAD.U32 R4, RZ, RZ, UR38 ;  /* 0x00000026ff047e24 */ /* 0x000fca000f8e00ff */
[----:B------:R-:W-:-:S04]  /*2750*/  SHF.L.U32 R4, R4, 0x1f, RZ ;  /* 0x0000001f04047819 */ /* 0x000fc800000006ff */
[----:B------:R1:W2:Y:S01]  /*2760*/  SYNCS.PHASECHK.TRANS64.TRYWAIT P1, [UR21+0x28c50], R4 ;  /* 0x028c5004ff0075a7 */ /* 0x0002a20008020155 */
[----:B------:R-:W-:Y:S05]  /*2770*/  @!P0 BRA `(.L_x_1292) ;  /* 0x0000000000048947 */ /* 0x000fea0003800000 */
[----:B------:R-:W-:Y:S01]  /*2780*/  BPT.TRAP 0x1 ;  /* 0x000000040000795c */ /* 0x000fe20000300000 */
.L_x_1292:
[----:B--2---:R-:W-:Y:S05]  /*2790*/  @P1 BRA `(.L_x_1293) ;  /* 0x0000000000081947 */ /* 0x004fea0003800000 */
[----:B------:R-:W2:Y:S02]  /*27a0*/  SYNCS.PHASECHK.TRANS64.TRYWAIT P1, [UR21+0x28c50], R4 ;  /* 0x028c5004ff0075a7 */ /* 0x000ea40008020155 */
[----:B--2---:R-:W-:Y:S05]  /*27b0*/  @!P1 BRA `(.L_x_1294) ;  /* 0x000000fc00a49947 */ /* 0x004fea0003800000 */
.L_x_1293:
[----:B------:R-:W-:Y:S01]  /*27c0*/  ULEA UR18, UR39, UR20, 0xc ;  /* 0x0000001427127291 */ /* 0x000fe2000f8e603f */
[----:B------:R-:W-:Y:S01]  /*27d0*/  WARPGROUP.ARRIVE ;  /* 0x00000000000079c5 */ /* 0x000fe20000000000 */
[----:B------:R-:W-:Y:S01]  /*27e0*/  UMOV UR19, 0x40000040 ;  /* 0x4000004000137882 */ /* 0x000fe20000000000 */
[----:B------:R-:W-:Y:S01]  /*27f0*/  UMOV UR7, 0x40000040 ;  /* 0x4000004000077882 */ /* 0x000fe20000000000 */
[----:B------:R-:W-:Y:S01]  /*2800*/  UIADD3 UR6, UR18, 0x80, URZ ;  /* 0x0000008012067890 */ /* 0x000fe2000fffe03f */
[----:B-12---:R-:W-:Y:S01]  /*2810*/  IMAD.U32 R4, RZ, RZ, UR21 ;  /* 0x00000015ff047e24 */ /* 0x006fe2000f8e00ff */
[----:B------:R-:W-:Y:S01]  /*2820*/  UIADD3 UR10, UR18, 0x100, URZ ;  /* 0x00000100120a7890 */ /* 0x000fe2000fffe03f */
[----:B------:R-:W-:Y:S02]  /*2830*/  UMOV UR11, 0x40000040 ;  /* 0x40000040000b7882 */ /* 0x000fe40000000000 */
[----:B------:R-:W-:Y:S01]  /*2840*/  HGMMA.64x256x16.F32.BF16 R24, gdesc[UR16].tnspB, R24, gsb0 ;  /* 0x43e00000101879f0 */ /* 0x000fe20008001818 */
[----:B------:R-:W-:Y:S01]  /*2850*/  UIADD3 UR14, UR18, 0x180, URZ ;  /* 0x00000180120e7890 */ /* 0x000fe2000fffe03f */
[----:B------:R-:W-:Y:S01]  /*2860*/  @!P2 IADD3 R4, R4, 0x28c60, RZ ;  /* 0x00028c600404a810 */ /* 0x000fe20007ffe0ff */
[----:B------:R-:W-:-:S03]  /*2870*/  UMOV UR15, 0x40000040 ;  /* 0x40000040000f7882 */ /* 0x000fc60000000000 */
[----:B------:R-:W-:Y:S01]  /*2880*/  @!P2 PRMT R4, RZ, 0x654, R4 ;  /* 0x00000654ff04a816 */ /* 0x000fe20000000004 */
[----:B------:R-:W-:Y:S02]  /*2890*/  WARPGROUP.DEPBAR.LE gsb0, 0x0 ;  /* 0x00008000000079c5 */ /* 0x000fe40000010000 */
[----:B------:R-:W-:-:S15]  /*28a0*/  WARPGROUP.ARRIVE ;  /* 0x00000000000079c5 */ /* 0x000fde0000000000 */
[----:B------:R-:W-:-:S04]  /*28b0*/  NOP ;  /* 0x0000000000007918 */ /* 0x000fc80000000000 */
        /* <DEDUP_REMOVED lines=13> */
.L_x_1290:
[----:B------:R-:W-:Y:S01]  /*2990*/  BAR.SYNC.DEFER_BLOCKING 0xe, 0x100 ;  /* 0x0384000000007b1d */ /* 0x000fe20000010000 */
[----:B------:R-:W-:Y:S01]  /*29a0*/  IMAD.U32 R3, RZ, RZ, UR39 ;  /* 0x00000027ff037e24 */ /* 0x000fe2000f8e00ff */
[----:B------:R-:W-:Y:S01]  /*29b0*/  UIADD3 UR39, UR39, 0x1, URZ ;  /* 0x0000000127277890 */ /* 0x000fe2000fffe03f */
[----:B------:R-:W-:Y:S02]  /*29c0*/  PLOP3.LUT P0, PT, PT, PT, PT, 0x8, 0x0 ;  /* 0x000000000000781c */ /* 0x000fe40003f0e170 */
[----:B------:R-:W-:Y:S01]  /*29d0*/  IMAD R0, R3, 0x40, R16 ;  /* 0x0000004003007824 */ /* 0x000fe200078e0210 */
[----:B------:R-:W-:-:S04]  /*29e0*/  UISETP.NE.AND UP0, UPT, UR39, 0x2, UPT ;  /* 0x000000022700788c */ /* 0x000fc8000bf05270 */
[----:B-1----:R-:W-:Y:S01]  /*29f0*/  LEA R4, R0, UR48, 0x2 ;  /* 0x0000003000047c11 */ /* 0x002fe2000f8e10ff */
        /* <DEDUP_REMOVED lines=133> */
[----:B------:R-:W-:Y:S01]  /*3250*/  MOV R28, RZ ;  /* 0x000000ff001c7202 */ /* 0x000fe20000000f00 */
[----:B------:R-:W-:Y:S01]  /*3260*/  IMAD.MOV.U32 R3, RZ, RZ, RZ ;  /* 0x000000ffff037224 */ /* 0x000fe200078e00ff */
[----:B------:R-:W-:Y:S06]  /*3270*/  BAR.ARV 0xf, 0x100 ;  /* 0x03c4000000007b1d */ /* 0x000fec0000002000 */
[----:B------:R-:W-:Y:S05]  /*3280*/  BRA `(.L_x_1287) ;  /* 0x000000a400147947 */ /* 0x000fea0003800000 */
.L_x_1280:
[----:B------:R-:W-:Y:S02]  /*3290*/  ULDC UR11, c[0x0][0x9e4] ;  /* 0x00027900000b7ab9 */ /* 0x000fe40000000800 */
[----:B------:R-:W-:-:S06]  /*32a0*/  UISETP.GE.AND UP0, UPT, UR11, 0x1, UPT ;  /* 0x000000010b00788c */ /* 0x000fcc000bf06270 */
[----:B------:R-:W-:-:S13]  /*32b0*/  PLOP3.LUT P1, PT, PT, PT, UP0, 0x80, 0x0 ;  /* 0x000000000000781c */ /* 0x000fda0003f2f008 */
[----:B------:R-:W-:Y:S05]  /*32c0*/  @!P1 BRA `(.L_x_1296) ;  /* 0x0000000000409947 */ /* 0x000fea0003800000 */
[----:B------:R-:W-:Y:S01]  /*32d0*/  ISETP.LT.AND P0, PT, RZ, UR54, PT ;  /* 0x00000036ff007c0c */ /* 0x000fe2000bf01270 */
[----:B------:R-:W-:-:S12]  /*32e0*/  UIADD3 UR6, UR54, -0x1, URZ ;  /* 0xffffffff36067890 */ /* 0x000fd8000fffe03f */
[----:B------:R-:W-:Y:S05]  /*32f0*/  @P0 BRA `(.L_x_1297) ;  /* 0x00000000001c0947 */ /* 0x000fea0003800000 */
[----:B------:R-:W-:Y:S02]  /*3300*/  UISETP.NE.AND UP0, UPT, UR11, 0x1, UPT ;  /* 0x000000010b00788c */ /* 0x000fe4000bf05270 */
[----:B------:R-:W-:-:S09]  /*3310*/  UIADD3 UR6, -UR54, URZ, URZ ;  /* 0x0000003f36067290 */ /* 0x000fd2000fffe13f */
[----:B------:R-:W-:Y:S02]  /*3320*/  @UP0 ULDC.64 UR12, c[0x0][0x9e8] ;  /* 0x00027a00000c0ab9 */ /* 0x000fe40000000a00 */
[----:B------:R-:W-:-:S04]  /*3330*/  UIMAD.WIDE.U32 UR4, UR6, UR12, URZ ;  /* 0x0000000c060472a5 */ /* 0x000fc8000f8e003f */
[----:B------:R-:W-:-:S04]  /*3340*/  @UP0 USHF.R.U32.HI UR6, URZ, UR13, UR5 ;  /* 0x0000000d3f060299 */ /* 0x000fc80008011605 */
[----:B------:R-:W-:Y:S01]  /*3350*/  ULOP3.LUT UR6, URZ, UR6, URZ, 0x33, !UPT ;  /* 0x000000063f067292 */ /* 0x000fe2000f8e333f */
[----:B------:R-:W-:Y:S11]  /*3360*/  BRA `(.L_x_1298) ;  /* 0x0000000000107947 */ /* 0x000ff60003800000 */
.L_x_1297:
[----:B------:R-:W-:-:S11]  /*3370*/  UISETP.NE.AND UP0, UPT, UR11, 0x1, UPT ;  /* 0x000000010b00788c */ /* 0x000fd6000bf05270 */
[----:B------:R-:W-:Y:S02]  /*3380*/  @UP0 ULDC.64 UR12, c[0x0][0x9e8] ;  /* 0x00027a00000c0ab9 */ /* 0x000fe40000000a00 */
[----:B------:R-:W-:-:S04]  /*3390*/  UIMAD.WIDE.U32 UR4, UR6, UR12, URZ ;  /* 0x0000000c060472a5 */ /* 0x000fc8000f8e003f */
[----:B------:R-:W-:-:S12]  /*33a0*/  @UP0 USHF.R.U32.HI UR6, URZ, UR13, UR5 ;  /* 0x0000000d3f060299 */ /* 0x000fd80008011605 */
.L_x_1298:
[----:B------:R-:W-:-:S06]  /*33b0*/  UIMAD UR6, UR6, UR11, UR11 ;  /* 0x0000000b060672a4 */ /* 0x000fcc000f8e020b */
[----:B------:R-:W-:-:S07]  /*33c0*/  VIMNMX R0, R0, UR6, PT ;  /* 0x0000000600007c48 */ /* 0x000fce000bfe0100 */
.L_x_1296:
[----:B------:R-:W-:Y:S01]  /*33d0*/  VIADD R0, R0, 0x3f ;  /* 0x0000003f00007836 */ /* 0x000fe20000000000 */
[----:B------:R-:W-:Y:S01]  /*33e0*/  UIADD3 UR10, UR42, -UR10, URZ ;  /* 0x8000000a2a0a7290 */ /* 0x000fe2000fffe03f */
[----:B------:R-:W-:-:S03]  /*33f0*/  ULDC UR8, c[0x0][0x9dc] ;  /* 0x0002770000087ab9 */ /* 0x000fc60000000800 */
[----:B------:R-:W-:Y:S01]  /*3400*/  SHF.R.S32.HI R3, RZ, 0x1f, R0 ;  /* 0x0000001fff037819 */ /* 0x000fe20000011400 */
[----:B------:R-:W-:-:S03]  /*3410*/  UIMAD UR6, UR49, UR9, UR10 ;  /* 0x00000009310672a4 */ /* 0x000fc6000f8e020a */
[----:B------:R-:W-:Y:S01]  /*3420*/  LEA.HI R3, R3, R0, RZ, 0x6 ;  /* 0x0000000003037211 */ /* 0x000fe200078f30ff */
[----:B------:R-:W-:-:S03]  /*3430*/  UIADD3 UR8, UR6, -UR8, URZ ;  /* 0x8000000806087290 */ /* 0x000fc6000fffe03f */
[----:B------:R-:W-:-:S04]  /*3440*/  SHF.R.S32.HI R3, RZ, 0x6, R3 ;  /* 0x00000006ff037819 */ /* 0x000fc80000011403 */
[----:B------:R-:W-:Y:S01]  /*3450*/  VIMNMX R152, R3, UR7, PT ;  /* 0x0000000703987c48 */ /* 0x000fe2000bfe0100 */
[----:B------:R-:W-:Y:S06]  /*3460*/  @!P1 BRA `(.L_x_1299) ;  /* 0x0000000000449947 */ /* 0x000fec0003800000 */
[----:B------:R-:W-:-:S06]  /*3470*/  UISETP.GT.AND UP0, UPT, UR6, -0x1, UPT ;  /* 0xffffffff0600788c */ /* 0x000fcc000bf04270 */
[----:B------:R-:W-:-:S13]  /*3480*/  PLOP3.LUT P0, PT, PT, PT, UP0, 0x80, 0x0 ;  /* 0x000000000000781c */ /* 0x000fda0003f0f008 */
[----:B------:R-:W-:Y:S05]  /*3490*/  @P0 BRA `(.L_x_1300) ;  /* 0x00000000001c0947 */ /* 0x000fea0003800000 */
[----:B------:R-:W-:Y:S02]  /*34a0*/  UISETP.NE.AND UP0, UPT, UR11, 0x1, UPT ;  /* 0x000000010b00788c */ /* 0x000fe4000bf05270 */
[----:B------:R-:W-:-:S09]  /*34b0*/  ULOP3.LUT UR6, URZ, UR6, URZ, 0x33, !UPT ;  /* 0x000000063f067292 */ /* 0x000fd2000f8e333f */
[----:B------:R-:W-:Y:S02]  /*34c0*/  @UP0 ULDC.64 UR12, c[0x0][0x9e8] ;  /* 0x00027a00000c0ab9 */ /* 0x000fe40000000a00 */
[----:B------:R-:W-:-:S04]  /*34d0*/  UIMAD.WIDE.U32 UR4, UR6, UR12, URZ ;  /* 0x0000000c060472a5 */ /* 0x000fc8000f8e003f */
[----:B------:R-:W-:-:S04]  /*34e0*/  @UP0 USHF.R.U32.HI UR6, URZ, UR13, UR5 ;  /* 0x0000000d3f060299 */ /* 0x000fc80008011605 */
[----:B------:R-:W-:Y:S01]  /*34f0*/  ULOP3.LUT UR6, URZ, UR6, URZ, 0x33, !UPT ;  /* 0x000000063f067292 */ /* 0x000fe2000f8e333f */
[----:B------:R-:W-:Y:S11]  /*3500*/  BRA `(.L_x_1301) ;  /* 0x0000000000107947 */ /* 0x000ff60003800000 */
.L_x_1300:
[----:B------:R-:W-:-:S11]  /*3510*/  UISETP.NE.AND UP0, UPT, UR11, 0x1, UPT ;  /* 0x000000010b00788c */ /* 0x000fd6000bf05270 */
[----:B------:R-:W-:Y:S02]  /*3520*/  @UP0 ULDC.64 UR12, c[0x0][0x9e8] ;  /* 0x00027a00000c0ab9 */ /* 0x000fe40000000a00 */
[----:B------:R-:W-:-:S04]  /*3530*/  UIMAD.WIDE.U32 UR4, UR6, UR12, URZ ;  /* 0x0000000c060472a5 */ /* 0x000fc8000f8e003f */
[----:B------:R-:W-:-:S12]  /*3540*/  @UP0 USHF.R.U32.HI UR6, URZ, UR13, UR5 ;  /* 0x0000000d3f060299 */ /* 0x000fd80008011605 */
.L_x_1301:
[----:B------:R-:W-:-:S04]  /*3550*/  UIMAD UR6, UR6, UR11, URZ ;  /* 0x0000000b060672a4 */ /* 0x000fc8000f8e023f */
[----:B------:R-:W-:-:S04]  /*3560*/  UISETP.LT.AND UP0, UPT, UR8, UR6, UPT ;  /* 0x000000060800728c */ /* 0x000fc8000bf01270 */
[----:B------:R-:W-:-:S12]  /*3570*/  USEL UR8, UR8, UR6, !UP0 ;  /* 0x0000000608087287 */ /* 0x000fd8000c000000 */
.L_x_1299:
[----:B------:R-:W-:Y:S01]  /*3580*/  USHF.R.S32.HI UR4, URZ, 0x1f, UR8 ;  /* 0x0000001f3f047899 */ /* 0x000fe20008011408 */
[----:B------:R-:W-:Y:S02]  /*3590*/  PLOP3.LUT P0, PT, PT, PT, PT, 0x80, 0x0 ;  /* 0x000000000000781c */ /* 0x000fe40003f0f070 */
[----:B------:R-:W-:Y:S02]  /*35a0*/  CS2R R28, SRZ ;  /* 0x00000000001c7805 */ /* 0x000fe4000001ff00 */
[----:B------:R-:W-:Y:S01]  /*35b0*/  MOV R3, RZ ;  /* 0x000000ff00037202 */ /* 0x000fe20000000f00 */
[----:B------:R-:W-:Y:S01]  /*35c0*/  ULEA.HI UR4, UR4, UR8, URZ, 0x6 ;  /* 0x0000000804047291 */ /* 0x000fe2000f8f303f */
[----:B------:R-:W-:Y:S02]  /*35d0*/  CS2R R150, SRZ ;  /* 0x0000000000967805 */ /* 0x000fe4000001ff00 */
[----:B------:R-:W-:Y:S02]  /*35e0*/  CS2R R148, SRZ ;  /* 0x0000000000947805 */ /* 0x000fe4000001ff00 */
[----:B------:R-:W-:Y:S01]  /*35f0*/  CS2R R146, SRZ ;  /* 0x0000000000927805 */ /* 0x000fe2000001ff00 */
[----:B------:R-:W-:Y:S01]  /*3600*/  USHF.R.S32.HI UR4, URZ, 0x6, UR4 ;  /* 0x000000063f047899 */ /* 0x000fe20008011404 */
[----:B------:R-:W-:-:S02]  /*3610*/  CS2R R144, SRZ ;  /* 0x0000000000907805 */ /* 0x000fc4000001ff00 */
[----:B------:R-:W-:Y:S02]  /*3620*/  CS2R R142, SRZ ;  /* 0x00000000008e7805 */ /* 0x000fe4000001ff00 */
[----:B------:R-:W-:Y:S01]  /*3630*/  CS2R R140, SRZ ;  /* 0x00000000008c7805 */ /* 0x000fe2000001ff00 */
[----:B------:R-:W-:Y:S01]  /*3640*/  UISETP.LT.AND UP0, UPT, URZ, UR4, UPT ;  /* 0x000000043f00728c */ /* 0x000fe2000bf01270 */
[----:B------:R-:W-:Y:S02]  /*3650*/  CS2R R138, SRZ ;  /* 0x00000000008a7805 */ /* 0x000fe4000001ff00 */
[----:B------:R-:W-:Y:S02]  /*3660*/  CS2R R136, SRZ ;  /* 0x0000000000887805 */ /* 0x000fe4000001ff00 */
[----:B------:R-:W-:Y:S01]  /*3670*/  CS2R R134, SRZ ;  /* 0x0000000000867805 */ /* 0x000fe2000001ff00 */
[----:B------:R-:W-:Y:S01]  /*3680*/  USEL UR41, URZ, UR4, !UP0 ;  /* 0x000000043f297287 */ /* 0x000fe2000c000000 */
[----:B------:R-:W-:-:S02]  /*3690*/  CS2R R132, SRZ ;  /* 0x0000000000847805 */ /* 0x000fc4000001ff00 */
[----:B------:R-:W-:Y:S02]  /*36a0*/  CS2R R130, SRZ ;  /* 0x0000000000827805 */ /* 0x000fe4000001ff00 */
[----:B------:R-:W-:Y:S02]  /*36b0*/  CS2R R128, SRZ ;  /* 0x0000000000807805 */ /* 0x000fe4000001ff00 */
[----:B------:R-:W-:Y:S02]  /*36c0*/  CS2R R126, SRZ ;  /* 0x00000000007e7805 */ /* 0x000fe4000001ff00 */
[----:B------:R-:W-:Y:S02]  /*36d0*/  CS2R R124, SRZ ;  /* 0x00000000007c7805 */ /* 0x000fe4000001ff00 */
[----:B------:R-:W-:Y:S01]  /*36e0*/  ISETP.GT.AND P1, PT, R152, UR41, PT ;  /* 0x0000002998007c0c */ /* 0x000fe2000bf24270 */
[----:B------:R-:W-:Y:S01]  /*36f0*/  IMAD.MOV.U32 R172, RZ, RZ, RZ ;  /* 0x000000ffffac7224 */ /* 0x000fe200078e00ff */
        /* <DEDUP_REMOVED lines=49> */
[----:B------:R-:W-:Y:S01]  /*3a10*/  MOV R153, RZ ;  /* 0x000000ff00997202 */ /* 0x000fe20000000f00 */
[----:B------:R-:W-:Y:S06]  /*3a20*/  @!P1 BRA `(.L_x_1287) ;  /* 0x0000009c002c9947 */ /* 0x000fec0003800000 */
        /* <DEDUP_REMOVED lines=11> */
[----:B------:R-:W-:-:S04]  /*3ae0*/  ULOP3.LUT UR5, UR5, 0x3fff, URZ, 0xc0, !UPT ;  /* 0x00003fff05057892 */ /* 0x000fc8000f8ec03f */
[----:B------:R-:W-:-:S04]  /*3af0*/  ULOP3.LUT UR45, UR5, 0x2000000, URZ, 0xfc, !UPT ;  /* 0x02000000052d7892 */ /* 0x000fc8000f8efc3f */
[----:B------:R-:W-:Y:S08]  /*3b00*/  @!P0 BRA `(.L_x_1302) ;  /* 0x0000000000408947 */ /* 0x000ff00003800000 */
[----:B------:R-:W-:Y:S01]  /*3b10*/  MOV R0, 0x0 ;  /* 0x0000000000007802 */ /* 0x000fe20000000f00 */
[----:B------:R-:W-:Y:S01]  /*3b20*/  ULDC.64 UR4, c[0x4][0x88] ;  /* 0x0100220000047ab9 */ /* 0x000fe20000000a00 */
[----:B------:R-:W-:Y:S01]  /*3b30*/  ULDC.64 UR6, c[0x4][0x28] ;  /* 0x01000a0000067ab9 */ /* 0x000fe20000000a00 */
[----:B------:R-:W-:Y:S01]  /*3b40*/  IMAD.U32 R4, RZ, RZ, UR4 ;  /* 0x00000004ff047e24 */ /* 0x000fe2000f8e00ff */
[----:B------:R1:W2:Y:S01]  /*3b50*/  LDC.64 R14, c[0x4][R0] ;  /* 0x01000000000e7b82 */ /* 0x0002a20000000a00 */
[----:B------:R-:W-:Y:S01]  /*3b60*/  IMAD.U32 R5, RZ, RZ, UR5 ;  /* 0x00000005ff057e24 */ /* 0x000fe2000f8e00ff */
[----:B------:R-:W-:Y:S01]  /*3b70*/  ULDC.64 UR4, c[0x4][0x90] ;  /* 0x0100240000047ab9 */ /* 0x000fe20000000a00 */
[----:B------:R-:W-:Y:S01]  /*3b80*/  IMAD.U32 R10, RZ, RZ, UR6 ;  /* 0x00000006ff0a7e24 */ /* 0x000fe2000f8e00ff */
[----:B------:R-:W-:Y:S01]  /*3b90*/  MOV R6, UR4 ;  /* 0x0000000400067c02 */ /* 0x000fe20008000f00 */
[----:B------:R-:W-:Y:S01]  /*3ba0*/  IMAD.U32 R7, RZ, RZ, UR5 ;  /* 0x00000005ff077e24 */ /* 0x000fe2000f8e00ff */
[----:B------:R-:W-:Y:S01]  /*3bb0*/  MOV R11, UR7 ;  /* 0x00000007000b7c02 */ /* 0x000fe20008000f00 */
[----:B------:R-:W-:Y:S01]  /*3bc0*/  IMAD.MOV.U32 R8, RZ, RZ, 0x70 ;  /* 0x00000070ff087424 */ /* 0x000fe200078e00ff */
[----:B------:R-:W-:Y:S01]  /*3bd0*/  MOV R13, RZ ;  /* 0x000000ff000d7202 */ /* 0x000fe20000000f00 */
[----:B-1----:R-:W-:-:S07]  /*3be0*/  IMAD.MOV.U32 R12, RZ, RZ, 0x1 ;  /* 0x00000001ff0c7424 */ /* 0x002fce00078e00ff */
[----:B------:R-:W-:-:S07]  /*3bf0*/  LEPC R20, `(.L_x_1302) ;  /* 0x000000001014794e */ /* 0x000fce0000000000 */
[----:B--2---:R-:W-:Y:S05]  /*3c00*/  CALL.ABS.NOINC R14 ;  /* 0x000000000e007343 */ /* 0x004fea0003c00000 */
.L_x_1302:
[----:B------:R-:W-:Y:S01]  /*3c10*/  ULEA.HI UR4, UR37, UR37, URZ, 0x1 ;  /* 0x0000002525047291 */ /* 0x000fe2000f8f083f */
[----:B------:R-:W-:-:S03]  /*3c20*/  IMAD.U32 R3, RZ, RZ, UR47 ;  /* 0x0000002fff037e24 */ /* 0x000fc6000f8e00ff */
[----:B------:R-:W-:Y:S02]  /*3c30*/  ULOP3.LUT UR4, UR4, 0xfffffffe, URZ, 0xc0, !UPT ;  /* 0xfffffffe04047892 */ /* 0x000fe4000f8ec03f */
[----:B------:R-:W-:Y:S02]  /*3c40*/  ISETP.NE.AND P0, PT, R3, 0x3, PT ;  /* 0x000000030300780c */ /* 0x000fe40003f05270 */
[----:B------:R-:W-:-:S06]  /*3c50*/  UIADD3 UR4, UR37, -UR4, URZ ;  /* 0x8000000425047290 */ /* 0x000fcc000fffe03f */
[----:B------:R-:W-:-:S05]  /*3c60*/  IMAD.U32 R0, RZ, RZ, UR4 ;  /* 0x00000004ff007e24 */ /* 0x000fca000f8e00ff */
[----:B------:R-:W-:-:S04]  /*3c70*/  SHF.L.U32 R0, R0, 0x1f, RZ ;  /* 0x0000001f00007819 */ /* 0x000fc800000006ff */
[----:B------:R-:W1:Y:S02]  /*3c80*/  SYNCS.PHASECHK.TRANS64.TRYWAIT P1, [UR48+0x28c00], R0 ;  /* 0x028c0000ff0075a7 */ /* 0x000e640008020170 */
[----:B-1----:R-:W-:Y:S05]  /*3c90*/  @!P1 BRA `(.L_x_1303) ;  /* 0x000000e800849947 */ /* 0x002fea0003800000 */
.L_x_1448:
[----:B------:R-:W-:Y:S05]  /*3ca0*/  @!P0 BRA `(.L_x_1304) ;  /* 0x0000000000048947 */ /* 0x000fea0003800000 */
[----:B------:R-:W-:Y:S01]  /*3cb0*/  BPT.TRAP 0x1 ;  /* 0x000000040000795c */ /* 0x000fe20000300000 */
.L_x_1304:
[----:B------:R-:W-:Y:S01]  /*3cc0*/  IMAD.U32 R13, RZ, RZ, UR38 ;  /* 0x00000026ff0d7e24 */ /* 0x000fe2000f8e00ff */
[----:B------:R-:W-:-:S04]  /*3cd0*/  MOV R6, UR39 ;  /* 0x0000002700067c02 */ /* 0x000fc80008000f00 */
[----:B------:R-:W-:Y:S02]  /*3ce0*/  LEA R6, R6, UR48, 0x3 ;  /* 0x0000003006067c11 */ /* 0x000fe4000f8e18ff */
[----:B------:R-:W-:-:S04]  /*3cf0*/  SHF.L.U32 R13, R13, 0x1f, RZ ;  /* 0x0000001f0d0d7819 */ /* 0x000fc800000006ff */
[----:B------:R2:W3:Y:S01]  /*3d00*/  SYNCS.PHASECHK.TRANS64.TRYWAIT P1, [R6+URZ+0x28c30], R13 ;  /* 0x028c300d060075a7 */ /* 0x0004e2000802017f */
[----:B------:R-:W-:Y:S05]  /*3d10*/  @!P0 BRA `(.L_x_1305) ;  /* 0x0000000000048947 */ /* 0x000fea0003800000 */
[----:B------:R-:W-:Y:S01]  /*3d20*/  BPT.TRAP 0x1 ;  /* 0x000000040000795c */ /* 0x000fe20000300000 */
.L_x_1305:
[----:B---3--:R-:W-:Y:S05]  /*3d30*/  @P1 BRA `(.L_x_1306) ;  /* 0x0000000000081947 */ /* 0x008fea0003800000 */
[----:B------:R-:W3:Y:S02]  /*3d40*/  SYNCS.PHASECHK.TRANS64.TRYWAIT P1, [R6+URZ+0x28c30], R13 ;  /* 0x028c300d060075a7 */ /* 0x000ee4000802017f */
[----:B---3--:R-:W-:Y:S05]  /*3d50*/  @!P1 BRA `(.L_x_1307) ;  /* 0x000000e8006c9947 */ /* 0x008fea0003800000 */
.L_x_1306:
[----:B-1----:R-:W1:Y:S01]  /*3d60*/  S2R R3, SR_TID.X ;  /* 0x0000000000037919 */ /* 0x002e620000002100 */
[----:B------:R-:W-:-:S04]  /*3d70*/  UIADD3 UR4, UR48, 0x22400, URZ ;  /* 0x0002240030047890 */ /* 0x000fc8000fffe03f */
[----:B------:R-:W-:-:S04]  /*3d80*/  USHF.R.U32.HI UR4, URZ, 0x4, UR4 ;  /* 0x000000043f047899 */ /* 0x000fc80008011604 */
[----:B------:R-:W-:-:S06]  /*3d90*/  ULOP3.LUT UR4, UR4, 0x3fff, URZ, 0xc0, !UPT ;  /* 0x00003fff04047892 */ /* 0x000fcc000f8ec03f */
[----:B------:R-:W-:Y:S01]  /*3da0*/  IMAD.U32 R0, RZ, RZ, UR4 ;  /* 0x00000004ff007e24 */ /* 0x000fe2000f8e00ff */
        /* <DEDUP_REMOVED lines=10> */
[----:B------:R-:W1:Y:S01]  /*3e50*/  LDC R9, c[0x0][0x2e0] ;  /* 0x0000b800ff097b82 */ /* 0x000e620000000800 */
[----:B------:R-:W-:Y:S01]  /*3e60*/  UMOV UR7, 0x40000040 ;  /* 0x4000004000077882 */ /* 0x000fe20000000000 */
[----:B------:R-:W-:Y:S01]  /*3e70*/  UMOV UR5, 0x40000040 ;  /* 0x4000004000057882 */ /* 0x000fe20000000000 */
[----:B------:R-:W-:Y:S01]  /*3e80*/  ULOP3.LUT UR4, UR4, 0x3fff, URZ, 0xc0, !UPT ;  /* 0x00003fff04047892 */ /* 0x000fe2000f8ec03f */
[----:B------:R-:W-:Y:S01]  /*3e90*/  IMAD.MOV.U32 R5, RZ, RZ, -0x40 ;  /* 0xffffffc0ff057424 */ /* 0x000fe200078e00ff */
[----:B------:R-:W-:Y:S01]  /*3ea0*/  UMOV UR11, 0x40000040 ;  /* 0x40000040000b7882 */ /* 0x000fe20000000000 */
[----:B------:R-:W-:Y:S01]  /*3eb0*/  UMOV UR9, 0x40000040 ;  /* 0x4000004000097882 */ /* 0x000fe20000000000 */
[----:B------:R-:W-:Y:S01]  /*3ec0*/  ULEA UR18, UR39, UR18, 0x9 ;  /* 0x0000001227127291 */ /* 0x000fe2000f8e483f */
[----:B------:R-:W4:Y:S01]  /*3ed0*/  LDC.64 R10, c[0x0][0x9e0] ;  /* 0x00027800ff0a7b82 */ /* 0x000f220000000a00 */
[----:B------:R-:W-:Y:S01]  /*3ee0*/  ULOP3.LUT UR16, UR4, 0x10000, URZ, 0xfc, !UPT ;  /* 0x0001000004107892 */ /* 0x000fe2000f8efc3f */
[----:B------:R-:W-:Y:S01]  /*3ef0*/  IMAD R4, R152, R5, 0x41 ;  /* 0x0000004198047424 */ /* 0x000fe200078e0205 */
[----:B------:R-:W-:Y:S01]  /*3f00*/  UIADD3 UR6, UR18, 0x2, URZ ;  /* 0x0000000212067890 */ /* 0x000fe2000fffe03f */
[----:B------:R-:W-:Y:S01]  /*3f10*/  @!P1 IADD3 R3, R6, 0x28c40, RZ ;  /* 0x00028c4006039810 */ /* 0x000fe20007ffe0ff */
[----:B------:R-:W-:-:S02]  /*3f20*/  UIADD3 UR4, UR16, 0x2, URZ ;  /* 0x0000000210047890 */ /* 0x000fc4000fffe03f */
[----:B------:R-:W-:Y:S01]  /*3f30*/  UIADD3 UR10, UR18, 0x4, URZ ;  /* 0x00000004120a7890 */ /* 0x000fe2000fffe03f */
[----:B------:R-:W5:Y:S01]  /*3f40*/  LDC R12, c[0x0][0x288] ;  /* 0x0000a200ff0c7b82 */ /* 0x000f620000000800 */
[----:B------:R-:W-:Y:S02]  /*3f50*/  UIADD3 UR8, UR16, 0x4, URZ ;  /* 0x0000000410087890 */ /* 0x000fe4000fffe03f */
[----:B------:R-:W-:Y:S01]  /*3f60*/  HGMMA.64x64x16.F32.BF16 R24, gdesc[UR16], RZ, !UPT, gsb0 ;  /* 0x00e00000101879f0 */ /* 0x000fe2000c0018ff */
[----:B------:R-:W-:Y:S01]  /*3f70*/  UIADD3 UR14, UR18, 0x6, URZ ;  /* 0x00000006120e7890 */ /* 0x000fe2000fffe03f */
[----:B------:R-:W-:Y:S01]  /*3f80*/  @!P1 PRMT R3, RZ, 0x654, R3 ;  /* 0x00000654ff039816 */ /* 0x000fe20000000003 */
[----:B------:R-:W-:Y:S01]  /*3f90*/  UIADD3 UR12, UR16, 0x6, URZ ;  /* 0x00000006100c7890 */ /* 0x000fe2000fffe03f */
[----:B------:R-:W-:Y:S01]  /*3fa0*/  UMOV UR15, 0x40000040 ;  /* 0x40000040000f7882 */ /* 0x000fe20000000000 */
[----:B------:R-:W-:Y:S01]  /*3fb0*/  UMOV UR13, 0x40000040 ;  /* 0x40000040000d7882 */ /* 0x000fe20000000000 */
[----:B-1----:R-:W-:Y:S01]  /*3fc0*/  IMAD R5, R9, UR49, R4 ;  /* 0x0000003109057c24 */ /* 0x002fe2000f8e0204 */
[----:B----4-:R-:W-:-:S04]  /*3fd0*/  ISETP.GE.AND P2, PT, R11, 0x1, PT ;  /* 0x000000010b00780c */ /* 0x010fc80003f46270 */
[----:B-----5:R-:W-:Y:S01]  /*3fe0*/  IADD3 R7, R5, -R12, -R2 ;  /* 0x8000000c05077210 */ /* 0x020fe20007ffe802 */
[----:B------:R-:W-:Y:S01]  /*3ff0*/  VIADD R5, R16, UR42 ;  /* 0x0000002a10057c36 */ /* 0x000fe20008000000 */
[----:B------:R-:W-:Y:S02]  /*4000*/  WARPGROUP.DEPBAR.LE gsb0, 0x0 ;  /* 0x00008000000079c5 */ /* 0x000fe40000010000 */
[----:B------:R-:W-:-:S06]  /*4010*/  WARPGROUP.ARRIVE ;  /* 0x00000000000079c5 */ /* 0x000fcc0000000000 */
[----:B------:R-:W-:Y:S01]  /*4020*/  HGMMA.64x64x16.F32.BF16 R24, gdesc[UR4], R24, gsb0 ;  /* 0x00e00000041879f0 */ /* 0x000fe20008001818 */
[----:B------:R-:W-:Y:S02]  /*4030*/  ULDC.64 UR6, c[0x0][0x9d8] ;  /* 0x0002760000067ab9 */ /* 0x000fe40000000a00 */
[----:B------:R-:W-:-:S06]  /*4040*/  ULOP3.LUT UR20, URZ, UR7, URZ, 0x33, !UPT ;  /* 0x000000073f147292 */ /* 0x000fcc000f8e333f */
[----:B------:R-:W-:Y:S01]  /*4050*/  VIADD R58, R7, UR20 ;  /* 0x00000014073a7c36 */ /* 0x000fe20008000000 */
        /* <DEDUP_REMOVED lines=37> */
[----:B------:R4:W-:Y:S01]  /*42b0*/  @!P1 SYNCS.ARRIVE.TRANS64.RED.A1T0 RZ, [R3+URZ], RZ ;  /* 0x000000ff03ff99a7 */ /* 0x0009e2000810043f */
[----:B------:R-:W-:Y:S01]  /*42c0*/  FMUL.FTZ R46, R46, UR6 ;  /* 0x000000062e2e7c20 */ /* 0x000fe20008410000 */
[----:B------:R-:W-:Y:S01]  /*42d0*/  FMUL.FTZ R31, R31, UR6 ;  /* 0x000000061f1f7c20 */ /* 0x000fe20008410000 */
[----:B------:R-:W-:Y:S01]  /*42e0*/  FMUL.FTZ R47, R47, UR6 ;  /* 0x000000062f2f7c20 */ /* 0x000fe20008410000 */
[----:B------:R5:W1:Y:S08]  /*42f0*/  MUFU.TANH R26, R38 ;  /* 0x00000026001a7308 */ /* 0x000a700000002400 */
[----:B------:R-:W1:Y:S01]  /*4300*/  MUFU.TANH R24, R24 ;  /* 0x0000001800187308 */ /* 0x000e620000002400 */
[----:B-----5:R-:W-:-:S05]  /*4310*/  LEA R38, R152, 0xffffffc0, 0x6 ;  /* 0xffffffc098267811 */ /* 0x020fca00078e30ff */
[----:B----4-:R-:W-:Y:S02]  /*4320*/  IMAD R3, R9, UR49, -R38 ;  /* 0x0000003109037c24 */ /* 0x010fe4000f8e0a26 */
[----:B------:R-:W4:Y:S08]  /*4330*/  MUFU.TANH R25, R25 ;  /* 0x0000001900197308 */ /* 0x000f300000002400 */
[----:B------:R-:W1:Y:S08]  /*4340*/  MUFU.TANH R28, R28 ;  /* 0x0000001c001c7308 */ /* 0x000e700000002400 */
        /* <DEDUP_REMOVED lines=23> */
[----:B------:R5:W1:Y:S08]  /*44c0*/  MUFU.TANH R27, R39 ;  /* 0x00000027001b7308 */ /* 0x000a700000002400 */
[----:B------:R2:W1:Y:S01]  /*44d0*/  MUFU.TANH R30, R46 ;  /* 0x0000002e001e7308 */ /* 0x0004620000002400 */
[----:B-----5:R-:W-:-:S07]  /*44e0*/  IMAD.IADD R39, R7, 0x1, R10 ;  /* 0x0000000107277824 */ /* 0x020fce00078e020a */
[----:B------:R-:W1:Y:S01]  /*44f0*/  MUFU.TANH R21, R31 ;  /* 0x0000001f00157308 */ /* 0x000e620000002400 */
[----:B--2---:R-:W-:Y:S01]  /*4500*/  IADD3 R46, -R2, R3, RZ ;  /* 0x00000003022e7210 */ /* 0x004fe20007ffe1ff */
[----:B------:R-:W-:-:S06]  /*4510*/  IMAD.IADD R3, R58, 0x1, R5 ;  /* 0x000000013a037824 */ /* 0x000fcc00078e0205 */
[----:B------:R2:W1:Y:S02]  /*4520*/  MUFU.TANH R31, R47 ;  /* 0x0000002f001f7308 */ /* 0x0004640000002400 */
[----:B--2---:R-:W-:Y:S02]  /*4530*/  IADD3 R47, R4, -0x1, RZ ;  /* 0xffffffff042f7810 */ /* 0x004fe40007ffe0ff */
[----:B------:R-:W-:Y:S01]  /*4540*/  VIADDMNMX R4, R5, R39, R46, PT ;  /* 0x0000002705047246 */ /* 0x000fe2000380012e */
[----:B----4-:R-:W-:Y:S06]  /*4550*/  @!P2 BRA `(.L_x_1308) ;  /* 0x000000000054a947 */ /* 0x010fec0003800000 */
[----:B------:R-:W-:Y:S01]  /*4560*/  IMAD R8, R9, UR49, -R12 ;  /* 0x0000003109087c24 */ /* 0x000fe2000f8e0a0c */
[----:B------:R-:W-:Y:S03]  /*4570*/  BSSY B0, `(.L_x_1309) ;  /* 0x000000f000007945 */ /* 0x000fe60003800000 */
[----:B------:R-:W-:-:S05]  /*4580*/  IMAD.IADD R8, R5, 0x1, R8 ;  /* 0x0000000105087824 */ /* 0x000fca00078e0208 */
[----:B------:R-:W-:-:S13]  /*4590*/  ISETP.GT.AND P3, PT, R8, -0x1, PT ;  /* 0xffffffff0800780c */ /* 0x000fda0003f64270 */
[----:B------:R-:W-:Y:S05]  /*45a0*/  @P3 BRA `(.L_x_1310) ;  /* 0x00000000001c3947 */ /* 0x000fea0003800000 */
[----:B------:R-:W-:Y:S02]  /*45b0*/  ISETP.NE.AND P3, PT, R11, 0x1, PT ;  /* 0x000000010b00780c */ /* 0x000fe40003f65270 */
[----:B------:R-:W-:-:S11]  /*45c0*/  LOP3.LUT R7, RZ, R8, RZ, 0x33, !PT ;  /* 0x00000008ff077212 */ /* 0x000fd600078e33ff */
[----:B------:R-:W2:Y:S02]  /*45d0*/  @P3 LDC.64 R60, c[0x0][0x9e8] ;  /* 0x00027a00ff3c3b82 */ /* 0x000ea40000000a00 */
[----:B--2---:R-:W-:-:S05]  /*45e0*/  @P3 IMAD.HI.U32 R8, R7, R60, RZ ;  /* 0x0000003c07083227 */ /* 0x004fca00078e00ff */
[----:B------:R-:W-:-:S04]  /*45f0*/  @P3 SHF.R.U32.HI R7, RZ, R61, R8 ;  /* 0x0000003dff073219 */ /* 0x000fc80000011608 */
[----:B------:R-:W-:Y:S01]  /*4600*/  LOP3.LUT R8, RZ, R7, RZ, 0x33, !PT ;  /* 0x00000007ff087212 */ /* 0x000fe200078e33ff */
[----:B------:R-:W-:Y:S06]  /*4610*/  BRA `(.L_x_1311) ;  /* 0x0000000000107947 */ /* 0x000fec0003800000 */
.L_x_1310:
[----:B------:R-:W-:-:S13]  /*4620*/  ISETP.NE.AND P3, PT, R11, 0x1, PT ;  /* 0x000000010b00780c */ /* 0x000fda0003f65270 */
[----:B------:R-:W2:Y:S02]  /*4630*/  @P3 LDC.64 R60, c[0x0][0x9e8] ;  /* 0x00027a00ff3c3b82 */ /* 0x000ea40000000a00 */
[----:B--2---:R-:W-:-:S05]  /*4640*/  @P3 IMAD.HI.U32 R14, R8, R60, RZ ;  /* 0x0000003c080e3227 */ /* 0x004fca00078e00ff */
[----:B------:R-:W-:-:S07]  /*4650*/  @P3 SHF.R.U32.HI R8, RZ, R61, R14 ;  /* 0x0000003dff083219 */ /* 0x000fce000001160e */
.L_x_1311:
[----:B------:R-:W-:Y:S05]  /*4660*/  BSYNC B0 ;  /* 0x0000000000007941 */ /* 0x000fea0003800000 */
.L_x_1309:
[----:B------:R-:W-:-:S05]  /*4670*/  IMAD R7, R8, R11, -R38 ;  /* 0x0000000b08077224 */ /* 0x000fca00078e0a26 */
[----:B------:R-:W-:-:S04]  /*4680*/  IADD3 R8, -R2, R7, RZ ;  /* 0x0000000702087210 */ /* 0x000fc80007ffe1ff */
[----:B------:R-:W-:Y:S02]  /*4690*/  VIMNMX R3, R3, R8, !PT ;  /* 0x0000000803037248 */ /* 0x000fe40007fe0100 */
[----:B------:R-:W-:-:S07]  /*46a0*/  VIADDMNMX R4, R8, R11, R4, PT ;  /* 0x0000000b08047246 */ /* 0x000fce0003800104 */
.L_x_1308:
[C---:B------:R-:W-:Y:S02]  /*46b0*/  ISETP.GE.AND P3, PT, R47.reuse, 0x2, PT ;  /* 0x000000022f00780c */ /* 0x040fe40003f66270 */
[----:B------:R-:W-:Y:S02]  /*46c0*/  ISETP.GE.AND P4, PT, R47, 0x9, PT ;  /* 0x000000092f00780c */ /* 0x000fe40003f86270 */
[C---:B------:R-:W-:Y:S02]  /*46d0*/  ISETP.GT.AND P6, PT, R3.reuse, 0x1, !P3 ;  /* 0x000000010300780c */ /* 0x040fe40005fc4270 */
[----:B------:R-:W-:Y:S02]  /*46e0*/  ISETP.GT.AND P5, PT, R3, 0x8, !P4 ;  /* 0x000000080300780c */ /* 0x000fe400067a4270 */
[C---:B------:R-:W-:Y:S02]  /*46f0*/  ISETP.LT.OR P6, PT, R4.reuse, 0x2, P6 ;  /* 0x000000020400780c */ /* 0x040fe400037c1670 */
[----:B------:R-:W-:-:S02]  /*4700*/  ISETP.LT.OR P5, PT, R4, 0x9, P5 ;  /* 0x000000090400780c */ /* 0x000fc40002fa1670 */
[----:B------:R-:W-:Y:S02]  /*4710*/  FSEL R57, R25, -INF , !P6 ;  /* 0xff80000019397808 */ /* 0x000fe40007000000 */
[----:B------:R-:W-:Y:S02]  /*4720*/  ISETP.GE.AND P6, PT, R47, 0xa, PT ;  /* 0x0000000a2f00780c */ /* 0x000fe40003fc6270 */
[----:B-1----:R-:W-:Y:S02]  /*4730*/  FSEL R59, R28, -INF , !P5 ;  /* 0xff8000001c3b7808 */ /* 0x002fe40006800000 */
[----:B------:R-:W-:Y:S02]  /*4740*/  ISETP.GT.AND P5, PT, R3, 0x9, !P6 ;  /* 0x000000090300780c */ /* 0x000fe400077a4270 */
[----:B------:R-:W-:Y:S02]  /*4750*/  P2R R28, PR, RZ, 0x40 ;  /* 0x00000040ff1c7803 */ /* 0x000fe40000000000 */
[----:B------:R-:W-:-:S02]  /*4760*/  ISETP.LT.OR P5, PT, R4, 0xa, P5 ;  /* 0x0000000a0400780c */ /* 0x000fc40002fa1670 */
[----:B------:R-:W-:Y:S02]  /*4770*/  ISETP.GE.AND P6, PT, R47, 0x11, PT ;  /* 0x000000112f00780c */ /* 0x000fe40003fc6270 */
[----:B------:R-:W-:Y:S02]  /*4780*/  FSEL R61, R29, -INF , !P5 ;  /* 0xff8000001d3d7808 */ /* 0x000fe40006800000 */
[----:B------:R-:W-:Y:S02]  /*4790*/  ISETP.GT.AND P5, PT, R3, 0x10, !P6 ;  /* 0x000000100300780c */ /* 0x000fe400077a4270 */
[----:B------:R-:W-:Y:S02]  /*47a0*/  P2R R29, PR, RZ, 0x40 ;  /* 0x00000040ff1d7803 */ /* 0x000fe40000000000 */
[----:B------:R-:W-:Y:S02]  /*47b0*/  ISETP.LT.OR P5, PT, R4, 0x11, P5 ;  /* 0x000000110400780c */ /* 0x000fe40002fa1670 */
[----:B------:R-:W-:-:S02]  /*47c0*/  ISETP.GE.AND P6, PT, R47, 0x12, PT ;  /* 0x000000122f00780c */ /* 0x000fc40003fc6270 */
[----:B------:R-:W-:Y:S02]  /*47d0*/  FSEL R63, R32, -INF , !P5 ;  /* 0xff800000203f7808 */ /* 0x000fe40006800000 */
[----:B------:R-:W-:Y:S02]  /*47e0*/  ISETP.GT.AND P5, PT, R3, 0x11, !P6 ;  /* 0x000000110300780c */ /* 0x000fe400077a4270 */
[----:B------:R-:W-:Y:S02]  /*47f0*/  P2R R32, PR, RZ, 0x40 ;  /* 0x00000040ff207803 */ /* 0x000fe40000000000 */
[----:B------:R-:W-:Y:S02]  /*4800*/  ISETP.LT.OR P5, PT, R4, 0x12, P5 ;  /* 0x000000120400780c */ /* 0x000fe40002fa1670 */
[----:B------:R-:W-:Y:S02]  /*4810*/  ISETP.GE.AND P6, PT, R47, 0x19, PT ;  /* 0x000000192f00780c */ /* 0x000fe40003fc6270 */
[----:B------:R-:W-:-:S02]  /*4820*/  FSEL R65, R33, -INF , !P5 ;  /* 0xff80000021417808 */ /* 0x000fc40006800000 */
[----:B------:R-:W-:Y:S02]  /*4830*/  ISETP.GT.AND P5, PT, R3, 0x18, !P6 ;  /* 0x000000180300780c */ /* 0x000fe400077a4270 */
[----:B------:R-:W-:Y:S02]  /*4840*/  P2R R33, PR, RZ, 0x40 ;  /* 0x00000040ff217803 */ /* 0x000fe40000000000 */
[----:B------:R-:W-:Y:S02]  /*4850*/  ISETP.LT.OR P5, PT, R4, 0x19, P5 ;  /* 0x000000190400780c */ /* 0x000fe40002fa1670 */
[----:B------:R-:W-:Y:S02]  /*4860*/  ISETP.GE.AND P6, PT, R47, 0x1a, PT ;  /* 0x0000001a2f00780c */ /* 0x000fe40003fc6270 */
[----:B------:R-:W-:Y:S02]  /*4870*/  FSEL R67, R36, -INF , !P5 ;  /* 0xff80000024437808 */ /* 0x000fe40006800000 */
[----:B------:R-:W-:-:S02]  /*4880*/  ISETP.GT.AND P5, PT, R3, 0x19, !P6 ;  /* 0x000000190300780c */ /* 0x000fc400077a4270 */
[----:B------:R-:W-:Y:S02]  /*4890*/  P2R R36, PR, RZ, 0x40 ;  /* 0x00000040ff247803 */ /* 0x000fe40000000000 */
[----:B------:R-:W-:Y:S02]  /*48a0*/  ISETP.LT.OR P5, PT, R4, 0x1a, P5 ;  /* 0x0000001a0400780c */ /* 0x000fe40002fa1670 */
[----:B------:R-:W-:Y:S02]  /*48b0*/  ISETP.GE.AND P6, PT, R47, 0x21, PT ;  /* 0x000000212f00780c */ /* 0x000fe40003fc6270 */
[----:B------:R-:W-:Y:S02]  /*48c0*/  FSEL R69, R37, -INF , !P5 ;  /* 0xff80000025457808 */ /* 0x000fe40006800000 */
[----:B------:R-:W-:Y:S02]  /*48d0*/  ISETP.GT.AND P5, PT, R3, 0x20, !P6 ;  /* 0x000000200300780c */ /* 0x000fe400077a4270 */
[----:B------:R-:W-:-:S02]  /*48e0*/  P2R R60, PR, RZ, 0x40 ;  /* 0x00000040ff3c7803 */ /* 0x000fc40000000000 */
[----:B------:R-:W-:Y:S02]  /*48f0*/  ISETP.LT.OR P5, PT, R4, 0x21, P5 ;  /* 0x000000210400780c */ /* 0x000fe40002fa1670 */
[----:B------:R-:W-:Y:S02]  /*4900*/  ISETP.GE.AND P6, PT, R47, 0x22, PT ;  /* 0x000000222f00780c */ /* 0x000fe40003fc6270 */
[----:B------:R-:W-:Y:S02]  /*4910*/  FSEL R71, R40, -INF , !P5 ;  /* 0xff80000028477808 */ /* 0x000fe40006800000 */
        /* <DEDUP_REMOVED lines=22> */
[----:B------:R-:W-:-:S04]  /*4a80*/  ISETP.LT.OR P5, PT, R4, 0x32, P5 ;  /* 0x000000320400780c */ /* 0x000fc80002fa1670 */
[----:B------:R-:W-:Y:S02]  /*4a90*/  FSEL R49, R49, -INF , !P5 ;  /* 0xff80000031317808 */ /* 0x000fe40006800000 */
[----:B------:R-:W-:-:S04]  /*4aa0*/  ISETP.GE.AND P5, PT, R47, 0x39, PT ;  /* 0x000000392f00780c */ /* 0x000fc80003fa6270 */
[----:B------:R-:W-:-:S04]  /*4ab0*/  ISETP.GT.AND P6, PT, R3, 0x38, !P5 ;  /* 0x000000380300780c */ /* 0x000fc80006fc4270 */
[----:B------:R-:W-:-:S04]  /*4ac0*/  ISETP.LT.OR P6, PT, R4, 0x39, P6 ;  /* 0x000000390400780c */ /* 0x000fc800037c1670 */
[----:B------:R-:W-:Y:S02]  /*4ad0*/  FSEL R81, R52, -INF , !P6 ;  /* 0xff80000034517808 */ /* 0x000fe40007000000 */
[----:B------:R-:W-:-:S04]  /*4ae0*/  ISETP.GE.AND P6, PT, R47, 0x1, PT ;  /* 0x000000012f00780c */ /* 0x000fc80003fc6270 */
[----:B------:R-:W-:Y:S02]  /*4af0*/  P2R R14, PR, RZ, 0x40 ;  /* 0x00000040ff0e7803 */ /* 0x000fe40000000000 */
[----:B------:R-:W-:-:S04]  /*4b00*/  ISETP.GT.AND P6, PT, R3, RZ, !P6 ;  /* 0x000000ff0300720c */ /* 0x000fc800077c4270 */
[----:B------:R-:W-:-:S04]  /*4b10*/  ISETP.LT.OR P6, PT, R4, 0x1, P6 ;  /* 0x000000010400780c */ /* 0x000fc800037c1670 */
[----:B------:R-:W-:Y:S02]  /*4b20*/  FSEL R37, R24, -INF , !P6 ;  /* 0xff80000018257808 */ /* 0x000fe40007000000 */
[----:B------:R-:W-:-:S04]  /*4b30*/  ISETP.GE.AND P6, PT, R47, 0x3a, PT ;  /* 0x0000003a2f00780c */ /* 0x000fc80003fc6270 */
[----:B------:R-:W-:Y:S02]  /*4b40*/  P2R R47, PR, RZ, 0x40 ;  /* 0x00000040ff2f7803 */ /* 0x000fe40000000000 */
[----:B------:R-:W-:Y:S01]  /*4b50*/  ISETP.GT.AND P6, PT, R3, 0x39, !P6 ;  /* 0x000000390300780c */ /* 0x000fe200077c4270 */
[----:B------:R-:W-:-:S03]  /*4b60*/  VIADD R3, R5, 0x8 ;  /* 0x0000000805037836 */ /* 0x000fc60000000000 */
[----:B------:R-:W-:Y:S02]  /*4b70*/  ISETP.LT.OR P6, PT, R4, 0x3a, P6 ;  /* 0x0000003a0400780c */ /* 0x000fe400037c1670 */
[----:B------:R-:W-:Y:S02]  /*4b80*/  VIADDMNMX R4, R3, R39, R46, PT ;  /* 0x0000002703047246 */ /* 0x000fe4000380012e */
[----:B------:R-:W-:Y:S02]  /*4b90*/  FSEL R53, R53, -INF , !P6 ;  /* 0xff80000035357808 */ /* 0x000fe40007000000 */
[----:B------:R-:W-:Y:S01]  /*4ba0*/  IADD3 R3, R58, 0x8, R5 ;  /* 0x000000083a037810 */ /* 0x000fe20007ffe005 */
[----:B------:R-:W-:Y:S06]  /*4bb0*/  @!P2 BRA `(.L_x_1312) ;  /* 0x000000000054a947 */ /* 0x000fec0003800000 */
[----:B------:R-:W-:Y:S01]  /*4bc0*/  IMAD R8, R9, UR49, -R12 ;  /* 0x0000003109087c24 */ /* 0x000fe2000f8e0a0c */
[----:B------:R-:W-:Y:S04]  /*4bd0*/  BSSY B0, `(.L_x_1313) ;  /* 0x000000f000007945 */ /* 0x000fe80003800000 */
[----:B------:R-:W-:-:S04]  /*4be0*/  IADD3 R7, R8, 0x8, R5 ;  /* 0x0000000808077810 */ /* 0x000fc80007ffe005 */
        /* <DEDUP_REMOVED lines=9> */
.L_x_1314:
[----:B------:R-:W-:-:S13]  /*4c80*/  ISETP.NE.AND P6, PT, R11, 0x1, PT ;  /* 0x000000010b00780c */ /* 0x000fda0003fc5270 */
[----:B------:R-:W1:Y:S02]  /*4c90*/  @P6 LDC.64 R24, c[0x0][0x9e8] ;  /* 0x00027a00ff186b82 */ /* 0x000e640000000a00 */
[----:B-1----:R-:W-:-:S05]  /*4ca0*/  @P6 IMAD.HI.U32 R8, R7, R24, RZ ;  /* 0x0000001807086227 */ /* 0x002fca00078e00ff */
[----:B------:R-:W-:-:S07]  /*4cb0*/  @P6 SHF.R.U32.HI R7, RZ, R25, R8 ;  /* 0x00000019ff076219 */ /* 0x000fce0000011608 */
.L_x_1315:
[----:B------:R-:W-:Y:S05]  /*4cc0*/  BSYNC B0 ;  /* 0x0000000000007941 */ /* 0x000fea0003800000 */
.L_x_1313:
[----:B------:R-:W-:-:S04]  /*4cd0*/  IMAD R7, R7, R11, -R38 ;  /* 0x0000000b07077224 */ /* 0x000fc800078e0a26 */
[----:B------:R-:W-:-:S05]  /*4ce0*/  IMAD.IADD R8, R7, 0x1, -R2 ;  /* 0x0000000107087824 */ /* 0x000fca00078e0a02 */
[----:B------:R-:W-:Y:S02]  /*4cf0*/  VIMNMX R3, R3, R8, !PT ;  /* 0x0000000803037248 */ /* 0x000fe40007fe0100 */
[----:B------:R-:W-:-:S07]  /*4d00*/  VIADDMNMX R4, R8, R11, R4, PT ;  /* 0x0000000b08047246 */ /* 0x000fce0003800104 */
.L_x_1312:
[----:B------:R-:W-:Y:S01]  /*4d10*/  BAR.SYNC.DEFER_BLOCKING 0xf, 0x100 ;  /* 0x03c4000000007b1d */ /* 0x000fe20000010000 */
[----:B------:R-:W-:Y:S02]  /*4d20*/  ISETP.GT.AND P3, PT, R3, 0x1, !P3 ;  /* 0x000000010300780c */ /* 0x000fe40005f64270 */
[----:B------:R-:W-:Y:S02]  /*4d30*/  FMNMX.FTZ R7, R37, R57, !PT ;  /* 0x0000003925077209 */ /* 0x000fe40007810000 */
[----:B------:R-:W-:Y:S01]  /*4d40*/  ISETP.LT.OR P3, PT, R4, 0x2, P3 ;  /* 0x000000020400780c */ /* 0x000fe20001f61670 */
[----:B------:R-:W-:Y:S01]  /*4d50*/  ULDC UR10, c[0x0][0x988] ;  /* 0x00026200000a7ab9 */ /* 0x000fe20000000800 */
[----:B------:R-:W-:Y:S02]  /*4d60*/  FMNMX.FTZ R7, R59, R7, !PT ;  /* 0x000000073b077209 */ /* 0x000fe40007810000 */
[----:B------:R-:W-:Y:S02]  /*4d70*/  FSEL R15, R15, -INF , !P3 ;  /* 0xff8000000f0f7808 */ /* 0x000fe40005800000 */
[----:B------:R-:W-:-:S02]  /*4d80*/  ISETP.NE.AND P3, PT, R28, RZ, PT ;  /* 0x000000ff1c00720c */ /* 0x000fc40003f65270 */
[----:B------:R-:W-:Y:S02]  /*4d90*/  FMNMX.FTZ R7, R61, R7, !PT ;  /* 0x000000073d077209 */ /* 0x000fe40007810000 */
[----:B------:R-:W-:Y:S02]  /*4da0*/  ISETP.GT.AND P3, PT, R3, 0x9, !P3 ;  /* 0x000000090300780c */ /* 0x000fe40005f64270 */
[----:B------:R-:W-:Y:S02]  /*4db0*/  FMNMX.FTZ R7, R63, R7, !PT ;  /* 0x000000073f077209 */ /* 0x000fe40007810000 */
[----:B------:R-:W-:Y:S02]  /*4dc0*/  ISETP.LT.OR P3, PT, R4, 0xa, P3 ;  /* 0x0000000a0400780c */ /* 0x000fe40001f61670 */
[----:B------:R-:W-:Y:S02]  /*4dd0*/  FMNMX.FTZ R7, R65, R7, !PT ;  /* 0x0000000741077209 */ /* 0x000fe40007810000 */
[----:B------:R-:W-:-:S02]  /*4de0*/  FSEL R21, R21, -INF , !P3 ;  /* 0xff80000015157808 */ /* 0x000fc40005800000 */
[----:B------:R-:W-:Y:S02]  /*4df0*/  ISETP.NE.AND P3, PT, R29, RZ, PT ;  /* 0x000000ff1d00720c */ /* 0x000fe40003f65270 */
[----:B------:R-:W-:Y:S02]  /*4e00*/  FMNMX.FTZ R7, R67, R7, !PT ;  /* 0x0000000743077209 */ /* 0x000fe40007810000 */
[----:B------:R-:W-:Y:S02]  /*4e10*/  ISETP.GT.AND P3, PT, R3, 0x10, !P3 ;  /* 0x000000100300780c */ /* 0x000fe40005f64270 */
[----:B------:R-:W-:Y:S02]  /*4e20*/  FMNMX.FTZ R7, R69, R7, !PT ;  /* 0x0000000745077209 */ /* 0x000fe40007810000 */
[----:B------:R-:W-:Y:S02]  /*4e30*/  ISETP.LT.OR P3, PT, R4, 0x11, P3 ;  /* 0x000000110400780c */ /* 0x000fe40001f61670 */
[----:B------:R-:W-:-:S02]  /*4e40*/  FMNMX.FTZ R7, R71, R7, !PT ;  /* 0x0000000747077209 */ /* 0x000fc40007810000 */
[----:B------:R-:W-:Y:S02]  /*4e50*/  FSEL R24, R34, -INF , !P3 ;  /* 0xff80000022187808 */ /* 0x000fe40005800000 */
[----:B------:R-:W-:Y:S02]  /*4e60*/  ISETP.NE.AND P3, PT, R32, RZ, PT ;  /* 0x000000ff2000720c */ /* 0x000fe40003f65270 */
[----:B------:R-:W-:Y:S02]  /*4e70*/  FMNMX.FTZ R7, R73, R7, !PT ;  /* 0x0000000749077209 */ /* 0x000fe40007810000 */
[----:B------:R-:W-:Y:S02]  /*4e80*/  ISETP.GT.AND P3, PT, R3, 0x11, !P3 ;  /* 0x000000110300780c */ /* 0x000fe40005f64270 */
[----:B------:R-:W-:Y:S02]  /*4e90*/  FMNMX.FTZ R7, R75, R7, !PT ;  /* 0x000000074b077209 */ /* 0x000fe40007810000 */
[----:B------:R-:W-:-:S02]  /*4ea0*/  ISETP.LT.OR P3, PT, R4, 0x12, P3 ;  /* 0x000000120400780c */ /* 0x000fc40001f61670 */
[----:B------:R-:W-:Y:S02]  /*4eb0*/  FMNMX.FTZ R7, R77, R7, !PT ;  /* 0x000000074d077209 */ /* 0x000fe40007810000 */
[----:B------:R-:W-:Y:S02]  /*4ec0*/  FSEL R25, R35, -INF , !P3 ;  /* 0xff80000023197808 */ /* 0x000fe40005800000 */
[----:B------:R-:W-:Y:S02]  /*4ed0*/  ISETP.NE.AND P3, PT, R33, RZ, PT ;  /* 0x000000ff2100720c */ /* 0x000fe40003f65270 */
[----:B------:R-:W-:Y:S02]  /*4ee0*/  FMNMX.FTZ R7, R79, R7, !PT ;  /* 0x000000074f077209 */ /* 0x000fe40007810000 */
[----:B------:R-:W-:Y:S02]  /*4ef0*/  ISETP.GT.AND P3, PT, R3, 0x18, !P3 ;  /* 0x000000180300780c */ /* 0x000fe40005f64270 */
[----:B------:R-:W-:-:S02]  /*4f00*/  FMNMX.FTZ R7, R49, R7, !PT ;  /* 0x0000000731077209 */ /* 0x000fc40007810000 */
[----:B------:R-:W-:Y:S02]  /*4f10*/  ISETP.LT.OR P3, PT, R4, 0x19, P3 ;  /* 0x000000190400780c */ /* 0x000fe40001f61670 */
[----:B------:R-:W-:Y:S02]  /*4f20*/  FMNMX.FTZ R7, R81, R7, !PT ;  /* 0x0000000751077209 */ /* 0x000fe40007810000 */
[----:B------:R-:W-:Y:S02]  /*4f30*/  FSEL R26, R26, -INF , !P3 ;  /* 0xff8000001a1a7808 */ /* 0x000fe40005800000 */
[----:B------:R-:W-:Y:S02]  /*4f40*/  ISETP.NE.AND P3, PT, R36, RZ, PT ;  /* 0x000000ff2400720c */ /* 0x000fe40003f65270 */
[----:B------:R-:W-:Y:S02]  /*4f50*/  FMNMX.FTZ R32, R53, R7, !PT ;  /* 0x0000000735207209 */ /* 0x000fe40007810000 */
[----:B------:R-:W-:-:S02]  /*4f60*/  ISETP.GT.AND P3, PT, R3, 0x19, !P3 ;  /* 0x000000190300780c */ /* 0x000fc40005f64270 */
[----:B------:R-:W-:Y:S01]  /*4f70*/  ISETP.GT.AND P4, PT, R3, 0x8, !P4 ;  /* 0x000000080300780c */ /* 0x000fe20006784270 */
[----:B------:R-:W1:Y:S01]  /*4f80*/  SHFL.BFLY PT, R7, R32, 0x2, 0x1f ;  /* 0x0c401f0020077f89 */ /* 0x000e6200000e0000 */
[C---:B------:R-:W-:Y:S02]  /*4f90*/  ISETP.LT.OR P3, PT, R4.reuse, 0x1a, P3 ;  /* 0x0000001a0400780c */ /* 0x040fe40001f61670 */
[----:B------:R-:W-:Y:S02]  /*4fa0*/  ISETP.LT.OR P4, PT, R4, 0x9, P4 ;  /* 0x000000090400780c */ /* 0x000fe40002781670 */
[----:B------:R-:W-:Y:S02]  /*4fb0*/  FSEL R27, R27, -INF , !P3 ;  /* 0xff8000001b1b7808 */ /* 0x000fe40005800000 */
[----:B------:R-:W-:Y:S02]  /*4fc0*/  ISETP.NE.AND P3, PT, R60, RZ, PT ;  /* 0x000000ff3c00720c */ /* 0x000fe40003f65270 */
[----:B------:R-:W-:-:S02]  /*4fd0*/  FSEL R20, R20, -INF , !P4 ;  /* 0xff80000014147808 */ /* 0x000fc40006000000 */
[----:B------:R-:W-:Y:S02]  /*4fe0*/  ISETP.GT.AND P3, PT, R3, 0x20, !P3 ;  /* 0x000000200300780c */ /* 0x000fe40005f64270 */
[----:B------:R-:W-:Y:S02]  /*4ff0*/  ISETP.NE.AND P4, PT, R44, RZ, PT ;  /* 0x000000ff2c00720c */ /* 0x000fe40003f85270 */
[----:B------:R-:W-:Y:S02]  /*5000*/  ISETP.LT.OR P3, PT, R4, 0x21, P3 ;  /* 0x000000210400780c */ /* 0x000fe40001f61670 */
[----:B------:R-:W-:Y:S02]  /*5010*/  ISETP.NE.AND P6, PT, R14, RZ, PT ;  /* 0x000000ff0e00720c */ /* 0x000fe40003fc5270 */
[----:B------:R-:W-:Y:S02]  /*5020*/  FSEL R28, R42, -INF , !P3 ;  /* 0xff8000002a1c7808 */ /* 0x000fe40005800000 */
[----:B------:R-:W-:-:S02]  /*5030*/  ISETP.NE.AND P3, PT, R40, RZ, PT ;  /* 0x000000ff2800720c */ /* 0x000fc40003f65270 */
[C---:B------:R-:W-:Y:S02]  /*5040*/  ISETP.GT.AND P5, PT, R3.reuse, 0x38, !P5 ;  /* 0x000000380300780c */ /* 0x040fe40006fa4270 */
[----:B------:R-:W-:Y:S02]  /*5050*/  ISETP.GT.AND P3, PT, R3, 0x21, !P3 ;  /* 0x000000210300780c */ /* 0x000fe40005f64270 */
[----:B-1----:R-:W-:Y:S02]  /*5060*/  FMNMX.FTZ R34, R32, R7, !PT ;  /* 0x0000000720227209 */ /* 0x002fe40007810000 */
[C---:B------:R-:W-:Y:S02]  /*5070*/  ISETP.LT.OR P3, PT, R4.reuse, 0x22, P3 ;  /* 0x000000220400780c */ /* 0x040fe40001f61670 */
[----:B------:R-:W-:Y:S01]  /*5080*/  ISETP.LT.OR P5, PT, R4, 0x39, P5 ;  /* 0x000000390400780c */ /* 0x000fe20002fa1670 */
[----:B------:R-:W1:Y:S01]  /*5090*/  SHFL.BFLY PT, R7, R34, 0x1, 0x1f ;  /* 0x0c201f0022077f89 */ /* 0x000e6200000e0000 */
[----:B------:R-:W-:-:S02]  /*50a0*/  FSEL R29, R43, -INF , !P3 ;  /* 0xff8000002b1d7808 */ /* 0x000fc40005800000 */
[----:B------:R-:W-:-:S04]  /*50b0*/  ISETP.NE.AND P3, PT, R41, RZ, PT ;  /* 0x000000ff2900720c */ /* 0x000fc80003f65270 */
[----:B------:R-:W-:-:S04]  /*50c0*/  ISETP.GT.AND P3, PT, R3, 0x28, !P3 ;  /* 0x000000280300780c */ /* 0x000fc80005f64270 */
[----:B------:R-:W-:-:S04]  /*50d0*/  ISETP.LT.OR P3, PT, R4, 0x29, P3 ;  /* 0x000000290400780c */ /* 0x000fc80001f61670 */
[----:B------:R-:W-:Y:S02]  /*50e0*/  FSEL R30, R30, -INF , !P3 ;  /* 0xff8000001e1e7808 */ /* 0x000fe40005800000 */
[C---:B------:R-:W-:Y:S02]  /*50f0*/  ISETP.GT.AND P3, PT, R3.reuse, 0x29, !P4 ;  /* 0x000000290300780c */ /* 0x040fe40006764270 */
[----:B------:R-:W-:Y:S02]  /*5100*/  ISETP.NE.AND P4, PT, R48, RZ, PT ;  /* 0x000000ff3000720c */ /* 0x000fe40003f85270 */
[----:B------:R-:W-:Y:S02]  /*5110*/  ISETP.LT.OR P3, PT, R4, 0x2a, P3 ;  /* 0x0000002a0400780c */ /* 0x000fe40001f61670 */
[----:B------:R-:W-:Y:S02]  /*5120*/  ISETP.GT.AND P4, PT, R3, 0x31, !P4 ;  /* 0x000000310300780c */ /* 0x000fe40006784270 */
[----:B------:R-:W-:-:S02]  /*5130*/  FSEL R31, R31, -INF , !P3 ;  /* 0xff8000001f1f7808 */ /* 0x000fc40005800000 */
[----:B------:R-:W-:Y:S02]  /*5140*/  ISETP.GT.AND P3, PT, R3, RZ, !P6 ;  /* 0x000000ff0300720c */ /* 0x000fe40007764270 */
[----:B-1----:R-:W-:Y:S02]  /*5150*/  FMNMX.FTZ R7, R34, R7, !PT ;  /* 0x0000000722077209 */ /* 0x002fe40007810000 */
[----:B------:R-:W-:Y:S02]  /*5160*/  ISETP.LT.OR P3, PT, R4, 0x1, P3 ;  /* 0x000000010400780c */ /* 0x000fe40001f61670 */
[----:B------:R-:W-:Y:S01]  /*5170*/  ISETP.NE.AND P6, PT, R47, RZ, PT ;  /* 0x000000ff2f00720c */ /* 0x000fe20003fc5270 */
[C---:B------:R-:W-:Y:S01]  /*5180*/  FMUL.FTZ R8, R7.reuse, UR10 ;  /* 0x0000000a07087c20 */ /* 0x040fe20008410000 */
[----:B------:R-:W-:Y:S02]  /*5190*/  FSEL R14, R56, -INF , !P3 ;  /* 0xff800000380e7808 */ /* 0x000fe40005800000 */
[----:B------:R-:W-:-:S02]  /*51a0*/  FSETP.NEU.FTZ.AND P3, PT, R7, -INF , PT ;  /* 0xff8000000700780b */ /* 0x000fc40003f7d000 */
[----:B------:R-:W-:Y:S02]  /*51b0*/  FMNMX.FTZ R33, R14, R15, !PT ;  /* 0x0000000f0e217209 */ /* 0x000fe40007810000 */
[----:B------:R-:W-:Y:S02]  /*51c0*/  FSEL R36, R8, RZ, P3 ;  /* 0x000000ff08247208 */ /* 0x000fe40001800000 */
[----:B------:R-:W-:Y:S02]  /*51d0*/  FMNMX.FTZ R8, R20, R33, !PT ;  /* 0x0000002114087209 */ /* 0x000fe40007810000 */
[----:B------:R-:W-:Y:S01]  /*51e0*/  ISETP.NE.AND P3, PT, R45, RZ, PT ;  /* 0x000000ff2d00720c */ /* 0x000fe20003f65270 */
[--C-:B------:R-:W-:Y:S01]  /*51f0*/  FFMA.FTZ R34, R37, UR10, -R36.reuse ;  /* 0x0000000a25227c23 */ /* 0x100fe20008010824 */
[----:B------:R-:W-:Y:S01]  /*5200*/  FMNMX.FTZ R33, R21, R8, !PT ;  /* 0x0000000815217209 */ /* 0x000fe20007810000 */
[--C-:B------:R-:W-:Y:S01]  /*5210*/  FFMA.FTZ R37, R57, UR10, -R36.reuse ;  /* 0x0000000a39257c23 */ /* 0x100fe20008010824 */
[----:B------:R-:W-:Y:S01]  /*5220*/  ISETP.GT.AND P3, PT, R3, 0x30, !P3 ;  /* 0x000000300300780c */ /* 0x000fe20005f64270 */
[--C-:B------:R-:W-:Y:S01]  /*5230*/  FFMA.FTZ R38, R59, UR10, -R36.reuse ;  /* 0x0000000a3b267c23 */ /* 0x100fe20008010824 */
[----:B------:R-:W-:Y:S01]  /*5240*/  FMNMX.FTZ R8, R24, R33, !PT ;  /* 0x0000002118087209 */ /* 0x000fe20007810000 */
[----:B------:R-:W-:Y:S01]  /*5250*/  MUFU.EX2 R34, R34 ;  /* 0x0000002200227308 */ /* 0x000fe20000000800 */
[----:B------:R-:W-:Y:S01]  /*5260*/  ISETP.LT.OR P3, PT, R4, 0x31, P3 ;  /* 0x000000310400780c */ /* 0x000fe20001f61670 */
[--C-:B------:R-:W-:Y:S01]  /*5270*/  FFMA.FTZ R39, R61, UR10, -R36.reuse ;  /* 0x0000000a3d277c23 */ /* 0x100fe20008010824 */
[----:B------:R-:W-:Y:S01]  /*5280*/  FMNMX.FTZ R33, R25, R8, !PT ;  /* 0x0000000819217209 */ /* 0x000fe20007810000 */
[--C-:B------:R-:W-:Y:S01]  /*5290*/  FFMA.FTZ R40, R63, UR10, -R36.reuse ;  /* 0x0000000a3f287c23 */ /* 0x100fe20008010824 */
[----:B------:R-:W-:Y:S01]  /*52a0*/  ISETP.GT.AND P6, PT, R3, 0x39, !P6 ;  /* 0x000000390300780c */ /* 0x000fe200077c4270 */
[--C-:B------:R-:W-:Y:S01]  /*52b0*/  FFMA.FTZ R41, R65, UR10, -R36.reuse ;  /* 0x0000000a41297c23 */ /* 0x100fe20008010824 */
[----:B------:R-:W-:Y:S01]  /*52c0*/  FMNMX.FTZ R8, R26, R33, !PT ;  /* 0x000000211a087209 */ /* 0x000fe20007810000 */
[----:B------:R-:W1:Y:S01]  /*52d0*/  MUFU.EX2 R37, R37 ;  /* 0x0000002500257308 */ /* 0x000e620000000800 */
[----:B------:R-:W-:Y:S01]  /*52e0*/  ISETP.LT.OR P4, PT, R4, 0x32, P4 ;  /* 0x000000320400780c */ /* 0x000fe20002781670 */
[--C-:B------:R-:W-:Y:S01]  /*52f0*/  FFMA.FTZ R42, R67, UR10, -R36.reuse ;  /* 0x0000000a432a7c23 */ /* 0x100fe20008010824 */
[----:B------:R-:W-:Y:S01]  /*5300*/  FMNMX.FTZ R33, R27, R8, !PT ;  /* 0x000000081b217209 */ /* 0x000fe20007810000 */
[--C-:B------:R-:W-:Y:S01]  /*5310*/  FFMA.FTZ R43, R69, UR10, -R36.reuse ;  /* 0x0000000a452b7c23 */ /* 0x100fe20008010824 */
[----:B------:R-:W-:Y:S01]  /*5320*/  FSEL R3, R50, -INF , !P3 ;  /* 0xff80000032037808 */ /* 0x000fe20005800000 */
[--C-:B------:R-:W-:Y:S01]  /*5330*/  FFMA.FTZ R44, R71, UR10, -R36.reuse ;  /* 0x0000000a472c7c23 */ /* 0x100fe20008010824 */
[----:B------:R-:W-:Y:S01]  /*5340*/  FMNMX.FTZ R8, R28, R33, !PT ;  /* 0x000000211c087209 */ /* 0x000fe20007810000 */
[----:B------:R-:W2:Y:S01]  /*5350*/  MUFU.EX2 R38, R38 ;  /* 0x0000002600267308 */ /* 0x000ea20000000800 */
[----:B------:R-:W-:Y:S01]  /*5360*/  FSEL R32, R51, -INF , !P4 ;  /* 0xff80000033207808 */ /* 0x000fe20006000000 */
[--C-:B------:R-:W-:Y:S01]  /*5370*/  FFMA.FTZ R45, R73, UR10, -R36.reuse ;  /* 0x0000000a492d7c23 */ /* 0x100fe20008010824 */
[----:B------:R-:W-:Y:S01]  /*5380*/  FMNMX.FTZ R33, R29, R8, !PT ;  /* 0x000000081d217209 */ /* 0x000fe20007810000 */
[--C-:B------:R-:W-:Y:S01]  /*5390*/  FFMA.FTZ R46, R75, UR10, -R36.reuse ;  /* 0x0000000a4b2e7c23 */ /* 0x100fe20008010824 */
[----:B------:R-:W-:Y:S01]  /*53a0*/  ISETP.LT.OR P6, PT, R4, 0x3a, P6 ;  /* 0x0000003a0400780c */ /* 0x000fe200037c1670 */
[--C-:B------:R-:W-:Y:S01]  /*53b0*/  FFMA.FTZ R47, R77, UR10, -R36.reuse ;  /* 0x0000000a4d2f7c23 */ /* 0x100fe20008010824 */
[----:B------:R-:W-:Y:S01]  /*53c0*/  FMNMX.FTZ R8, R30, R33, !PT ;  /* 0x000000211e087209 */ /* 0x000fe20007810000 */
[----:B------:R-:W4:Y:S01]  /*53d0*/  MUFU.EX2 R39, R39 ;  /* 0x0000002700277308 */ /* 0x000f220000000800 */
[----:B------:R-:W-:Y:S01]  /*53e0*/  FSEL R4, R54, -INF , !P5 ;  /* 0xff80000036047808 */ /* 0x000fe20006800000 */
[----:B-1----:R-:W-:Y:S01]  /*53f0*/  FADD.FTZ R51, R34, R37 ;  /* 0x0000002522337221 */ /* 0x002fe20000010000 */
[----:B------:R-:W-:Y:S01]  /*5400*/  FMNMX.FTZ R8, R31, R8, !PT ;  /* 0x000000081f087209 */ /* 0x000fe20007810000 */
[--C-:B------:R-:W-:Y:S01]  /*5410*/  FFMA.FTZ R48, R79, UR10, -R36.reuse ;  /* 0x0000000a4f307c23 */ /* 0x100fe20008010824 */
[----:B------:R-:W-:Y:S01]  /*5420*/  FFMA.FTZ R49, R49, UR10, -R36 ;  /* 0x0000000a31317c23 */ /* 0x000fe20008010824 */
[----:B------:R-:W-:-:S02]  /*5430*/  F2FP.BF16.F32.PACK_AB R156, R37, R34 ;  /* 0x00000022259c723e */ /* 0x000fc400000010ff */
[----:B------:R-:W-:Y:S01]  /*5440*/  FMNMX.FTZ R33, R3, R8, !PT ;  /* 0x0000000803217209 */ /* 0x000fe20007810000 */
[----:B------:R-:W-:Y:S01]  /*5450*/  MUFU.EX2 R40, R40 ;  /* 0x0000002800287308 */ /* 0x000fe20000000800 */
[----:B--2---:R-:W-:Y:S02]  /*5460*/  FADD.FTZ R52, R38, R51 ;  /* 0x0000003326347221 */ /* 0x004fe40000010000 */
[----:B------:R-:W-:Y:S02]  /*5470*/  FMNMX.FTZ R35, R32, R33, !PT ;  /* 0x0000002120237209 */ /* 0x000fe40007810000 */
[----:B------:R-:W-:Y:S02]  /*5480*/  FSEL R33, R55, -INF , !P6 ;  /* 0xff80000037217808 */ /* 0x000fe40007000000 */
[----:B------:R-:W-:Y:S01]  /*5490*/  FMNMX.FTZ R8, R4, R35, !PT ;  /* 0x0000002304087209 */ /* 0x000fe20007810000 */
[----:B------:R-:W1:Y:S01]  /*54a0*/  MUFU.EX2 R41, R41 ;  /* 0x0000002900297308 */ /* 0x000e620000000800 */
[----:B----4-:R-:W-:-:S02]  /*54b0*/  F2FP.BF16.F32.PACK_AB R158, R39, R38 ;  /* 0x00000026279e723e */ /* 0x010fc400000010ff */
[----:B------:R-:W-:-:S05]  /*54c0*/  FMNMX.FTZ R8, R33, R8, !PT ;  /* 0x0000000821087209 */ /* 0x000fca0007810000 */
[----:B------:R-:W2:Y:S01]  /*54d0*/  SHFL.BFLY PT, R35, R8, 0x2, 0x1f ;  /* 0x0c401f0008237f89 */ /* 0x000ea200000e0000 */
[----:B------:R-:W-:Y:S08]  /*54e0*/  MUFU.EX2 R42, R42 ;  /* 0x0000002a002a7308 */ /* 0x000ff00000000800 */
[----:B------:R-:W4:Y:S01]  /*54f0*/  MUFU.EX2 R43, R43 ;  /* 0x0000002b002b7308 */ /* 0x000f220000000800 */
[----:B-1----:R-:W-:-:S07]  /*5500*/  F2FP.BF16.F32.PACK_AB R160, R41, R40 ;  /* 0x0000002829a0723e */ /* 0x002fce00000010ff */
[----:B------:R-:W-:Y:S01]  /*5510*/  MUFU.EX2 R44, R44 ;  /* 0x0000002c002c7308 */ /* 0x000fe20000000800 */
[----:B--2---:R-:W-:-:S07]  /*5520*/  FMNMX.FTZ R35, R8, R35, !PT ;  /* 0x0000002308237209 */ /* 0x004fce0007810000 */
[----:B------:R-:W1:Y:S01]  /*5530*/  MUFU.EX2 R45, R45 ;  /* 0x0000002d002d7308 */ /* 0x000e620000000800 */
[----:B----4-:R-:W-:Y:S01]  /*5540*/  F2FP.BF16.F32.PACK_AB R162, R43, R42 ;  /* 0x0000002a2ba2723e */ /* 0x010fe200000010ff */
[----:B------:R-:W2:Y:S06]  /*5550*/  SHFL.BFLY PT, R8, R35, 0x1, 0x1f ;  /* 0x0c201f0023087f89 */ /* 0x000eac00000e0000 */
[----:B------:R-:W-:Y:S08]  /*5560*/  MUFU.EX2 R46, R46 ;  /* 0x0000002e002e7308 */ /* 0x000ff00000000800 */
[----:B------:R-:W4:Y:S01]  /*5570*/  MUFU.EX2 R47, R47 ;  /* 0x0000002f002f7308 */ /* 0x000f220000000800 */
[----:B-1----:R-:W-:-:S07]  /*5580*/  F2FP.BF16.F32.PACK_AB R164, R45, R44 ;  /* 0x0000002c2da4723e */ /* 0x002fce00000010ff */
[----:B------:R-:W-:Y:S01]  /*5590*/  MUFU.EX2 R48, R48 ;  /* 0x0000003000307308 */ /* 0x000fe20000000800 */
[----:B--2---:R-:W-:Y:S01]  /*55a0*/  FMNMX.FTZ R8, R35, R8, !PT ;  /* 0x0000000823087209 */ /* 0x004fe20007810000 */
[--C-:B------:R-:W-:Y:S01]  /*55b0*/  FFMA.FTZ R35, R81, UR10, -R36.reuse ;  /* 0x0000000a51237c23 */ /* 0x100fe20008010824 */
[----:B------:R-:W-:Y:S01]  /*55c0*/  FFMA.FTZ R36, R53, UR10, -R36 ;  /* 0x0000000a35247c23 */ /* 0x000fe20008010824 */
[----:B------:R-:W-:Y:S01]  /*55d0*/  FADD.FTZ R53, R39, R52 ;  /* 0x0000003427357221 */ /* 0x000fe20000010000 */
[C---:B------:R-:W-:Y:S01]  /*55e0*/  FSETP.NEU.FTZ.AND P3, PT, R8.reuse, -INF , PT ;  /* 0xff8000000800780b */ /* 0x040fe20003f7d000 */
[----:B------:R-:W-:Y:S02]  /*55f0*/  FMUL.FTZ R50, R8, UR10 ;  /* 0x0000000a08327c20 */ /* 0x000fe40008410000 */
[----:B------:R-:W1:Y:S01]  /*5600*/  MUFU.EX2 R49, R49 ;  /* 0x0000003100317308 */ /* 0x000e620000000800 */
[----:B------:R-:W-:Y:S01]  /*5610*/  FADD.FTZ R54, R40, R53 ;  /* 0x0000003528367221 */ /* 0x000fe20000010000 */
[----:B----4-:R-:W-:-:S02]  /*5620*/  F2FP.BF16.F32.PACK_AB R166, R47, R46 ;  /* 0x0000002e2fa6723e */ /* 0x010fc400000010ff */
        /* <DEDUP_REMOVED lines=18> */
[----:B------:R-:W2:Y:S01]  /*5750*/  MUFU.EX2 R15, R15 ;  /* 0x0000000f000f7308 */ /* 0x000ea20000000800 */
[--C-:B------:R-:W-:Y:S01]  /*5760*/  FFMA.FTZ R4, R4, UR10, -R50.reuse ;  /* 0x0000000a04047c23 */ /* 0x100fe20008010832 */
[----:B------:R-:W-:Y:S01]  /*5770*/  FFMA.FTZ R33, R33, UR10, -R50 ;  /* 0x0000000a21217c23 */ /* 0x000fe20008010832 */
[----:B-1----:R-:W-:-:S05]  /*5780*/  F2FP.BF16.F32.PACK_AB R168, R49, R48 ;  /* 0x0000003031a8723e */ /* 0x002fca00000010ff */
[----:B------:R-:W1:Y:S08]  /*5790*/  MUFU.EX2 R20, R20 ;  /* 0x0000001400147308 */ /* 0x000e700000000800 */
[----:B------:R-:W4:Y:S01]  /*57a0*/  MUFU.EX2 R21, R21 ;  /* 0x0000001500157308 */ /* 0x000f220000000800 */
[----:B--2---:R-:W-:Y:S01]  /*57b0*/  FADD.FTZ R51, R14, R15 ;  /* 0x0000000f0e337221 */ /* 0x004fe20000010000 */
[----:B------:R-:W-:-:S06]  /*57c0*/  F2FP.BF16.F32.PACK_AB R157, R15, R14 ;  /* 0x0000000e0f9d723e */ /* 0x000fcc00000010ff */
[----:B------:R-:W2:Y:S01]  /*57d0*/  MUFU.EX2 R24, R24 ;  /* 0x0000001800187308 */ /* 0x000ea20000000800 */
[----:B-1----:R-:W-:-:S07]  /*57e0*/  FADD.FTZ R52, R20, R51 ;  /* 0x0000003314347221 */ /* 0x002fce0000010000 */
[----:B------:R-:W1:Y:S01]  /*57f0*/  MUFU.EX2 R25, R25 ;  /* 0x0000001900197308 */ /* 0x000e620000000800 */
[C---:B----4-:R-:W-:Y:S01]  /*5800*/  FADD.FTZ R51, R21.reuse, R52 ;  /* 0x0000003415337221 */ /* 0x050fe20000010000 */
[----:B------:R-:W-:Y:S01]  /*5810*/  FADD.FTZ R52, R42, R53 ;  /* 0x000000352a347221 */ /* 0x000fe20000010000 */
[----:B------:R-:W-:-:S05]  /*5820*/  F2FP.BF16.F32.PACK_AB R159, R21, R20 ;  /* 0x00000014159f723e */ /* 0x000fca00000010ff */
[----:B------:R-:W4:Y:S01]  /*5830*/  MUFU.EX2 R26, R26 ;  /* 0x0000001a001a7308 */ /* 0x000f220000000800 */
[----:B--2---:R-:W-:Y:S01]  /*5840*/  FADD.FTZ R50, R24, R51 ;  /* 0x0000003318327221 */ /* 0x004fe20000010000 */
[----:B------:R-:W-:Y:S01]  /*5850*/  FADD.FTZ R51, R43, R52 ;  /* 0x000000342b337221 */ /* 0x000fe20000010000 */
[----:B------:R2:W-:Y:S03]  /*5860*/  STSM.16.M88.4 [R18+0x26800], R156 ;  /* 0x0268009c12007844 */ /* 0x0005e60000000200 */
[----:B------:R-:W-:Y:S02]  /*5870*/  FADD.FTZ R38, R44, R51 ;  /* 0x000000332c267221 */ /* 0x000fe40000010000 */
[----:B------:R-:W5:Y:S01]  /*5880*/  MUFU.EX2 R27, R27 ;  /* 0x0000001b001b7308 */ /* 0x000f620000000800 */
[----:B-1----:R-:W-:Y:S01]  /*5890*/  FADD.FTZ R37, R25, R50 ;  /* 0x0000003219257221 */ /* 0x002fe20000010000 */
[----:B------:R-:W-:Y:S01]  /*58a0*/  FADD.FTZ R39, R45, R38 ;  /* 0x000000262d277221 */ /* 0x000fe20000010000 */
[----:B------:R-:W-:-:S05]  /*58b0*/  F2FP.BF16.F32.PACK_AB R161, R25, R24 ;  /* 0x0000001819a1723e */ /* 0x000fca00000010ff */
[----:B------:R-:W1:Y:S01]  /*58c0*/  MUFU.EX2 R28, R28 ;  /* 0x0000001c001c7308 */ /* 0x000e620000000800 */
[----:B----4-:R-:W-:-:S07]  /*58d0*/  FADD.FTZ R34, R26, R37 ;  /* 0x000000251a227221 */ /* 0x010fce0000010000 */
[----:B------:R-:W4:Y:S01]  /*58e0*/  MUFU.EX2 R29, R29 ;  /* 0x0000001d001d7308 */ /* 0x000f220000000800 */
[C---:B-----5:R-:W-:Y:S01]  /*58f0*/  FADD.FTZ R37, R27.reuse, R34 ;  /* 0x000000221b257221 */ /* 0x060fe20000010000 */
[----:B------:R-:W-:-:S05]  /*5900*/  F2FP.BF16.F32.PACK_AB R163, R27, R26 ;  /* 0x0000001a1ba3723e */ /* 0x000fca00000010ff */
[----:B------:R2:W-:Y:S01]  /*5910*/  STSM.16.M88.4 [R19], R160 ;  /* 0x000000a013007844 */ /* 0x0005e20000000200 */
[----:B------:R-:W5:Y:S01]  /*5920*/  MUFU.EX2 R30, R30 ;  /* 0x0000001e001e7308 */ /* 0x000f620000000800 */
[----:B-1----:R-:W-:-:S07]  /*5930*/  FADD.FTZ R14, R28, R37 ;  /* 0x000000251c0e7221 */ /* 0x002fce0000010000 */
[----:B------:R-:W1:Y:S01]  /*5940*/  MUFU.EX2 R31, R31 ;  /* 0x0000001f001f7308 */ /* 0x000e620000000800 */
[C---:B----4-:R-:W-:Y:S01]  /*5950*/  FADD.FTZ R15, R29.reuse, R14 ;  /* 0x0000000e1d0f7221 */ /* 0x050fe20000010000 */
[----:B------:R-:W-:Y:S01]  /*5960*/  FADD.FTZ R14, R46, R39 ;  /* 0x000000272e0e7221 */ /* 0x000fe20000010000 */
[----:B------:R-:W-:-:S03]  /*5970*/  F2FP.BF16.F32.PACK_AB R165, R29, R28 ;  /* 0x0000001c1da5723e */ /* 0x000fc600000010ff */
[----:B------:R-:W-:Y:S02]  /*5980*/  FADD.FTZ R47, R47, R14 ;  /* 0x0000000e2f2f7221 */ /* 0x000fe40000010000 */
[----:B------:R-:W-:Y:S01]  /*5990*/  MUFU.EX2 R3, R3 ;  /* 0x0000000300037308 */ /* 0x000fe20000000800 */
[----:B-----5:R-:W-:Y:S01]  /*59a0*/  FADD.FTZ R20, R30, R15 ;  /* 0x0000000f1e147221 */ /* 0x020fe20000010000 */
[----:B------:R-:W-:-:S04]  /*59b0*/  FADD.FTZ R48, R48, R47 ;  /* 0x0000002f30307221 */ /* 0x000fc80000010000 */
[----:B------:R-:W-:Y:S02]  /*59c0*/  FADD.FTZ R48, R49, R48 ;  /* 0x0000003031307221 */ /* 0x000fe40000010000 */
[----:B------:R-:W4:Y:S01]  /*59d0*/  MUFU.EX2 R32, R32 ;  /* 0x0000002000207308 */ /* 0x000f220000000800 */
[C---:B-1----:R-:W-:Y:S01]  /*59e0*/  FADD.FTZ R20, R31.reuse, R20 ;  /* 0x000000141f147221 */ /* 0x042fe20000010000 */
[----:B------:R-:W-:-:S05]  /*59f0*/  F2FP.BF16.F32.PACK_AB R167, R31, R30 ;  /* 0x0000001e1fa7723e */ /* 0x000fca00000010ff */
[----:B------:R2:W-:Y:S01]  /*5a00*/  STSM.16.M88.4 [R23], R164 ;  /* 0x000000a417007844 */ /* 0x0005e20000000200 */
[----:B------:R-:W1:Y:S08]  /*5a10*/  MUFU.EX2 R36, R36 ;  /* 0x0000002400247308 */ /* 0x000e700000000800 */
[----:B------:R-:W5:Y:S01]  /*5a20*/  MUFU.EX2 R4, R4 ;  /* 0x0000000400047308 */ /* 0x000f620000000800 */
[----:B----4-:R-:W-:Y:S01]  /*5a30*/  F2FP.BF16.F32.PACK_AB R169, R32, R3 ;  /* 0x0000000320a9723e */ /* 0x010fe200000010ff */
[----:B------:R-:W-:-:S04]  /*5a40*/  FADD.FTZ R3, R3, R20 ;  /* 0x0000001403037221 */ /* 0x000fc80000010000 */
[----:B------:R-:W-:Y:S02]  /*5a50*/  FADD.FTZ R3, R32, R3 ;  /* 0x0000000320037221 */ /* 0x000fe40000010000 */
[----:B------:R-:W4:Y:S01]  /*5a60*/  MUFU.EX2 R33, R33 ;  /* 0x0000002100217308 */ /* 0x000f220000000800 */
[----:B-1----:R-:W-:Y:S01]  /*5a70*/  F2FP.BF16.F32.PACK_AB R170, R36, R35 ;  /* 0x0000002324aa723e */ /* 0x002fe200000010ff */
[----:B------:R-:W-:Y:S01]  /*5a80*/  FADD.FTZ R35, R35, R48 ;  /* 0x0000003023237221 */ /* 0x000fe20000010000 */
[----:B-----5:R-:W-:Y:S01]  /*5a90*/  FADD.FTZ R14, R4, R3 ;  /* 0x00000003040e7221 */ /* 0x020fe20000010000 */
[C---:B----4-:R-:W-:Y:S02]  /*5aa0*/  F2FP.BF16.F32.PACK_AB R171, R33.reuse, R4 ;  /* 0x0000000421ab723e */ /* 0x050fe400000010ff */
[----:B------:R-:W-:Y:S01]  /*5ab0*/  FADD.FTZ R4, R36, R35 ;  /* 0x0000002324047221 */ /* 0x000fe20000010000 */
[----:B------:R-:W-:Y:S02]  /*5ac0*/  FADD.FTZ R3, R33, R14 ;  /* 0x0000000e21037221 */ /* 0x000fe40000010000 */
[----:B------:R2:W-:Y:S01]  /*5ad0*/  STSM.16.M88.4 [R22], R168 ;  /* 0x000000a816007844 */ /* 0x0005e20000000200 */
[----:B------:R-:W-:Y:S05]  /*5ae0*/  @!P0 BRA `(.L_x_1316) ;  /* 0x0000000000048947 */ /* 0x000fea0003800000 */
[----:B------:R-:W-:Y:S01]  /*5af0*/  BPT.TRAP 0x1 ;  /* 0x000000040000795c */ /* 0x000fe20000300000 */
.L_x_1316:
[----:B------:R1:W4:Y:S01]  /*5b00*/  SYNCS.PHASECHK.TRANS64.TRYWAIT P3, [R6+URZ+0x28c50], R13 ;  /* 0x028c500d060075a7 */ /* 0x000322000806017f */
[----:B------:R-:W-:Y:S05]  /*5b10*/  @!P0 BRA `(.L_x_1317) ;  /* 0x0000000000048947 */ /* 0x000fea0003800000 */
[----:B------:R-:W-:Y:S01]  /*5b20*/  BPT.TRAP 0x1 ;  /* 0x000000040000795c */ /* 0x000fe20000300000 */
.L_x_1317:
[----:B----4-:R-:W-:Y:S05]  /*5b30*/  @P3 BRA `(.L_x_1318) ;  /* 0x0000000000083947 */ /* 0x010fea0003800000 */
[----:B------:R-:W4:Y:S02]  /*5b40*/  SYNCS.PHASECHK.TRANS64.TRYWAIT P3, [R6+URZ+0x28c50], R13 ;  /* 0x028c500d060075a7 */ /* 0x000f24000806017f */
[----:B----4-:R-:W-:Y:S05]  /*5b50*/  @!P3 BRA `(.L_x_1319) ;  /* 0x000000cc0000b947 */ /* 0x010fea0003800000 */
.L_x_1318:
[----:B------:R-:W-:Y:S01]  /*5b60*/  ULEA UR11, UR39, UR45, 0xc ;  /* 0x0000002d270b7291 */ /* 0x000fe2000f8e603f */
[----:B------:R-:W-:Y:S01]  /*5b70*/  WARPGROUP.ARRIVE ;  /* 0x00000000000079c5 */ /* 0x000fe20000000000 */
[----:B------:R-:W-:Y:S01]  /*5b80*/  UMOV UR7, 0x40000040 ;  /* 0x4000004000077882 */ /* 0x000fe20000000000 */
[----:B-1-34-:R-:W-:-:S04]  /*5b90*/  @!P1 IADD3 R6, R6, 0x28c60, RZ ;  /* 0x00028c6006069810 */ /* 0x01afc80007ffe0ff */
[----:B------:R-:W-:Y:S01]  /*5ba0*/  UMOV UR6, UR11 ;  /* 0x0000000b00067c82 */ /* 0x000fe20008000000 */
[----:B------:R-:W-:Y:S01]  /*5bb0*/  @!P1 PRMT R6, RZ, 0x654, R6 ;  /* 0x00000654ff069816 */ /* 0x000fe20000000006 */
[----:B------:R-:W-:Y:S01]  /*5bc0*/  HGMMA.64x256x16.F32.BF16 R24, R156, gdesc[UR4].tnspB, RZ, !UPT, gsb0 ;  /* 0x43e000049c187df0 */ /* 0x000fe2000c0018ff */
        /* <DEDUP_REMOVED lines=28> */
[----:B-1----:R-:W-:-:S02]  /*5d90*/  IMAD R6, R9, UR49, -R12 ;  /* 0x0000003109067c24 */ /* 0x002fc4000f8e0a0c */
[----:B------:R-:W-:Y:S02]  /*5da0*/  VIADD R9, R152, 0xfffffffe ;  /* 0xfffffffe98097836 */ /* 0x000fe40000000000 */
[----:B------:R-:W-:-:S05]  /*5db0*/  VIADD R13, R6, UR42 ;  /* 0x0000002a060d7c36 */ /* 0x000fca0008000000 */
[----:B------:R-:W-:Y:S01]  /*5dc0*/  IADD3 R10, R13, R10, RZ ;  /* 0x0000000a0d0a7210 */ /* 0x000fe20007ffe0ff */
[----:B------:R-:W-:Y:S06]  /*5dd0*/  @!P2 BRA `(.L_x_1320) ;  /* 0x000000000040a947 */ /* 0x000fec0003800000 */
[C---:B------:R-:W-:Y:S01]  /*5de0*/  ISETP.GT.AND P3, PT, R13.reuse, RZ, PT ;  /* 0x000000ff0d00720c */ /* 0x040fe20003f64270 */
[----:B------:R-:W-:-:S12]  /*5df0*/  VIADD R12, R13, 0xffffffff ;  /* 0xffffffff0d0c7836 */ /* 0x000fd80000000000 */
[----:B------:R-:W-:Y:S05]  /*5e00*/  @P3 BRA `(.L_x_1321) ;  /* 0x00000000001c3947 */ /* 0x000fea0003800000 */
[----:B------:R-:W-:Y:S01]  /*5e10*/  ISETP.NE.AND P3, PT, R11, 0x1, PT ;  /* 0x000000010b00780c */ /* 0x000fe20003f65270 */
[----:B------:R-:W-:-:S12]  /*5e20*/  IMAD.MOV R13, RZ, RZ, -R13 ;  /* 0x000000ffff0d7224 */ /* 0x000fd800078e0a0d */
[----:B------:R-:W1:Y:S02]  /*5e30*/  @P3 LDC.64 R14, c[0x0][0x9e8] ;  /* 0x00027a00ff0e3b82 */ /* 0x000e640000000a00 */
[----:B-1----:R-:W-:-:S05]  /*5e40*/  @P3 IMAD.HI.U32 R12, R13, R14, RZ ;  /* 0x0000000e0d0c3227 */ /* 0x002fca00078e00ff */
[----:B------:R-:W-:-:S04]  /*5e50*/  @P3 SHF.R.U32.HI R13, RZ, R15, R12 ;  /* 0x0000000fff0d3219 */ /* 0x000fc8000001160c */
[----:B------:R-:W-:Y:S01]  /*5e60*/  LOP3.LUT R12, RZ, R13, RZ, 0x33, !PT ;  /* 0x0000000dff0c7212 */ /* 0x000fe200078e33ff */
[----:B------:R-:W-:Y:S06]  /*5e70*/  BRA `(.L_x_1322) ;  /* 0x0000000000107947 */ /* 0x000fec0003800000 */
.L_x_1321:
[----:B------:R-:W-:-:S13]  /*5e80*/  ISETP.NE.AND P3, PT, R11, 0x1, PT ;  /* 0x000000010b00780c */ /* 0x000fda0003f65270 */
[----:B------:R-:W1:Y:S02]  /*5e90*/  @P3 LDC.64 R14, c[0x0][0x9e8] ;  /* 0x00027a00ff0e3b82 */ /* 0x000e640000000a00 */
[----:B-1----:R-:W-:-:S05]  /*5ea0*/  @P3 IMAD.HI.U32 R14, R12, R14, RZ ;  /* 0x0000000e0c0e3227 */ /* 0x002fca00078e00ff */
[----:B------:R-:W-:-:S07]  /*5eb0*/  @P3 SHF.R.U32.HI R12, RZ, R15, R14 ;  /* 0x0000000fff0c3219 */ /* 0x000fce000001160e */
.L_x_1322:
[----:B------:R-:W-:-:S05]  /*5ec0*/  IMAD R11, R12, R11, R11 ;  /* 0x0000000b0c0b7224 */ /* 0x000fca00078e020b */
[----:B------:R-:W-:-:S07]  /*5ed0*/  VIMNMX R10, R10, R11, PT ;  /* 0x0000000b0a0a7248 */ /* 0x000fce0003fe0100 */
.L_x_1320:
[----:B------:R-:W-:Y:S01]  /*5ee0*/  SHF.R.S32.HI R11, RZ, 0x1f, R10 ;  /* 0x0000001fff0b7819 */ /* 0x000fe2000001140a */
[----:B------:R-:W-:Y:S01]  /*5ef0*/  ULDC UR25, c[0x0][0x9e4] ;  /* 0x0002790000197ab9 */ /* 0x000fe20000000800 */
[----:B------:R-:W-:Y:S01]  /*5f00*/  ULDC UR24, c[0x0][0x288] ;  /* 0x0000a20000187ab9 */ /* 0x000fe20000000800 */
[----:B------:R-:W-:Y:S01]  /*5f10*/  ULDC UR21, c[0x0][0x988] ;  /* 0x0002620000157ab9 */ /* 0x000fe20000000800 */
[----:B------:R-:W-:Y:S01]  /*5f20*/  LEA.HI R11, R11, R10, RZ, 0x6 ;  /* 0x0000000a0b0b7211 */ /* 0x000fe200078f30ff */
[----:B------:R-:W-:Y:S01]  /*5f30*/  ULDC UR23, c[0x0][0x9d8] ;  /* 0x0002760000177ab9 */ /* 0x000fe20000000800 */
[----:B------:R-:W-:Y:S02]  /*5f40*/  ULDC UR22, c[0x0][0x9e0] ;  /* 0x0002780000167ab9 */ /* 0x000fe40000000800 */
[----:B------:R-:W-:-:S04]  /*5f50*/  SHF.R.S32.HI R11, RZ, 0x6, R11 ;  /* 0x00000006ff0b7819 */ /* 0x000fc8000001140b */
[----:B------:R-:W-:-:S04]  /*5f60*/  VIMNMX R12, R11, UR41, !PT ;  /* 0x000000290b0c7c48 */ /* 0x000fc8000ffe0100 */
[----:B------:R-:W-:-:S13]  /*5f70*/  ISETP.GE.AND P3, PT, R9, R12, PT ;  /* 0x0000000c0900720c */ /* 0x000fda0003f66270 */
[----:B------:R-:W-:Y:S05]  /*5f80*/  @!P3 BRA `(.L_x_1323) ;  /* 0x0000002400acb947 */ /* 0x000fea0003800000 */
.L_x_1340:
[----:B------:R-:W-:-:S04]  /*5f90*/  UIADD3 UR26, UR39, 0x1, URZ ;  /* 0x00000001271a7890 */ /* 0x000fc8000fffe03f */
[----:B------:R-:W-:-:S04]  /*5fa0*/  UISETP.NE.AND UP0, UPT, UR26, 0x2, UPT ;  /* 0x000000021a00788c */ /* 0x000fc8000bf05270 */
[----:B------:R-:W-:Y:S02]  /*5fb0*/  USEL UR6, URZ, 0x1, UP0 ;  /* 0x000000013f067887 */ /* 0x000fe40008000000 */
[----:B------:R-:W-:Y:S02]  /*5fc0*/  USEL UR26, UR26, URZ, UP0 ;  /* 0x0000003f1a1a7287 */ /* 0x000fe40008000000 */
[----:B------:R-:W-:Y:S01]  /*5fd0*/  ULOP3.LUT UR38, UR38, UR6, URZ, 0x3c, !UPT ;  /* 0x0000000626267292 */ /* 0x000fe2000f8e3c3f */
[----:B-123--:R-:W-:Y:S11]  /*5fe0*/  @!P0 BRA `(.L_x_1324) ;  /* 0x0000000000048947 */ /* 0x00eff60003800000 */
[----:B------:R-:W-:Y:S01]  /*5ff0*/  BPT.TRAP 0x1 ;  /* 0x000000040000795c */ /* 0x000fe20000300000 */
.L_x_1324:
[----:B------:R-:W-:Y:S01]  /*6000*/  ULEA UR27, UR26, UR48, 0x3 ;  /* 0x000000301a1b7291 */ /* 0x000fe2000f8e183f */
[----:B------:R-:W-:-:S04]  /*6010*/  MOV R10, UR38 ;  /* 0x00000026000a7c02 */ /* 0x000fc80008000f00 */
[----:B------:R-:W-:-:S04]  /*6020*/  SHF.L.U32 R10, R10, 0x1f, RZ ;  /* 0x0000001f0a0a7819 */ /* 0x000fc800000006ff */
[----:B------:R1:W3:Y:S01]  /*6030*/  SYNCS.PHASECHK.TRANS64.TRYWAIT P3, [UR27+0x28c30], R10 ;  /* 0x028c300aff0075a7 */ /* 0x0002e2000806015b */
[----:B------:R-:W-:Y:S05]  /*6040*/  @!P0 BRA `(.L_x_1325) ;  /* 0x0000000000048947 */ /* 0x000fea0003800000 */
[----:B------:R-:W-:Y:S01]  /*6050*/  BPT.TRAP 0x1 ;  /* 0x000000040000795c */ /* 0x000fe20000300000 */
.L_x_1325:
[----:B---3--:R-:W-:Y:S05]  /*6060*/  @P3 BRA `(.L_x_1326) ;  /* 0x0000000000083947 */ /* 0x008fea0003800000 */
[----:B------:R-:W3:Y:S02]  /*6070*/  SYNCS.PHASECHK.TRANS64.TRYWAIT P3, [UR27+0x28c30], R10 ;  /* 0x028c300aff0075a7 */ /* 0x000ee4000806015b */
[----:B---3--:R-:W-:Y:S05]  /*6080*/  @!P3 BRA `(.L_x_1327) ;  /* 0x000000c400c8b947 */ /* 0x008fea0003800000 */
.L_x_1326:
[----:B------:R-:W-:Y:S01]  /*6090*/  R2UR UR18, R0 ;  /* 0x00000000001272ca */ /* 0x000fe200000e0000 */
[----:B--2---:R-:W-:Y:S01]  /*60a0*/  WARPGROUP.ARRIVE ;  /* 0x00000000000079c5 */ /* 0x004fe20000000000 */
[----:B------:R-:W-:Y:S01]  /*60b0*/  UMOV UR19, 0x40000040 ;  /* 0x4000004000137882 */ /* 0x000fe20000000000 */
[----:B------:R-:W-:Y:S01]  /*60c0*/  UMOV UR7, 0x40000040 ;  /* 0x4000004000077882 */ /* 0x000fe20000000000 */
[----:B------:R-:W-:Y:S01]  /*60d0*/  UMOV UR11, 0x40000040 ;  /* 0x40000040000b7882 */ /* 0x000fe20000000000 */
[----:B------:R-:W-:Y:S01]  /*60e0*/  UMOV UR15, 0x40000040 ;  /* 0x40000040000f7882 */ /* 0x000fe20000000000 */
[----:B------:R-:W2:Y:S01]  /*60f0*/  LDC R15, c[0x0][0x2e0] ;  /* 0x0000b800ff0f7b82 */ /* 0x000ea20000000800 */
[----:B------:R-:W-:-:S04]  /*6100*/  IMAD.U32 R13, RZ, RZ, UR27 ;  /* 0x0000001bff0d7e24 */ /* 0x000fc8000f8e00ff */
[----:B------:R-:W-:Y:S02]  /*6110*/  @!P1 VIADD R14, R13, 0x28c40 ;  /* 0x00028c400d0e9836 */ /* 0x000fe40000000000 */
[----:B------:R-:W-:-:S03]  /*6120*/  ULEA UR18, UR26, UR18, 0x9 ;  /* 0x000000121a127291 */ /* 0x000fc6000f8e483f */
[----:B------:R-:W-:Y:S01]  /*6130*/  @!P1 PRMT R14, RZ, 0x654, R14 ;  /* 0x00000654ff0e9816 */ /* 0x000fe2000000000e */
[----:B------:R-:W-:Y:S02]  /*6140*/  UIADD3 UR6, UR18, 0x2, URZ ;  /* 0x0000000212067890 */ /* 0x000fe4000fffe03f */
[----:B------:R-:W-:Y:S02]  /*6150*/  UIADD3 UR10, UR18, 0x4, URZ ;  /* 0x00000004120a7890 */ /* 0x000fe4000fffe03f */
[----:B------:R-:W-:Y:S02]  /*6160*/  UIADD3 UR14, UR18, 0x6, URZ ;  /* 0x00000006120e7890 */ /* 0x000fe4000fffe03f */
[----:B------:R-:W-:Y:S03]  /*6170*/  HGMMA.64x64x16.F32.BF16 R152, gdesc[UR16], RZ, !UPT, gsb0 ;  /* 0x00e00000109879f0 */ /* 0x000fe6000c0018ff */
        /* <DEDUP_REMOVED lines=12> */
[----:B---3--:R-:W-:Y:S01]  /*6240*/  FMUL.FTZ R11, R154, UR23 ;  /* 0x000000179a0b7c20 */ /* 0x008fe20008410000 */
        /* <DEDUP_REMOVED lines=27> */
[----:B------:R-:W-:Y:S01]  /*6400*/  SHF.L.U32 R178, R9, 0x6, RZ ;  /* 0x0000000609b27819 */ /* 0x000fe200000006ff */
[----:B------:R-:W-:Y:S01]  /*6410*/  FMUL.FTZ R167, R183, UR23 ;  /* 0x00000017b7a77c20 */ /* 0x000fe20008410000 */
[----:B------:R3:W-:Y:S01]  /*6420*/  @!P1 SYNCS.ARRIVE.TRANS64.RED.A1T0 RZ, [R14+URZ], RZ ;  /* 0x000000ff0eff99a7 */ /* 0x0007e2000810043f */
[----:B------:R-:W4:Y:S01]  /*6430*/  MUFU.TANH R192, R192 ;  /* 0x000000c000c07308 */ /* 0x000f220000002400 */
[----:B------:R-:W-:Y:S01]  /*6440*/  FMUL.FTZ R176, R176, UR23 ;  /* 0x00000017b0b07c20 */ /* 0x000fe20008410000 */
[----:B---3--:R-:W-:-:S06]  /*6450*/  IADD3 R14, -R178, 0x1, RZ ;  /* 0x00000001b20e7810 */ /* 0x008fcc0007ffe1ff */
[----:B------:R-:W3:Y:S01]  /*6460*/  MUFU.TANH R193, R193 ;  /* 0x000000c100c17308 */ /* 0x000ee20000002400 */
[----:B--2---:R-:W-:-:S07]  /*6470*/  IMAD R15, R15, UR49, R14 ;  /* 0x000000310f0f7c24 */ /* 0x004fce000f8e020e */
[----:B------:R-:W2:Y:S01]  /*6480*/  MUFU.TANH R11, R11 ;  /* 0x0000000b000b7308 */ /* 0x000ea20000002400 */
[----:B------:R-:W-:-:S04]  /*6490*/  IADD3 R174, R15, -UR24, -R2 ;  /* 0x800000180fae7c10 */ /* 0x000fc8000fffe802 */
[----:B------:R-:W-:-:S03]  /*64a0*/  IADD3 R177, R5, UR20, R174 ;  /* 0x0000001405b17c10 */ /* 0x000fc6000fffe0ae */
        /* <DEDUP_REMOVED lines=28> */
[----:B------:R5:W1:Y:S02]  /*6670*/  MUFU.TANH R199, R176 ;  /* 0x000000b000c77308 */ /* 0x000a640000002400 */
[----:B-----5:R-:W-:Y:S01]  /*6680*/  IADD3 R176, R5, UR22, R174 ;  /* 0x0000001605b07c10 */ /* 0x020fe2000fffe0ae */
[----:B--234-:R-:W-:Y:S06]  /*6690*/  @!P2 BRA `(.L_x_1328) ;  /* 0x000000000058a947 */ /* 0x01cfec0003800000 */
[----:B------:R-:W-:Y:S01]  /*66a0*/  IMAD.IADD R171, R5, 0x1, R6 ;  /* 0x0000000105ab7824 */ /* 0x000fe200078e0206 */
[----:B------:R-:W-:Y:S04]  /*66b0*/  BSSY B0, `(.L_x_1329) ;  /* 0x0000010000007945 */ /* 0x000fe80003800000 */
[----:B------:R-:W-:-:S13]  /*66c0*/  ISETP.GT.AND P3, PT, R171, -0x1, PT ;  /* 0xffffffffab00780c */ /* 0x000fda0003f64270 */
[----:B------:R-:W-:Y:S05]  /*66d0*/  @P3 BRA `(.L_x_1330) ;  /* 0x0000000000203947 */ /* 0x000fea0003800000 */
[----:B------:R-:W-:Y:S01]  /*66e0*/  IMAD.U32 R170, RZ, RZ, UR25 ;  /* 0x00000019ffaa7e24 */ /* 0x000fe2000f8e00ff */
[----:B------:R-:W-:-:S04]  /*66f0*/  LOP3.LUT R171, RZ, R171, RZ, 0x33, !PT ;  /* 0x000000abffab7212 */ /* 0x000fc800078e33ff */
[----:B------:R-:W-:-:S13]  /*6700*/  ISETP.NE.AND P3, PT, R170, 0x1, PT ;  /* 0x00000001aa00780c */ /* 0x000fda0003f65270 */
[----:B------:R-:W2:Y:S02]  /*6710*/  @P3 LDC.64 R14, c[0x0][0x9e8] ;  /* 0x00027a00ff0e3b82 */ /* 0x000ea40000000a00 */
[----:B--2---:R-:W-:-:S05]  /*6720*/  @P3 IMAD.HI.U32 R14, R171, R14, RZ ;  /* 0x0000000eab0e3227 */ /* 0x004fca00078e00ff */
[----:B------:R-:W-:-:S04]  /*6730*/  @P3 SHF.R.U32.HI R171, RZ, R15, R14 ;  /* 0x0000000fffab3219 */ /* 0x000fc8000001160e */
[----:B------:R-:W-:Y:S01]  /*6740*/  LOP3.LUT R171, RZ, R171, RZ, 0x33, !PT ;  /* 0x000000abffab7212 */ /* 0x000fe200078e33ff */
[----:B------:R-:W-:Y:S06]  /*6750*/  BRA `(.L_x_1331) ;  /* 0x0000000000147947 */ /* 0x000fec0003800000 */
.L_x_1330:
[----:B------:R-:W-:-:S04]  /*6760*/  MOV R170, UR25 ;  /* 0x0000001900aa7c02 */ /* 0x000fc80008000f00 */
[----:B------:R-:W-:-:S13]  /*6770*/  ISETP.NE.AND P3, PT, R170, 0x1, PT ;  /* 0x00000001aa00780c */ /* 0x000fda0003f65270 */
[----:B------:R-:W2:Y:S02]  /*6780*/  @P3 LDC.64 R14, c[0x0][0x9e8] ;  /* 0x00027a00ff0e3b82 */ /* 0x000ea40000000a00 */
[----:B--2---:R-:W-:-:S05]  /*6790*/  @P3 IMAD.HI.U32 R14, R171, R14, RZ ;  /* 0x0000000eab0e3227 */ /* 0x004fca00078e00ff */
[----:B------:R-:W-:-:S07]  /*67a0*/  @P3 SHF.R.U32.HI R171, RZ, R15, R14 ;  /* 0x0000000fffab3219 */ /* 0x000fce000001160e */
.L_x_1331:
[----:B------:R-:W-:Y:S05]  /*67b0*/  BSYNC B0 ;  /* 0x0000000000007941 */ /* 0x000fea0003800000 */
.L_x_1329:
[----:B------:R-:W-:-:S04]  /*67c0*/  IMAD R171, R171, R170, -R178 ;  /* 0x000000aaabab7224 */ /* 0x000fc800078e0ab2 */
[----:B------:R-:W-:-:S05]  /*67d0*/  IMAD.IADD R171, R171, 0x1, -R2 ;  /* 0x00000001abab7824 */ /* 0x000fca00078e0a02 */
[----:B------:R-:W-:Y:S02]  /*67e0*/  VIADDMNMX R176, R171, R170, R176, PT ;  /* 0x000000aaabb07246 */ /* 0x000fe400038001b0 */
[----:B------:R-:W-:-:S07]  /*67f0*/  VIMNMX R177, R177, R171, !PT ;  /* 0x000000abb1b17248 */ /* 0x000fce0007fe0100 */
.L_x_1328:
[----:B------:R-:W-:Y:S01]  /*6800*/  ISETP.GT.AND P3, PT, R9, -0x1, PT ;  /* 0xffffffff0900780c */ /* 0x000fe20003f64270 */
[C---:B------:R-:W-:Y:S01]  /*6810*/  VIADD R14, R174.reuse, UR22 ;  /* 0x00000016ae0e7c36 */ /* 0x040fe20008000000 */
[----:B------:R-:W-:Y:S02]  /*6820*/  IADD3 R174, R174, UR20, RZ ;  /* 0x00000014aeae7c10 */ /* 0x000fe4000fffe0ff */
[C---:B------:R-:W-:Y:S02]  /*6830*/  ISETP.GT.AND P4, PT, R177.reuse, RZ, P3 ;  /* 0x000000ffb100720c */ /* 0x040fe40001f84270 */
[C---:B------:R-:W-:Y:S02]  /*6840*/  ISETP.GT.AND P6, PT, R177.reuse, 0x1, P3 ;  /* 0x00000001b100780c */ /* 0x040fe40001fc4270 */
[----:B------:R-:W-:Y:S02]  /*6850*/  ISETP.LT.OR P5, PT, R176, 0x1, P4 ;  /* 0x00000001b000780c */ /* 0x000fe400027a1670 */
[----:B------:R-:W-:-:S02]  /*6860*/  ISETP.GT.AND P4, PT, R177, 0x8, P3 ;  /* 0x00000008b100780c */ /* 0x000fc40001f84270 */
[----:B------:R-:W-:Y:S02]  /*6870*/  FSEL R192, R192, -INF , !P5 ;  /* 0xff800000c0c07808 */ /* 0x000fe40006800000 */
[----:B------:R-:W-:Y:S02]  /*6880*/  ISETP.GT.AND P5, PT, R177, 0x9, P3 ;  /* 0x00000009b100780c */ /* 0x000fe40001fa4270 */
[C---:B------:R-:W-:Y:S02]  /*6890*/  ISETP.LT.OR P6, PT, R176.reuse, 0x2, P6 ;  /* 0x00000002b000780c */ /* 0x040fe400037c1670 */
[C---:B------:R-:W-:Y:S02]  /*68a0*/  ISETP.LT.OR P4, PT, R176.reuse, 0x9, P4 ;  /* 0x00000009b000780c */ /* 0x040fe40002781670 */
[----:B------:R-:W-:Y:S02]  /*68b0*/  ISETP.LT.OR P5, PT, R176, 0xa, P5 ;  /* 0x0000000ab000780c */ /* 0x000fe40002fa1670 */
[----:B------:R-:W-:-:S02]  /*68c0*/  FSEL R193, R193, -INF , !P6 ;  /* 0xff800000c1c17808 */ /* 0x000fc40007000000 */
[----:B-1----:R-:W-:Y:S02]  /*68d0*/  FSEL R194, R194, -INF , !P4 ;  /* 0xff800000c2c27808 */ /* 0x002fe40006000000 */
[----:B------:R-:W-:Y:S02]  /*68e0*/  FSEL R195, R195, -INF , !P5 ;  /* 0xff800000c3c37808 */ /* 0x000fe40006800000 */
[C---:B------:R-:W-:Y:S02]  /*68f0*/  ISETP.GT.AND P6, PT, R177.reuse, 0x10, P3 ;  /* 0x00000010b100780c */ /* 0x040fe40001fc4270 */
[C---:B------:R-:W-:Y:S02]  /*6900*/  ISETP.GT.AND P4, PT, R177.reuse, 0x11, P3 ;  /* 0x00000011b100780c */ /* 0x040fe40001f84270 */
[----:B------:R-:W-:Y:S02]  /*6910*/  ISETP.GT.AND P5, PT, R177, 0x18, P3 ;  /* 0x00000018b100780c */ /* 0x000fe40001fa4270 */
[----:B------:R-:W-:-:S02]  /*6920*/  ISETP.LT.OR P6, PT, R176, 0x11, P6 ;  /* 0x00000011b000780c */ /* 0x000fc400037c1670 */
[C---:B------:R-:W-:Y:S02]  /*6930*/  ISETP.LT.OR P4, PT, R176.reuse, 0x12, P4 ;  /* 0x00000012b000780c */ /* 0x040fe40002781670 */
[----:B------:R-:W-:Y:S02]  /*6940*/  ISETP.LT.OR P5, PT, R176, 0x19, P5 ;  /* 0x00000019b000780c */ /* 0x000fe40002fa1670 */
[----:B------:R-:W-:Y:S02]  /*6950*/  FSEL R196, R196, -INF , !P6 ;  /* 0xff800000c4c47808 */ /* 0x000fe40007000000 */
[----:B------:R-:W-:Y:S02]  /*6960*/  FSEL R173, R161, -INF , !P4 ;  /* 0xff800000a1ad7808 */ /* 0x000fe40006000000 */
[----:B------:R-:W-:Y:S02]  /*6970*/  FSEL R164, R164, -INF , !P5 ;  /* 0xff800000a4a47808 */ /* 0x000fe40006800000 */
[----:B------:R-:W-:-:S02]  /*6980*/  ISETP.GT.AND P6, PT, R177, 0x19, P3 ;  /* 0x00000019b100780c */ /* 0x000fc40001fc4270 */
[C---:B------:R-:W-:Y:S02]  /*6990*/  ISETP.GT.AND P4, PT, R177.reuse, 0x20, P3 ;  /* 0x00000020b100780c */ /* 0x040fe40001f84270 */
[----:B------:R-:W-:Y:S02]  /*69a0*/  ISETP.GT.AND P5, PT, R177, 0x21, P3 ;  /* 0x00000021b100780c */ /* 0x000fe40001fa4270 */
[C---:B------:R-:W-:Y:S02]  /*69b0*/  ISETP.LT.OR P6, PT, R176.reuse, 0x1a, P6 ;  /* 0x0000001ab000780c */ /* 0x040fe400037c1670 */
[C---:B------:R-:W-:Y:S02]  /*69c0*/  ISETP.LT.OR P4, PT, R176.reuse, 0x21, P4 ;  /* 0x00000021b000780c */ /* 0x040fe40002781670 */
[----:B------:R-:W-:Y:S02]  /*69d0*/  ISETP.LT.OR P5, PT, R176, 0x22, P5 ;  /* 0x00000022b000780c */ /* 0x000fe40002fa1670 */
[----:B------:R-:W-:-:S02]  /*69e0*/  FSEL R172, R165, -INF , !P6 ;  /* 0xff800000a5ac7808 */ /* 0x000fc40007000000 */
[----:B------:R-:W-:Y:S02]  /*69f0*/  FSEL R170, R168, -INF , !P4 ;  /* 0xff800000a8aa7808 */ /* 0x000fe40006000000 */
        /* <DEDUP_REMOVED lines=16> */
[----:B------:R-:W-:-:S02]  /*6b00*/  IADD3 R177, R174, 0x8, R5 ;  /* 0x00000008aeb17810 */ /* 0x000fc40007ffe005 */
[----:B------:R-:W-:Y:S02]  /*6b10*/  IADD3 R176, R14, 0x8, R5 ;  /* 0x000000080eb07810 */ /* 0x000fe40007ffe005 */
[----:B------:R-:W-:Y:S02]  /*6b20*/  FSEL R175, R175, -INF , !P6 ;  /* 0xff800000afaf7808 */ /* 0x000fe40007000000 */
[----:B------:R-:W-:Y:S02]  /*6b30*/  FSEL R174, R180, -INF , !P4 ;  /* 0xff800000b4ae7808 */ /* 0x000fe40006000000 */
[----:B------:R-:W-:Y:S01]  /*6b40*/  FSEL R168, R181, -INF , !P5 ;  /* 0xff800000b5a87808 */ /* 0x000fe20006800000 */
[----:B------:R-:W-:Y:S06]  /*6b50*/  @!P2 BRA `(.L_x_1332) ;  /* 0x00000000005ca947 */ /* 0x000fec0003800000 */
[----:B------:R-:W-:Y:S01]  /*6b60*/  IMAD.IADD R179, R5, 0x1, R6 ;  /* 0x0000000105b37824 */ /* 0x000fe200078e0206 */
[----:B------:R-:W-:Y:S03]  /*6b70*/  BSSY B0, `(.L_x_1333) ;  /* 0x0000011000007945 */ /* 0x000fe60003800000 */
[----:B------:R-:W-:-:S05]  /*6b80*/  VIADD R179, R179, 0x8 ;  /* 0x00000008b3b37836 */ /* 0x000fca0000000000 */
[----:B------:R-:W-:-:S13]  /*6b90*/  ISETP.GT.AND P4, PT, R179, -0x1, PT ;  /* 0xffffffffb300780c */ /* 0x000fda0003f84270 */
[----:B------:R-:W-:Y:S05]  /*6ba0*/  @P4 BRA `(.L_x_1334) ;  /* 0x0000000000204947 */ /* 0x000fea0003800000 */
[----:B------:R-:W-:Y:S02]  /*6bb0*/  MOV R180, UR25 ;  /* 0x0000001900b47c02 */ /* 0x000fe40008000f00 */
[----:B------:R-:W-:Y:S02]  /*6bc0*/  LOP3.LUT R179, RZ, R179, RZ, 0x33, !PT ;  /* 0x000000b3ffb37212 */ /* 0x000fe400078e33ff */
[----:B------:R-:W-:-:S13]  /*6bd0*/  ISETP.NE.AND P4, PT, R180, 0x1, PT ;  /* 0x00000001b400780c */ /* 0x000fda0003f85270 */
[----:B------:R-:W1:Y:S02]  /*6be0*/  @P4 LDC.64 R14, c[0x0][0x9e8] ;  /* 0x00027a00ff0e4b82 */ /* 0x000e640000000a00 */
[----:B-1----:R-:W-:-:S05]  /*6bf0*/  @P4 IMAD.HI.U32 R14, R179, R14, RZ ;  /* 0x0000000eb30e4227 */ /* 0x002fca00078e00ff */
[----:B------:R-:W-:-:S04]  /*6c00*/  @P4 SHF.R.U32.HI R179, RZ, R15, R14 ;  /* 0x0000000fffb34219 */ /* 0x000fc8000001160e */
[----:B------:R-:W-:Y:S01]  /*6c10*/  LOP3.LUT R179, RZ, R179, RZ, 0x33, !PT ;  /* 0x000000b3ffb37212 */ /* 0x000fe200078e33ff */
[----:B------:R-:W-:Y:S06]  /*6c20*/  BRA `(.L_x_1335) ;  /* 0x0000000000147947 */ /* 0x000fec0003800000 */
.L_x_1334:
[----:B------:R-:W-:-:S05]  /*6c30*/  IMAD.U32 R180, RZ, RZ, UR25 ;  /* 0x00000019ffb47e24 */ /* 0x000fca000f8e00ff */
[----:B------:R-:W-:-:S13]  /*6c40*/  ISETP.NE.AND P4, PT, R180, 0x1, PT ;  /* 0x00000001b400780c */ /* 0x000fda0003f85270 */
[----:B------:R-:W1:Y:S02]  /*6c50*/  @P4 LDC.64 R14, c[0x0][0x9e8] ;  /* 0x00027a00ff0e4b82 */ /* 0x000e640000000a00 */
[----:B-1----:R-:W-:-:S05]  /*6c60*/  @P4 IMAD.HI.U32 R14, R179, R14, RZ ;  /* 0x0000000eb30e4227 */ /* 0x002fca00078e00ff */
[----:B------:R-:W-:-:S07]  /*6c70*/  @P4 SHF.R.U32.HI R179, RZ, R15, R14 ;  /* 0x0000000fffb34219 */ /* 0x000fce000001160e */
.L_x_1335:
[----:B------:R-:W-:Y:S05]  /*6c80*/  BSYNC B0 ;  /* 0x0000000000007941 */ /* 0x000fea0003800000 */
.L_x_1333:
[----:B------:R-:W-:-:S04]  /*6c90*/  IMAD R179, R179, R180, -R178 ;  /* 0x000000b4b3b37224 */ /* 0x000fc800078e0ab2 */
[----:B------:R-:W-:-:S05]  /*6ca0*/  IMAD.IADD R179, R179, 0x1, -R2 ;  /* 0x00000001b3b37824 */ /* 0x000fca00078e0a02 */
[----:B------:R-:W-:Y:S02]  /*6cb0*/  VIADDMNMX R176, R179, R180, R176, PT ;  /* 0x000000b4b3b07246 */ /* 0x000fe400038001b0 */
[----:B------:R-:W-:-:S07]  /*6cc0*/  VIMNMX R177, R177, R179, !PT ;  /* 0x000000b3b1b17248 */ /* 0x000fce0007fe0100 */
.L_x_1332:
[----:B------:R-:W-:Y:S01]  /*6cd0*/  FMNMX.FTZ R14, R192, R7, !PT ;  /* 0x00000007c00e7209 */ /* 0x000fe20007810000 */
[----:B------:R-:W-:Y:S01]  /*6ce0*/  UMOV UR10, UR21 ;  /* 0x00000015000a7c82 */ /* 0x000fe20008000000 */
[----:B------:R-:W-:Y:S02]  /*6cf0*/  ISETP.GT.AND P4, PT, R177, 0x1, P3 ;  /* 0x00000001b100780c */ /* 0x000fe40001f84270 */
[----:B------:R-:W-:Y:S02]  /*6d00*/  FMNMX.FTZ R15, R193, R14, !PT ;  /* 0x0000000ec10f7209 */ /* 0x000fe40007810000 */
[----:B------:R-:W-:Y:S02]  /*6d10*/  ISETP.LT.OR P4, PT, R176, 0x2, P4 ;  /* 0x00000002b000780c */ /* 0x000fe40002781670 */
[----:B------:R-:W-:Y:S02]  /*6d20*/  FMNMX.FTZ R14, R194, R15, !PT ;  /* 0x0000000fc20e7209 */ /* 0x000fe40007810000 */
[----:B------:R-:W-:-:S02]  /*6d30*/  FSEL R20, R20, -INF , !P4 ;  /* 0xff80000014147808 */ /* 0x000fc40006000000 */
[----:B------:R-:W-:Y:S02]  /*6d40*/  FMNMX.FTZ R15, R195, R14, !PT ;  /* 0x0000000ec30f7209 */ /* 0x000fe40007810000 */
[----:B------:R-:W-:Y:S02]  /*6d50*/  ISETP.GT.AND P4, PT, R177, RZ, P3 ;  /* 0x000000ffb100720c */ /* 0x000fe40001f84270 */
[----:B------:R-:W-:Y:S02]  /*6d60*/  FMNMX.FTZ R14, R196, R15, !PT ;  /* 0x0000000fc40e7209 */ /* 0x000fe40007810000 */
[----:B------:R-:W-:Y:S02]  /*6d70*/  ISETP.LT.OR P4, PT, R176, 0x1, P4 ;  /* 0x00000001b000780c */ /* 0x000fe40002781670 */
[----:B------:R-:W-:Y:S02]  /*6d80*/  FMNMX.FTZ R15, R173, R14, !PT ;  /* 0x0000000ead0f7209 */ /* 0x000fe40007810000 */
[----:B------:R-:W-:-:S02]  /*6d90*/  ISETP.GT.AND P5, PT, R177, 0x8, P3 ;  /* 0x00000008b100780c */ /* 0x000fc40001fa4270 */
[----:B------:R-:W-:Y:S02]  /*6da0*/  FMNMX.FTZ R15, R164, R15, !PT ;  /* 0x0000000fa40f7209 */ /* 0x000fe40007810000 */
[----:B------:R-:W-:Y:S02]  /*6db0*/  FSEL R11, R11, -INF , !P4 ;  /* 0xff8000000b0b7808 */ /* 0x000fe40006000000 */
        /* <DEDUP_REMOVED lines=18> */
[C---:B------:R-:W-:Y:S01]  /*6ee0*/  ISETP.GT.AND P4, PT, R177.reuse, 0x18, P3 ;  /* 0x00000018b100780c */ /* 0x040fe20001f84270 */
[----:B------:R-:W1:Y:S01]  /*6ef0*/  SHFL.BFLY PT, R14, R15, 0x2, 0x1f ;  /* 0x0c401f000f0e7f89 */ /* 0x000e6200000e0000 */
[C---:B------:R-:W-:Y:S02]  /*6f00*/  ISETP.LT.OR P6, PT, R176.reuse, 0x12, P6 ;  /* 0x00000012b000780c */ /* 0x040fe400037c1670 */
[----:B------:R-:W-:Y:S02]  /*6f10*/  ISETP.GT.AND P5, PT, R177, 0x19, P3 ;  /* 0x00000019b100780c */ /* 0x000fe40001fa4270 */
[----:B------:R-:W-:-:S02]  /*6f20*/  ISETP.LT.OR P4, PT, R176, 0x19, P4 ;  /* 0x00000019b000780c */ /* 0x000fc40002781670 */
[----:B------:R-:W-:Y:S02]  /*6f30*/  FSEL R154, R154, -INF , !P6 ;  /* 0xff8000009a9a7808 */ /* 0x000fe40007000000 */
[----:B------:R-:W-:Y:S02]  /*6f40*/  ISETP.GT.AND P6, PT, R177, 0x20, P3 ;  /* 0x00000020b100780c */ /* 0x000fe40001fc4270 */
[C---:B------:R-:W-:Y:S02]  /*6f50*/  ISETP.LT.OR P5, PT, R176.reuse, 0x1a, P5 ;  /* 0x0000001ab000780c */ /* 0x040fe40002fa1670 */
[----:B------:R-:W-:Y:S02]  /*6f60*/  FSEL R155, R155, -INF , !P4 ;  /* 0xff8000009b9b7808 */ /* 0x000fe40006000000 */
[----:B------:R-:W-:Y:S02]  /*6f70*/  ISETP.GT.AND P4, PT, R177, 0x21, P3 ;  /* 0x00000021b100780c */ /* 0x000fe40001f84270 */
[----:B------:R-:W-:-:S02]  /*6f80*/  ISETP.LT.OR P6, PT, R176, 0x21, P6 ;  /* 0x00000021b000780c */ /* 0x000fc400037c1670 */
[----:B------:R-:W-:Y:S02]  /*6f90*/  FSEL R156, R156, -INF , !P5 ;  /* 0xff8000009c9c7808 */ /* 0x000fe40006800000 */
[----:B------:R-:W-:Y:S02]  /*6fa0*/  ISETP.GT.AND P5, PT, R177, 0x28, P3 ;  /* 0x00000028b100780c */ /* 0x000fe40001fa4270 */
[----:B------:R-:W-:Y:S02]  /*6fb0*/  ISETP.LT.OR P4, PT, R176, 0x22, P4 ;  /* 0x00000022b000780c */ /* 0x000fe40002781670 */
[----:B-1----:R-:W-:Y:S02]  /*6fc0*/  FMNMX.FTZ R178, R15, R14, !PT ;  /* 0x0000000e0fb27209 */ /* 0x002fe40007810000 */
[----:B------:R-:W-:Y:S02]  /*6fd0*/  FMNMX.FTZ R15, R11, R8, !PT ;  /* 0x000000080b0f7209 */ /* 0x000fe40007810000 */
[----:B------:R-:W-:Y:S01]  /*6fe0*/  FSEL R157, R157, -INF , !P6 ;  /* 0xff8000009d9d7808 */ /* 0x000fe20007000000 */
[----:B------:R-:W1:Y:S01]  /*6ff0*/  SHFL.BFLY PT, R179, R178, 0x1, 0x1f ;  /* 0x0c201f00b2b37f89 */ /* 0x000e6200000e0000 */
[----:B------:R-:W-:-:S02]  /*7000*/  FMNMX.FTZ R15, R20, R15, !PT ;  /* 0x0000000f140f7209 */ /* 0x000fc40007810000 */
[----:B------:R-:W-:Y:S02]  /*7010*/  ISETP.LT.OR P5, PT, R176, 0x29, P5 ;  /* 0x00000029b000780c */ /* 0x000fe40002fa1670 */
[----:B------:R-:W-:Y:S02]  /*7020*/  FSEL R158, R158, -INF , !P4 ;  /* 0xff8000009e9e7808 */ /* 0x000fe40006000000 */
[----:B------:R-:W-:Y:S02]  /*7030*/  ISETP.GT.AND P4, PT, R177, 0x29, P3 ;  /* 0x00000029b100780c */ /* 0x000fe40001f84270 */
[----:B------:R-:W-:Y:S02]  /*7040*/  FSEL R159, R159, -INF , !P5 ;  /* 0xff8000009f9f7808 */ /* 0x000fe40006800000 */
[----:B------:R-:W-:Y:S02]  /*7050*/  ISETP.GT.AND P5, PT, R177, 0x30, P3 ;  /* 0x00000030b100780c */ /* 0x000fe40001fa4270 */
[----:B------:R-:W-:-:S02]  /*7060*/  ISETP.LT.OR P4, PT, R176, 0x2a, P4 ;  /* 0x0000002ab000780c */ /* 0x000fc40002781670 */
[----:B------:R-:W-:Y:S02]  /*7070*/  ISETP.LT.OR P5, PT, R176, 0x31, P5 ;  /* 0x00000031b000780c */ /* 0x000fe40002fa1670 */
[----:B------:R-:W-:Y:S02]  /*7080*/  FSEL R160, R160, -INF , !P4 ;  /* 0xff800000a0a07808 */ /* 0x000fe40006000000 */
[C---:B------:R-:W-:Y:S02]  /*7090*/  ISETP.GT.AND P4, PT, R177.reuse, 0x31, P3 ;  /* 0x00000031b100780c */ /* 0x040fe40001f84270 */
[----:B------:R-:W-:Y:S02]  /*70a0*/  FSEL R162, R162, -INF , !P5 ;  /* 0xff800000a2a27808 */ /* 0x000fe40006800000 */
[----:B------:R-:W-:Y:S02]  /*70b0*/  ISETP.GT.AND P5, PT, R177, 0x38, P3 ;  /* 0x00000038b100780c */ /* 0x000fe40001fa4270 */
[----:B-1----:R-:W-:-:S02]  /*70c0*/  FMNMX.FTZ R14, R178, R179, !PT ;  /* 0x000000b3b20e7209 */ /* 0x002fc40007810000 */
[----:B------:R-:W-:Y:S02]  /*70d0*/  FMNMX.FTZ R178, R152, R15, !PT ;  /* 0x0000000f98b27209 */ /* 0x000fe40007810000 */
[----:B------:R-:W-:Y:S02]  /*70e0*/  ISETP.LT.OR P4, PT, R176, 0x32, P4 ;  /* 0x00000032b000780c */ /* 0x000fe40002781670 */
[----:B------:R-:W-:Y:S02]  /*70f0*/  FMNMX.FTZ R178, R21, R178, !PT ;  /* 0x000000b215b27209 */ /* 0x000fe40007810000 */
[----:B------:R-:W-:Y:S02]  /*7100*/  ISETP.GT.AND P3, PT, R177, 0x39, P3 ;  /* 0x00000039b100780c */ /* 0x000fe40001f64270 */
[----:B------:R-:W-:Y:S01]  /*7110*/  FMNMX.FTZ R15, R153, R178, !PT ;  /* 0x000000b2990f7209 */ /* 0x000fe20007810000 */
[----:B------:R-:W-:Y:S01]  /*7120*/  FMUL.FTZ R178, R14, UR10 ;  /* 0x0000000a0eb27c20 */ /* 0x000fe20008410000 */
[----:B------:R-:W-:-:S02]  /*7130*/  ISETP.LT.OR P5, PT, R176, 0x39, P5 ;  /* 0x00000039b000780c */ /* 0x000fc40002fa1670 */
[----:B------:R-:W-:Y:S02]  /*7140*/  FMNMX.FTZ R180, R154, R15, !PT ;  /* 0x0000000f9ab47209 */ /* 0x000fe40007810000 */
[----:B------:R-:W-:Y:S02]  /*7150*/  FSEL R163, R163, -INF , !P4 ;  /* 0xff800000a3a37808 */ /* 0x000fe40006000000 */
[----:B------:R-:W-:Y:S02]  /*7160*/  FMNMX.FTZ R15, R155, R180, !PT ;  /* 0x000000b49b0f7209 */ /* 0x000fe40007810000 */
[----:B------:R-:W-:Y:S02]  /*7170*/  FSETP.NEU.FTZ.AND P6, PT, R14, -INF , PT ;  /* 0xff8000000e00780b */ /* 0x000fe40003fdd000 */
[----:B------:R-:W-:Y:S02]  /*7180*/  FMNMX.FTZ R180, R156, R15, !PT ;  /* 0x0000000f9cb47209 */ /* 0x000fe40007810000 */
[----:B------:R-:W-:-:S02]  /*7190*/  ISETP.LT.OR P3, PT, R176, 0x3a, P3 ;  /* 0x0000003ab000780c */ /* 0x000fc40001f61670 */
[----:B------:R-:W-:Y:S02]  /*71a0*/  FMNMX.FTZ R179, R157, R180, !PT ;  /* 0x000000b49db37209 */ /* 0x000fe40007810000 */
[----:B------:R-:W-:Y:S02]  /*71b0*/  FSEL R166, R166, -INF , !P5 ;  /* 0xff800000a6a67808 */ /* 0x000fe40006800000 */
[----:B------:R-:W-:Y:S02]  /*71c0*/  FMNMX.FTZ R182, R158, R179, !PT ;  /* 0x000000b39eb67209 */ /* 0x000fe40007810000 */
[----:B------:R-:W-:Y:S02]  /*71d0*/  FSEL R178, R178, RZ, P6 ;  /* 0x000000ffb2b27208 */ /* 0x000fe40003000000 */
[----:B------:R-:W-:Y:S02]  /*71e0*/  FMNMX.FTZ R179, R159, R182, !PT ;  /* 0x000000b69fb37209 */ /* 0x000fe40007810000 */
[----:B------:R-:W-:Y:S01]  /*71f0*/  FSEL R167, R167, -INF , !P3 ;  /* 0xff800000a7a77808 */ /* 0x000fe20005800000 */
        /* <DEDUP_REMOVED lines=8> */
[----:B------:R-:W-:Y:S01]  /*7280*/  IADD3 R175, -R17, RZ, RZ ;  /* 0x000000ff11af7210 */ /* 0x000fe20007ffe1ff */
[--C-:B------:R-:W-:Y:S01]  /*7290*/  FFMA.FTZ R164, R164, UR10, -R178.reuse ;  /* 0x0000000aa4a47c23 */ /* 0x100fe200080108b2 */
[----:B------:R-:W-:Y:S01]  /*72a0*/  FMNMX.FTZ R179, R163, R182, !PT ;  /* 0x000000b6a3b37209 */ /* 0x000fe20007810000 */
[--C-:B------:R-:W-:Y:S01]  /*72b0*/  FFMA.FTZ R170, R170, UR10, -R178.reuse ;  /* 0x0000000aaaaa7c23 */ /* 0x100fe200080108b2 */
[----:B------:R-:W-:Y:S01]  /*72c0*/  MUFU.EX2 R180, R180 ;  /* 0x000000b400b47308 */ /* 0x000fe20000000800 */
[----:B------:R-:W-:Y:S01]  /*72d0*/  ISETP.NE.AND P3, PT, R2, R175, PT ;  /* 0x000000af0200720c */ /* 0x000fe20003f65270 */
[--C-:B------:R-:W-:Y:S01]  /*72e0*/  FFMA.FTZ R171, R171, UR10, -R178.reuse ;  /* 0x0000000aabab7c23 */ /* 0x100fe200080108b2 */
[----:B------:R-:W-:Y:S01]  /*72f0*/  FMNMX.FTZ R182, R166, R179, !PT ;  /* 0x000000b3a6b67209 */ /* 0x000fe20007810000 */
[--C-:B------:R-:W-:Y:S01]  /*7300*/  FFMA.FTZ R179, R196, UR10, -R178.reuse ;  /* 0x0000000ac4b37c23 */ /* 0x100fe200080108b2 */
[----:B------:R-:W-:-:S02]  /*7310*/  FFMA.FTZ R165, R165, UR10, -R178 ;  /* 0x0000000aa5a57c23 */ /* 0x000fc400080108b2 */
[----:B------:R-:W-:Y:S01]  /*7320*/  FMNMX.FTZ R181, R167, R182, !PT ;  /* 0x000000b6a7b57209 */ /* 0x000fe20007810000 */
[--C-:B------:R-:W-:Y:S01]  /*7330*/  FFMA.FTZ R182, R173, UR10, -R178.reuse ;  /* 0x0000000aadb67c23 */ /* 0x100fe200080108b2 */
[--C-:B------:R-:W-:Y:S01]  /*7340*/  FFMA.FTZ R173, R172, UR10, -R178.reuse ;  /* 0x0000000aacad7c23 */ /* 0x100fe200080108b2 */
[----:B------:R-:W-:Y:S01]  /*7350*/  FSEL R172, R14, RZ, P6 ;  /* 0x000000ff0eac7208 */ /* 0x000fe20003000000 */
[----:B------:R-:W-:Y:S01]  /*7360*/  MUFU.EX2 R177, R177 ;  /* 0x000000b100b17308 */ /* 0x000fe20000000800 */
[----:B-1----:R-:W1:Y:S03]  /*7370*/  SHFL.BFLY PT, R192, R181, 0x2, 0x1f ;  /* 0x0c401f00b5c07f89 */ /* 0x002e6600000e0000 */
[----:B------:R-:W-:Y:S01]  /*7380*/  FADD.FTZ R172, -R172, R7 ;  /* 0x00000007acac7221 */ /* 0x000fe20000010100 */
[--C-:B------:R-:W-:Y:S01]  /*7390*/  FFMA.FTZ R7, R161, UR10, -R178.reuse ;  /* 0x0000000aa1077c23 */ /* 0x100fe200080108b2 */
[--C-:B------:R-:W-:Y:S01]  /*73a0*/  FFMA.FTZ R161, R174, UR10, -R178.reuse ;  /* 0x0000000aaea17c23 */ /* 0x100fe200080108b2 */
[----:B------:R-:W-:Y:S01]  /*73b0*/  FFMA.FTZ R174, R168, UR10, -R178 ;  /* 0x0000000aa8ae7c23 */ /* 0x000fe200080108b2 */
[----:B------:R-:W-:Y:S01]  /*73c0*/  FMUL.FTZ R172, R172, UR10 ;  /* 0x0000000aacac7c20 */ /* 0x000fe20008410000 */
[----:B------:R-:W-:Y:S08]  /*73d0*/  MUFU.EX2 R176, R176 ;  /* 0x000000b000b07308 */ /* 0x000ff00000000800 */
[----:B------:R-:W2:Y:S01]  /*73e0*/  MUFU.EX2 R172, R172 ;  /* 0x000000ac00ac7308 */ /* 0x000ea20000000800 */
[----:B-1----:R-:W-:-:S07]  /*73f0*/  FMNMX.FTZ R183, R181, R192, !PT ;  /* 0x000000c0b5b77209 */ /* 0x002fce0007810000 */
[----:B------:R-:W1:Y:S01]  /*7400*/  MUFU.EX2 R179, R179 ;  /* 0x000000b300b37308 */ /* 0x000e620000000800 */
[----:B------:R-:W-:Y:S01]  /*7410*/  FFMA.FTZ R192, R169, UR10, -R178 ;  /* 0x0000000aa9c07c23 */ /* 0x000fe200080108b2 */
[----:B------:R-:W3:Y:S01]  /*7420*/  SHFL.BFLY PT, R196, R183, 0x1, 0x1f ;  /* 0x0c201f00b7c47f89 */ /* 0x000ee200000e0000 */
[----:B--2---:R-:W-:-:S05]  /*7430*/  FFMA.FTZ R175, R172, R4, R15 ;  /* 0x00000004acaf7223 */ /* 0x004fca000001000f */
[----:B------:R-:W2:Y:S01]  /*7440*/  MUFU.EX2 R182, R182 ;  /* 0x000000b600b67308 */ /* 0x000ea20000000800 */
[-C--:B------:R-:W-:Y:S01]  /*7450*/  FMUL.FTZ R24, R24, R172.reuse ;  /* 0x000000ac18187220 */ /* 0x080fe20000410000 */
[-C--:B------:R-:W-:Y:S01]  /*7460*/  FMUL.FTZ R25, R25, R172.reuse ;  /* 0x000000ac19197220 */ /* 0x080fe20000410000 */
[----:B------:R-:W-:Y:S01]  /*7470*/  FADD.FTZ R168, R180, R175 ;  /* 0x000000afb4a87221 */ /* 0x000fe20000010000 */
[-C--:B------:R-:W-:Y:S01]  /*7480*/  FMUL.FTZ R28, R28, R172.reuse ;  /* 0x000000ac1c1c7220 */ /* 0x080fe20000410000 */
[-C--:B------:R-:W-:Y:S01]  /*7490*/  FMUL.FTZ R29, R29, R172.reuse ;  /* 0x000000ac1d1d7220 */ /* 0x080fe20000410000 */
[-C--:B------:R-:W-:Y:S01]  /*74a0*/  FMUL.FTZ R32, R32, R172.reuse ;  /* 0x000000ac20207220 */ /* 0x080fe20000410000 */
[----:B------:R-:W-:Y:S01]  /*74b0*/  FADD.FTZ R175, R177, R168 ;  /* 0x000000a8b1af7221 */ /* 0x000fe20000010000 */
        /* <DEDUP_REMOVED lines=10> */
[----:B------:R-:W-:Y:S01]  /*7560*/  FMUL.FTZ R49, R49, R172 ;  /* 0x000000ac31317220 */ /* 0x000fe20000410000 */
[----:B---3--:R-:W-:Y:S01]  /*7570*/  FMNMX.FTZ R169, R183, R196, !PT ;  /* 0x000000c4b7a97209 */ /* 0x008fe20007810000 */
[-C--:B------:R-:W-:Y:S01]  /*7580*/  FMUL.FTZ R52, R52, R172.reuse ;  /* 0x000000ac34347220 */ /* 0x080fe20000410000 */
[-C--:B------:R-:W-:Y:S01]  /*7590*/  FMUL.FTZ R53, R53, R172.reuse ;  /* 0x000000ac35357220 */ /* 0x080fe20000410000 */
[-C--:B------:R-:W-:Y:S01]  /*75a0*/  FMUL.FTZ R56, R56, R172.reuse ;  /* 0x000000ac38387220 */ /* 0x080fe20000410000 */
[C---:B------:R-:W-:Y:S01]  /*75b0*/  FSETP.NEU.FTZ.AND P4, PT, R169.reuse, -INF , PT ;  /* 0xff800000a900780b */ /* 0x040fe20003f9d000 */
[----:B------:R-:W-:Y:S01]  /*75c0*/  FMUL.FTZ R4, R169, UR10 ;  /* 0x0000000aa9047c20 */ /* 0x000fe20008410000 */
[----:B------:R-:W3:Y:S01]  /*75d0*/  MUFU.EX2 R170, R170 ;  /* 0x000000aa00aa7308 */ /* 0x000ee20000000800 */
[-C--:B------:R-:W-:Y:S01]  /*75e0*/  FMUL.FTZ R57, R57, R172.reuse ;  /* 0x000000ac39397220 */ /* 0x080fe20000410000 */
[-C--:B------:R-:W-:Y:S01]  /*75f0*/  FMUL.FTZ R60, R60, R172.reuse ;  /* 0x000000ac3c3c7220 */ /* 0x080fe20000410000 */
[----:B------:R-:W-:Y:S01]  /*7600*/  FMUL.FTZ R61, R61, R172 ;  /* 0x000000ac3d3d7220 */ /* 0x000fe20000410000 */
[----:B------:R-:W-:Y:S01]  /*7610*/  FSEL R178, R4, RZ, P4 ;  /* 0x000000ff04b27208 */ /* 0x000fe20002000000 */
[----:B------:R-:W-:Y:S01]  /*7620*/  FADD.FTZ R4, R176, R175 ;  /* 0x000000afb0047221 */ /* 0x000fe20000010000 */
[----:B------:R-:W-:-:S02]  /*7630*/  IMAD.U32 R175, RZ, RZ, UR39 ;  /* 0x00000027ffaf7e24 */ /* 0x000fc4000f8e00ff */
[----:B------:R-:W-:Y:S01]  /*7640*/  FMUL.FTZ R64, R64, R172 ;  /* 0x000000ac40407220 */ /* 0x000fe20000410000 */
[----:B------:R-:W3:Y:S01]  /*7650*/  MUFU.EX2 R171, R171 ;  /* 0x000000ab00ab7308 */ /* 0x000ee20000000800 */
[----:B-1----:R-:W-:Y:S01]  /*7660*/  FADD.FTZ R181, R179, R4 ;  /* 0x00000004b3b57221 */ /* 0x002fe20000010000 */
[--C-:B------:R-:W-:Y:S01]  /*7670*/  FFMA.FTZ R168, R11, UR10, -R178.reuse ;  /* 0x0000000a0ba87c23 */ /* 0x100fe200080108b2 */
[----:B------:R-:W-:Y:S01]  /*7680*/  FSEL R11, R169, RZ, P4 ;  /* 0x000000ffa90b7208 */ /* 0x000fe20002000000 */
[--C-:B------:R-:W-:Y:S01]  /*7690*/  FFMA.FTZ R195, R157, UR10, -R178.reuse ;  /* 0x0000000a9dc37c23 */ /* 0x100fe200080108b2 */
[----:B--2---:R-:W-:Y:S01]  /*76a0*/  FADD.FTZ R181, R182, R181 ;  /* 0x000000b5b6b57221 */ /* 0x004fe20000010000 */
[--C-:B------:R-:W-:Y:S01]  /*76b0*/  FFMA.FTZ R20, R20, UR10, -R178.reuse ;  /* 0x0000000a14147c23 */ /* 0x100fe200080108b2 */
[--C-:B------:R-:W-:Y:S01]  /*76c0*/  FFMA.FTZ R152, R152, UR10, -R178.reuse ;  /* 0x0000000a98987c23 */ /* 0x100fe200080108b2 */
[----:B------:R-:W1:Y:S01]  /*76d0*/  MUFU.EX2 R165, R165 ;  /* 0x000000a500a57308 */ /* 0x000e620000000800 */
[----:B----4-:R-:W-:Y:S01]  /*76e0*/  FADD.FTZ R196, R164, R181 ;  /* 0x000000b5a4c47221 */ /* 0x010fe20000010000 */
[----:B------:R-:W-:Y:S01]  /*76f0*/  FFMA.FTZ R181, R154, UR10, -R178 ;  /* 0x0000000a9ab57c23 */ /* 0x000fe200080108b2 */
[----:B------:R-:W-:Y:S01]  /*7700*/  FADD.FTZ R4, -R11, R8 ;  /* 0x000000080b047221 */ /* 0x000fe20000010100 */
[----:B------:R-:W-:Y:S01]  /*7710*/  FFMA.FTZ R8, R21, UR10, -R178 ;  /* 0x0000000a15087c23 */ /* 0x000fe200080108b2 */
[----:B-----5:R-:W-:Y:S01]  /*7720*/  FADD.FTZ R193, R173, R196 ;  /* 0x000000c4adc17221 */ /* 0x020fe20000010000 */
[--C-:B------:R-:W-:Y:S01]  /*7730*/  FFMA.FTZ R183, R155, UR10, -R178.reuse ;  /* 0x0000000a9bb77c23 */ /* 0x100fe200080108b2 */
[----:B------:R-:W-:Y:S01]  /*7740*/  FMUL.FTZ R4, R4, UR10 ;  /* 0x0000000a04047c20 */ /* 0x000fe20008410000 */
[----:B------:R-:W2:Y:S01]  /*7750*/  MUFU.EX2 R192, R192 ;  /* 0x000000c000c07308 */ /* 0x000ea20000000800 */
[----:B---3--:R-:W-:Y:S01]  /*7760*/  FADD.FTZ R154, R170, R193 ;  /* 0x000000c1aa9a7221 */ /* 0x008fe20000010000 */
[--C-:B------:R-:W-:Y:S01]  /*7770*/  FFMA.FTZ R153, R153, UR10, -R178.reuse ;  /* 0x0000000a99997c23 */ /* 0x100fe200080108b2 */
[--C-:B------:R-:W-:Y:S01]  /*7780*/  FFMA.FTZ R201, R166, UR10, -R178.reuse ;  /* 0x0000000aa6c97c23 */ /* 0x100fe200080108b2 */
[----:B------:R-:W-:Y:S01]  /*7790*/  FFMA.FTZ R197, R159, UR10, -R178 ;  /* 0x0000000a9fc57c23 */ /* 0x000fe200080108b2 */
[----:B------:R-:W-:Y:S01]  /*77a0*/  FADD.FTZ R154, R171, R154 ;  /* 0x0000009aab9a7221 */ /* 0x000fe20000010000 */
[--C-:B------:R-:W-:Y:S01]  /*77b0*/  FFMA.FTZ R193, R156, UR10, -R178.reuse ;  /* 0x0000000a9cc17c23 */ /* 0x100fe200080108b2 */
[----:B------:R-:W-:Y:S01]  /*77c0*/  FFMA.FTZ R198, R160, UR10, -R178 ;  /* 0x0000000aa0c67c23 */ /* 0x000fe200080108b2 */
[----:B------:R-:W-:Y:S01]  /*77d0*/  MUFU.EX2 R7, R7 ;  /* 0x0000000700077308 */ /* 0x000fe20000000800 */
[----:B-1----:R-:W-:Y:S01]  /*77e0*/  FADD.FTZ R157, R165, R154 ;  /* 0x0000009aa59d7221 */ /* 0x002fe20000010000 */
[----:B------:R-:W-:Y:S01]  /*77f0*/  F2FP.BF16.F32.PACK_AB R160, R171, R170 ;  /* 0x000000aaaba0723e */ /* 0x000fe200000010ff */
[--C-:B------:R-:W-:Y:S01]  /*7800*/  FFMA.FTZ R196, R158, UR10, -R178.reuse ;  /* 0x0000000a9ec47c23 */ /* 0x100fe200080108b2 */
[----:B------:R-:W-:Y:S01]  /*7810*/  FFMA.FTZ R200, R163, UR10, -R178 ;  /* 0x0000000aa3c87c23 */ /* 0x000fe200080108b2 */
[----:B------:R-:W-:-:S02]  /*7820*/  @!P3 IMAD R175, R175, 0x40, R16 ;  /* 0x00000040afafb824 */ /* 0x000fc400078e0210 */
[--C-:B------:R-:W-:Y:S01]  /*7830*/  FFMA.FTZ R199, R162, UR10, -R178.reuse ;  /* 0x0000000aa2c77c23 */ /* 0x100fe200080108b2 */
[----:B------:R-:W-:Y:S01]  /*7840*/  FFMA.FTZ R178, R167, UR10, -R178 ;  /* 0x0000000aa7b27c23 */ /* 0x000fe200080108b2 */
[----:B------:R-:W1:Y:S01]  /*7850*/  MUFU.EX2 R194, R194 ;  /* 0x000000c200c27308 */ /* 0x000e620000000800 */
[----:B--2---:R-:W-:Y:S01]  /*7860*/  F2FP.BF16.F32.PACK_AB R162, R192, R165 ;  /* 0x000000a5c0a2723e */ /* 0x004fe200000010ff */
[-C--:B------:R-:W-:Y:S01]  /*7870*/  FMUL.FTZ R65, R65, R172.reuse ;  /* 0x000000ac41417220 */ /* 0x080fe20000410000 */
[----:B------:R-:W-:Y:S01]  /*7880*/  @!P3 LEA R175, R175, UR48, 0x2 ;  /* 0x00000030afafbc11 */ /* 0x000fe2000f8e10ff */
[-C--:B------:R-:W-:Y:S01]  /*7890*/  FMUL.FTZ R68, R68, R172.reuse ;  /* 0x000000ac44447220 */ /* 0x080fe20000410000 */
[----:B------:R-:W-:Y:S01]  /*78a0*/  F2FP.BF16.F32.PACK_AB R154, R176, R177 ;  /* 0x000000b1b09a723e */ /* 0x000fe200000010ff */
[----:B------:R-:W-:Y:S01]  /*78b0*/  FMUL.FTZ R69, R69, R172 ;  /* 0x000000ac45457220 */ /* 0x000fe20000410000 */
[----:B------:R-:W-:Y:S01]  /*78c0*/  F2FP.BF16.F32.PACK_AB R156, R182, R179 ;  /* 0x000000b3b69c723e */ /* 0x000fe200000010ff */
[----:B------:R-:W-:Y:S01]  /*78d0*/  MUFU.EX2 R161, R161 ;  /* 0x000000a100a17308 */ /* 0x000fe20000000800 */
[----:B------:R2:W-:Y:S01]  /*78e0*/  @!P3 STS [R175+0x28800], R172 ;  /* 0x028800acaf00b388 */ /* 0x0005e20000000800 */
[----:B------:R-:W-:Y:S01]  /*78f0*/  F2FP.BF16.F32.PACK_AB R158, R173, R164 ;  /* 0x000000a4ad9e723e */ /* 0x000fe200000010ff */
[-C--:B------:R-:W-:Y:S01]  /*7900*/  FMUL.FTZ R72, R72, R172.reuse ;  /* 0x000000ac48487220 */ /* 0x080fe20000410000 */
[-C--:B------:R-:W-:Y:S01]  /*7910*/  FMUL.FTZ R73, R73, R172.reuse ;  /* 0x000000ac49497220 */ /* 0x080fe20000410000 */
[-C--:B------:R-:W-:Y:S01]  /*7920*/  FMUL.FTZ R76, R76, R172.reuse ;  /* 0x000000ac4c4c7220 */ /* 0x080fe20000410000 */
[-C--:B------:R-:W-:Y:S01]  /*7930*/  FMUL.FTZ R77, R77, R172.reuse ;  /* 0x000000ac4d4d7220 */ /* 0x080fe20000410000 */
[-C--:B------:R-:W-:Y:S01]  /*7940*/  FMUL.FTZ R80, R80, R172.reuse ;  /* 0x000000ac50507220 */ /* 0x080fe20000410000 */
[----:B------:R-:W3:Y:S01]  /*7950*/  MUFU.EX2 R174, R174 ;  /* 0x000000ae00ae7308 */ /* 0x000ee20000000800 */
[----:B-1----:R-:W-:Y:S01]  /*7960*/  F2FP.BF16.F32.PACK_AB R164, R194, R7 ;  /* 0x00000007c2a4723e */ /* 0x002fe200000010ff */
[-C--:B------:R-:W-:Y:S01]  /*7970*/  FMUL.FTZ R81, R81, R172.reuse ;  /* 0x000000ac51517220 */ /* 0x080fe20000410000 */
[-C--:B------:R-:W-:Y:S01]  /*7980*/  FMUL.FTZ R84, R84, R172.reuse ;  /* 0x000000ac54547220 */ /* 0x080fe20000410000 */
[-C--:B------:R-:W-:Y:S01]  /*7990*/  FMUL.FTZ R85, R85, R172.reuse ;  /* 0x000000ac55557220 */ /* 0x080fe20000410000 */
[-C--:B------:R-:W-:Y:S01]  /*79a0*/  FMUL.FTZ R88, R88, R172.reuse ;  /* 0x000000ac58587220 */ /* 0x080fe20000410000 */
[-C--:B------:R-:W-:Y:S01]  /*79b0*/  FMUL.FTZ R89, R89, R172.reuse ;  /* 0x000000ac59597220 */ /* 0x080fe20000410000 */
[-C--:B------:R-:W-:Y:S01]  /*79c0*/  FMUL.FTZ R92, R92, R172.reuse ;  /* 0x000000ac5c5c7220 */ /* 0x080fe20000410000 */
[----:B------:R1:W4:Y:S01]  /*79d0*/  MUFU.EX2 R21, R4 ;  /* 0x0000000400157308 */ /* 0x0003220000000800 */
        /* <DEDUP_REMOVED lines=8> */
[----:B-1----:R-:W-:Y:S01]  /*7a60*/  FADD.FTZ R4, R192, R157 ;  /* 0x0000009dc0047221 */ /* 0x002fe20000010000 */
[----:B---3--:R-:W-:Y:S01]  /*7a70*/  F2FP.BF16.F32.PACK_AB R166, R174, R161 ;  /* 0x000000a1aea6723e */ /* 0x008fe200000010ff */
[-C--:B------:R-:W-:Y:S01]  /*7a80*/  FMUL.FTZ R108, R108, R172.reuse ;  /* 0x000000ac6c6c7220 */ /* 0x080fe20000410000 */
[-C--:B------:R-:W-:Y:S01]  /*7a90*/  FMUL.FTZ R109, R109, R172.reuse ;  /* 0x000000ac6d6d7220 */ /* 0x080fe20000410000 */
[----:B------:R-:W-:Y:S01]  /*7aa0*/  FADD.FTZ R157, R7, R4 ;  /* 0x00000004079d7221 */ /* 0x000fe20000010000 */
[-C--:B------:R-:W-:Y:S01]  /*7ab0*/  FMUL.FTZ R112, R112, R172.reuse ;  /* 0x000000ac70707220 */ /* 0x080fe20000410000 */
[-C--:B------:R-:W-:Y:S01]  /*7ac0*/  FMUL.FTZ R113, R113, R172.reuse ;  /* 0x000000ac71717220 */ /* 0x080fe20000410000 */
[----:B------:R-:W1:Y:S01]  /*7ad0*/  MUFU.EX2 R11, R20 ;  /* 0x00000014000b7308 */ /* 0x000e620000000800 */
[----:B------:R-:W-:Y:S01]  /*7ae0*/  FADD.FTZ R4, R194, R157 ;  /* 0x0000009dc2047221 */ /* 0x000fe20000010000 */
[----:B----4-:R2:W-:Y:S01]  /*7af0*/  @!P3 STS [R175+0x28820], R21 ;  /* 0x02882015af00b388 */ /* 0x0105e20000000800 */
        /* <DEDUP_REMOVED lines=13> */
[----:B------:R-:W2:Y:S01]  /*7bd0*/  MUFU.EX2 R8, R8 ;  /* 0x0000000800087308 */ /* 0x000ea20000000800 */
[----:B---3--:R-:W-:Y:S01]  /*7be0*/  F2FP.BF16.F32.PACK_AB R152, R180, R15 ;  /* 0x0000000fb498723e */ /* 0x008fe200000010ff */
[----:B------:R-:W-:Y:S01]  /*7bf0*/  FADD.FTZ R15, R161, R4 ;  /* 0x00000004a10f7221 */ /* 0x000fe20000010000 */
[-C--:B------:R-:W-:Y:S01]  /*7c00*/  FMUL.FTZ R140, R140, R172.reuse ;  /* 0x000000ac8c8c7220 */ /* 0x080fe20000410000 */
[-C--:B------:R-:W-:Y:S01]  /*7c10*/  FMUL.FTZ R141, R141, R172.reuse ;  /* 0x000000ac8d8d7220 */ /* 0x080fe20000410000 */
[-C--:B------:R-:W-:Y:S01]  /*7c20*/  FMUL.FTZ R144, R144, R172.reuse ;  /* 0x000000ac90907220 */ /* 0x080fe20000410000 */
[----:B------:R-:W-:Y:S01]  /*7c30*/  FADD.FTZ R4, R174, R15 ;  /* 0x0000000fae047221 */ /* 0x000fe20000010000 */
[----:B-----5:R-:W-:Y:S01]  /*7c40*/  FFMA.FTZ R174, R21, R3, R168 ;  /* 0x0000000315ae7223 */ /* 0x020fe200000100a8 */
[----:B------:R3:W5:Y:S01]  /*7c50*/  MUFU.EX2 R157, R153 ;  /* 0x00000099009d7308 */ /* 0x0007620000000800 */
[-C--:B------:R-:W-:Y:S01]  /*7c60*/  FMUL.FTZ R145, R145, R172.reuse ;  /* 0x000000ac91917220 */ /* 0x080fe20000410000 */
[-C--:B------:R-:W-:Y:S01]  /*7c70*/  FMUL.FTZ R148, R148, R172.reuse ;  /* 0x000000ac94947220 */ /* 0x080fe20000410000 */
[----:B-1----:R-:W-:Y:S01]  /*7c80*/  FADD.FTZ R174, R11, R174 ;  /* 0x000000ae0bae7221 */ /* 0x002fe20000010000 */
[----:B------:R-:W-:Y:S01]  /*7c90*/  FMUL.FTZ R149, R149, R172 ;  /* 0x000000ac95957220 */ /* 0x000fe20000410000 */
[-C--:B------:R-:W-:Y:S01]  /*7ca0*/  FMUL.FTZ R26, R26, R21.reuse ;  /* 0x000000151a1a7220 */ /* 0x080fe20000410000 */
[-C--:B------:R-:W-:Y:S01]  /*7cb0*/  FMUL.FTZ R27, R27, R21.reuse ;  /* 0x000000151b1b7220 */ /* 0x080fe20000410000 */
[----:B----4-:R-:W-:Y:S01]  /*7cc0*/  FADD.FTZ R3, R155, R174 ;  /* 0x000000ae9b037221 */ /* 0x010fe20000010000 */
[----:B------:R-:W1:Y:S01]  /*7cd0*/  MUFU.EX2 R20, R181 ;  /* 0x000000b500147308 */ /* 0x000e620000000800 */
[----:B---3--:R-:W-:Y:S01]  /*7ce0*/  F2FP.BF16.F32.PACK_AB R153, R11, R168 ;  /* 0x000000a80b99723e */ /* 0x008fe200000010ff */
[----:B------:R-:W-:Y:S01]  /*7cf0*/  FMUL.FTZ R30, R30, R21 ;  /* 0x000000151e1e7220 */ /* 0x000fe20000410000 */
[C---:B--2---:R-:W-:Y:S01]  /*7d00*/  FADD.FTZ R174, R8.reuse, R3 ;  /* 0x0000000308ae7221 */ /* 0x044fe20000010000 */
[----:B------:R-:W-:Y:S01]  /*7d10*/  F2FP.BF16.F32.PACK_AB R155, R8, R155 ;  /* 0x0000009b089b723e */ /* 0x000fe200000010ff */
[----:B------:R-:W-:Y:S01]  /*7d20*/  BAR.SYNC.DEFER_BLOCKING 0xf, 0x100 ;  /* 0x03c4000000007b1d */ /* 0x000fe20000010000 */
[-C--:B------:R-:W-:Y:S01]  /*7d30*/  FMUL.FTZ R31, R31, R21.reuse ;  /* 0x000000151f1f7220 */ /* 0x080fe20000410000 */
[-C--:B------:R-:W-:Y:S01]  /*7d40*/  FMUL.FTZ R34, R34, R21.reuse ;  /* 0x0000001522227220 */ /* 0x080fe20000410000 */
[-C--:B------:R-:W-:Y:S01]  /*7d50*/  FMUL.FTZ R35, R35, R21.reuse ;  /* 0x0000001523237220 */ /* 0x080fe20000410000 */
[----:B-----5:R-:W-:Y:S01]  /*7d60*/  FADD.FTZ R3, R157, R174 ;  /* 0x000000ae9d037221 */ /* 0x020fe20000010000 */
[-C--:B------:R-:W-:Y:S01]  /*7d70*/  FMUL.FTZ R38, R38, R21.reuse ;  /* 0x0000001526267220 */ /* 0x080fe20000410000 */
[----:B------:R-:W2:Y:S01]  /*7d80*/  MUFU.EX2 R159, R183 ;  /* 0x000000b7009f7308 */ /* 0x000ea20000000800 */
[-C--:B------:R-:W-:Y:S01]  /*7d90*/  FMUL.FTZ R39, R39, R21.reuse ;  /* 0x0000001527277220 */ /* 0x080fe20000410000 */
[-C--:B------:R-:W-:Y:S01]  /*7da0*/  FMUL.FTZ R42, R42, R21.reuse ;  /* 0x000000152a2a7220 */ /* 0x080fe20000410000 */
[-C--:B------:R-:W-:Y:S01]  /*7db0*/  FMUL.FTZ R43, R43, R21.reuse ;  /* 0x000000152b2b7220 */ /* 0x080fe20000410000 */
[-C--:B------:R-:W-:Y:S01]  /*7dc0*/  FMUL.FTZ R46, R46, R21.reuse ;  /* 0x000000152e2e7220 */ /* 0x080fe20000410000 */
[----:B------:R-:W-:Y:S01]  /*7dd0*/  FMUL.FTZ R47, R47, R21 ;  /* 0x000000152f2f7220 */ /* 0x000fe20000410000 */
[C---:B-1----:R-:W-:Y:S01]  /*7de0*/  FADD.FTZ R174, R20.reuse, R3 ;  /* 0x0000000314ae7221 */ /* 0x042fe20000010000 */
[----:B------:R-:W-:Y:S01]  /*7df0*/  F2FP.BF16.F32.PACK_AB R157, R20, R157 ;  /* 0x0000009d149d723e */ /* 0x000fe200000010ff */
        /* <DEDUP_REMOVED lines=9> */
[----:B--2---:R-:W-:Y:S01]  /*7e90*/  FADD.FTZ R3, R159, R174 ;  /* 0x000000ae9f037221 */ /* 0x004fe20000010000 */
[----:B------:R2:W-:Y:S01]  /*7ea0*/  STSM.16.M88.4 [R18+0x26800], R152 ;  /* 0x0268009812007844 */ /* 0x0005e20000000200 */
[-C--:B------:R-:W-:Y:S01]  /*7eb0*/  FMUL.FTZ R63, R63, R21.reuse ;  /* 0x000000153f3f7220 */ /* 0x080fe20000410000 */
[-C--:B------:R-:W-:Y:S01]  /*7ec0*/  FMUL.FTZ R66, R66, R21.reuse ;  /* 0x0000001542427220 */ /* 0x080fe20000410000 */
[-C--:B------:R-:W-:Y:S01]  /*7ed0*/  FMUL.FTZ R67, R67, R21.reuse ;  /* 0x0000001543437220 */ /* 0x080fe20000410000 */
[-C--:B------:R-:W-:Y:S01]  /*7ee0*/  FMUL.FTZ R70, R70, R21.reuse ;  /* 0x0000001546467220 */ /* 0x080fe20000410000 */
[----:B------:R-:W-:Y:S01]  /*7ef0*/  FMUL.FTZ R71, R71, R21 ;  /* 0x0000001547477220 */ /* 0x000fe20000410000 */
[----:B------:R-:W4:Y:S01]  /*7f00*/  MUFU.EX2 R196, R196 ;  /* 0x000000c400c47308 */ /* 0x000f220000000800 */
[C---:B-1----:R-:W-:Y:S01]  /*7f10*/  FADD.FTZ R174, R170.reuse, R3 ;  /* 0x00000003aaae7221 */ /* 0x042fe20000010000 */
[----:B------:R-:W-:Y:S01]  /*7f20*/  F2FP.BF16.F32.PACK_AB R159, R170, R159 ;  /* 0x0000009faa9f723e */ /* 0x000fe200000010ff */
[-C--:B------:R-:W-:Y:S01]  /*7f30*/  FMUL.FTZ R74, R74, R21.reuse ;  /* 0x000000154a4a7220 */ /* 0x080fe20000410000 */
[-C--:B------:R-:W-:Y:S01]  /*7f40*/  FMUL.FTZ R75, R75, R21.reuse ;  /* 0x000000154b4b7220 */ /* 0x080fe20000410000 */
[-C--:B------:R-:W-:Y:S01]  /*7f50*/  FMUL.FTZ R78, R78, R21.reuse ;  /* 0x000000154e4e7220 */ /* 0x080fe20000410000 */
[-C--:B------:R-:W-:Y:S01]  /*7f60*/  FMUL.FTZ R79, R79, R21.reuse ;  /* 0x000000154f4f7220 */ /* 0x080fe20000410000 */
[----:B------:R2:W-:Y:S01]  /*7f70*/  STSM.16.M88.4 [R19], R156 ;  /* 0x0000009c13007844 */ /* 0x0005e20000000200 */
[----:B------:R-:W1:Y:S01]  /*7f80*/  MUFU.EX2 R163, R197 ;  /* 0x000000c500a37308 */ /* 0x000e620000000800 */
        /* <DEDUP_REMOVED lines=8> */
[C---:B----4-:R-:W-:Y:S01]  /*8010*/  FADD.FTZ R174, R196.reuse, R3 ;  /* 0x00000003c4ae7221 */ /* 0x050fe20000010000 */
[----:B------:R-:W-:Y:S01]  /*8020*/  F2FP.BF16.F32.PACK_AB R161, R196, R161 ;  /* 0x000000a1c4a1723e */ /* 0x000fe200000010ff */
[-C--:B------:R-:W-:Y:S01]  /*8030*/  FMUL.FTZ R94, R94, R21.reuse ;  /* 0x000000155e5e7220 */ /* 0x080fe20000410000 */
[-C--:B------:R-:W-:Y:S01]  /*8040*/  FMUL.FTZ R95, R95, R21.reuse ;  /* 0x000000155f5f7220 */ /* 0x080fe20000410000 */
[-C--:B------:R-:W-:Y:S01]  /*8050*/  FMUL.FTZ R98, R98, R21.reuse ;  /* 0x0000001562627220 */ /* 0x080fe20000410000 */
[-C--:B------:R-:W-:Y:S01]  /*8060*/  FMUL.FTZ R99, R99, R21.reuse ;  /* 0x0000001563637220 */ /* 0x080fe20000410000 */
[-C--:B------:R-:W-:Y:S01]  /*8070*/  FMUL.FTZ R102, R102, R21.reuse ;  /* 0x0000001566667220 */ /* 0x080fe20000410000 */
[----:B------:R-:W4:Y:S01]  /*8080*/  MUFU.EX2 R165, R199 ;  /* 0x000000c700a57308 */ /* 0x000f220000000800 */
[----:B-1----:R-:W-:Y:S01]  /*8090*/  FADD.FTZ R3, R163, R174 ;  /* 0x000000aea3037221 */ /* 0x002fe20000010000 */
[-C--:B------:R-:W-:Y:S01]  /*80a0*/  FMUL.FTZ R103, R103, R21.reuse ;  /* 0x0000001567677220 */ /* 0x080fe20000410000 */
[-C--:B------:R-:W-:Y:S01]  /*80b0*/  FMUL.FTZ R106, R106, R21.reuse ;  /* 0x000000156a6a7220 */ /* 0x080fe20000410000 */
[-C--:B------:R-:W-:Y:S01]  /*80c0*/  FMUL.FTZ R107, R107, R21.reuse ;  /* 0x000000156b6b7220 */ /* 0x080fe20000410000 */
[-C--:B------:R-:W-:Y:S01]  /*80d0*/  FMUL.FTZ R110, R110, R21.reuse ;  /* 0x000000156e6e7220 */ /* 0x080fe20000410000 */
[-C--:B------:R-:W-:Y:S01]  /*80e0*/  FMUL.FTZ R111, R111, R21.reuse ;  /* 0x000000156f6f7220 */ /* 0x080fe20000410000 */
[----:B------:R-:W-:Y:S01]  /*80f0*/  FMUL.FTZ R114, R114, R21 ;  /* 0x0000001572727220 */ /* 0x000fe20000410000 */
[----:B------:R-:W1:Y:S01]  /*8100*/  MUFU.EX2 R200, R200 ;  /* 0x000000c800c87308 */ /* 0x000e620000000800 */
[C---:B---3--:R-:W-:Y:S01]  /*8110*/  FADD.FTZ R174, R198.reuse, R3 ;  /* 0x00000003c6ae7221 */ /* 0x048fe20000010000 */
[----:B------:R-:W-:Y:S01]  /*8120*/  F2FP.BF16.F32.PACK_AB R163, R198, R163 ;  /* 0x000000a3c6a3723e */ /* 0x000fe200000010ff */
[-C--:B------:R-:W-:Y:S01]  /*8130*/  FMUL.FTZ R115, R115, R21.reuse ;  /* 0x0000001573737220 */ /* 0x080fe20000410000 */
[-C--:B------:R-:W-:Y:S01]  /*8140*/  FMUL.FTZ R118, R118, R21.reuse ;  /* 0x0000001576767220 */ /* 0x080fe20000410000 */
[-C--:B------:R-:W-:Y:S01]  /*8150*/  FMUL.FTZ R119, R119, R21.reuse ;  /* 0x0000001577777220 */ /* 0x080fe20000410000 */
[-C--:B------:R-:W-:Y:S01]  /*8160*/  FMUL.FTZ R122, R122, R21.reuse ;  /* 0x000000157a7a7220 */ /* 0x080fe20000410000 */
[----:B------:R2:W-:Y:S01]  /*8170*/  STSM.16.M88.4 [R23], R160 ;  /* 0x000000a017007844 */ /* 0x0005e20000000200 */
[----:B------:R-:W3:Y:S01]  /*8180*/  MUFU.EX2 R167, R201 ;  /* 0x000000c900a77308 */ /* 0x000ee20000000800 */
[----:B----4-:R-:W-:Y:S01]  /*8190*/  FADD.FTZ R3, R165, R174 ;  /* 0x000000aea5037221 */ /* 0x010fe20000010000 */
[-C--:B------:R-:W-:Y:S01]  /*81a0*/  FMUL.FTZ R123, R123, R21.reuse ;  /* 0x000000157b7b7220 */ /* 0x080fe20000410000 */
        /* <DEDUP_REMOVED lines=12> */
[-C--:B------:R-:W-:Y:S01]  /*8270*/  FMUL.FTZ R143, R143, R21.reuse ;  /* 0x000000158f8f7220 */ /* 0x080fe20000410000 */
[-C--:B------:R-:W-:Y:S01]  /*8280*/  FMUL.FTZ R146, R146, R21.reuse ;  /* 0x0000001592927220 */ /* 0x080fe20000410000 */
[----:B---3--:R-:W-:Y:S01]  /*8290*/  FADD.FTZ R3, R167, R168 ;  /* 0x000000a8a7037221 */ /* 0x008fe20000010000 */
[-C--:B------:R-:W-:Y:S01]  /*82a0*/  FMUL.FTZ R147, R147, R21.reuse ;  /* 0x0000001593937220 */ /* 0x080fe20000410000 */
[-C--:B------:R-:W-:Y:S01]  /*82b0*/  FMUL.FTZ R150, R150, R21.reuse ;  /* 0x0000001596967220 */ /* 0x080fe20000410000 */
[----:B------:R-:W-:Y:S01]  /*82c0*/  FMUL.FTZ R151, R151, R21 ;  /* 0x0000001597977220 */ /* 0x000fe20000410000 */
[C---:B----4-:R-:W-:Y:S01]  /*82d0*/  F2FP.BF16.F32.PACK_AB R167, R178.reuse, R167 ;  /* 0x000000a7b2a7723e */ /* 0x050fe200000010ff */
[----:B------:R-:W-:-:S04]  /*82e0*/  FADD.FTZ R3, R178, R3 ;  /* 0x00000003b2037221 */ /* 0x000fc80000010000 */
[----:B------:R2:W-:Y:S01]  /*82f0*/  STSM.16.M88.4 [R22], R164 ;  /* 0x000000a416007844 */ /* 0x0005e20000000200 */
[----:B------:R-:W-:Y:S05]  /*8300*/  @!P0 BRA `(.L_x_1336) ;  /* 0x0000000000048947 */ /* 0x000fea0003800000 */
[----:B------:R-:W-:Y:S01]  /*8310*/  BPT.TRAP 0x1 ;  /* 0x000000040000795c */ /* 0x000fe20000300000 */
.L_x_1336:
[----:B------:R1:W3:Y:S01]  /*8320*/  SYNCS.PHASECHK.TRANS64.TRYWAIT P3, [UR27+0x28c50], R10 ;  /* 0x028c500aff0075a7 */ /* 0x0002e2000806015b */
[----:B------:R-:W-:Y:S05]  /*8330*/  @!P0 BRA `(.L_x_1337) ;  /* 0x0000000000048947 */ /* 0x000fea0003800000 */
[----:B------:R-:W-:Y:S01]  /*8340*/  BPT.TRAP 0x1 ;  /* 0x000000040000795c */ /* 0x000fe20000300000 */
.L_x_1337:
[----:B---3--:R-:W-:Y:S05]  /*8350*/  @P3 BRA `(.L_x_1338) ;  /* 0x0000000000083947 */ /* 0x008fea0003800000 */
[----:B------:R-:W3:Y:S02]  /*8360*/  SYNCS.PHASECHK.TRANS64.TRYWAIT P3, [UR27+0x28c50], R10 ;  /* 0x028c500aff0075a7 */ /* 0x000ee4000806015b */
[----:B---3--:R-:W-:Y:S05]  /*8370*/  @!P3 BRA `(.L_x_1339) ;  /* 0x000000a40024b947 */ /* 0x008fea0003800000 */
.L_x_1338:
[----:B------:R-:W-:Y:S01]  /*8380*/  ULEA UR11, UR26, UR45, 0xc ;  /* 0x0000002d1a0b7291 */ /* 0x000fe2000f8e603f */
[----:B------:R-:W-:Y:S01]  /*8390*/  WARPGROUP.ARRIVE ;  /* 0x00000000000079c5 */ /* 0x000fe20000000000 */
[----:B------:R-:W-:Y:S01]  /*83a0*/  UMOV UR7, 0x40000040 ;  /* 0x4000004000077882 */ /* 0x000fe20000000000 */
[----:B------:R-:W-:Y:S01]  /*83b0*/  ISETP.GT.AND P3, PT, R9, R12, PT ;  /* 0x0000000c0900720c */ /* 0x000fe20003f64270 */
[----:B------:R-:W-:Y:S01]  /*83c0*/  UMOV UR39, UR26 ;  /* 0x0000001a00277c82 */ /* 0x000fe20008000000 */
[----:B---3--:R-:W-:Y:S01]  /*83d0*/  @!P1 IADD3 R13, R13, 0x28c60, RZ ;  /* 0x00028c600d0d9810 */ /* 0x008fe20007ffe0ff */
[----:B------:R-:W-:Y:S01]  /*83e0*/  VIADD R9, R9, 0xffffffff ;  /* 0xffffffff09097836 */ /* 0x000fe20000000000 */
[----:B------:R-:W-:Y:S01]  /*83f0*/  UMOV UR6, UR11 ;  /* 0x0000000b00067c82 */ /* 0x000fe20008000000 */
[----:B------:R-:W-:Y:S01]  /*8400*/  MOV R8, R169 ;  /* 0x000000a900087202 */ /* 0x000fe20000000f00 */
[----:B------:R-:W-:Y:S01]  /*8410*/  HGMMA.64x256x16.F32.BF16 R24, R152, gdesc[UR4].tnspB, R24, gsb0 ;  /* 0x43e0000498187df0 */ /* 0x000fe20008001818 */
[----:B------:R-:W-:Y:S01]  /*8420*/  UIADD3 UR6, UR11, 0x80, URZ ;  /* 0x000000800b067890 */ /* 0x000fe2000fffe03f */
[----:B------:R-:W-:Y:S01]  /*8430*/  @!P1 PRMT R13, RZ, 0x654, R13 ;  /* 0x00000654ff0d9816 */ /* 0x000fe2000000000d */
[----:B------:R-:W-:Y:S01]  /*8440*/  UMOV UR7, 0x40000040 ;  /* 0x4000004000077882 */ /* 0x000fe20000000000 */
[----:B------:R-:W-:Y:S01]  /*8450*/  IMAD.MOV.U32 R7, RZ, RZ, R14 ;  /* 0x000000ffff077224 */ /* 0x000fe200078e000e */
[----:B------:R-:W-:-:S02]  /*8460*/  WARPGROUP.DEPBAR.LE gsb0, 0x0 ;  /* 0x00008000000079c5 */ /* 0x000fc40000010000 */
[----:B------:R-:W-:-:S15]  /*8470*/  WARPGROUP.ARRIVE ;  /* 0x00000000000079c5 */ /* 0x000fde0000000000 */
[----:B------:R-:W-:-:S06]  /*8480*/  NOP ;  /* 0x0000000000007918 */ /* 0x000fcc0000000000 */
        /* <DEDUP_REMOVED lines=24> */
[----:B------:R-:W-:Y:S01]  /*8610*/  MOV R8, R169 ;  /* 0x000000a900087202 */ /* 0x000fe20000000f00 */
[----:B------:R-:W-:Y:S01]  /*8620*/  IMAD.MOV.U32 R7, RZ, RZ, R14 ;  /* 0x000000ffff077224 */ /* 0x000fe200078e000e */
[----:B------:R-:W-:-:S06]  /*8630*/  UMOV UR39, UR26 ;  /* 0x0000001a00277c82 */ /* 0x000fcc0008000000 */
.L_x_1323:
[----:B------:R-:W-:Y:S01]  /*8640*/  ULDC UR14, c[0x0][0x9e4] ;  /* 0x00027900000e7ab9 */ /* 0x000fe20000000800 */
[----:B------:R-:W-:Y:S01]  /*8650*/  ULDC UR11, c[0x0][0x9dc] ;  /* 0x00027700000b7ab9 */ /* 0x000fe20000000800 */
[----:B------:R-:W-:Y:S02]  /*8660*/  UISETP.GE.AND UP0, UPT, UR14, 0x1, UPT ;  /* 0x000000010e00788c */ /* 0x000fe4000bf06270 */
[----:B------:R-:W-:-:S04]  /*8670*/  UIADD3 UR11, UR54, -UR11, URZ ;  /* 0x8000000b360b7290 */ /* 0x000fc8000fffe03f */
[----:B------:R-:W-:-:S13]  /*8680*/  PLOP3.LUT P6, PT, PT, PT, UP0, 0x80, 0x0 ;  /* 0x000000000000781c */ /* 0x000fda0003fcf008 */
[----:B------:R-:W-:Y:S05]  /*8690*/  @!P6 BRA `(.L_x_1341) ;  /* 0x000000000044e947 */ /* 0x000fea0003800000 */
        /* <DEDUP_REMOVED lines=10> */
.L_x_1342:
[----:B------:R-:W-:-:S11]  /*8740*/  UISETP.NE.AND UP0, UPT, UR14, 0x1, UPT ;  /* 0x000000010e00788c */ /* 0x000fd6000bf05270 */
[----:B------:R-:W-:Y:S02]  /*8750*/  @UP0 ULDC.64 UR18, c[0x0][0x9e8] ;  /* 0x00027a0000120ab9 */ /* 0x000fe40000000a00 */
[----:B------:R-:W-:-:S04]  /*8760*/  UIMAD.WIDE.U32 UR6, UR54, UR18, URZ ;  /* 0x00000012360672a5 */ /* 0x000fc8000f8e003f */
[----:B------:R-:W-:-:S12]  /*8770*/  @UP0 USHF.R.U32.HI UR54, URZ, UR19, UR7 ;  /* 0x000000133f360299 */ /* 0x000fd80008011607 */
.L_x_1343:
[----:B------:R-:W-:-:S04]  /*8780*/  UIMAD UR54, UR54, UR14, URZ ;  /* 0x0000000e363672a4 */ /* 0x000fc8000f8e023f */
[----:B------:R-:W-:-:S04]  /*8790*/  UISETP.LT.AND UP0, UPT, UR11, UR54, UPT ;  /* 0x000000360b00728c */ /* 0x000fc8000bf01270 */
[----:B------:R-:W-:-:S12]  /*87a0*/  USEL UR11, UR11, UR54, !UP0 ;  /* 0x000000360b0b7287 */ /* 0x000fd8000c000000 */
.L_x_1341:
[----:B------:R-:W-:-:S04]  /*87b0*/  UIADD3 UR11, UR11, 0x3f, URZ ;  /* 0x0000003f0b0b7890 */ /* 0x000fc8000fffe03f */
[----:B------:R-:W-:-:S04]  /*87c0*/  USHF.R.S32.HI UR6, URZ, 0x1f, UR11 ;  /* 0x0000001f3f067899 */ /* 0x000fc8000801140b */
[----:B------:R-:W-:-:S04]  /*87d0*/  ULEA.HI UR6, UR6, UR11, URZ, 0x6 ;  /* 0x0000000b06067291 */ /* 0x000fc8000f8f303f */
[----:B------:R-:W-:-:S04]  /*87e0*/  USHF.R.S32.HI UR6, URZ, 0x6, UR6 ;  /* 0x000000063f067899 */ /* 0x000fc80008011406 */
[----:B------:R-:W-:-:S04]  /*87f0*/  UISETP.LT.AND UP0, UPT, UR41, UR6, UPT ;  /* 0x000000062900728c */ /* 0x000fc8000bf01270 */
[----:B------:R-:W-:-:S06]  /*8800*/  USEL UR21, UR41, UR6, !UP0 ;  /* 0x0000000629157287 */ /* 0x000fcc000c000000 */
[----:B------:R-:W-:-:S13]  /*8810*/  ISETP.GE.AND P2, PT, R9, UR21, PT ;  /* 0x0000001509007c0c */ /* 0x000fda000bf46270 */
[----:B------:R-:W-:Y:S05]  /*8820*/  @!P2 BRA `(.L_x_1344) ;  /* 0x0000001c0038a947 */ /* 0x000fea0003800000 */
[----:B------:R-:W-:Y:S01]  /*8830*/  MOV R11, R8 ;  /* 0x00000008000b7202 */ /* 0x000fe20000000f00 */
[----:B------:R-:W-:Y:S01]  /*8840*/  IMAD.MOV.U32 R20, RZ, RZ, R7 ;  /* 0x000000ffff147224 */ /* 0x000fe200078e0007 */
[----:B-1----:R-:W-:Y:S01]  /*8850*/  MOV R10, R9 ;  /* 0x00000009000a7202 */ /* 0x002fe20000000f00 */
[----:B------:R-:W-:Y:S01]  /*8860*/  UMOV UR23, UR39 ;  /* 0x0000002700177c82 */ /* 0x000fe20008000000 */
[----:B------:R-:W-:Y:S01]  /*8870*/  ULDC UR22, c[0x0][0x988] ;  /* 0x0002620000167ab9 */ /* 0x000fe20000000800 */
[----:B------:R-:W-:-:S05]  /*8880*/  ULDC UR24, c[0x0][0x9d8] ;  /* 0x0002760000187ab9 */ /* 0x000fca0000000800 */
.L_x_1353:
[----:B------:R-:W-:Y:S01]  /*8890*/  UIADD3 UR39, UR23, 0x1, URZ ;  /* 0x0000000117277890 */ /* 0x000fe2000fffe03f */
[C---:B------:R-:W-:Y:S01]  /*88a0*/  ISETP.GT.AND P2, PT, R10.reuse, UR21, PT ;  /* 0x000000150a007c0c */ /* 0x040fe2000bf44270 */
[----:B------:R-:W-:Y:S02]  /*88b0*/  VIADD R10, R10, 0xffffffff ;  /* 0xffffffff0a0a7836 */ /* 0x000fe40000000000 */
[----:B------:R-:W-:-:S04]  /*88c0*/  UISETP.NE.AND UP0, UPT, UR39, 0x2, UPT ;  /* 0x000000022700788c */ /* 0x000fc8000bf05270 */
[----:B------:R-:W-:Y:S02]  /*88d0*/  USEL UR6, URZ, 0x1, UP0 ;  /* 0x000000013f067887 */ /* 0x000fe40008000000 */
[----:B------:R-:W-:Y:S02]  /*88e0*/  USEL UR39, UR39, URZ, UP0 ;  /* 0x0000003f27277287 */ /* 0x000fe40008000000 */
[----:B------:R-:W-:Y:S01]  /*88f0*/  ULOP3.LUT UR38, UR38, UR6, URZ, 0x3c, !UPT ;  /* 0x0000000626267292 */ /* 0x000fe2000f8e3c3f */
[----:B-1--4-:R-:W-:Y:S11]  /*8900*/  @!P0 BRA `(.L_x_1345) ;  /* 0x0000000000048947 */ /* 0x012ff60003800000 */
[----:B------:R-:W-:Y:S01]  /*8910*/  BPT.TRAP 0x1 ;  /* 0x000000040000795c */ /* 0x000fe20000300000 */
.L_x_1345:
[----:B------:R-:W-:Y:S01]  /*8920*/  ULEA UR25, UR39, UR48, 0x3 ;  /* 0x0000003027197291 */ /* 0x000fe2000f8e183f */
[----:B------:R-:W-:-:S04]  /*8930*/  MOV R9, UR38 ;  /* 0x0000002600097c02 */ /* 0x000fc80008000f00 */
[----:B------:R-:W-:-:S04]  /*8940*/  SHF.L.U32 R9, R9, 0x1f, RZ ;  /* 0x0000001f09097819 */ /* 0x000fc800000006ff */
[----:B------:R1:W4:Y:S01]  /*8950*/  SYNCS.PHASECHK.TRANS64.TRYWAIT P3, [UR25+0x28c30], R9 ;  /* 0x028c3009ff0075a7 */ /* 0x0003220008060159 */
[----:B------:R-:W-:Y:S05]  /*8960*/  @!P0 BRA `(.L_x_1346) ;  /* 0x0000000000048947 */ /* 0x000fea0003800000 */
[----:B------:R-:W-:Y:S01]  /*8970*/  BPT.TRAP 0x1 ;  /* 0x000000040000795c */ /* 0x000fe20000300000 */
.L_x_1346:
[----:B----4-:R-:W-:Y:S05]  /*8980*/  @P3 BRA `(.L_x_1347) ;  /* 0x0000000000083947 */ /* 0x010fea0003800000 */
[----:B------:R-:W4:Y:S02]  /*8990*/  SYNCS.PHASECHK.TRANS64.TRYWAIT P3, [UR25+0x28c30], R9 ;  /* 0x028c3009ff0075a7 */ /* 0x000f240008060159 */
[----:B----4-:R-:W-:Y:S05]  /*89a0*/  @!P3 BRA `(.L_x_1348) ;  /* 0x0000009c00acb947 */ /* 0x010fea0003800000 */
.L_x_1347:
[----:B------:R-:W-:Y:S01]  /*89b0*/  R2UR UR18, R0 ;  /* 0x00000000001272ca */ /* 0x000fe200000e0000 */
[----:B--2---:R-:W-:Y:S01]  /*89c0*/  WARPGROUP.ARRIVE ;  /* 0x00000000000079c5 */ /* 0x004fe20000000000 */
[----:B------:R-:W-:Y:S01]  /*89d0*/  UMOV UR19, 0x40000040 ;  /* 0x4000004000137882 */ /* 0x000fe20000000000 */
[----:B------:R-:W-:Y:S01]  /*89e0*/  UMOV UR7, 0x40000040 ;  /* 0x4000004000077882 */ /* 0x000fe20000000000 */
[----:B------:R-:W-:Y:S01]  /*89f0*/  UMOV UR11, 0x40000040 ;  /* 0x40000040000b7882 */ /* 0x000fe20000000000 */
[----:B------:R-:W-:-:S08]  /*8a00*/  UMOV UR15, 0x40000040 ;  /* 0x40000040000f7882 */ /* 0x000fd00000000000 */
[----:B------:R-:W-:-:S04]  /*8a10*/  ULEA UR18, UR39, UR18, 0x9 ;  /* 0x0000001227127291 */ /* 0x000fc8000f8e483f */
[----:B------:R-:W-:Y:S02]  /*8a20*/  UIADD3 UR6, UR18, 0x2, URZ ;  /* 0x0000000212067890 */ /* 0x000fe4000fffe03f */
[----:B------:R-:W-:Y:S02]  /*8a30*/  UIADD3 UR10, UR18, 0x4, URZ ;  /* 0x00000004120a7890 */ /* 0x000fe4000fffe03f */
[----:B------:R-:W-:Y:S02]  /*8a40*/  UIADD3 UR14, UR18, 0x6, URZ ;  /* 0x00000006120e7890 */ /* 0x000fe4000fffe03f */
[----:B------:R-:W-:Y:S03]  /*8a50*/  HGMMA.64x64x16.F32.BF16 R152, gdesc[UR16], RZ, !UPT, gsb0 ;  /* 0x00e00000109879f0 */ /* 0x000fe6000c0018ff */
[----:B------:R-:W-:Y:S02]  /*8a60*/  WARPGROUP.DEPBAR.LE gsb0, 0x0 ;  /* 0x00008000000079c5 */ /* 0x000fe40000010000 */
[----:B------:R-:W-:-:S06]  /*8a70*/  WARPGROUP.ARRIVE ;  /* 0x00000000000079c5 */ /* 0x000fcc0000000000 */
[----:B------:R-:W-:Y:S03]  /*8a80*/  HGMMA.64x64x16.F32.BF16 R152, gdesc[UR4], R152, gsb0 ;  /* 0x00e00000049879f0 */ /* 0x000fe60008001898 */
[----:B------:R-:W-:Y:S02]  /*8a90*/  WARPGROUP.DEPBAR.LE gsb0, 0x0 ;  /* 0x00008000000079c5 */ /* 0x000fe40000010000 */
[----:B------:R-:W-:-:S06]  /*8aa0*/  WARPGROUP.ARRIVE ;  /* 0x00000000000079c5 */ /* 0x000fcc0000000000 */
[----:B------:R-:W-:Y:S01]  /*8ab0*/  HGMMA.64x64x16.F32.BF16 R152, gdesc[UR8], R152, gsb0 ;  /* 0x00e00000089879f0 */ /* 0x000fe20008001898 */
[----:B------:R-:W-:Y:S02]  /*8ac0*/  UMOV UR10, UR22 ;  /* 0x00000016000a7c82 */ /* 0x000fe40008000000 */
[----:B------:R-:W-:Y:S02]  /*8ad0*/  WARPGROUP.DEPBAR.LE gsb0, 0x0 ;  /* 0x00008000000079c5 */ /* 0x000fe40000010000 */
[----:B------:R-:W-:-:S06]  /*8ae0*/  WARPGROUP.ARRIVE ;  /* 0x00000000000079c5 */ /* 0x000fcc0000000000 */
[----:B------:R-:W-:Y:S03]  /*8af0*/  HGMMA.64x64x16.F32.BF16 R152, gdesc[UR12], R152, gsb0 ;  /* 0x00e000000c9879f0 */ /* 0x000fe60008001898 */
[----:B------:R-:W-:Y:S02]  /*8b00*/  WARPGROUP.DEPBAR.LE gsb0, 0x0 ;  /* 0x00008000000079c5 */ /* 0x000fe40000010000 */
[----:B------:R-:W-:Y:S01]  /*8b10*/  FMUL.FTZ R21, R152, UR24 ;  /* 0x0000001898157c20 */ /* 0x000fe20008410000 */
[----:B----4-:R-:W-:Y:S01]  /*8b20*/  FMUL.FTZ R8, R153, UR24 ;  /* 0x0000001899087c20 */ /* 0x010fe20008410000 */
[----:B------:R-:W-:Y:S01]  /*8b30*/  FMUL.FTZ R152, R156, UR24 ;  /* 0x000000189c987c20 */ /* 0x000fe20008410000 */
[----:B------:R-:W-:Y:S01]  /*8b40*/  FMUL.FTZ R153, R157, UR24 ;  /* 0x000000189d997c20 */ /* 0x000fe20008410000 */
[----:B------:R-:W-:Y:S01]  /*8b50*/  FMUL.FTZ R12, R154, UR24 ;  /* 0x000000189a0c7c20 */ /* 0x000fe20008410000 */
[----:B------:R-:W-:Y:S01]  /*8b60*/  FMUL.FTZ R154, R160, UR24 ;  /* 0x00000018a09a7c20 */ /* 0x000fe20008410000 */
[----:B------:R-:W2:Y:S01]  /*8b70*/  MUFU.TANH R21, R21 ;  /* 0x0000001500157308 */ /* 0x000ea20000002400 */
[----:B---3--:R-:W-:Y:S01]  /*8b80*/  FMUL.FTZ R13, R155, UR24 ;  /* 0x000000189b0d7c20 */ /* 0x008fe20008410000 */
        /* <DEDUP_REMOVED lines=25> */
[----:B------:R-:W-:-:S05]  /*8d20*/  FMUL.FTZ R177, R183, UR24 ;  /* 0x00000018b7b17c20 */ /* 0x000fca0008410000 */
[----:B------:R-:W3:Y:S01]  /*8d30*/  MUFU.TANH R154, R154 ;  /* 0x0000009a009a7308 */ /* 0x000ee20000002400 */
[----:B----4-:R-:W-:-:S07]  /*8d40*/  FMNMX.FTZ R168, R152, R7, !PT ;  /* 0x0000000798a87209 */ /* 0x010fce0007810000 */
[----:B------:R-:W4:Y:S01]  /*8d50*/  MUFU.TANH R155, R155 ;  /* 0x0000009b009b7308 */ /* 0x000f220000002400 */
[----:B--2---:R-:W-:-:S07]  /*8d60*/  FMNMX.FTZ R7, R153, R168, !PT ;  /* 0x000000a899077209 */ /* 0x004fce0007810000 */
[----:B------:R-:W2:Y:S01]  /*8d70*/  MUFU.TANH R156, R156 ;  /* 0x0000009c009c7308 */ /* 0x000ea20000002400 */
[----:B---3--:R-:W-:-:S07]  /*8d80*/  FMNMX.FTZ R168, R154, R7, !PT ;  /* 0x000000079aa87209 */ /* 0x008fce0007810000 */
[----:B------:R-:W3:Y:S01]  /*8d90*/  MUFU.TANH R157, R157 ;  /* 0x0000009d009d7308 */ /* 0x000ee20000002400 */
[----:B----4-:R-:W-:Y:S01]  /*8da0*/  FMNMX.FTZ R7, R155, R168, !PT ;  /* 0x000000a89b077209 */ /* 0x010fe20007810000 */
[----:B------:R-:W-:-:S06]  /*8db0*/  FMUL.FTZ R168, R180, UR24 ;  /* 0x00000018b4a87c20 */ /* 0x000fcc0008410000 */
        /* <DEDUP_REMOVED lines=19> */
[----:B--2---:R-:W-:Y:S01]  /*8ef0*/  FMNMX.FTZ R7, R169, R172, !PT ;  /* 0x000000aca9077209 */ /* 0x004fe20007810000 */
[----:B------:R-:W-:Y:S01]  /*8f00*/  FMUL.FTZ R172, R174, UR24 ;  /* 0x00000018aeac7c20 */ /* 0x000fe20008410000 */
[----:B------:R-:W-:-:S03]  /*8f10*/  FMUL.FTZ R174, R179, UR24 ;  /* 0x00000018b3ae7c20 */ /* 0x000fc60008410000 */
[----:B------:R-:W2:Y:S02]  /*8f20*/  SHFL.BFLY PT, R176, R7, 0x2, 0x1f ;  /* 0x0c401f0007b07f89 */ /* 0x000ea400000e0000 */
[----:B------:R-:W5:Y:S08]  /*8f30*/  MUFU.TANH R14, R14 ;  /* 0x0000000e000e7308 */ /* 0x000f700000002400 */
[----:B------:R-:W1:Y:S08]  /*8f40*/  MUFU.TANH R15, R15 ;  /* 0x0000000f000f7308 */ /* 0x000e700000002400 */
[----:B------:R-:W1:Y:S01]  /*8f50*/  MUFU.TANH R162, R162 ;  /* 0x000000a200a27308 */ /* 0x000e620000002400 */
[----:B--2---:R-:W-:-:S02]  /*8f60*/  FMNMX.FTZ R180, R7, R176, !PT ;  /* 0x000000b007b47209 */ /* 0x004fc40007810000 */
[----:B---3--:R-:W-:-:S05]  /*8f70*/  FMNMX.FTZ R176, R12, R11, !PT ;  /* 0x0000000b0cb07209 */ /* 0x008fca0007810000 */
[----:B------:R-:W2:Y:S01]  /*8f80*/  MUFU.TANH R163, R163 ;  /* 0x000000a300a37308 */ /* 0x000ea20000002400 */
[----:B------:R-:W3:Y:S01]  /*8f90*/  SHFL.BFLY PT, R181, R180, 0x1, 0x1f ;  /* 0x0c201f00b4b57f89 */ /* 0x000ee200000e0000 */
[----:B----4-:R-:W-:Y:S01]  /*8fa0*/  FMNMX.FTZ R7, R13, R176, !PT ;  /* 0x000000b00d077209 */ /* 0x010fe20007810000 */
[----:B------:R-:W-:-:S03]  /*8fb0*/  FMUL.FTZ R176, R182, UR24 ;  /* 0x00000018b6b07c20 */ /* 0x000fc60008410000 */
[----:B-----5:R-:W-:Y:S02]  /*8fc0*/  FMNMX.FTZ R178, R14, R7, !PT ;  /* 0x000000070eb27209 */ /* 0x020fe40007810000 */
[----:B------:R-:W4:Y:S02]  /*8fd0*/  MUFU.TANH R166, R166 ;  /* 0x000000a600a67308 */ /* 0x000f240000002400 */
[----:B-1----:R-:W-:-:S04]  /*8fe0*/  FMNMX.FTZ R7, R15, R178, !PT ;  /* 0x000000b20f077209 */ /* 0x002fc80007810000 */
[----:B------:R-:W-:Y:S02]  /*8ff0*/  FMNMX.FTZ R178, R162, R7, !PT ;  /* 0x00000007a2b27209 */ /* 0x000fe40007810000 */
[----:B------:R-:W1:Y:S02]  /*9000*/  MUFU.TANH R167, R167 ;  /* 0x000000a700a77308 */ /* 0x000e640000002400 */
[----:B--2---:R-:W-:-:S06]  /*9010*/  FMNMX.FTZ R179, R163, R178, !PT ;  /* 0x000000b2a3b37209 */ /* 0x004fcc0007810000 */
[----:B------:R-:W2:Y:S01]  /*9020*/  MUFU.TANH R170, R170 ;  /* 0x000000aa00aa7308 */ /* 0x000ea20000002400 */
[----:B---3--:R-:W-:-:S05]  /*9030*/  FMNMX.FTZ R7, R180, R181, !PT ;  /* 0x000000b5b4077209 */ /* 0x008fca0007810000 */
[C---:B------:R-:W-:Y:S02]  /*9040*/  FADD.FTZ R178, -R7.reuse, R20 ;  /* 0x0000001407b27221 */ /* 0x040fe40000010100 */
[----:B------:R-:W3:Y:S01]  /*9050*/  MUFU.TANH R171, R171 ;  /* 0x000000ab00ab7308 */ /* 0x000ee20000002400 */
[----:B----4-:R-:W-:Y:S01]  /*9060*/  FMNMX.FTZ R20, R166, R179, !PT ;  /* 0x000000b3a6147209 */ /* 0x010fe20007810000 */
[----:B------:R-:W-:Y:S01]  /*9070*/  FMUL.FTZ R193, R7, UR10 ;  /* 0x0000000a07c17c20 */ /* 0x000fe20008410000 */
[----:B------:R-:W-:Y:S02]  /*9080*/  FMUL.FTZ R179, R178, UR10 ;  /* 0x0000000ab2b37c20 */ /* 0x000fe40008410000 */
[----:B-1----:R-:W-:Y:S01]  /*9090*/  FMNMX.FTZ R181, R167, R20, !PT ;  /* 0x00000014a7b57209 */ /* 0x002fe20007810000 */
        /* <DEDUP_REMOVED lines=13> */
[--C-:B------:R-:W-:Y:S01]  /*9170*/  FFMA.FTZ R159, R160, UR10, -R193.reuse ;  /* 0x0000000aa09f7c23 */ /* 0x100fe200080108c1 */
[--C-:B------:R-:W-:Y:S01]  /*9180*/  FFMA.FTZ R196, R169, UR10, -R193.reuse ;  /* 0x0000000aa9c47c23 */ /* 0x100fe200080108c1 */
[----:B------:R-:W-:-:S03]  /*9190*/  FFMA.FTZ R164, R164, UR10, -R193 ;  /* 0x0000000aa4a47c23 */ /* 0x000fc600080108c1 */
[----:B------:R-:W3:Y:S01]  /*91a0*/  MUFU.TANH R173, R173 ;  /* 0x000000ad00ad7308 */ /* 0x000ee20000002400 */
[----:B-1----:R-:W-:Y:S01]  /*91b0*/  FMNMX.FTZ R178, R172, R21, !PT ;  /* 0x00000015acb27209 */ /* 0x002fe20007810000 */
[----:B------:R-:W-:-:S06]  /*91c0*/  FFMA.FTZ R21, R8, UR10, -R193 ;  /* 0x0000000a08157c23 */ /* 0x000fcc00080108c1 */
[----:B------:R-:W1:Y:S01]  /*91d0*/  MUFU.TANH R174, R174 ;  /* 0x000000ae00ae7308 */ /* 0x000e620000002400 */
[----:B--2---:R-:W-:-:S07]  /*91e0*/  FMNMX.FTZ R178, R175, R178, !PT ;  /* 0x000000b2afb27209 */ /* 0x004fce0007810000 */
[----:B------:R-:W2:Y:S01]  /*91f0*/  MUFU.TANH R176, R176 ;  /* 0x000000b000b07308 */ /* 0x000ea20000002400 */
[----:B---3--:R-:W-:Y:S01]  /*9200*/  FMNMX.FTZ R181, R173, R178, !PT ;  /* 0x000000b2adb57209 */ /* 0x008fe20007810000 */
[----:B------:R-:W-:-:S06]  /*9210*/  FFMA.FTZ R178, R152, UR10, -R193 ;  /* 0x0000000a98b27c23 */ /* 0x000fcc00080108c1 */
[----:B------:R-:W3:Y:S01]  /*9220*/  MUFU.TANH R177, R177 ;  /* 0x000000b100b17308 */ /* 0x000ee20000002400 */
[----:B-1----:R-:W-:-:S07]  /*9230*/  FMNMX.FTZ R181, R174, R181, !PT ;  /* 0x000000b5aeb57209 */ /* 0x002fce0007810000 */
[----:B------:R-:W1:Y:S01]  /*9240*/  MUFU.EX2 R179, R179 ;  /* 0x000000b300b37308 */ /* 0x000e620000000800 */
[----:B--2---:R-:W-:Y:S01]  /*9250*/  FMNMX.FTZ R8, R176, R181, !PT ;  /* 0x000000b5b0087209 */ /* 0x004fe20007810000 */
[----:B------:R-:W-:-:S06]  /*9260*/  FFMA.FTZ R181, R156, UR10, -R193 ;  /* 0x0000000a9cb57c23 */ /* 0x000fcc00080108c1 */
[----:B------:R2:W4:Y:S01]  /*9270*/  MUFU.EX2 R20, R180 ;  /* 0x000000b400147308 */ /* 0x0005220000000800 */
[----:B---3--:R-:W-:-:S05]  /*9280*/  FMNMX.FTZ R8, R177, R8, !PT ;  /* 0x00000008b1087209 */ /* 0x008fca0007810000 */
[----:B------:R-:W3:Y:S02]  /*9290*/  SHFL.BFLY PT, R183, R8, 0x2, 0x1f ;  /* 0x0c401f0008b77f89 */ /* 0x000ee400000e0000 */
[----:B------:R-:W5:Y:S01]  /*92a0*/  MUFU.EX2 R21, R21 ;  /* 0x0000001500157308 */ /* 0x000f620000000800 */
[----:B--2---:R-:W-:Y:S01]  /*92b0*/  FFMA.FTZ R180, R154, UR10, -R193 ;  /* 0x0000000a9ab47c23 */ /* 0x004fe200080108c1 */
[-C--:B-1----:R-:W-:Y:S01]  /*92c0*/  FMUL.FTZ R24, R24, R179.reuse ;  /* 0x000000b318187220 */ /* 0x082fe20000410000 */
[-C--:B------:R-:W-:Y:S01]  /*92d0*/  FMUL.FTZ R25, R25, R179.reuse ;  /* 0x000000b319197220 */ /* 0x080fe20000410000 */
[-C--:B------:R-:W-:Y:S01]  /*92e0*/  FMUL.FTZ R28, R28, R179.reuse ;  /* 0x000000b31c1c7220 */ /* 0x080fe20000410000 */
[-C--:B------:R-:W-:Y:S01]  /*92f0*/  FMUL.FTZ R29, R29, R179.reuse ;  /* 0x000000b31d1d7220 */ /* 0x080fe20000410000 */
[-C--:B------:R-:W-:Y:S01]  /*9300*/  FMUL.FTZ R32, R32, R179.reuse ;  /* 0x000000b320207220 */ /* 0x080fe20000410000 */
[-C--:B------:R-:W-:Y:S01]  /*9310*/  FMUL.FTZ R33, R33, R179.reuse ;  /* 0x000000b321217220 */ /* 0x080fe20000410000 */
[----:B------:R-:W1:Y:S01]  /*9320*/  MUFU.EX2 R178, R178 ;  /* 0x000000b200b27308 */ /* 0x000e620000000800 */
[----:B----4-:R-:W-:Y:S01]  /*9330*/  FFMA.FTZ R4, R179, R4, R20 ;  /* 0x00000004b3047223 */ /* 0x010fe20000010014 */
[-C--:B------:R-:W-:Y:S01]  /*9340*/  FMUL.FTZ R36, R36, R179.reuse ;  /* 0x000000b324247220 */ /* 0x080fe20000410000 */
[-C--:B------:R-:W-:Y:S01]  /*9350*/  FMUL.FTZ R37, R37, R179.reuse ;  /* 0x000000b325257220 */ /* 0x080fe20000410000 */
        /* <DEDUP_REMOVED lines=9> */
[----:B------:R-:W-:Y:S01]  /*93f0*/  FMUL.FTZ R56, R56, R179 ;  /* 0x000000b338387220 */ /* 0x000fe20000410000 */
[----:B---3--:R-:W-:Y:S01]  /*9400*/  FMNMX.FTZ R183, R8, R183, !PT ;  /* 0x000000b708b77209 */ /* 0x008fe20007810000 */
[-C--:B------:R-:W-:Y:S01]  /*9410*/  FMUL.FTZ R57, R57, R179.reuse ;  /* 0x000000b339397220 */ /* 0x080fe20000410000 */
[----:B------:R-:W-:Y:S01]  /*9420*/  MUFU.EX2 R180, R180 ;  /* 0x000000b400b47308 */ /* 0x000fe20000000800 */
[-C--:B------:R-:W-:Y:S01]  /*9430*/  FMUL.FTZ R60, R60, R179.reuse ;  /* 0x000000b33c3c7220 */ /* 0x080fe20000410000 */
[-C--:B------:R-:W-:Y:S01]  /*9440*/  FMUL.FTZ R61, R61, R179.reuse ;  /* 0x000000b33d3d7220 */ /* 0x080fe20000410000 */
[----:B------:R-:W3:Y:S01]  /*9450*/  SHFL.BFLY PT, R8, R183, 0x1, 0x1f ;  /* 0x0c201f00b7087f89 */ /* 0x000ee200000e0000 */
        /* <DEDUP_REMOVED lines=23> */
[----:B---3--:R-:W-:Y:S01]  /*95d0*/  FMNMX.FTZ R8, R183, R8, !PT ;  /* 0x00000008b7087209 */ /* 0x008fe20007810000 */
[-C--:B------:R-:W-:Y:S01]  /*95e0*/  FMUL.FTZ R104, R104, R179.reuse ;  /* 0x000000b368687220 */ /* 0x080fe20000410000 */
[-C--:B------:R-:W-:Y:S01]  /*95f0*/  FMUL.FTZ R105, R105, R179.reuse ;  /* 0x000000b369697220 */ /* 0x080fe20000410000 */
[-C--:B------:R-:W-:Y:S01]  /*9600*/  FMUL.FTZ R108, R108, R179.reuse ;  /* 0x000000b36c6c7220 */ /* 0x080fe20000410000 */
[-C--:B------:R-:W-:Y:S01]  /*9610*/  FMUL.FTZ R109, R109, R179.reuse ;  /* 0x000000b36d6d7220 */ /* 0x080fe20000410000 */
[C---:B------:R-:W-:Y:S01]  /*9620*/  FADD.FTZ R11, -R8.reuse, R11 ;  /* 0x0000000b080b7221 */ /* 0x040fe20000010100 */
[----:B------:R-:W-:Y:S01]  /*9630*/  FMUL.FTZ R156, R8, UR10 ;  /* 0x0000000a089c7c20 */ /* 0x000fe20008410000 */
[----:B------:R-:W-:Y:S01]  /*9640*/  MUFU.EX2 R157, R157 ;  /* 0x0000009d009d7308 */ /* 0x000fe20000000800 */
[----:B------:R-:W-:Y:S01]  /*9650*/  FMUL.FTZ R112, R112, R179 ;  /* 0x000000b370707220 */ /* 0x000fe20000410000 */
[----:B------:R-:W-:Y:S01]  /*9660*/  FMUL.FTZ R168, R11, UR10 ;  /* 0x0000000a0ba87c20 */ /* 0x000fe20008410000 */
[--C-:B------:R-:W-:Y:S01]  /*9670*/  FFMA.FTZ R11, R12, UR10, -R156.reuse ;  /* 0x0000000a0c0b7c23 */ /* 0x100fe2000801089c */
[--C-:B------:R-:W-:Y:S01]  /*9680*/  FFMA.FTZ R12, R13, UR10, -R156.reuse ;  /* 0x0000000a0d0c7c23 */ /* 0x100fe2000801089c */
[--C-:B------:R-:W-:Y:S01]  /*9690*/  FFMA.FTZ R13, R14, UR10, -R156.reuse ;  /* 0x0000000a0e0d7c23 */ /* 0x100fe2000801089c */
[--C-:B------:R-:W-:Y:S01]  /*96a0*/  FFMA.FTZ R202, R171, UR10, -R156.reuse ;  /* 0x0000000aabca7c23 */ /* 0x100fe2000801089c */
[----:B------:R-:W-:Y:S01]  /*96b0*/  IMAD.MOV R171, RZ, RZ, -R17 ;  /* 0x000000ffffab7224 */ /* 0x000fe200078e0a11 */
[----:B------:R-:W-:Y:S01]  /*96c0*/  MUFU.EX2 R168, R168 ;  /* 0x000000a800a87308 */ /* 0x000fe20000000800 */
[--C-:B------:R-:W-:Y:S01]  /*96d0*/  FFMA.FTZ R14, R15, UR10, -R156.reuse ;  /* 0x0000000a0f0e7c23 */ /* 0x100fe2000801089c */
[--C-:B------:R-:W-:Y:S01]  /*96e0*/  FFMA.FTZ R15, R162, UR10, -R156.reuse ;  /* 0x0000000aa20f7c23 */ /* 0x100fe2000801089c */
[--C-:B------:R-:W-:Y:S01]  /*96f0*/  FFMA.FTZ R200, R167, UR10, -R156.reuse ;  /* 0x0000000aa7c87c23 */ /* 0x100fe2000801089c */
[----:B------:R-:W-:Y:S01]  /*9700*/  ISETP.NE.AND P3, PT, R2, R171, PT ;  /* 0x000000ab0200720c */ /* 0x000fe20003f65270 */
[----:B------:R-:W-:Y:S01]  /*9710*/  FFMA.FTZ R171, R173, UR10, -R156 ;  /* 0x0000000aadab7c23 */ /* 0x000fe2000801089c */
[----:B-----5:R-:W-:Y:S01]  /*9720*/  FADD.FTZ R173, R21, R4 ;  /* 0x0000000415ad7221 */ /* 0x020fe20000010000 */
[--C-:B------:R-:W-:Y:S01]  /*9730*/  FFMA.FTZ R198, R163, UR10, -R156.reuse ;  /* 0x0000000aa3c67c23 */ /* 0x100fe2000801089c */
[----:B------:R-:W3:Y:S01]  /*9740*/  MUFU.EX2 R11, R11 ;  /* 0x0000000b000b7308 */ /* 0x000ee20000000800 */
[--C-:B------:R-:W-:Y:S01]  /*9750*/  FFMA.FTZ R167, R170, UR10, -R156.reuse ;  /* 0x0000000aaaa77c23 */ /* 0x100fe2000801089c */
[----:B------:R-:W-:Y:S01]  /*9760*/  MOV R170, UR25 ;  /* 0x0000001900aa7c02 */ /* 0x000fe20008000f00 */
[----:B-1----:R-:W-:Y:S01]  /*9770*/  FADD.FTZ R4, R178, R173 ;  /* 0x000000adb2047221 */ /* 0x002fe20000010000 */
[--C-:B------:R-:W-:Y:S01]  /*9780*/  FFMA.FTZ R163, R166, UR10, -R156.reuse ;  /* 0x0000000aa6a37c23 */ /* 0x100fe2000801089c */
[----:B------:R-:W-:Y:S01]  /*9790*/  FFMA.FTZ R169, R172, UR10, -R156 ;  /* 0x0000000aaca97c23 */ /* 0x000fe2000801089c */
[----:B------:R-:W-:Y:S01]  /*97a0*/  @!P1 IADD3 R152, R170, 0x28c40, RZ ;  /* 0x00028c40aa989810 */ /* 0x000fe20007ffe0ff */
[----:B--2---:R-:W-:Y:S01]  /*97b0*/  FADD.FTZ R173, R153, R4 ;  /* 0x0000000499ad7221 */ /* 0x004fe20000010000 */
[----:B------:R-:W1:Y:S01]  /*97c0*/  MUFU.EX2 R12, R12 ;  /* 0x0000000c000c7308 */ /* 0x000e620000000800 */
[----:B------:R-:W-:Y:S01]  /*97d0*/  FFMA.FTZ R172, R175, UR10, -R156 ;  /* 0x0000000aafac7c23 */ /* 0x000fe2000801089c */
[----:B------:R-:W-:Y:S01]  /*97e0*/  @!P1 PRMT R152, RZ, 0x654, R152 ;  /* 0x00000654ff989816 */ /* 0x000fe20000000098 */
[----:B------:R-:W-:-:S02]  /*97f0*/  IMAD.U32 R175, RZ, RZ, UR23 ;  /* 0x00000017ffaf7e24 */ /* 0x000fc4000f8e00ff */
[--C-:B------:R-:W-:Y:S01]  /*9800*/  FFMA.FTZ R174, R174, UR10, -R156.reuse ;  /* 0x0000000aaeae7c23 */ /* 0x100fe2000801089c */
[----:B------:R-:W-:Y:S01]  /*9810*/  FFMA.FTZ R176, R176, UR10, -R156 ;  /* 0x0000000ab0b07c23 */ /* 0x000fe2000801089c */
[----:B------:R2:W-:Y:S01]  /*9820*/  @!P1 SYNCS.ARRIVE.TRANS64.RED.A1T0 RZ, [R152+URZ], RZ ;  /* 0x000000ff98ff99a7 */ /* 0x0005e2000810043f */
[----:B------:R-:W-:Y:S01]  /*9830*/  @!P3 IMAD R154, R175, 0x40, R16 ;  /* 0x00000040af9ab824 */ /* 0x000fe200078e0210 */
[----:B------:R-:W4:Y:S01]  /*9840*/  MUFU.EX2 R13, R13 ;  /* 0x0000000d000d7308 */ /* 0x000f220000000800 */
[----:B---3--:R-:W-:Y:S01]  /*9850*/  FFMA.FTZ R3, R168, R3, R11 ;  /* 0x00000003a8037223 */ /* 0x008fe2000001000b */
[----:B------:R-:W-:Y:S01]  /*9860*/  FFMA.FTZ R177, R177, UR10, -R156 ;  /* 0x0000000ab1b17c23 */ /* 0x000fe2000801089c */
[----:B------:R-:W-:Y:S01]  /*9870*/  F2FP.BF16.F32.PACK_AB R156, R155, R180 ;  /* 0x000000b49b9c723e */ /* 0x000fe200000010ff */
[----:B------:R-:W-:Y:S01]  /*9880*/  FMUL.FTZ R113, R113, R179 ;  /* 0x000000b371717220 */ /* 0x000fe20000410000 */
[----:B------:R-:W-:Y:S01]  /*9890*/  @!P3 LEA R154, R154, UR48, 0x2 ;  /* 0x000000309a9abc11 */ /* 0x000fe2000f8e10ff */
[----:B--2---:R-:W-:Y:S01]  /*98a0*/  FADD.FTZ R152, R180, R173 ;  /* 0x000000adb4987221 */ /* 0x004fe20000010000 */
[----:B------:R-:W-:Y:S01]  /*98b0*/  F2FP.BF16.F32.PACK_AB R158, R182, R181 ;  /* 0x000000b5b69e723e */ /* 0x000fe200000010ff */
[----:B------:R-:W2:Y:S01]  /*98c0*/  MUFU.EX2 R14, R14 ;  /* 0x0000000e000e7308 */ /* 0x000ea20000000800 */
[----:B-1----:R-:W-:Y:S01]  /*98d0*/  FADD.FTZ R4, R12, R3 ;  /* 0x000000030c047221 */ /* 0x002fe20000010000 */
[----:B------:R-:W-:Y:S01]  /*98e0*/  FADD.FTZ R152, R155, R152 ;  /* 0x000000989b987221 */ /* 0x000fe20000010000 */
[----:B------:R-:W-:Y:S01]  /*98f0*/  @!P3 STS [R154+0x28800], R179 ;  /* 0x028800b39a00b388 */ /* 0x000fe20000000800 */
[-C--:B------:R-:W-:Y:S01]  /*9900*/  FMUL.FTZ R116, R116, R179.reuse ;  /* 0x000000b374747220 */ /* 0x080fe20000410000 */
[-C--:B------:R-:W-:Y:S01]  /*9910*/  FMUL.FTZ R117, R117, R179.reuse ;  /* 0x000000b375757220 */ /* 0x080fe20000410000 */
[----:B------:R-:W-:Y:S01]  /*9920*/  FADD.FTZ R173, R181, R152 ;  /* 0x00000098b5ad7221 */ /* 0x000fe20000010000 */
[----:B------:R1:W-:Y:S01]  /*9930*/  @!P3 STS [R154+0x28820], R168 ;  /* 0x028820a89a00b388 */ /* 0x0003e20000000800 */
[----:B------:R-:W3:Y:S01]  /*9940*/  MUFU.EX2 R15, R15 ;  /* 0x0000000f000f7308 */ /* 0x000ee20000000800 */
[----:B----4-:R-:W-:Y:S01]  /*9950*/  FADD.FTZ R3, R13, R4 ;  /* 0x000000040d037221 */ /* 0x010fe20000010000 */
[----:B------:R-:W-:Y:S01]  /*9960*/  FADD.FTZ R152, R182, R173 ;  /* 0x000000adb6987221 */ /* 0x000fe20000010000 */
[-C--:B------:R-:W-:Y:S01]  /*9970*/  FMUL.FTZ R120, R120, R179.reuse ;  /* 0x000000b378787220 */ /* 0x080fe20000410000 */
[-C--:B------:R-:W-:Y:S01]  /*9980*/  FMUL.FTZ R121, R121, R179.reuse ;  /* 0x000000b379797220 */ /* 0x080fe20000410000 */
[-C--:B------:R-:W-:Y:S01]  /*9990*/  FMUL.FTZ R124, R124, R179.reuse ;  /* 0x000000b37c7c7220 */ /* 0x080fe20000410000 */
[----:B------:R-:W-:Y:S01]  /*99a0*/  FADD.FTZ R173, R157, R152 ;  /* 0x000000989dad7221 */ /* 0x000fe20000010000 */
[-C--:B------:R-:W-:Y:S01]  /*99b0*/  FMUL.FTZ R125, R125, R179.reuse ;  /* 0x000000b37d7d7220 */ /* 0x080fe20000410000 */
[----:B------:R-:W4:Y:S01]  /*99c0*/  MUFU.EX2 R198, R198 ;  /* 0x000000c600c67308 */ /* 0x000f220000000800 */
[----:B--2---:R-:W-:Y:S01]  /*99d0*/  FADD.FTZ R4, R14, R3 ;  /* 0x000000030e047221 */ /* 0x004fe20000010000 */
[----:B-1----:R-:W-:Y:S01]  /*99e0*/  F2FP.BF16.F32.PACK_AB R154, R153, R178 ;  /* 0x000000b2999a723e */ /* 0x002fe200000010ff */
[----:B------:R-:W-:Y:S01]  /*99f0*/  FMUL.FTZ R128, R128, R179 ;  /* 0x000000b380807220 */ /* 0x000fe20000410000 */
[----:B------:R-:W-:Y:S01]  /*9a00*/  F2FP.BF16.F32.PACK_AB R153, R12, R11 ;  /* 0x0000000b0c99723e */ /* 0x000fe200000010ff */
[----:B------:R-:W-:Y:S01]  /*9a10*/  FMUL.FTZ R129, R129, R179 ;  /* 0x000000b381817220 */ /* 0x000fe20000410000 */
[----:B------:R-:W-:Y:S01]  /*9a20*/  F2FP.BF16.F32.PACK_AB R155, R14, R13 ;  /* 0x0000000d0e9b723e */ /* 0x000fe200000010ff */
[-C--:B------:R-:W-:Y:S01]  /*9a30*/  FMUL.FTZ R132, R132, R179.reuse ;  /* 0x000000b384847220 */ /* 0x080fe20000410000 */
[----:B------:R-:W1:Y:S01]  /*9a40*/  MUFU.EX2 R163, R163 ;  /* 0x000000a300a37308 */ /* 0x000e620000000800 */
[----:B---3--:R-:W-:Y:S01]  /*9a50*/  FADD.FTZ R3, R15, R4 ;  /* 0x000000040f037221 */ /* 0x008fe20000010000 */
[-C--:B------:R-:W-:Y:S01]  /*9a60*/  FMUL.FTZ R133, R133, R179.reuse ;  /* 0x000000b385857220 */ /* 0x080fe20000410000 */
[-C--:B------:R-:W-:Y:S01]  /*9a70*/  FMUL.FTZ R136, R136, R179.reuse ;  /* 0x000000b388887220 */ /* 0x080fe20000410000 */
[-C--:B------:R-:W-:Y:S01]  /*9a80*/  FMUL.FTZ R137, R137, R179.reuse ;  /* 0x000000b389897220 */ /* 0x080fe20000410000 */
[-C--:B------:R-:W-:Y:S01]  /*9a90*/  FMUL.FTZ R140, R140, R179.reuse ;  /* 0x000000b38c8c7220 */ /* 0x080fe20000410000 */
[-C--:B------:R-:W-:Y:S01]  /*9aa0*/  FMUL.FTZ R141, R141, R179.reuse ;  /* 0x000000b38d8d7220 */ /* 0x080fe20000410000 */
[-C--:B------:R-:W-:Y:S01]  /*9ab0*/  FMUL.FTZ R144, R144, R179.reuse ;  /* 0x000000b390907220 */ /* 0x080fe20000410000 */
[----:B------:R-:W2:Y:S01]  /*9ac0*/  MUFU.EX2 R200, R200 ;  /* 0x000000c800c87308 */ /* 0x000ea20000000800 */
[----:B----4-:R-:W-:Y:S01]  /*9ad0*/  FADD.FTZ R4, R198, R3 ;  /* 0x00000003c6047221 */ /* 0x010fe20000010000 */
[-C--:B------:R-:W-:Y:S01]  /*9ae0*/  FMUL.FTZ R145, R145, R179.reuse ;  /* 0x000000b391917220 */ /* 0x080fe20000410000 */
[-C--:B------:R-:W-:Y:S01]  /*9af0*/  FMUL.FTZ R148, R148, R179.reuse ;  /* 0x000000b394947220 */ /* 0x080fe20000410000 */
[----:B------:R-:W-:Y:S01]  /*9b00*/  FMUL.FTZ R149, R149, R179 ;  /* 0x000000b395957220 */ /* 0x000fe20000410000 */
        /* <DEDUP_REMOVED lines=23> */
[----:B------:R-:W-:Y:S01]  /*9c80*/  F2FP.BF16.F32.PACK_AB R157, R198, R15 ;  /* 0x0000000fc69d723e */ /* 0x000fe200000010ff */
        /* <DEDUP_REMOVED lines=29> */
[C---:B-1----:R-:W-:Y:S01]  /*9e60*/  FADD.FTZ R173, R194.reuse, R173 ;  /* 0x000000adc2ad7221 */ /* 0x042fe20000010000 */
[----:B------:R-:W-:Y:S01]  /*9e70*/  F2FP.BF16.F32.PACK_AB R162, R194, R159 ;  /* 0x0000009fc2a2723e */ /* 0x000fe200000010ff */
[-C--:B------:R-:W-:Y:S01]  /*9e80*/  FMUL.FTZ R98, R98, R168.reuse ;  /* 0x000000a862627220 */ /* 0x080fe20000410000 */
[----:B------:R-:W-:Y:S01]  /*9e90*/  F2FP.BF16.F32.PACK_AB R159, R200, R163 ;  /* 0x000000a3c89f723e */ /* 0x000fe200000010ff */
[-C--:B------:R-:W-:Y:S01]  /*9ea0*/  FMUL.FTZ R99, R99, R168.reuse ;  /* 0x000000a863637220 */ /* 0x080fe20000410000 */
[-C--:B------:R-:W-:Y:S01]  /*9eb0*/  FMUL.FTZ R102, R102, R168.reuse ;  /* 0x000000a866667220 */ /* 0x080fe20000410000 */
[-C--:B------:R-:W-:Y:S01]  /*9ec0*/  FMUL.FTZ R103, R103, R168.reuse ;  /* 0x000000a867677220 */ /* 0x080fe20000410000 */
[----:B------:R-:W1:Y:S01]  /*9ed0*/  MUFU.EX2 R172, R172 ;  /* 0x000000ac00ac7308 */ /* 0x000e620000000800 */
[----:B--2---:R-:W-:Y:S01]  /*9ee0*/  FADD.FTZ R3, R169, R4 ;  /* 0x00000004a9037221 */ /* 0x004fe20000010000 */
[----:B------:R2:W-:Y:S01]  /*9ef0*/  STSM.16.M88.4 [R18+0x26800], R152 ;  /* 0x0268009812007844 */ /* 0x0005e20000000200 */
[-C--:B------:R-:W-:Y:S01]  /*9f00*/  FMUL.FTZ R106, R106, R168.reuse ;  /* 0x000000a86a6a7220 */ /* 0x080fe20000410000 */
[-C--:B------:R-:W-:Y:S01]  /*9f10*/  FMUL.FTZ R107, R107, R168.reuse ;  /* 0x000000a86b6b7220 */ /* 0x080fe20000410000 */
[-C--:B------:R-:W-:Y:S01]  /*9f20*/  FMUL.FTZ R110, R110, R168.reuse ;  /* 0x000000a86e6e7220 */ /* 0x080fe20000410000 */
[----:B------:R2:W-:Y:S01]  /*9f30*/  STSM.16.M88.4 [R19], R156 ;  /* 0x0000009c13007844 */ /* 0x0005e20000000200 */
[-C--:B------:R-:W-:Y:S01]  /*9f40*/  FMUL.FTZ R111, R111, R168.reuse ;  /* 0x000000a86f6f7220 */ /* 0x080fe20000410000 */
[----:B------:R-:W4:Y:S01]  /*9f50*/  MUFU.EX2 R161, R161 ;  /* 0x000000a100a17308 */ /* 0x000f220000000800 */
        /* <DEDUP_REMOVED lines=11> */
[-C--:B------:R-:W-:Y:S01]  /*a010*/  FMUL.FTZ R127, R127, R168.reuse ;  /* 0x000000a87f7f7220 */ /* 0x080fe20000410000 */
[-C--:B------:R-:W-:Y:S01]  /*a020*/  FMUL.FTZ R130, R130, R168.reuse ;  /* 0x000000a882827220 */ /* 0x080fe20000410000 */
[-C--:B------:R-:W-:Y:S01]  /*a030*/  FMUL.FTZ R131, R131, R168.reuse ;  /* 0x000000a883837220 */ /* 0x080fe20000410000 */
[----:B------:R-:W-:Y:S01]  /*a040*/  FMUL.FTZ R134, R134, R168 ;  /* 0x000000a886867220 */ /* 0x000fe20000410000 */
[----:B------:R-:W1:Y:S01]  /*a050*/  MUFU.EX2 R165, R165 ;  /* 0x000000a500a57308 */ /* 0x000e620000000800 */
[C---:B----4-:R-:W-:Y:S01]  /*a060*/  FADD.FTZ R20, R161.reuse, R20 ;  /* 0x00000014a1147221 */ /* 0x050fe20000010000 */
[----:B------:R-:W-:Y:S01]  /*a070*/  F2FP.BF16.F32.PACK_AB R164, R161, R164 ;  /* 0x000000a4a1a4723e */ /* 0x000fe200000010ff */
[-C--:B------:R-:W-:Y:S01]  /*a080*/  FMUL.FTZ R135, R135, R168.reuse ;  /* 0x000000a887877220 */ /* 0x080fe20000410000 */
[----:B------:R-:W-:Y:S01]  /*a090*/  F2FP.BF16.F32.PACK_AB R161, R202, R167 ;  /* 0x000000a7caa1723e */ /* 0x000fe200000010ff */
[-C--:B------:R-:W-:Y:S01]  /*a0a0*/  FMUL.FTZ R138, R138, R168.reuse ;  /* 0x000000a88a8a7220 */ /* 0x080fe20000410000 */
[-C--:B------:R-:W-:Y:S01]  /*a0b0*/  FMUL.FTZ R139, R139, R168.reuse ;  /* 0x000000a88b8b7220 */ /* 0x080fe20000410000 */
[-C--:B------:R-:W-:Y:S01]  /*a0c0*/  FMUL.FTZ R142, R142, R168.reuse ;  /* 0x000000a88e8e7220 */ /* 0x080fe20000410000 */
[----:B------:R-:W4:Y:S01]  /*a0d0*/  MUFU.EX2 R196, R196 ;  /* 0x000000c400c47308 */ /* 0x000f220000000800 */
[----:B---3--:R-:W-:Y:S01]  /*a0e0*/  FADD.FTZ R3, R171, R4 ;  /* 0x00000004ab037221 */ /* 0x008fe20000010000 */
[----:B------:R2:W-:Y:S01]  /*a0f0*/  STSM.16.M88.4 [R23], R160 ;  /* 0x000000a017007844 */ /* 0x0005e20000000200 */
[-C--:B------:R-:W-:Y:S01]  /*a100*/  FMUL.FTZ R143, R143, R168.reuse ;  /* 0x000000a88f8f7220 */ /* 0x080fe20000410000 */
[-C--:B------:R-:W-:Y:S01]  /*a110*/  FMUL.FTZ R146, R146, R168.reuse ;  /* 0x000000a892927220 */ /* 0x080fe20000410000 */
[-C--:B------:R-:W-:Y:S01]  /*a120*/  FMUL.FTZ R147, R147, R168.reuse ;  /* 0x000000a893937220 */ /* 0x080fe20000410000 */
[-C--:B------:R-:W-:Y:S01]  /*a130*/  FMUL.FTZ R150, R150, R168.reuse ;  /* 0x000000a896967220 */ /* 0x080fe20000410000 */
[----:B------:R-:W-:Y:S01]  /*a140*/  FMUL.FTZ R151, R151, R168 ;  /* 0x000000a897977220 */ /* 0x000fe20000410000 */
[----:B------:R-:W3:Y:S01]  /*a150*/  MUFU.EX2 R174, R174 ;  /* 0x000000ae00ae7308 */ /* 0x000ee20000000800 */
[----:B-1----:R-:W-:-:S07]  /*a160*/  FADD.FTZ R21, R165, R20 ;  /* 0x00000014a5157221 */ /* 0x002fce0000010000 */
[----:B------:R-:W1:Y:S01]  /*a170*/  MUFU.EX2 R176, R176 ;  /* 0x000000b000b07308 */ /* 0x000e620000000800 */
[C---:B----4-:R-:W-:Y:S01]  /*a180*/  F2FP.BF16.F32.PACK_AB R166, R196.reuse, R165 ;  /* 0x000000a5c4a6723e */ /* 0x050fe200000010ff */
[----:B------:R-:W-:-:S06]  /*a190*/  FADD.FTZ R4, R196, R21 ;  /* 0x00000015c4047221 */ /* 0x000fcc0000010000 */
[----:B------:R-:W4:Y:S01]  /*a1a0*/  MUFU.EX2 R177, R177 ;  /* 0x000000b100b17308 */ /* 0x000f220000000800 */
[C---:B---3--:R-:W-:Y:S01]  /*a1b0*/  FADD.FTZ R3, R174.reuse, R3 ;  /* 0x00000003ae037221 */ /* 0x048fe20000010000 */
[----:B------:R-:W-:-:S03]  /*a1c0*/  F2FP.BF16.F32.PACK_AB R165, R174, R171 ;  /* 0x000000abaea5723e */ /* 0x000fc600000010ff */
[----:B-1----:R-:W-:Y:S01]  /*a1d0*/  FADD.FTZ R12, R176, R3 ;  /* 0x00000003b00c7221 */ /* 0x002fe20000010000 */
[----:B----4-:R-:W-:-:S03]  /*a1e0*/  F2FP.BF16.F32.PACK_AB R167, R177, R176 ;  /* 0x000000b0b1a7723e */ /* 0x010fc600000010ff */
[----:B------:R-:W-:Y:S02]  /*a1f0*/  FADD.FTZ R3, R177, R12 ;  /* 0x0000000cb1037221 */ /* 0x000fe40000010000 */
[----:B------:R2:W-:Y:S01]  /*a200*/  STSM.16.M88.4 [R22], R164 ;  /* 0x000000a416007844 */ /* 0x0005e20000000200 */
[----:B------:R-:W-:Y:S05]  /*a210*/  @!P0 BRA `(.L_x_1349) ;  /* 0x0000000000048947 */ /* 0x000fea0003800000 */
[----:B------:R-:W-:Y:S01]  /*a220*/  BPT.TRAP 0x1 ;  /* 0x000000040000795c */ /* 0x000fe20000300000 */
.L_x_1349:
[----:B------:R1:W3:Y:S01]  /*a230*/  SYNCS.PHASECHK.TRANS64.TRYWAIT P3, [UR25+0x28c50], R9 ;  /* 0x028c5009ff0075a7 */ /* 0x0002e20008060159 */
[----:B------:R-:W-:Y:S05]  /*a240*/  @!P0 BRA `(.L_x_1350) ;  /* 0x0000000000048947 */ /* 0x000fea0003800000 */
[----:B------:R-:W-:Y:S01]  /*a250*/  BPT.TRAP 0x1 ;  /* 0x000000040000795c */ /* 0x000fe20000300000 */
.L_x_1350:
[----:B---3--:R-:W-:Y:S05]  /*a260*/  @P3 BRA `(.L_x_1351) ;  /* 0x0000000000083947 */ /* 0x008fea0003800000 */
[----:B------:R-:W3:Y:S02]  /*a270*/  SYNCS.PHASECHK.TRANS64.TRYWAIT P3, [UR25+0x28c50], R9 ;  /* 0x028c5009ff0075a7 */ /* 0x000ee40008060159 */
[----:B---3--:R-:W-:Y:S05]  /*a280*/  @!P3 BRA `(.L_x_1352) ;  /* 0x00000084008cb947 */ /* 0x008fea0003800000 */
.L_x_1351:
[----:B------:R-:W-:Y:S01]  /*a290*/  ULEA UR11, UR39, UR45, 0xc ;  /* 0x0000002d270b7291 */ /* 0x000fe2000f8e603f */
[----:B------:R-:W-:Y:S01]  /*a2a0*/  WARPGROUP.ARRIVE ;  /* 0x00000000000079c5 */ /* 0x000fe20000000000 */
[----:B------:R-:W-:Y:S01]  /*a2b0*/  UMOV UR7, 0x40000040 ;  /* 0x4000004000077882 */ /* 0x000fe20000000000 */
[----:B---3--:R-:W-:Y:S01]  /*a2c0*/  @!P1 IADD3 R170, R170, 0x28c60, RZ ;  /* 0x00028c60aaaa9810 */ /* 0x008fe20007ffe0ff */
[----:B------:R-:W-:Y:S01]  /*a2d0*/  UMOV UR23, UR39 ;  /* 0x0000002700177c82 */ /* 0x000fe20008000000 */
[----:B------:R-:W-:Y:S01]  /*a2e0*/  IMAD.MOV.U32 R11, RZ, RZ, R8 ;  /* 0x000000ffff0b7224 */ /* 0x000fe200078e0008 */
[----:B------:R-:W-:Y:S01]  /*a2f0*/  MOV R20, R7 ;  /* 0x0000000700147202 */ /* 0x000fe20000000f00 */
[----:B------:R-:W-:Y:S01]  /*a300*/  UMOV UR6, UR11 ;  /* 0x0000000b00067c82 */ /* 0x000fe20008000000 */
[----:B------:R-:W-:Y:S01]  /*a310*/  @!P1 PRMT R170, RZ, 0x654, R170 ;  /* 0x00000654ffaa9816 */ /* 0x000fe200000000aa */
[----:B------:R-:W-:Y:S01]  /*a320*/  HGMMA.64x256x16.F32.BF16 R24, R152, gdesc[UR4].tnspB, R24, gsb0 ;  /* 0x43e0000498187df0 */ /* 0x000fe20008001818 */
[----:B------:R-:W-:Y:S01]  /*a330*/  UIADD3 UR6, UR11, 0x80, URZ ;  /* 0x000000800b067890 */ /* 0x000fe2000fffe03f */
[----:B------:R-:W-:Y:S01]  /*a340*/  UMOV UR7, 0x40000040 ;  /* 0x4000004000077882 */ /* 0x000fe20000000000 */
[----:B------:R-:W-:-:S02]  /*a350*/  WARPGROUP.DEPBAR.LE gsb0, 0x0 ;  /* 0x00008000000079c5 */ /* 0x000fc40000010000 */
        /* <DEDUP_REMOVED lines=26> */
[----:B-1----:R-:W-:-:S07]  /*a500*/  IMAD.MOV.U32 R9, RZ, RZ, R10 ;  /* 0x000000ffff097224 */ /* 0x002fce00078e000a */
.L_x_1344:
[----:B------:R-:W-:-:S13]  /*a510*/  ISETP.GE.AND P2, PT, R9, UR41, PT ;  /* 0x0000002909007c0c */ /* 0x000fda000bf46270 */
[----:B------:R-:W-:Y:S05]  /*a520*/  @!P2 BRA `(.L_x_1354) ;  /* 0x0000002400c0a947 */ /* 0x000fea0003800000 */
[----:B------:R-:W-:Y:S01]  /*a530*/  MOV R14, R8 ;  /* 0x00000008000e7202 */ /* 0x000fe20000000f00 */
[----:B------:R-:W-:Y:S01]  /*a540*/  IMAD.MOV.U32 R11, RZ, RZ, R7 ;  /* 0x000000ffff0b7224 */ /* 0x000fe200078e0007 */
[----:B------:R-:W-:Y:S01]  /*a550*/  UMOV UR22, UR39 ;  /* 0x0000002700167c82 */ /* 0x000fe20008000000 */
[----:B------:R-:W-:Y:S01]  /*a560*/  ULDC UR24, c[0x0][0x9e4] ;  /* 0x0002790000187ab9 */ /* 0x000fe20000000800 */
[----:B------:R-:W-:Y:S01]  /*a570*/  ULDC UR25, c[0x0][0x288] ;  /* 0x0000a20000197ab9 */ /* 0x000fe20000000800 */
[----:B------:R-:W-:Y:S01]  /*a580*/  ULDC UR21, c[0x0][0x988] ;  /* 0x0002620000157ab9 */ /* 0x000fe20000000800 */
[----:B------:R-:W-:Y:S01]  /*a590*/  ULDC UR26, c[0x0][0x9d8] ;  /* 0x00027600001a7ab9 */ /* 0x000fe20000000800 */
[----:B------:R-:W-:-:S05]  /*a5a0*/  ULDC UR23, c[0x0][0x9e0] ;  /* 0x0002780000177ab9 */ /* 0x000fca0000000800 */
.L_x_1371:
[----:B------:R-:W-:-:S04]  /*a5b0*/  UIADD3 UR39, UR22, 0x1, URZ ;  /* 0x0000000116277890 */ /* 0x000fc8000fffe03f */
[----:B------:R-:W-:-:S04]  /*a5c0*/  UISETP.NE.AND UP0, UPT, UR39, 0x2, UPT ;  /* 0x000000022700788c */ /* 0x000fc8000bf05270 */
[----:B------:R-:W-:Y:S02]  /*a5d0*/  USEL UR6, URZ, 0x1, UP0 ;  /* 0x000000013f067887 */ /* 0x000fe40008000000 */
[----:B------:R-:W-:Y:S02]  /*a5e0*/  USEL UR39, UR39, URZ, UP0 ;  /* 0x0000003f27277287 */ /* 0x000fe40008000000 */
[----:B------:R-:W-:Y:S01]  /*a5f0*/  ULOP3.LUT UR38, UR38, UR6, URZ, 0x3c, !UPT ;  /* 0x0000000626267292 */ /* 0x000fe2000f8e3c3f */
[----:B---3--:R-:W-:Y:S11]  /*a600*/  @!P0 BRA `(.L_x_1355) ;  /* 0x0000000000048947 */ /* 0x008ff60003800000 */
[----:B------:R-:W-:Y:S01]  /*a610*/  BPT.TRAP 0x1 ;  /* 0x000000040000795c */ /* 0x000fe20000300000 */
.L_x_1355:
[----:B------:R-:W-:Y:S01]  /*a620*/  ULEA UR27, UR39, UR48, 0x3 ;  /* 0x00000030271b7291 */ /* 0x000fe2000f8e183f */
[----:B-1----:R-:W-:-:S04]  /*a630*/  MOV R10, UR38 ;  /* 0x00000026000a7c02 */ /* 0x002fc80008000f00 */
[----:B------:R-:W-:-:S04]  /*a640*/  SHF.L.U32 R10, R10, 0x1f, RZ ;  /* 0x0000001f0a0a7819 */ /* 0x000fc800000006ff */
[----:B------:R1:W1:Y:S01]  /*a650*/  SYNCS.PHASECHK.TRANS64.TRYWAIT P2, [UR27+0x28c30], R10 ;  /* 0x028c300aff0075a7 */ /* 0x000262000804015b */
[----:B------:R-:W-:Y:S05]  /*a660*/  @!P0 BRA `(.L_x_1356) ;  /* 0x0000000000048947 */ /* 0x000fea0003800000 */
[----:B------:R-:W-:Y:S01]  /*a670*/  BPT.TRAP 0x1 ;  /* 0x000000040000795c */ /* 0x000fe20000300000 */
.L_x_1356:
[----:B-1----:R-:W-:Y:S05]  /*a680*/  @P2 BRA `(.L_x_1357) ;  /* 0x0000000000082947 */ /* 0x002fea0003800000 */
[----:B------:R-:W1:Y:S02]  /*a690*/  SYNCS.PHASECHK.TRANS64.TRYWAIT P2, [UR27+0x28c30], R10 ;  /* 0x028c300aff0075a7 */ /* 0x000e64000804015b */
[----:B-1----:R-:W-:Y:S05]  /*a6a0*/  @!P2 BRA `(.L_x_1358) ;  /* 0x000000800098a947 */ /* 0x002fea0003800000 */
.L_x_1357:
[----:B------:R-:W-:Y:S01]  /*a6b0*/  R2UR UR18, R0 ;  /* 0x00000000001272ca */ /* 0x000fe200000e0000 */
[----:B--2-4-:R-:W-:Y:S01]  /*a6c0*/  WARPGROUP.ARRIVE ;  /* 0x00000000000079c5 */ /* 0x014fe20000000000 */
[----:B------:R-:W-:Y:S01]  /*a6d0*/  UMOV UR19, 0x40000040 ;  /* 0x4000004000137882 */ /* 0x000fe20000000000 */
[----:B------:R-:W-:Y:S01]  /*a6e0*/  UMOV UR7, 0x40000040 ;  /* 0x4000004000077882 */ /* 0x000fe20000000000 */
[----:B------:R-:W-:Y:S01]  /*a6f0*/  UMOV UR11, 0x40000040 ;  /* 0x40000040000b7882 */ /* 0x000fe20000000000 */
[----:B------:R-:W-:Y:S01]  /*a700*/  UMOV UR15, 0x40000040 ;  /* 0x40000040000f7882 */ /* 0x000fe20000000000 */
[----:B------:R-:W-:-:S07]  /*a710*/  IMAD.U32 R15, RZ, RZ, UR27 ;  /* 0x0000001bff0f7e24 */ /* 0x000fce000f8e00ff */
        /* <DEDUP_REMOVED lines=17> */
[----:B------:R-:W1:Y:S01]  /*a830*/  LDC R165, c[0x0][0x2e0] ;  /* 0x0000b800ffa57b82 */ /* 0x000e620000000800 */
[----:B------:R-:W-:Y:S01]  /*a840*/  @!P1 IADD3 R164, R15, 0x28c40, RZ ;  /* 0x00028c400fa49810 */ /* 0x000fe20007ffe0ff */
[----:B------:R-:W-:Y:S01]  /*a850*/  FMUL.FTZ R8, R154, UR26 ;  /* 0x0000001a9a087c20 */ /* 0x000fe20008410000 */
[----:B------:R-:W-:Y:S01]  /*a860*/  FMUL.FTZ R154, R163, UR26 ;  /* 0x0000001aa39a7c20 */ /* 0x000fe20008410000 */
[----:B------:R-:W-:Y:S01]  /*a870*/  FMUL.FTZ R7, R152, UR26 ;  /* 0x0000001a98077c20 */ /* 0x000fe20008410000 */
        /* <DEDUP_REMOVED lines=11> */
[----:B------:R-:W-:Y:S01]  /*a930*/  @!P1 PRMT R164, RZ, 0x654, R164 ;  /* 0x00000654ffa49816 */ /* 0x000fe200000000a4 */
[----:B------:R-:W-:-:S02]  /*a940*/  IMAD.SHL.U32 R179, R9, 0x40, RZ ;  /* 0x0000004009b37824 */ /* 0x000fc400078e00ff */
        /* <DEDUP_REMOVED lines=14> */
[----:B------:R2:W-:Y:S01]  /*aa30*/  @!P1 SYNCS.ARRIVE.TRANS64.RED.A1T0 RZ, [R164+URZ], RZ ;  /* 0x000000ffa4ff99a7 */ /* 0x0005e2000810043f */
[----:B------:R-:W3:Y:S01]  /*aa40*/  MUFU.TANH R7, R7 ;  /* 0x0000000700077308 */ /* 0x000ee20000002400 */
[----:B------:R-:W-:Y:S01]  /*aa50*/  FMUL.FTZ R177, R177, UR26 ;  /* 0x0000001ab1b17c20 */ /* 0x000fe20008410000 */
[----:B------:R-:W-:Y:S01]  /*aa60*/  FMUL.FTZ R180, R180, UR26 ;  /* 0x0000001ab4b47c20 */ /* 0x000fe20008410000 */
[----:B--2---:R-:W-:-:S05]  /*aa70*/  IADD3 R164, -R179, 0x1, RZ ;  /* 0x00000001b3a47810 */ /* 0x004fca0007ffe1ff */
[----:B------:R-:W2:Y:S01]  /*aa80*/  MUFU.TANH R12, R12 ;  /* 0x0000000c000c7308 */ /* 0x000ea20000002400 */
[----:B-1----:R-:W-:-:S07]  /*aa90*/  IMAD R165, R165, UR49, R164 ;  /* 0x00000031a5a57c24 */ /* 0x002fce000f8e02a4 */
[----:B------:R-:W1:Y:S01]  /*aaa0*/  MUFU.TANH R8, R8 ;  /* 0x0000000800087308 */ /* 0x000e620000002400 */
[----:B------:R-:W-:-:S07]  /*aab0*/  IADD3 R178, R165, -UR25, -R2 ;  /* 0x80000019a5b27c10 */ /* 0x000fce000fffe802 */
        /* <DEDUP_REMOVED lines=29> */
[----:B-----5:R-:W-:-:S02]  /*ac90*/  IADD3 R177, R5, UR23, R178 ;  /* 0x0000001705b17c10 */ /* 0x020fc4000fffe0b2 */
[----:B---3--:R-:W-:Y:S01]  /*aca0*/  IADD3 R180, R5, UR20, R178 ;  /* 0x0000001405b47c10 */ /* 0x008fe2000fffe0b2 */
[----:B--2-4-:R-:W-:Y:S06]  /*acb0*/  @!P6 BRA `(.L_x_1359) ;  /* 0x000000000058e947 */ /* 0x014fec0003800000 */
[----:B------:R-:W-:Y:S01]  /*acc0*/  IADD3 R170, R5, R6, RZ ;  /* 0x0000000605aa7210 */ /* 0x000fe20007ffe0ff */
[----:B------:R-:W-:Y:S03]  /*acd0*/  BSSY B0, `(.L_x_1360) ;  /* 0x0000010000007945 */ /* 0x000fe60003800000 */
        /* <DEDUP_REMOVED lines=10> */
.L_x_1361:
[----:B------:R-:W-:-:S04]  /*ad80*/  MOV R174, UR24 ;  /* 0x0000001800ae7c02 */ /* 0x000fc80008000f00 */
[----:B------:R-:W-:-:S13]  /*ad90*/  ISETP.NE.AND P2, PT, R174, 0x1, PT ;  /* 0x00000001ae00780c */ /* 0x000fda0003f45270 */
[----:B------:R-:W2:Y:S02]  /*ada0*/  @P2 LDC.64 R164, c[0x0][0x9e8] ;  /* 0x00027a00ffa42b82 */ /* 0x000ea40000000a00 */
[----:B--2---:R-:W-:-:S05]  /*adb0*/  @P2 IMAD.HI.U32 R164, R170, R164, RZ ;  /* 0x000000a4aaa42227 */ /* 0x004fca00078e00ff */
[----:B------:R-:W-:-:S07]  /*adc0*/  @P2 SHF.R.U32.HI R170, RZ, R165, R164 ;  /* 0x000000a5ffaa2219 */ /* 0x000fce00000116a4 */
.L_x_1362:
[----:B------:R-:W-:Y:S05]  /*add0*/  BSYNC B0 ;  /* 0x0000000000007941 */ /* 0x000fea0003800000 */
.L_x_1360:
[----:B------:R-:W-:-:S04]  /*ade0*/  IMAD R165, R170, R174, -R179 ;  /* 0x000000aeaaa57224 */ /* 0x000fc800078e0ab3 */
[----:B------:R-:W-:-:S05]  /*adf0*/  IMAD.IADD R165, R165, 0x1, -R2 ;  /* 0x00000001a5a57824 */ /* 0x000fca00078e0a02 */
[----:B------:R-:W-:Y:S02]  /*ae00*/  VIADDMNMX R177, R165, R174, R177, PT ;  /* 0x000000aea5b17246 */ /* 0x000fe400038001b1 */
[----:B------:R-:W-:-:S07]  /*ae10*/  VIMNMX R180, R180, R165, !PT ;  /* 0x000000a5b4b47248 */ /* 0x000fce0007fe0100 */
.L_x_1359:
[----:B------:R-:W-:-:S04]  /*ae20*/  ISETP.GT.AND P2, PT, R9, -0x1, PT ;  /* 0xffffffff0900780c */ /* 0x000fc80003f44270 */
[C---:B------:R-:W-:Y:S02]  /*ae30*/  ISETP.GT.AND P3, PT, R180.reuse, RZ, P2 ;  /* 0x000000ffb400720c */ /* 0x040fe40001764270 */
[C---:B------:R-:W-:Y:S02]  /*ae40*/  ISETP.GT.AND P5, PT, R180.reuse, 0x1, P2 ;  /* 0x00000001b400780c */ /* 0x040fe400017a4270 */
[----:B------:R-:W-:Y:S02]  /*ae50*/  ISETP.LT.OR P4, PT, R177, 0x1, P3 ;  /* 0x00000001b100780c */ /* 0x000fe40001f81670 */
[C---:B------:R-:W-:Y:S02]  /*ae60*/  ISETP.GT.AND P3, PT, R180.reuse, 0x8, P2 ;  /* 0x00000008b400780c */ /* 0x040fe40001764270 */
[----:B------:R-:W-:Y:S02]  /*ae70*/  FSEL R176, R7, -INF , !P4 ;  /* 0xff80000007b07808 */ /* 0x000fe40006000000 */
[----:B------:R-:W-:-:S02]  /*ae80*/  ISETP.GT.AND P4, PT, R180, 0x9, P2 ;  /* 0x00000009b400780c */ /* 0x000fc40001784270 */
[C---:B------:R-:W-:Y:S02]  /*ae90*/  ISETP.LT.OR P5, PT, R177.reuse, 0x2, P5 ;  /* 0x00000002b100780c */ /* 0x040fe40002fa1670 */
[C---:B------:R-:W-:Y:S02]  /*aea0*/  ISETP.LT.OR P3, PT, R177.reuse, 0x9, P3 ;  /* 0x00000009b100780c */ /* 0x040fe40001f61670 */
[----:B------:R-:W-:Y:S02]  /*aeb0*/  ISETP.LT.OR P4, PT, R177, 0xa, P4 ;  /* 0x0000000ab100780c */ /* 0x000fe40002781670 */
[----:B------:R-:W-:Y:S02]  /*aec0*/  FSEL R175, R12, -INF , !P5 ;  /* 0xff8000000caf7808 */ /* 0x000fe40006800000 */
[----:B-1----:R-:W-:Y:S02]  /*aed0*/  FSEL R174, R13, -INF , !P3 ;  /* 0xff8000000dae7808 */ /* 0x002fe40005800000 */
[----:B------:R-:W-:-:S02]  /*aee0*/  FSEL R192, R192, -INF , !P4 ;  /* 0xff800000c0c07808 */ /* 0x000fc40006000000 */
[C---:B------:R-:W-:Y:S02]  /*aef0*/  ISETP.GT.AND P5, PT, R180.reuse, 0x10, P2 ;  /* 0x00000010b400780c */ /* 0x040fe400017a4270 */
[C---:B------:R-:W-:Y:S02]  /*af00*/  ISETP.GT.AND P3, PT, R180.reuse, 0x11, P2 ;  /* 0x00000011b400780c */ /* 0x040fe40001764270 */
[----:B------:R-:W-:Y:S02]  /*af10*/  ISETP.GT.AND P4, PT, R180, 0x18, P2 ;  /* 0x00000018b400780c */ /* 0x000fe40001784270 */
[C---:B------:R-:W-:Y:S02]  /*af20*/  ISETP.LT.OR P5, PT, R177.reuse, 0x11, P5 ;  /* 0x00000011b100780c */ /* 0x040fe40002fa1670 */
[C---:B------:R-:W-:Y:S02]  /*af30*/  ISETP.LT.OR P3, PT, R177.reuse, 0x12, P3 ;  /* 0x00000012b100780c */ /* 0x040fe40001f61670 */
[----:B------:R-:W-:-:S02]  /*af40*/  ISETP.LT.OR P4, PT, R177, 0x19, P4 ;  /* 0x00000019b100780c */ /* 0x000fc40002781670 */
[----:B------:R-:W-:Y:S02]  /*af50*/  FSEL R193, R193, -INF , !P5 ;  /* 0xff800000c1c17808 */ /* 0x000fe40006800000 */
[----:B------:R-:W-:Y:S02]  /*af60*/  FSEL R171, R161, -INF , !P3 ;  /* 0xff800000a1ab7808 */ /* 0x000fe40005800000 */
[----:B------:R-:W-:Y:S02]  /*af70*/  FSEL R194, R194, -INF , !P4 ;  /* 0xff800000c2c27808 */ /* 0x000fe40006000000 */
[C---:B------:R-:W-:Y:S02]  /*af80*/  ISETP.GT.AND P5, PT, R180.reuse, 0x19, P2 ;  /* 0x00000019b400780c */ /* 0x040fe400017a4270 */
[C---:B------:R-:W-:Y:S02]  /*af90*/  ISETP.GT.AND P3, PT, R180.reuse, 0x20, P2 ;  /* 0x00000020b400780c */ /* 0x040fe40001764270 */
[----:B------:R-:W-:-:S02]  /*afa0*/  ISETP.GT.AND P4, PT, R180, 0x21, P2 ;  /* 0x00000021b400780c */ /* 0x000fc40001784270 */
[C---:B------:R-:W-:Y:S02]  /*afb0*/  ISETP.LT.OR P5, PT, R177.reuse, 0x1a, P5 ;  /* 0x0000001ab100780c */ /* 0x040fe40002fa1670 */
[C---:B------:R-:W-:Y:S02]  /*afc0*/  ISETP.LT.OR P3, PT, R177.reuse, 0x21, P3 ;  /* 0x00000021b100780c */ /* 0x040fe40001f61670 */
[----:B------:R-:W-:Y:S02]  /*afd0*/  ISETP.LT.OR P4, PT, R177, 0x22, P4 ;  /* 0x00000022b100780c */ /* 0x000fe40002781670 */
[----:B------:R-:W-:Y:S02]  /*afe0*/  FSEL R195, R195, -INF , !P5 ;  /* 0xff800000c3c37808 */ /* 0x000fe40006800000 */
[----:B------:R-:W-:Y:S02]  /*aff0*/  FSEL R168, R168, -INF , !P3 ;  /* 0xff800000a8a87808 */ /* 0x000fe40005800000 */
        /* <DEDUP_REMOVED lines=13> */
[C---:B------:R-:W-:Y:S01]  /*b0d0*/  IADD3 R12, R178.reuse, UR23, RZ ;  /* 0x00000017b20c7c10 */ /* 0x040fe2000fffe0ff */
[----:B------:R-:W-:Y:S01]  /*b0e0*/  VIADD R178, R178, UR20 ;  /* 0x00000014b2b27c36 */ /* 0x000fe20008000000 */
[C---:B------:R-:W-:Y:S02]  /*b0f0*/  ISETP.LT.OR P5, PT, R177.reuse, 0x32, P5 ;  /* 0x00000032b100780c */ /* 0x040fe40002fa1670 */
[C---:B------:R-:W-:Y:S02]  /*b100*/  ISETP.LT.OR P3, PT, R177.reuse, 0x39, P3 ;  /* 0x00000039b100780c */ /* 0x040fe40001f61670 */
[----:B------:R-:W-:Y:S02]  /*b110*/  ISETP.LT.OR P4, PT, R177, 0x3a, P4 ;  /* 0x0000003ab100780c */ /* 0x000fe40002781670 */
[--C-:B------:R-:W-:Y:S02]  /*b120*/  IADD3 R177, R12, 0x8, R5.reuse ;  /* 0x000000080cb17810 */ /* 0x100fe40007ffe005 */
[----:B------:R-:W-:-:S02]  /*b130*/  IADD3 R178, R178, 0x8, R5 ;  /* 0x00000008b2b27810 */ /* 0x000fc40007ffe005 */
[----:B------:R-:W-:Y:S02]  /*b140*/  FSEL R173, R197, -INF , !P5 ;  /* 0xff800000c5ad7808 */ /* 0x000fe40006800000 */
[----:B------:R-:W-:Y:S02]  /*b150*/  FSEL R172, R198, -INF , !P3 ;  /* 0xff800000c6ac7808 */ /* 0x000fe40005800000 */
[----:B------:R-:W-:Y:S01]  /*b160*/  FSEL R164, R181, -INF , !P4 ;  /* 0xff800000b5a47808 */ /* 0x000fe20006000000 */
[----:B------:R-:W-:Y:S06]  /*b170*/  @!P6 BRA `(.L_x_1363) ;  /* 0x00000000005ce947 */ /* 0x000fec0003800000 */
[----:B------:R-:W-:Y:S01]  /*b180*/  IADD3 R7, R5, R6, RZ ;  /* 0x0000000605077210 */ /* 0x000fe20007ffe0ff */
[----:B------:R-:W-:Y:S04]  /*b190*/  BSSY B0, `(.L_x_1364) ;  /* 0x0000011000007945 */ /* 0x000fe80003800000 */
        /* <DEDUP_REMOVED lines=11> */
.L_x_1365:
[----:B------:R-:W-:-:S05]  /*b250*/  IMAD.U32 R180, RZ, RZ, UR24 ;  /* 0x00000018ffb47e24 */ /* 0x000fca000f8e00ff */
[----:B------:R-:W-:-:S13]  /*b260*/  ISETP.NE.AND P3, PT, R180, 0x1, PT ;  /* 0x00000001b400780c */ /* 0x000fda0003f65270 */
[----:B------:R-:W1:Y:S02]  /*b270*/  @P3 LDC.64 R12, c[0x0][0x9e8] ;  /* 0x00027a00ff0c3b82 */ /* 0x000e640000000a00 */
[----:B-1----:R-:W-:-:S05]  /*b280*/  @P3 IMAD.HI.U32 R12, R7, R12, RZ ;  /* 0x0000000c070c3227 */ /* 0x002fca00078e00ff */
[----:B------:R-:W-:-:S07]  /*b290*/  @P3 SHF.R.U32.HI R7, RZ, R13, R12 ;  /* 0x0000000dff073219 */ /* 0x000fce000001160c */
.L_x_1366:
[----:B------:R-:W-:Y:S05]  /*b2a0*/  BSYNC B0 ;  /* 0x0000000000007941 */ /* 0x000fea0003800000 */
.L_x_1364:
[----:B------:R-:W-:-:S05]  /*b2b0*/  IMAD R7, R7, R180, -R179 ;  /* 0x000000b407077224 */ /* 0x000fca00078e0ab3 */
[----:B------:R-:W-:-:S04]  /*b2c0*/  IADD3 R7, -R2, R7, RZ ;  /* 0x0000000702077210 */ /* 0x000fc80007ffe1ff */
[----:B------:R-:W-:Y:S02]  /*b2d0*/  VIADDMNMX R177, R7, R180, R177, PT ;  /* 0x000000b407b17246 */ /* 0x000fe400038001b1 */
[----:B------:R-:W-:-:S07]  /*b2e0*/  VIMNMX R178, R178, R7, !PT ;  /* 0x00000007b2b27248 */ /* 0x000fce0007fe0100 */
.L_x_1363:
        /* <DEDUP_REMOVED lines=8> */
[C---:B------:R-:W-:Y:S02]  /*b370*/  ISETP.GT.AND P3, PT, R178.reuse, RZ, P2 ;  /* 0x000000ffb200720c */ /* 0x040fe40001764270 */
[----:B------:R-:W-:Y:S02]  /*b380*/  FMNMX.FTZ R12, R193, R12, !PT ;  /* 0x0000000cc10c7209 */ /* 0x000fe40007810000 */
[----:B------:R-:W-:Y:S02]  /*b390*/  ISETP.LT.OR P3, PT, R177, 0x1, P3 ;  /* 0x00000001b100780c */ /* 0x000fe40001f61670 */
[----:B------:R-:W-:Y:S02]  /*b3a0*/  FMNMX.FTZ R7, R171, R12, !PT ;  /* 0x0000000cab077209 */ /* 0x000fe40007810000 */
[----:B------:R-:W-:-:S02]  /*b3b0*/  ISETP.GT.AND P4, PT, R178, 0x8, P2 ;  /* 0x00000008b200780c */ /* 0x000fc40001784270 */
[----:B------:R-:W-:Y:S02]  /*b3c0*/  FMNMX.FTZ R12, R194, R7, !PT ;  /* 0x00000007c20c7209 */ /* 0x000fe40007810000 */
[----:B------:R-:W-:Y:S02]  /*b3d0*/  ISETP.LT.OR P4, PT, R177, 0x9, P4 ;  /* 0x00000009b100780c */ /* 0x000fe40002781670 */
[----:B------:R-:W-:Y:S02]  /*b3e0*/  FMNMX.FTZ R7, R195, R12, !PT ;  /* 0x0000000cc3077209 */ /* 0x000fe40007810000 */
[----:B------:R-:W-:Y:S02]  /*b3f0*/  ISETP.GT.AND P5, PT, R178, 0x9, P2 ;  /* 0x00000009b200780c */ /* 0x000fe400017a4270 */
[----:B------:R-:W-:Y:S02]  /*b400*/  FMNMX.FTZ R7, R168, R7, !PT ;  /* 0x00000007a8077209 */ /* 0x000fe40007810000 */
[----:B------:R-:W-:-:S02]  /*b410*/  FSEL R21, R21, -INF , !P4 ;  /* 0xff80000015157808 */ /* 0x000fc40006000000 */
        /* <DEDUP_REMOVED lines=13> */
[C---:B------:R-:W-:Y:S02]  /*b4f0*/  ISETP.LT.OR P5, PT, R177.reuse, 0x12, P5 ;  /* 0x00000012b100780c */ /* 0x040fe40002fa1670 */
[----:B------:R-:W-:Y:S01]  /*b500*/  ISETP.GT.AND P4, PT, R178, 0x19, P2 ;  /* 0x00000019b200780c */ /* 0x000fe20001784270 */
[----:B------:R-:W1:Y:S01]  /*b510*/  SHFL.BFLY PT, R7, R12, 0x2, 0x1f ;  /* 0x0c401f000c077f89 */ /* 0x000e6200000e0000 */
[----:B------:R-:W-:Y:S02]  /*b520*/  FSEL R154, R154, -INF , !P5 ;  /* 0xff8000009a9a7808 */ /* 0x000fe40006800000 */
[----:B------:R-:W-:Y:S02]  /*b530*/  ISETP.GT.AND P5, PT, R178, 0x20, P2 ;  /* 0x00000020b200780c */ /* 0x000fe400017a4270 */
[----:B------:R-:W-:-:S02]  /*b540*/  ISETP.LT.OR P4, PT, R177, 0x1a, P4 ;  /* 0x0000001ab100780c */ /* 0x000fc40002781670 */
[----:B------:R-:W-:Y:S02]  /*b550*/  ISETP.LT.OR P5, PT, R177, 0x21, P5 ;  /* 0x00000021b100780c */ /* 0x000fe40002fa1670 */
[----:B------:R-:W-:Y:S02]  /*b560*/  FSEL R156, R156, -INF , !P4 ;  /* 0xff8000009c9c7808 */ /* 0x000fe40006000000 */
[----:B------:R-:W-:Y:S02]  /*b570*/  ISETP.GT.AND P4, PT, R178, 0x28, P2 ;  /* 0x00000028b200780c */ /* 0x000fe40001784270 */
[----:B------:R-:W-:Y:S02]  /*b580*/  FSEL R157, R157, -INF , !P5 ;  /* 0xff8000009d9d7808 */ /* 0x000fe40006800000 */
[----:B------:R-:W-:-:S04]  /*b590*/  ISETP.LT.OR P4, PT, R177, 0x29, P4 ;  /* 0x00000029b100780c */ /* 0x000fc80002781670 */
[----:B------:R-:W-:Y:S02]  /*b5a0*/  FSEL R159, R159, -INF , !P4 ;  /* 0xff8000009f9f7808 */ /* 0x000fe40006000000 */
[----:B------:R-:W-:Y:S02]  /*b5b0*/  ISETP.GT.AND P4, PT, R178, 0x30, P2 ;  /* 0x00000030b200780c */ /* 0x000fe40001784270 */
[----:B-1----:R-:W-:Y:S02]  /*b5c0*/  FMNMX.FTZ R13, R12, R7, !PT ;  /* 0x000000070c0d7209 */ /* 0x002fe40007810000 */
[----:B------:R-:W-:-:S03]  /*b5d0*/  ISETP.LT.OR P4, PT, R177, 0x31, P4 ;  /* 0x00000031b100780c */ /* 0x000fc60002781670 */
[----:B------:R-:W1:Y:S01]  /*b5e0*/  SHFL.BFLY PT, R180, R13, 0x1, 0x1f ;  /* 0x0c201f000db47f89 */ /* 0x000e6200000e0000 */
[----:B------:R-:W-:Y:S02]  /*b5f0*/  FSEL R162, R162, -INF , !P4 ;  /* 0xff800000a2a27808 */ /* 0x000fe40006000000 */
[----:B------:R-:W-:-:S04]  /*b600*/  ISETP.GT.AND P4, PT, R178, 0x38, P2 ;  /* 0x00000038b200780c */ /* 0x000fc80001784270 */
[----:B------:R-:W-:-:S04]  /*b610*/  ISETP.LT.OR P4, PT, R177, 0x39, P4 ;  /* 0x00000039b100780c */ /* 0x000fc80002781670 */
[----:B------:R-:W-:Y:S02]  /*b620*/  FSEL R166, R166, -INF , !P4 ;  /* 0xff800000a6a67808 */ /* 0x000fe40006000000 */
[----:B-1----:R-:W-:Y:S02]  /*b630*/  FMNMX.FTZ R7, R13, R180, !PT ;  /* 0x000000b40d077209 */ /* 0x002fe40007810000 */
[----:B------:R-:W-:Y:S02]  /*b640*/  FSEL R13, R8, -INF , !P3 ;  /* 0xff800000080d7808 */ /* 0x000fe40005800000 */
[----:B------:R-:W-:Y:S01]  /*b650*/  ISETP.GT.AND P3, PT, R178, 0x18, P2 ;  /* 0x00000018b200780c */ /* 0x000fe20001764270 */
[----:B------:R-:W-:Y:S01]  /*b660*/  FMUL.FTZ R12, R7, UR10 ;  /* 0x0000000a070c7c20 */ /* 0x000fe20008410000 */
[----:B------:R-:W-:Y:S02]  /*b670*/  FMNMX.FTZ R179, R13, R14, !PT ;  /* 0x0000000e0db37209 */ /* 0x000fe40007810000 */
[----:B------:R-:W-:-:S02]  /*b680*/  ISETP.LT.OR P3, PT, R177, 0x19, P3 ;  /* 0x00000019b100780c */ /* 0x000fc40001f61670 */
[----:B------:R-:W-:Y:S02]  /*b690*/  FMNMX.FTZ R8, R20, R179, !PT ;  /* 0x000000b314087209 */ /* 0x000fe40007810000 */
[----:B------:R-:W-:Y:S02]  /*b6a0*/  FSEL R155, R155, -INF , !P3 ;  /* 0xff8000009b9b7808 */ /* 0x000fe40005800000 */
[----:B------:R-:W-:Y:S02]  /*b6b0*/  FMNMX.FTZ R179, R21, R8, !PT ;  /* 0x0000000815b37209 */ /* 0x000fe40007810000 */
[----:B------:R-:W-:Y:S02]  /*b6c0*/  ISETP.GT.AND P3, PT, R178, 0x21, P2 ;  /* 0x00000021b200780c */ /* 0x000fe40001764270 */
[----:B------:R-:W-:Y:S02]  /*b6d0*/  FMNMX.FTZ R8, R152, R179, !PT ;  /* 0x000000b398087209 */ /* 0x000fe40007810000 */
[----:B------:R-:W-:-:S02]  /*b6e0*/  ISETP.LT.OR P3, PT, R177, 0x22, P3 ;  /* 0x00000022b100780c */ /* 0x000fc40001f61670 */
[----:B------:R-:W-:Y:S02]  /*b6f0*/  FMNMX.FTZ R179, R153, R8, !PT ;  /* 0x0000000899b37209 */ /* 0x000fe40007810000 */
[----:B------:R-:W-:Y:S02]  /*b700*/  FSETP.NEU.FTZ.AND P5, PT, R7, -INF , PT ;  /* 0xff8000000700780b */ /* 0x000fe40003fbd000 */
[----:B------:R-:W-:Y:S02]  /*b710*/  FMNMX.FTZ R8, R154, R179, !PT ;  /* 0x000000b39a087209 */ /* 0x000fe40007810000 */
[----:B------:R-:W-:Y:S02]  /*b720*/  FSEL R158, R158, -INF , !P3 ;  /* 0xff8000009e9e7808 */ /* 0x000fe40005800000 */
[----:B------:R-:W-:Y:S02]  /*b730*/  FMNMX.FTZ R179, R155, R8, !PT ;  /* 0x000000089bb37209 */ /* 0x000fe40007810000 */
[----:B------:R-:W-:-:S02]  /*b740*/  ISETP.GT.AND P3, PT, R178, 0x29, P2 ;  /* 0x00000029b200780c */ /* 0x000fc40001764270 */
[----:B------:R-:W-:Y:S02]  /*b750*/  FMNMX.FTZ R8, R156, R179, !PT ;  /* 0x000000b39c087209 */ /* 0x000fe40007810000 */
[----:B------:R-:W-:Y:S02]  /*b760*/  FSEL R12, R12, RZ, P5 ;  /* 0x000000ff0c0c7208 */ /* 0x000fe40002800000 */
[----:B------:R-:W-:Y:S02]  /*b770*/  FMNMX.FTZ R181, R157, R8, !PT ;  /* 0x000000089db57209 */ /* 0x000fe40007810000 */
[----:B------:R-:W-:Y:S01]  /*b780*/  ISETP.LT.OR P3, PT, R177, 0x2a, P3 ;  /* 0x0000002ab100780c */ /* 0x000fe20001f61670 */
[--C-:B------:R-:W-:Y:S01]  /*b790*/  FFMA.FTZ R180, R176, UR10, -R12.reuse ;  /* 0x0000000ab0b47c23 */ /* 0x100fe2000801080c */
[----:B------:R-:W-:Y:S01]  /*b7a0*/  FMNMX.FTZ R8, R158, R181, !PT ;  /* 0x000000b59e087209 */ /* 0x000fe20007810000 */
[--C-:B------:R-:W-:Y:S01]  /*b7b0*/  FFMA.FTZ R176, R175, UR10, -R12.reuse ;  /* 0x0000000aafb07c23 */ /* 0x100fe2000801080c */
[----:B------:R-:W-:Y:S01]  /*b7c0*/  FSEL R160, R160, -INF , !P3 ;  /* 0xff800000a0a07808 */ /* 0x000fe20005800000 */
[--C-:B------:R-:W-:Y:S01]  /*b7d0*/  FFMA.FTZ R181, R170, UR10, -R12.reuse ;  /* 0x0000000aaab57c23 */ /* 0x100fe2000801080c */
[----:B------:R-:W-:Y:S01]  /*b7e0*/  ISETP.GT.AND P3, PT, R178, 0x31, P2 ;  /* 0x00000031b200780c */ /* 0x000fe20001764270 */
[----:B------:R1:W-:Y:S01]  /*b7f0*/  MUFU.EX2 R179, R180 ;  /* 0x000000b400b37308 */ /* 0x0003e20000000800 */
[----:B------:R-:W-:Y:S01]  /*b800*/  FMNMX.FTZ R175, R159, R8, !PT ;  /* 0x000000089faf7209 */ /* 0x000fe20007810000 */
[--C-:B------:R-:W-:Y:S01]  /*b810*/  FFMA.FTZ R174, R174, UR10, -R12.reuse ;  /* 0x0000000aaeae7c23 */ /* 0x100fe2000801080c */
[----:B------:R-:W-:Y:S01]  /*b820*/  ISETP.LT.OR P3, PT, R177, 0x32, P3 ;  /* 0x00000032b100780c */ /* 0x000fe20001f61670 */
[--C-:B------:R-:W-:Y:S01]  /*b830*/  FFMA.FTZ R192, R192, UR10, -R12.reuse ;  /* 0x0000000ac0c07c23 */ /* 0x100fe2000801080c */
[----:B------:R-:W-:Y:S01]  /*b840*/  FMNMX.FTZ R175, R160, R175, !PT ;  /* 0x000000afa0af7209 */ /* 0x000fe20007810000 */
[--C-:B------:R-:W-:Y:S01]  /*b850*/  FFMA.FTZ R182, R169, UR10, -R12.reuse ;  /* 0x0000000aa9b67c23 */ /* 0x100fe2000801080c */
[----:B------:R-:W-:Y:S01]  /*b860*/  ISETP.GT.AND P2, PT, R178, 0x39, P2 ;  /* 0x00000039b200780c */ /* 0x000fe20001744270 */
[----:B------:R-:W-:Y:S01]  /*b870*/  MUFU.EX2 R176, R176 ;  /* 0x000000b000b07308 */ /* 0x000fe20000000800 */
[----:B------:R-:W-:Y:S01]  /*b880*/  FSEL R163, R163, -INF , !P3 ;  /* 0xff800000a3a37808 */ /* 0x000fe20005800000 */
[----:B------:R-:W-:Y:S01]  /*b890*/  IMAD.MOV R169, RZ, RZ, -R17 ;  /* 0x000000ffffa97224 */ /* 0x000fe200078e0a11 */
[----:B------:R-:W-:Y:S01]  /*b8a0*/  FMNMX.FTZ R8, R162, R175, !PT ;  /* 0x000000afa2087209 */ /* 0x000fe20007810000 */
[--C-:B------:R-:W-:Y:S01]  /*b8b0*/  FFMA.FTZ R178, R171, UR10, -R12.reuse ;  /* 0x0000000aabb27c23 */ /* 0x100fe2000801080c */
[----:B------:R-:W-:Y:S01]  /*b8c0*/  ISETP.LT.OR P2, PT, R177, 0x3a, P2 ;  /* 0x0000003ab100780c */ /* 0x000fe20001741670 */
[--C-:B------:R-:W-:Y:S01]  /*b8d0*/  FFMA.FTZ R171, R194, UR10, -R12.reuse ;  /* 0x0000000ac2ab7c23 */ /* 0x100fe2000801080c */
[----:B------:R-:W-:Y:S01]  /*b8e0*/  FMNMX.FTZ R177, R163, R8, !PT ;  /* 0x00000008a3b17209 */ /* 0x000fe20007810000 */
[----:B------:R-:W-:Y:S01]  /*b8f0*/  MUFU.EX2 R174, R174 ;  /* 0x000000ae00ae7308 */ /* 0x000fe20000000800 */
[----:B------:R-:W-:Y:S01]  /*b900*/  FSEL R175, R167, -INF , !P2 ;  /* 0xff800000a7af7808 */ /* 0x000fe20005000000 */
[--C-:B-1----:R-:W-:Y:S01]  /*b910*/  FFMA.FTZ R180, R195, UR10, -R12.reuse ;  /* 0x0000000ac3b47c23 */ /* 0x102fe2000801080c */
[----:B------:R-:W-:Y:S01]  /*b920*/  FMNMX.FTZ R8, R166, R177, !PT ;  /* 0x000000b1a6087209 */ /* 0x000fe20007810000 */
[--C-:B------:R-:W-:Y:S01]  /*b930*/  FFMA.FTZ R177, R193, UR10, -R12.reuse ;  /* 0x0000000ac1b17c23 */ /* 0x100fe2000801080c */
[----:B------:R-:W-:Y:S01]  /*b940*/  FSEL R170, R7, RZ, P5 ;  /* 0x000000ff07aa7208 */ /* 0x000fe20002800000 */
[--C-:B------:R-:W-:Y:S01]  /*b950*/  FFMA.FTZ R168, R168, UR10, -R12.reuse ;  /* 0x0000000aa8a87c23 */ /* 0x100fe2000801080c */
[----:B------:R-:W-:Y:S01]  /*b960*/  FMNMX.FTZ R8, R175, R8, !PT ;  /* 0x00000008af087209 */ /* 0x000fe20007810000 */
[----:B------:R1:W-:Y:S01]  /*b970*/  MUFU.EX2 R167, R192 ;  /* 0x000000c000a77308 */ /* 0x0003e20000000800 */
[----:B------:R-:W-:Y:S01]  /*b980*/  ISETP.NE.AND P3, PT, R2, R169, PT ;  /* 0x000000a90200720c */ /* 0x000fe20003f65270 */
[----:B------:R-:W-:Y:S01]  /*b990*/  FADD.FTZ R170, -R170, R11 ;  /* 0x0000000baaaa7221 */ /* 0x000fe20000010100 */
[--C-:B------:R-:W-:Y:S01]  /*b9a0*/  FFMA.FTZ R11, R161, UR10, -R12.reuse ;  /* 0x0000000aa10b7c23 */ /* 0x100fe2000801080c */
[----:B------:R-:W2:Y:S01]  /*b9b0*/  SHFL.BFLY PT, R183, R8, 0x2, 0x1f ;  /* 0x0c401f0008b77f89 */ /* 0x000ea200000e0000 */
[--C-:B------:R-:W-:Y:S01]  /*b9c0*/  FFMA.FTZ R161, R172, UR10, -R12.reuse ;  /* 0x0000000aaca17c23 */ /* 0x100fe2000801080c */
[----:B------:R-:W-:Y:S01]  /*b9d0*/  FMUL.FTZ R170, R170, UR10 ;  /* 0x0000000aaaaa7c20 */ /* 0x000fe20008410000 */
[--C-:B------:R-:W-:Y:S01]  /*b9e0*/  FFMA.FTZ R165, R165, UR10, -R12.reuse ;  /* 0x0000000aa5a57c23 */ /* 0x100fe2000801080c */
[----:B------:R-:W-:Y:S01]  /*b9f0*/  MUFU.EX2 R177, R177 ;  /* 0x000000b100b17308 */ /* 0x000fe20000000800 */
[--C-:B-1----:R-:W-:Y:S01]  /*ba00*/  FFMA.FTZ R192, R173, UR10, -R12.reuse ;  /* 0x0000000aadc07c23 */ /* 0x102fe2000801080c */
[----:B------:R-:W-:-:S06]  /*ba10*/  FFMA.FTZ R172, R164, UR10, -R12 ;  /* 0x0000000aa4ac7c23 */ /* 0x000fcc000801080c */
[----:B------:R-:W1:Y:S08]  /*ba20*/  MUFU.EX2 R170, R170 ;  /* 0x000000aa00aa7308 */ /* 0x000e700000000800 */
[----:B------:R-:W3:Y:S01]  /*ba30*/  MUFU.EX2 R178, R178 ;  /* 0x000000b200b27308 */ /* 0x000ee20000000800 */
[----:B--2---:R-:W-:-:S07]  /*ba40*/  FMNMX.FTZ R183, R8, R183, !PT ;  /* 0x000000b708b77209 */ /* 0x004fce0007810000 */
[----:B------:R-:W2:Y:S01]  /*ba50*/  MUFU.EX2 R171, R171 ;  /* 0x000000ab00ab7308 */ /* 0x000ea20000000800 */
[----:B------:R-:W4:Y:S01]  /*ba60*/  SHFL.BFLY PT, R8, R183, 0x1, 0x1f ;  /* 0x0c201f00b7087f89 */ /* 0x000f2200000e0000 */
[----:B-1----:R-:W-:Y:S01]  /*ba70*/  FFMA.FTZ R169, R170, R4, R179 ;  /* 0x00000004aaa97223 */ /* 0x002fe200000100b3 */
[-C--:B------:R-:W-:Y:S01]  /*ba80*/  FMUL.FTZ R24, R24, R170.reuse ;  /* 0x000000aa18187220 */ /* 0x080fe20000410000 */
[-C--:B------:R-:W-:Y:S01]  /*ba90*/  FMUL.FTZ R25, R25, R170.reuse ;  /* 0x000000aa19197220 */ /* 0x080fe20000410000 */
[-C--:B------:R-:W-:Y:S01]  /*baa0*/  FMUL.FTZ R28, R28, R170.reuse ;  /* 0x000000aa1c1c7220 */ /* 0x080fe20000410000 */
[----:B------:R-:W-:Y:S01]  /*bab0*/  FADD.FTZ R173, R176, R169 ;  /* 0x000000a9b0ad7221 */ /* 0x000fe20000010000 */
        /* <DEDUP_REMOVED lines=16> */
[----:B------:R-:W-:Y:S01]  /*bbc0*/  FMUL.FTZ R57, R57, R170 ;  /* 0x000000aa39397220 */ /* 0x000fe20000410000 */
[----:B------:R-:W5:Y:S01]  /*bbd0*/  MUFU.EX2 R181, R181 ;  /* 0x000000b500b57308 */ /* 0x000f620000000800 */
[----:B----4-:R-:W-:Y:S01]  /*bbe0*/  FMNMX.FTZ R8, R183, R8, !PT ;  /* 0x00000008b7087209 */ /* 0x010fe20007810000 */
[-C--:B------:R-:W-:Y:S01]  /*bbf0*/  FMUL.FTZ R60, R60, R170.reuse ;  /* 0x000000aa3c3c7220 */ /* 0x080fe20000410000 */
[----:B------:R-:W-:Y:S01]  /*bc00*/  MOV R183, UR22 ;  /* 0x0000001600b77c02 */ /* 0x000fe20008000f00 */
[-C--:B------:R-:W-:Y:S01]  /*bc10*/  FMUL.FTZ R61, R61, R170.reuse ;  /* 0x000000aa3d3d7220 */ /* 0x080fe20000410000 */
[C---:B------:R-:W-:Y:S01]  /*bc20*/  FSETP.NEU.FTZ.AND P2, PT, R8.reuse, -INF , PT ;  /* 0xff8000000800780b */ /* 0x040fe20003f5d000 */
[----:B------:R-:W-:Y:S01]  /*bc30*/  FMUL.FTZ R4, R8, UR10 ;  /* 0x0000000a08047c20 */ /* 0x000fe20008410000 */
[-C--:B------:R-:W-:Y:S01]  /*bc40*/  FMUL.FTZ R64, R64, R170.reuse ;  /* 0x000000aa40407220 */ /* 0x080fe20000410000 */
[----:B------:R-:W-:Y:S01]  /*bc50*/  @!P3 IMAD R164, R183, 0x40, R16 ;  /* 0x00000040b7a4b824 */ /* 0x000fe200078e0210 */
[----:B------:R-:W4:Y:S01]  /*bc60*/  MUFU.EX2 R165, R165 ;  /* 0x000000a500a57308 */ /* 0x000f220000000800 */
[-C--:B------:R-:W-:Y:S01]  /*bc70*/  FMUL.FTZ R65, R65, R170.reuse ;  /* 0x000000aa41417220 */ /* 0x080fe20000410000 */
[----:B------:R-:W-:Y:S01]  /*bc80*/  FSEL R169, R4, RZ, P2 ;  /* 0x000000ff04a97208 */ /* 0x000fe20001000000 */
[----:B------:R-:W-:Y:S01]  /*bc90*/  FADD.FTZ R4, R174, R173 ;  /* 0x000000adae047221 */ /* 0x000fe20000010000 */
[-C--:B------:R-:W-:Y:S01]  /*bca0*/  FMUL.FTZ R68, R68, R170.reuse ;  /* 0x000000aa44447220 */ /* 0x080fe20000410000 */
[-C--:B------:R-:W-:Y:S01]  /*bcb0*/  FMUL.FTZ R69, R69, R170.reuse ;  /* 0x000000aa45457220 */ /* 0x080fe20000410000 */
[----:B------:R-:W-:Y:S01]  /*bcc0*/  FMUL.FTZ R72, R72, R170 ;  /* 0x000000aa48487220 */ /* 0x000fe20000410000 */
[----:B------:R-:W-:Y:S01]  /*bcd0*/  FADD.FTZ R4, R167, R4 ;  /* 0x00000004a7047221 */ /* 0x000fe20000010000 */
[--C-:B------:R-:W-:Y:S01]  /*bce0*/  FFMA.FTZ R12, R13, UR10, -R169.reuse ;  /* 0x0000000a0d0c7c23 */ /* 0x100fe200080108a9 */
[----:B------:R-:W-:Y:S01]  /*bcf0*/  FSEL R13, R8, RZ, P2 ;  /* 0x000000ff080d7208 */ /* 0x000fe20001000000 */
[----:B------:R-:W4:Y:S01]  /*bd00*/  MUFU.EX2 R182, R182 ;  /* 0x000000b600b67308 */ /* 0x000f220000000800 */
[----:B------:R-:W-:Y:S01]  /*bd10*/  FADD.FTZ R173, R177, R4 ;  /* 0x00000004b1ad7221 */ /* 0x000fe20000010000 */
[--C-:B------:R-:W-:Y:S01]  /*bd20*/  FFMA.FTZ R20, R20, UR10, -R169.reuse ;  /* 0x0000000a14147c23 */ /* 0x100fe200080108a9 */
[----:B------:R-:W-:Y:S01]  /*bd30*/  FFMA.FTZ R193, R155, UR10, -R169 ;  /* 0x0000000a9bc17c23 */ /* 0x000fe200080108a9 */
[----:B------:R-:W-:Y:S01]  /*bd40*/  FADD.FTZ R4, -R13, R14 ;  /* 0x0000000e0d047221 */ /* 0x000fe20000010100 */
[----:B---3--:R-:W-:Y:S01]  /*bd50*/  FADD.FTZ R194, R178, R173 ;  /* 0x000000adb2c27221 */ /* 0x008fe20000010000 */
[----:B------:R-:W-:Y:S01]  /*bd60*/  @!P3 LEA R14, R164, UR48, 0x2 ;  /* 0x00000030a40ebc11 */ /* 0x000fe2000f8e10ff */
[--C-:B------:R-:W-:Y:S01]  /*bd70*/  FFMA.FTZ R164, R21, UR10, -R169.reuse ;  /* 0x0000000a15a47c23 */ /* 0x100fe200080108a9 */
[----:B------:R-:W3:Y:S01]  /*bd80*/  MUFU.EX2 R11, R11 ;  /* 0x0000000b000b7308 */ /* 0x000ee20000000800 */
[----:B--2---:R-:W-:Y:S01]  /*bd90*/  FADD.FTZ R21, R171, R194 ;  /* 0x000000c2ab157221 */ /* 0x004fe20000010000 */
[--C-:B------:R-:W-:Y:S01]  /*bda0*/  FFMA.FTZ R173, R152, UR10, -R169.reuse ;  /* 0x0000000a98ad7c23 */ /* 0x100fe200080108a9 */
[----:B------:R-:W-:Y:S01]  /*bdb0*/  FMUL.FTZ R4, R4, UR10 ;  /* 0x0000000a04047c20 */ /* 0x000fe20008410000 */
[----:B------:R-:W-:Y:S01]  /*bdc0*/  FFMA.FTZ R153, R153, UR10, -R169 ;  /* 0x0000000a99997c23 */ /* 0x000fe200080108a9 */
[----:B-1----:R-:W-:Y:S01]  /*bdd0*/  FADD.FTZ R195, R180, R21 ;  /* 0x00000015b4c37221 */ /* 0x002fe20000010000 */
[--C-:B------:R-:W-:Y:S01]  /*bde0*/  FFMA.FTZ R198, R160, UR10, -R169.reuse ;  /* 0x0000000aa0c67c23 */ /* 0x100fe200080108a9 */
[----:B------:R-:W-:Y:S01]  /*bdf0*/  FFMA.FTZ R183, R154, UR10, -R169 ;  /* 0x0000000a9ab77c23 */ /* 0x000fe200080108a9 */
[----:B------:R-:W1:Y:S01]  /*be00*/  MUFU.EX2 R192, R192 ;  /* 0x000000c000c07308 */ /* 0x000e620000000800 */
[----:B-----5:R-:W-:Y:S01]  /*be10*/  FADD.FTZ R152, R168, R195 ;  /* 0x000000c3a8987221 */ /* 0x020fe20000010000 */
[--C-:B------:R-:W-:Y:S01]  /*be20*/  FFMA.FTZ R195, R157, UR10, -R169.reuse ;  /* 0x0000000a9dc37c23 */ /* 0x100fe200080108a9 */
[----:B------:R-:W-:Y:S01]  /*be30*/  F2FP.BF16.F32.PACK_AB R160, R181, R168 ;  /* 0x000000a8b5a0723e */ /* 0x000fe200000010ff */
[--C-:B------:R-:W-:Y:S01]  /*be40*/  FFMA.FTZ R197, R159, UR10, -R169.reuse ;  /* 0x0000000a9fc57c23 */ /* 0x100fe200080108a9 */
[----:B------:R-:W-:Y:S01]  /*be50*/  FADD.FTZ R152, R181, R152 ;  /* 0x00000098b5987221 */ /* 0x000fe20000010000 */
[----:B------:R-:W-:Y:S01]  /*be60*/  @!P3 STS [R14+0x28800], R170 ;  /* 0x028800aa0e00b388 */ /* 0x000fe20000000800 */
[--C-:B------:R-:W-:Y:S01]  /*be70*/  FFMA.FTZ R194, R156, UR10, -R169.reuse ;  /* 0x0000000a9cc27c23 */ /* 0x100fe200080108a9 */
[----:B------:R-:W-:Y:S01]  /*be80*/  MUFU.EX2 R12, R12 ;  /* 0x0000000c000c7308 */ /* 0x000fe20000000800 */
[----:B----4-:R-:W-:Y:S01]  /*be90*/  FADD.FTZ R157, R165, R152 ;  /* 0x00000098a59d7221 */ /* 0x010fe20000010000 */
[--C-:B------:R-:W-:Y:S01]  /*bea0*/  FFMA.FTZ R196, R158, UR10, -R169.reuse ;  /* 0x0000000a9ec47c23 */ /* 0x100fe200080108a9 */
[--C-:B------:R-:W-:Y:S01]  /*beb0*/  FFMA.FTZ R201, R166, UR10, -R169.reuse ;  /* 0x0000000aa6c97c23 */ /* 0x100fe200080108a9 */
[--C-:B------:R-:W-:Y:S01]  /*bec0*/  FFMA.FTZ R200, R163, UR10, -R169.reuse ;  /* 0x0000000aa3c87c23 */ /* 0x100fe200080108a9 */
[--C-:B------:R-:W-:Y:S01]  /*bed0*/  FFMA.FTZ R199, R162, UR10, -R169.reuse ;  /* 0x0000000aa2c77c23 */ /* 0x100fe200080108a9 */
[----:B------:R-:W-:Y:S01]  /*bee0*/  F2FP.BF16.F32.PACK_AB R162, R182, R165 ;  /* 0x000000a5b6a2723e */ /* 0x000fe200000010ff */
[----:B------:R-:W-:Y:S01]  /*bef0*/  FFMA.FTZ R169, R175, UR10, -R169 ;  /* 0x0000000aafa97c23 */ /* 0x000fe200080108a9 */
[----:B------:R2:W4:Y:S01]  /*bf00*/  MUFU.EX2 R21, R4 ;  /* 0x0000000400157308 */ /* 0x0005220000000800 */
[----:B------:R-:W-:Y:S01]  /*bf10*/  F2FP.BF16.F32.PACK_AB R154, R167, R174 ;  /* 0x000000aea79a723e */ /* 0x000fe200000010ff */
[-C--:B------:R-:W-:Y:S01]  /*bf20*/  FMUL.FTZ R73, R73, R170.reuse ;  /* 0x000000aa49497220 */ /* 0x080fe20000410000 */
[----:B------:R-:W-:Y:S01]  /*bf30*/  F2FP.BF16.F32.PACK_AB R152, R176, R179 ;  /* 0x000000b3b098723e */ /* 0x000fe200000010ff */
[-C--:B------:R-:W-:Y:S01]  /*bf40*/  FMUL.FTZ R76, R76, R170.reuse ;  /* 0x000000aa4c4c7220 */ /* 0x080fe20000410000 */
[----:B------:R-:W-:Y:S01]  /*bf50*/  F2FP.BF16.F32.PACK_AB R156, R178, R177 ;  /* 0x000000b1b29c723e */ /* 0x000fe200000010ff */
[-C--:B------:R-:W-:Y:S01]  /*bf60*/  FMUL.FTZ R77, R77, R170.reuse ;  /* 0x000000aa4d4d7220 */ /* 0x080fe20000410000 */
[----:B------:R-:W-:Y:S01]  /*bf70*/  F2FP.BF16.F32.PACK_AB R158, R180, R171 ;  /* 0x000000abb49e723e */ /* 0x000fe200000010ff */
[----:B------:R-:W5:Y:S01]  /*bf80*/  MUFU.EX2 R161, R161 ;  /* 0x000000a100a17308 */ /* 0x000f620000000800 */
[----:B--2---:R-:W-:Y:S01]  /*bf90*/  FADD.FTZ R4, R182, R157 ;  /* 0x0000009db6047221 */ /* 0x004fe20000010000 */
[-C--:B------:R-:W-:Y:S01]  /*bfa0*/  FMUL.FTZ R80, R80, R170.reuse ;  /* 0x000000aa50507220 */ /* 0x080fe20000410000 */
[-C--:B------:R-:W-:Y:S01]  /*bfb0*/  FMUL.FTZ R81, R81, R170.reuse ;  /* 0x000000aa51517220 */ /* 0x080fe20000410000 */
[-C--:B------:R-:W-:Y:S01]  /*bfc0*/  FMUL.FTZ R84, R84, R170.reuse ;  /* 0x000000aa54547220 */ /* 0x080fe20000410000 */
[----:B---3--:R-:W-:Y:S01]  /*bfd0*/  FADD.FTZ R157, R11, R4 ;  /* 0x000000040b9d7221 */ /* 0x008fe20000010000 */
[-C--:B------:R-:W-:Y:S01]  /*bfe0*/  FMUL.FTZ R85, R85, R170.reuse ;  /* 0x000000aa55557220 */ /* 0x080fe20000410000 */
[-C--:B------:R-:W-:Y:S01]  /*bff0*/  FMUL.FTZ R88, R88, R170.reuse ;  /* 0x000000aa58587220 */ /* 0x080fe20000410000 */
[----:B------:R-:W2:Y:S01]  /*c000*/  MUFU.EX2 R13, R20 ;  /* 0x00000014000d7308 */ /* 0x000ea20000000800 */
[----:B-1----:R-:W-:Y:S01]  /*c010*/  FADD.FTZ R4, R192, R157 ;  /* 0x0000009dc0047221 */ /* 0x002fe20000010000 */
[----:B----4-:R-:W-:Y:S01]  /*c020*/  FFMA.FTZ R168, R21, R3, R12 ;  /* 0x0000000315a87223 */ /* 0x010fe2000001000c */
[----:B------:R1:W-:Y:S01]  /*c030*/  @!P3 STS [R14+0x28820], R21 ;  /* 0x028820150e00b388 */ /* 0x0003e20000000800 */
[-C--:B------:R-:W-:Y:S01]  /*c040*/  FMUL.FTZ R89, R89, R170.reuse ;  /* 0x000000aa59597220 */ /* 0x080fe20000410000 */
[-C--:B------:R-:W-:Y:S01]  /*c050*/  FMUL.FTZ R92, R92, R170.reuse ;  /* 0x000000aa5c5c7220 */ /* 0x080fe20000410000 */
[-C--:B------:R-:W-:Y:S01]  /*c060*/  FMUL.FTZ R93, R93, R170.reuse ;  /* 0x000000aa5d5d7220 */ /* 0x080fe20000410000 */
[-C--:B------:R-:W-:Y:S01]  /*c070*/  FMUL.FTZ R96, R96, R170.reuse ;  /* 0x000000aa60607220 */ /* 0x080fe20000410000 */
[----:B------:R-:W3:Y:S01]  /*c080*/  MUFU.EX2 R172, R172 ;  /* 0x000000ac00ac7308 */ /* 0x000ee20000000800 */
[----:B-----5:R-:W-:Y:S01]  /*c090*/  FADD.FTZ R159, R161, R4 ;  /* 0x00000004a19f7221 */ /* 0x020fe20000010000 */
[-C--:B------:R-:W-:Y:S01]  /*c0a0*/  FMUL.FTZ R97, R97, R170.reuse ;  /* 0x000000aa61617220 */ /* 0x080fe20000410000 */
[-C--:B------:R-:W-:Y:S01]  /*c0b0*/  FMUL.FTZ R100, R100, R170.reuse ;  /* 0x000000aa64647220 */ /* 0x080fe20000410000 */
[-C--:B------:R-:W-:Y:S01]  /*c0c0*/  FMUL.FTZ R101, R101, R170.reuse ;  /* 0x000000aa65657220 */ /* 0x080fe20000410000 */
[-C--:B------:R-:W-:Y:S01]  /*c0d0*/  FMUL.FTZ R104, R104, R170.reuse ;  /* 0x000000aa68687220 */ /* 0x080fe20000410000 */
[-C--:B------:R-:W-:Y:S01]  /*c0e0*/  FMUL.FTZ R105, R105, R170.reuse ;  /* 0x000000aa69697220 */ /* 0x080fe20000410000 */
[-C--:B------:R-:W-:Y:S01]  /*c0f0*/  FMUL.FTZ R108, R108, R170.reuse ;  /* 0x000000aa6c6c7220 */ /* 0x080fe20000410000 */
[----:B------:R4:W5:Y:S01]  /*c100*/  MUFU.EX2 R155, R164 ;  /* 0x000000a4009b7308 */ /* 0x0009620000000800 */
        /* <DEDUP_REMOVED lines=11> */
[----:B----4-:R-:W-:Y:S01]  /*c1c0*/  F2FP.BF16.F32.PACK_AB R164, R192, R11 ;  /* 0x0000000bc0a4723e */ /* 0x010fe200000010ff */
[-C--:B------:R-:W-:Y:S01]  /*c1d0*/  FMUL.FTZ R124, R124, R170.reuse ;  /* 0x000000aa7c7c7220 */ /* 0x080fe20000410000 */
[-C--:B------:R-:W-:Y:S01]  /*c1e0*/  FMUL.FTZ R125, R125, R170.reuse ;  /* 0x000000aa7d7d7220 */ /* 0x080fe20000410000 */
[-C--:B------:R-:W-:Y:S01]  /*c1f0*/  FMUL.FTZ R128, R128, R170.reuse ;  /* 0x000000aa80807220 */ /* 0x080fe20000410000 */
[----:B------:R3:W4:Y:S01]  /*c200*/  MUFU.EX2 R157, R153 ;  /* 0x00000099009d7308 */ /* 0x0007220000000800 */
[----:B-----5:R-:W-:Y:S01]  /*c210*/  FADD.FTZ R3, R155, R168 ;  /* 0x000000a89b037221 */ /* 0x020fe20000010000 */
[-C--:B------:R-:W-:Y:S01]  /*c220*/  FMUL.FTZ R129, R129, R170.reuse ;  /* 0x000000aa81817220 */ /* 0x080fe20000410000 */
[-C--:B------:R-:W-:Y:S01]  /*c230*/  FMUL.FTZ R132, R132, R170.reuse ;  /* 0x000000aa84847220 */ /* 0x080fe20000410000 */
[-C--:B------:R-:W-:Y:S01]  /*c240*/  FMUL.FTZ R133, R133, R170.reuse ;  /* 0x000000aa85857220 */ /* 0x080fe20000410000 */
[-C--:B------:R-:W-:Y:S01]  /*c250*/  FMUL.FTZ R136, R136, R170.reuse ;  /* 0x000000aa88887220 */ /* 0x080fe20000410000 */
[-C--:B------:R-:W-:Y:S01]  /*c260*/  FMUL.FTZ R137, R137, R170.reuse ;  /* 0x000000aa89897220 */ /* 0x080fe20000410000 */
[----:B------:R-:W-:Y:S01]  /*c270*/  FMUL.FTZ R140, R140, R170 ;  /* 0x000000aa8c8c7220 */ /* 0x000fe20000410000 */
[----:B-1----:R-:W1:Y:S01]  /*c280*/  MUFU.EX2 R14, R183 ;  /* 0x000000b7000e7308 */ /* 0x002e620000000800 */
[C---:B--2---:R-:W-:Y:S01]  /*c290*/  FADD.FTZ R168, R20.reuse, R3 ;  /* 0x0000000314a87221 */ /* 0x044fe20000010000 */
[----:B---3--:R-:W-:Y:S01]  /*c2a0*/  F2FP.BF16.F32.PACK_AB R153, R13, R12 ;  /* 0x0000000c0d99723e */ /* 0x008fe200000010ff */
[-C--:B------:R-:W-:Y:S01]  /*c2b0*/  FMUL.FTZ R141, R141, R170.reuse ;  /* 0x000000aa8d8d7220 */ /* 0x080fe20000410000 */
[----:B------:R-:W-:Y:S01]  /*c2c0*/  F2FP.BF16.F32.PACK_AB R155, R20, R155 ;  /* 0x0000009b149b723e */ /* 0x000fe200000010ff */
[----:B------:R-:W-:Y:S01]  /*c2d0*/  BAR.SYNC.DEFER_BLOCKING 0xf, 0x100 ;  /* 0x03c4000000007b1d */ /* 0x000fe20000010000 */
[-C--:B------:R-:W-:Y:S01]  /*c2e0*/  FMUL.FTZ R144, R144, R170.reuse ;  /* 0x000000aa90907220 */ /* 0x080fe20000410000 */
[-C--:B------:R-:W-:Y:S01]  /*c2f0*/  FMUL.FTZ R145, R145, R170.reuse ;  /* 0x000000aa91917220 */ /* 0x080fe20000410000 */
[-C--:B------:R-:W-:Y:S01]  /*c300*/  FMUL.FTZ R148, R148, R170.reuse ;  /* 0x000000aa94947220 */ /* 0x080fe20000410000 */
[----:B----4-:R-:W-:Y:S01]  /*c310*/  FADD.FTZ R3, R157, R168 ;  /* 0x000000a89d037221 */ /* 0x010fe20000010000 */
[----:B------:R-:W-:Y:S01]  /*c320*/  FMUL.FTZ R149, R149, R170 ;  /* 0x000000aa95957220 */ /* 0x000fe20000410000 */
        /* <DEDUP_REMOVED lines=84> */
[-C--:B------:R-:W-:Y:S01]  /*c870*/  FMUL.FTZ R138, R138, R21.reuse ;  /* 0x000000158a8a7220 */ /* 0x080fe20000410000 */
[-C--:B------:R-:W-:Y:S01]  /*c880*/  FMUL.FTZ R139, R139, R21.reuse ;  /* 0x000000158b8b7220 */ /* 0x080fe20000410000 */
[-C--:B------:R-:W-:Y:S01]  /*c890*/  FMUL.FTZ R142, R142, R21.reuse ;  /* 0x000000158e8e7220 */ /* 0x080fe20000410000 */
[-C--:B------:R-:W-:Y:S01]  /*c8a0*/  FMUL.FTZ R143, R143, R21.reuse ;  /* 0x000000158f8f7220 */ /* 0x080fe20000410000 */
[----:B------:R-:W-:Y:S01]  /*c8b0*/  FMUL.FTZ R146, R146, R21 ;  /* 0x0000001592927220 */ /* 0x000fe20000410000 */
[C---:B----4-:R-:W-:Y:S01]  /*c8c0*/  F2FP.BF16.F32.PACK_AB R167, R168.reuse, R167 ;  /* 0x000000a7a8a7723e */ /* 0x050fe200000010ff */
[----:B------:R-:W-:Y:S01]  /*c8d0*/  FADD.FTZ R3, R168, R3 ;  /* 0x00000003a8037221 */ /* 0x000fe20000010000 */
[-C--:B------:R-:W-:Y:S01]  /*c8e0*/  FMUL.FTZ R147, R147, R21.reuse ;  /* 0x0000001593937220 */ /* 0x080fe20000410000 */
[-C--:B------:R-:W-:Y:S01]  /*c8f0*/  FMUL.FTZ R150, R150, R21.reuse ;  /* 0x0000001596967220 */ /* 0x080fe20000410000 */
[----:B------:R-:W-:Y:S01]  /*c900*/  FMUL.FTZ R151, R151, R21 ;  /* 0x0000001597977220 */ /* 0x000fe20000410000 */
[----:B------:R2:W-:Y:S01]  /*c910*/  STSM.16.M88.4 [R22], R164 ;  /* 0x000000a416007844 */ /* 0x0005e20000000200 */
[----:B------:R-:W-:Y:S05]  /*c920*/  @!P0 BRA `(.L_x_1367) ;  /* 0x0000000000048947 */ /* 0x000fea0003800000 */
[----:B------:R-:W-:Y:S01]  /*c930*/  BPT.TRAP 0x1 ;  /* 0x000000040000795c */ /* 0x000fe20000300000 */
.L_x_1367:
[----:B------:R1:W3:Y:S01]  /*c940*/  SYNCS.PHASECHK.TRANS64.TRYWAIT P2, [UR27+0x28c50], R10 ;  /* 0x028c500aff0075a7 */ /* 0x0002e2000804015b */
[----:B------:R-:W-:Y:S05]  /*c950*/  @!P0 BRA `(.L_x_1368) ;  /* 0x0000000000048947 */ /* 0x000fea0003800000 */
[----:B------:R-:W-:Y:S01]  /*c960*/  BPT.TRAP 0x1 ;  /* 0x000000040000795c */ /* 0x000fe20000300000 */
.L_x_1368:
[----:B---3--:R-:W-:Y:S05]  /*c970*/  @P2 BRA `(.L_x_1369) ;  /* 0x0000000000082947 */ /* 0x008fea0003800000 */
[----:B------:R-:W3:Y:S02]  /*c980*/  SYNCS.PHASECHK.TRANS64.TRYWAIT P2, [UR27+0x28c50], R10 ;  /* 0x028c500aff0075a7 */ /* 0x000ee4000804015b */
[----:B---3--:R-:W-:Y:S05]  /*c990*/  @!P2 BRA `(.L_x_1370) ;  /* 0x0000005c00f4a947 */ /* 0x008fea0003800000 */
.L_x_1369:
[----:B------:R-:W-:Y:S01]  /*c9a0*/  ULEA UR11, UR39, UR45, 0xc ;  /* 0x0000002d270b7291 */ /* 0x000fe2000f8e603f */
[----:B------:R-:W-:Y:S01]  /*c9b0*/  WARPGROUP.ARRIVE ;  /* 0x00000000000079c5 */ /* 0x000fe20000000000 */
[----:B------:R-:W-:Y:S01]  /*c9c0*/  UMOV UR7, 0x40000040 ;  /* 0x4000004000077882 */ /* 0x000fe20000000000 */
[----:B------:R-:W-:Y:S01]  /*c9d0*/  ISETP.GT.AND P2, PT, R9, UR41, PT ;  /* 0x0000002909007c0c */ /* 0x000fe2000bf44270 */
        /* <DEDUP_REMOVED lines=37> */
.L_x_1354:
[----:B------:R-:W5:Y:S01]  /*cc30*/  SHFL.BFLY PT, R5, R4, 0x2, 0x1f ;  /* 0x0c401f0004057f89 */ /* 0x000f6200000e0000 */
[----:B---3--:R-:W-:Y:S01]  /*cc40*/  IADD3 R13, -R17, RZ, RZ ;  /* 0x000000ff110d7210 */ /* 0x008fe20007ffe1ff */
[----:B-1----:R-:W-:Y:S01]  /*cc50*/  IMAD.MOV.U32 R10, RZ, RZ, RZ ;  /* 0x000000ffff0a7224 */ /* 0x002fe200078e00ff */
[----:B------:R-:W-:Y:S01]  /*cc60*/  UIADD3 UR37, UR37, 0x1, URZ ;  /* 0x0000000125257890 */ /* 0x000fe2000fffe03f */
[----:B------:R-:W1:Y:S01]  /*cc70*/  SHFL.BFLY PT, R6, R3, 0x2, 0x1f ;  /* 0x0c401f0003067f89 */ /* 0x000e6200000e0000 */
[----:B------:R-:W-:Y:S08]  /*cc80*/  BAR.ARV 0x8, 0xa0 ;  /* 0x0202800000007b1d */ /* 0x000ff00000002000 */
[----:B------:R-:W-:Y:S01]  /*cc90*/  BAR.SYNC.DEFER_BLOCKING 0xf, 0x100 ;  /* 0x03c4000000007b1d */ /* 0x000fe20000010000 */
[----:B------:R-:W-:Y:S01]  /*cca0*/  ISETP.NE.AND P0, PT, R2, R13, PT ;  /* 0x0000000d0200720c */ /* 0x000fe20003f05270 */
[----:B------:R-:W-:-:S02]  /*ccb0*/  IMAD.U32 R12, RZ, RZ, UR10 ;  /* 0x0000000aff0c7e24 */ /* 0x000fc4000f8e00ff */
[----:B-----5:R-:W-:Y:S01]  /*ccc0*/  FADD.FTZ R5, R5, R4 ;  /* 0x0000000405057221 */ /* 0x020fe20000010000 */
[----:B------:R-:W-:Y:S02]  /*ccd0*/  IMAD.U32 R4, RZ, RZ, UR10 ;  /* 0x0000000aff047e24 */ /* 0x000fe4000f8e00ff */
[----:B-1----:R-:W-:Y:S02]  /*cce0*/  FADD.FTZ R6, R6, R3 ;  /* 0x0000000306067221 */ /* 0x002fe40000010000 */
[----:B------:R-:W1:Y:S01]  /*ccf0*/  SHFL.BFLY PT, R0, R5, 0x1, 0x1f ;  /* 0x0c201f0005007f89 */ /* 0x000e6200000e0000 */
[----:B------:R-:W-:Y:S01]  /*cd00*/  MOV R3, UR39 ;  /* 0x0000002700037c02 */ /* 0x000fe20008000f00 */
[----:B------:R-:W-:Y:S02]  /*cd10*/  UIADD3 UR39, UR39, 0x1, URZ ;  /* 0x0000000127277890 */ /* 0x000fe4000fffe03f */
[----:B------:R-:W3:Y:S01]  /*cd20*/  SHFL.BFLY PT, R9, R6, 0x1, 0x1f ;  /* 0x0c201f0006097f89 */ /* 0x000ee200000e0000 */
[----:B------:R-:W-:Y:S01]  /*cd30*/  @!P0 LEA R3, R3, R16, 0x6 ;  /* 0x0000001003038211 */ /* 0x000fe200078e30ff */
[----:B------:R-:W-:-:S04]  /*cd40*/  UISETP.NE.AND UP0, UPT, UR39, 0x2, UPT ;  /* 0x000000022700788c */ /* 0x000fc8000bf05270 */
[----:B------:R-:W-:Y:S02]  /*cd50*/  USEL UR4, URZ, 0x1, UP0 ;  /* 0x000000013f047887 */ /* 0x000fe40008000000 */
[----:B------:R-:W-:Y:S02]  /*cd60*/  USEL UR39, UR39, URZ, UP0 ;  /* 0x0000003f27277287 */ /* 0x000fe40008000000 */
[----:B------:R-:W-:Y:S01]  /*cd70*/  ULOP3.LUT UR38, UR38, UR4, URZ, 0x3c, !UPT ;  /* 0x0000000426267292 */ /* 0x000fe2000f8e3c3f */
[----:B-1----:R-:W-:Y:S01]  /*cd80*/  FADD.FTZ R11, R5, R0 ;  /* 0x00000000050b7221 */ /* 0x002fe20000010000 */
[----:B------:R-:W-:Y:S01]  /*cd90*/  IMAD.MOV.U32 R0, RZ, RZ, RZ ;  /* 0x000000ffff007224 */ /* 0x000fe200078e00ff */
[----:B------:R-:W-:Y:S01]  /*cda0*/  @!P0 LEA R5, R3, UR48, 0x2 ;  /* 0x0000003003058c11 */ /* 0x000fe2000f8e10ff */
[----:B---3--:R-:W-:Y:S02]  /*cdb0*/  FADD.FTZ R9, R6, R9 ;  /* 0x0000000906097221 */ /* 0x008fe40000010000 */
[----:B------:R-:W-:-:S02]  /*cdc0*/  FSETP.NE.FTZ.AND P1, PT, R11, RZ, PT ;  /* 0x000000ff0b00720b */ /* 0x000fc40003f35000 */
[----:B------:R-:W-:Y:S02]  /*cdd0*/  MOV R3, 0xff800000 ;  /* 0xff80000000037802 */ /* 0x000fe40000000f00 */
[----:B------:R-:W-:-:S09]  /*cde0*/  FSETP.NE.FTZ.AND P2, PT, R9, RZ, PT ;  /* 0x000000ff0900720b */ /* 0x000fd20003f55000 */
[----:B------:R-:W2:Y:S01]  /*cdf0*/  @P1 MUFU.RCP R10, R11 ;  /* 0x0000000b000a1308 */ /* 0x000ea20000001000 */
[----:B------:R-:W-:-:S03]  /*ce00*/  @P1 FMUL.FTZ R4, R4, 0.69314718246459960938 ;  /* 0x3f31721804041820 */ /* 0x000fc60000410000 */
[----:B------:R-:W-:-:S04]  /*ce10*/  @P2 FMUL.FTZ R12, R12, 0.69314718246459960938 ;  /* 0x3f3172180c0c2820 */ /* 0x000fc80000410000 */
[----:B------:R-:W1:Y:S08]  /*ce20*/  @P2 MUFU.RCP R0, R9 ;  /* 0x0000000900002308 */ /* 0x000e700000001000 */
[----:B------:R-:W3:Y:S01]  /*ce30*/  @P1 MUFU.LG2 R6, R11 ;  /* 0x0000000b00061308 */ /* 0x000ee20000000c00 */
        /* <DEDUP_REMOVED lines=64> */
[----:B------:R2:W-:Y:S01]  /*d240*/  @!P0 STS [R5+0x28800], R10 ;  /* 0x0288000a05008388 */ /* 0x0005e20000000800 */
[----:B------:R-:W-:Y:S01]  /*d250*/  MOV R28, 0xff800000 ;  /* 0xff800000001c7802 */ /* 0x000fe20000000f00 */
[-C--:B-1----:R-:W-:Y:S01]  /*d260*/  FMUL.FTZ R27, R27, R0.reuse ;  /* 0x000000001b1b7220 */ /* 0x082fe20000410000 */
[-C--:B------:R-:W-:Y:S01]  /*d270*/  FMUL.FTZ R30, R30, R0.reuse ;  /* 0x000000001e1e7220 */ /* 0x080fe20000410000 */
[----:B------:R1:W-:Y:S01]  /*d280*/  @!P0 STS [R5+0x28820], R0 ;  /* 0x0288200005008388 */ /* 0x0003e20000000800 */
[----:B------:R-:W-:Y:S01]  /*d290*/  PLOP3.LUT P0, PT, PT, PT, PT, 0x8, 0x0 ;  /* 0x000000000000781c */ /* 0x000fe20003f0e170 */
[-C--:B------:R-:W-:Y:S01]  /*d2a0*/  FMUL.FTZ R31, R31, R0.reuse ;  /* 0x000000001f1f7220 */ /* 0x080fe20000410000 */
[-C--:B------:R-:W-:Y:S01]  /*d2b0*/  FMUL.FTZ R34, R34, R0.reuse ;  /* 0x0000000022227220 */ /* 0x080fe20000410000 */
[-C--:B------:R-:W-:Y:S01]  /*d2c0*/  FMUL.FTZ R35, R35, R0.reuse ;  /* 0x0000000023237220 */ /* 0x080fe20000410000 */
[-C--:B------:R-:W-:Y:S01]  /*d2d0*/  FMUL.FTZ R38, R38, R0.reuse ;  /* 0x0000000026267220 */ /* 0x080fe20000410000 */
[----:B--2---:R3:W2:Y:S01]  /*d2e0*/  @P2 MUFU.LG2 R10, R9 ;  /* 0x00000009000a2308 */ /* 0x0046a20000000c00 */
        /* <DEDUP_REMOVED lines=16> */
[----:B--2---:R-:W-:Y:S01]  /*d3f0*/  @P2 FMUL.FTZ R11, R10, 0.69314718246459960938 ;  /* 0x3f3172180a0b2820 */ /* 0x004fe20000410000 */
        /* <DEDUP_REMOVED lines=26> */
[-C--:B----4-:R-:W-:Y:S01]  /*d5a0*/  FMUL.FTZ R170, R119, R0.reuse ;  /* 0x0000000077aa7220 */ /* 0x090fe20000410000 */
        /* <DEDUP_REMOVED lines=19> */
.L_x_1287:
[----:B------:R-:W1:Y:S08]  /*d6e0*/  S2UR UR4, SR_CgaCtaId ;  /* 0x00000000000479c3 */ /* 0x000e700000008800 */
[----:B------:R-:W-:Y:S06]  /*d6f0*/  BAR.SYNC.DEFER_BLOCKING 0x5, 0x120 ;  /* 0x0144800000007b1d */ /* 0x000fec0000010000 */
[----:B------:R-:W-:-:S02]  /*d700*/  UMOV UR48, 0x400 ;  /* 0x0000040000307882 */ /* 0x000fc40000000000 */
[----:B-1----:R-:W-:-:S09]  /*d710*/  ULEA UR48, UR4, UR48, 0x18 ;  /* 0x0000003004307291 */ /* 0x002fd2000f8ec03f */
[----:B------:R-:W1:Y:S02]  /*d720*/  LDS R0, [UR48+0x28cd0] ;  /* 0x028cd030ff007984 */ /* 0x000e640008000800 */
[----:B-1----:R-:W-:Y:S01]  /*d730*/  R2UR UR4, R0 ;  /* 0x00000000000472ca */ /* 0x002fe200000e0000 */
[----:B------:R-:W-:Y:S06]  /*d740*/  BAR.ARV 0x4, 0x120 ;  /* 0x0104800000007b1d */ /* 0x000fec0000002000 */
[----:B------:R-:W-:Y:S08]  /*d750*/  @P0 BRA `(.L_x_1372) ;  /* 0x00000010004c0947 */ /* 0x000ff00003800000 */
        /* <DEDUP_REMOVED lines=26> */
[----:B------:R-:W-:Y:S01]  /*d900*/  LOP3.LUT R0, R173, 0x380, RZ, 0xc0, !PT ;  /* 0x00000380ad007812 */ /* 0x000fe200078ec0ff */
[----:B------:R-:W-:Y:S01]  /*d910*/  IMAD.X R9, RZ, RZ, R7, P2 ;  /* 0x000000ffff097224 */ /* 0x000fe200010e0607 */
[----:B------:R-:W-:-:S02]  /*d920*/  IADD3 R181, P6, R6, 0x2020, RZ ;  /* 0x0000202006b57810 */ /* 0x000fc40007fde0ff */
[----:B------:R-:W-:Y:S02]  /*d930*/  SHF.R.U64 R0, R0, 0x3, RZ ;  /* 0x0000000300007819 */ /* 0x000fe400000012ff */
[----:B------:R-:W-:Y:S01]  /*d940*/  LOP3.LUT R4, R175, 0x380, RZ, 0xc0, !PT ;  /* 0x00000380af047812 */ /* 0x000fe200078ec0ff */
[--C-:B------:R-:W-:Y:S01]  /*d950*/  IMAD.X R21, RZ, RZ, R7.reuse, P6 ;  /* 0x000000ffff157224 */ /* 0x100fe200030e0607 */
[----:B------:R-:W-:Y:S02]  /*d960*/  IADD3 R177, P4, R6, 0x60, RZ ;  /* 0x0000006006b17810 */ /* 0x000fe40007f9e0ff */
[----:B------:R-:W-:Y:S02]  /*d970*/  LOP3.LUT R8, R0, R173, RZ, 0x3c, !PT ;  /* 0x000000ad00087212 */ /* 0x000fe400078e3cff */
[----:B------:R-:W-:Y:S01]  /*d980*/  LOP3.LUT R0, R181, 0x380, RZ, 0xc0, !PT ;  /* 0x00000380b5007812 */ /* 0x000fe200078ec0ff */
[----:B------:R-:W-:Y:S01]  /*d990*/  IMAD.X R13, RZ, RZ, R7, P4 ;  /* 0x000000ffff0d7224 */ /* 0x000fe200020e0607 */
[----:B------:R-:W-:-:S02]  /*d9a0*/  SHF.R.U64 R4, R4, 0x3, RZ ;  /* 0x0000000304047819 */ /* 0x000fc400000012ff */
[----:B------:R-:W-:Y:S02]  /*d9b0*/  IADD3 R183, P1, R6, 0x2040, RZ ;  /* 0x0000204006b77810 */ /* 0x000fe40007f3e0ff */
[----:B------:R-:W-:Y:S02]  /*d9c0*/  SHF.R.U64 R0, R0, 0x3, RZ ;  /* 0x0000000300007819 */ /* 0x000fe400000012ff */
[----:B------:R-:W-:Y:S02]  /*d9d0*/  IADD3 R197, P4, R6, 0x4020, RZ ;  /* 0x0000402006c57810 */ /* 0x000fe40007f9e0ff */
[----:B------:R-:W-:Y:S02]  /*d9e0*/  LOP3.LUT R10, R4, R175, RZ, 0x3c, !PT ;  /* 0x000000af040a7212 */ /* 0x000fe400078e3cff */
[C---:B------:R-:W-:Y:S01]  /*d9f0*/  LOP3.LUT R111, R6.reuse, 0x380, RZ, 0xc0, !PT ;  /* 0x00000380066f7812 */ /* 0x040fe200078ec0ff */
[----:B------:R-:W-:Y:S01]  /*da00*/  IMAD.X R99, RZ, RZ, R7, P4 ;  /* 0x000000ffff637224 */ /* 0x000fe200020e0607 */
[----:B------:R-:W-:-:S02]  /*da10*/  IADD3 R179, P5, R6, 0x2000, RZ ;  /* 0x0000200006b37810 */ /* 0x000fc40007fbe0ff */
[C---:B------:R-:W-:Y:S02]  /*da20*/  IADD3 R193, P2, R6.reuse, 0x2060, RZ ;  /* 0x0000206006c17810 */ /* 0x040fe40007f5e0ff */
[----:B------:R-:W-:Y:S02]  /*da30*/  LOP3.LUT R4, R183, 0x380, RZ, 0xc0, !PT ;  /* 0x00000380b7047812 */ /* 0x000fe400078ec0ff */
[----:B------:R-:W-:Y:S01]  /*da40*/  IADD3.X R11, RZ, R7, RZ, P3, !PT ;  /* 0x00000007ff0b7210 */ /* 0x000fe20001ffe4ff */
[----:B------:R-:W-:Y:S01]  /*da50*/  IMAD.X R91, RZ, RZ, R7, P2 ;  /* 0x000000ffff5b7224 */ /* 0x000fe200010e0607 */
[----:B------:R-:W-:Y:S02]  /*da60*/  IADD3 R195, P3, R6, 0x4000, RZ ;  /* 0x0000400006c37810 */ /* 0x000fe40007f7e0ff */
[----:B------:R-:W-:Y:S02]  /*da70*/  LOP3.LUT R20, R0, R181, RZ, 0x3c, !PT ;  /* 0x000000b500147212 */ /* 0x000fe400078e3cff */
[----:B------:R-:W-:-:S02]  /*da80*/  LOP3.LUT R0, R197, 0x380, RZ, 0xc0, !PT ;  /* 0x00000380c5007812 */ /* 0x000fc400078ec0ff */
[-C--:B------:R-:W-:Y:S02]  /*da90*/  IADD3.X R15, RZ, R7.reuse, RZ, P5, !PT ;  /* 0x00000007ff0f7210 */ /* 0x080fe40002ffe4ff */
[----:B------:R-:W-:Y:S02]  /*daa0*/  SHF.R.U64 R111, R111, 0x3, RZ ;  /* 0x000000036f6f7819 */ /* 0x000fe400000012ff */
[----:B------:R-:W-:Y:S02]  /*dab0*/  SHF.R.U64 R4, R4, 0x3, RZ ;  /* 0x0000000304047819 */ /* 0x000fe400000012ff */
[C---:B------:R-:W-:Y:S02]  /*dac0*/  IADD3 R199, P5, R6.reuse, 0x4040, RZ ;  /* 0x0000404006c77810 */ /* 0x040fe40007fbe0ff */
[----:B------:R-:W-:Y:S02]  /*dad0*/  IADD3.X R25, RZ, R7, RZ, P1, !PT ;  /* 0x00000007ff197210 */ /* 0x000fe40000ffe4ff */
[----:B------:R-:W-:-:S02]  /*dae0*/  IADD3 R114, P2, R6, 0x6020, RZ ;  /* 0x0000602006727810 */ /* 0x000fc40007f5e0ff */
[----:B------:R-:W-:Y:S02]  /*daf0*/  IADD3.X R95, RZ, R7, RZ, P3, !PT ;  /* 0x00000007ff5f7210 */ /* 0x000fe40001ffe4ff */
[C---:B------:R-:W-:Y:S01]  /*db00*/  IADD3 R201, P6, R6.reuse, 0x4060, RZ ;  /* 0x0000406006c97810 */ /* 0x040fe20007fde0ff */
[--C-:B------:R-:W-:Y:S01]  /*db10*/  IMAD.X R115, RZ, RZ, R7.reuse, P2 ;  /* 0x000000ffff737224 */ /* 0x100fe200010e0607 */
[C---:B------:R-:W-:Y:S02]  /*db20*/  IADD3 R203, P1, R6.reuse, 0x6000, RZ ;  /* 0x0000600006cb7810 */ /* 0x040fe40007f3e0ff */
[C---:B------:R-:W-:Y:S01]  /*db30*/  IADD3 R118, P3, R6.reuse, 0x6040, RZ ;  /* 0x0000604006767810 */ /* 0x040fe20007f7e0ff */
[----:B------:R-:W-:Y:S01]  /*db40*/  IMAD.X R107, RZ, RZ, R7, P6 ;  /* 0x000000ffff6b7224 */ /* 0x000fe200030e0607 */
[----:B------:R-:W-:Y:S02]  /*db50*/  IADD3 R205, P4, R6, 0x6060, RZ ;  /* 0x0000606006cd7810 */ /* 0x000fe40007f9e0ff */
[----:B------:R-:W-:-:S02]  /*db60*/  SHF.R.U64 R0, R0, 0x3, RZ ;  /* 0x0000000300007819 */ /* 0x000fc400000012ff */
[----:B------:R-:W-:Y:S01]  /*db70*/  LOP3.LUT R6, R111, R6, RZ, 0x3c, !PT ;  /* 0x000000066f067212 */ /* 0x000fe200078e3cff */
[----:B------:R-:W-:Y:S01]  /*db80*/  IMAD.X R123, RZ, RZ, R7, P4 ;  /* 0x000000ffff7b7224 */ /* 0x000fe200020e0607 */
[----:B------:R-:W-:Y:S02]  /*db90*/  LOP3.LUT R24, R4, R183, RZ, 0x3c, !PT ;  /* 0x000000b704187212 */ /* 0x000fe400078e3cff */
[----:B------:R-:W-:Y:S02]  /*dba0*/  LOP3.LUT R12, R177, 0x380, RZ, 0xc0, !PT ;  /* 0x00000380b10c7812 */ /* 0x000fe400078ec0ff */
[----:B------:R-:W-:Y:S02]  /*dbb0*/  LOP3.LUT R4, R199, 0x380, RZ, 0xc0, !PT ;  /* 0x00000380c7047812 */ /* 0x000fe400078ec0ff */
[----:B------:R-:W-:Y:S02]  /*dbc0*/  LOP3.LUT R14, R179, 0x380, RZ, 0xc0, !PT ;  /* 0x00000380b30e7812 */ /* 0x000fe400078ec0ff */
[----:B------:R-:W-:-:S02]  /*dbd0*/  LOP3.LUT R27, R114, 0x380, RZ, 0xc0, !PT ;  /* 0x00000380721b7812 */ /* 0x000fc400078ec0ff */
[----:B------:R-:W-:Y:S02]  /*dbe0*/  LOP3.LUT R98, R0, R197, RZ, 0x3c, !PT ;  /* 0x000000c500627212 */ /* 0x000fe400078e3cff */
[-C--:B------:R-:W-:Y:S02]  /*dbf0*/  IADD3.X R103, RZ, R7.reuse, RZ, P5, !PT ;  /* 0x00000007ff677210 */ /* 0x080fe40002ffe4ff */
[-C--:B------:R-:W-:Y:S02]  /*dc00*/  IADD3.X R111, RZ, R7.reuse, RZ, P1, !PT ;  /* 0x00000007ff6f7210 */ /* 0x080fe40000ffe4ff */
[-C--:B------:R-:W-:Y:S02]  /*dc10*/  IADD3.X R119, RZ, R7.reuse, RZ, P3, !PT ;  /* 0x00000007ff777210 */ /* 0x080fe40001ffe4ff */
[----:B------:R-:W-:Y:S02]  /*dc20*/  MOV R0, R6 ;  /* 0x0000000600007202 */ /* 0x000fe40000000f00 */
[----:B------:R-:W-:-:S02]  /*dc30*/  SHF.R.U64 R12, R12, 0x3, RZ ;  /* 0x000000030c0c7819 */ /* 0x000fc400000012ff */
[----:B------:R-:W-:Y:S02]  /*dc40*/  LOP3.LUT R90, R193, 0x380, RZ, 0xc0, !PT ;  /* 0x00000380c15a7812 */ /* 0x000fe400078ec0ff */
[----:B------:R-:W-:Y:S02]  /*dc50*/  SHF.R.U64 R4, R4, 0x3, RZ ;  /* 0x0000000304047819 */ /* 0x000fe400000012ff */
[----:B------:R-:W-:Y:S02]  /*dc60*/  LOP3.LUT R7, R118, 0x380, RZ, 0xc0, !PT ;  /* 0x0000038076077812 */ /* 0x000fe400078ec0ff */
[----:B------:R-:W-:Y:S02]  /*dc70*/  SHF.R.U64 R14, R14, 0x3, RZ ;  /* 0x000000030e0e7819 */ /* 0x000fe400000012ff */
[----:B------:R-:W-:Y:S02]  /*dc80*/  LOP3.LUT R94, R195, 0x380, RZ, 0xc0, !PT ;  /* 0x00000380c35e7812 */ /* 0x000fe400078ec0ff */
[----:B------:R-:W-:-:S02]  /*dc90*/  SHF.R.U64 R27, R27, 0x3, RZ ;  /* 0x000000031b1b7819 */ /* 0x000fc400000012ff */
[----:B------:R-:W-:Y:S02]  /*dca0*/  LOP3.LUT R106, R201, 0x380, RZ, 0xc0, !PT ;  /* 0x00000380c96a7812 */ /* 0x000fe400078ec0ff */
[----:B------:R-:W-:Y:S02]  /*dcb0*/  F2FP.BF16.F32.PACK_AB R6, R29, R156 ;  /* 0x0000009c1d06723e */ /* 0x000fe400000010ff */
[----:B------:R-:W-:Y:S02]  /*dcc0*/  LOP3.LUT R12, R12, R177, RZ, 0x3c, !PT ;  /* 0x000000b10c0c7212 */ /* 0x000fe400078e3cff */
[----:B------:R-:W-:Y:S02]  /*dcd0*/  SHF.R.U64 R90, R90, 0x3, RZ ;  /* 0x000000035a5a7819 */ /* 0x000fe400000012ff */
[----:B------:R-:W-:Y:S02]  /*dce0*/  LOP3.LUT R102, R4, R199, RZ, 0x3c, !PT ;  /* 0x000000c704667212 */ /* 0x000fe400078e3cff */
[----:B------:R-:W-:-:S02]  /*dcf0*/  LOP3.LUT R122, R205, 0x380, RZ, 0xc0, !PT ;  /* 0x00000380cd7a7812 */ /* 0x000fc400078ec0ff */
[----:B------:R-:W-:Y:S02]  /*dd00*/  SHF.R.U64 R29, R7, 0x3, RZ ;  /* 0x00000003071d7819 */ /* 0x000fe400000012ff */
[----:B------:R-:W-:Y:S02]  /*dd10*/  LOP3.LUT R14, R14, R179, RZ, 0x3c, !PT ;  /* 0x000000b30e0e7212 */ /* 0x000fe400078e3cff */
[----:B------:R-:W-:Y:S02]  /*dd20*/  SHF.R.U64 R94, R94, 0x3, RZ ;  /* 0x000000035e5e7819 */ /* 0x000fe400000012ff */
[----:B------:R-:W-:Y:S02]  /*dd30*/  LOP3.LUT R110, R203, 0x380, RZ, 0xc0, !PT ;  /* 0x00000380cb6e7812 */ /* 0x000fe400078ec0ff */
[----:B------:R-:W-:Y:S02]  /*dd40*/  F2FP.BF16.F32.PACK_AB R4, R153, R162 ;  /* 0x000000a29904723e */ /* 0x000fe400000010ff */
[----:B------:R-:W-:-:S02]  /*dd50*/  F2FP.BF16.F32.PACK_AB R7, R31, R30 ;  /* 0x0000001e1f07723e */ /* 0x000fc400000010ff */
[----:B------:R-:W-:Y:S02]  /*dd60*/  LOP3.LUT R114, R27, R114, RZ, 0x3c, !PT ;  /* 0x000000721b727212 */ /* 0x000fe400078e3cff */
[----:B------:R-:W-:Y:S01]  /*dd70*/  SHF.R.U64 R106, R106, 0x3, RZ ;  /* 0x000000036a6a7819 */ /* 0x000fe200000012ff */
[----:B------:R1:W-:Y:S01]  /*dd80*/  STSM.16.M88.4 [R0], R4 ;  /* 0x0000000400007844 */ /* 0x0003e20000000200 */
[----:B------:R-:W-:Y:S02]  /*dd90*/  MOV R27, R8 ;  /* 0x00000008001b7202 */ /* 0x000fe40000000f00 */
[----:B------:R-:W-:Y:S02]  /*dda0*/  MOV R10, R10 ;  /* 0x0000000a000a7202 */ /* 0x000fe40000000f00 */
[----:B------:R-:W-:Y:S01]  /*ddb0*/  LOP3.LUT R90, R90, R193, RZ, 0x3c, !PT ;  /* 0x000000c15a5a7212 */ /* 0x000fe200078e3cff */
[----:B------:R2:W-:Y:S01]  /*ddc0*/  STSM.16.M88.4 [R27], R32 ;  /* 0x000000201b007844 */ /* 0x0005e20000000200 */
[----:B------:R-:W-:-:S02]  /*ddd0*/  SHF.R.U64 R122, R122, 0x3, RZ ;  /* 0x000000037a7a7819 */ /* 0x000fc400000012ff */
[----:B------:R-:W-:Y:S01]  /*dde0*/  MOV R12, R12 ;  /* 0x0000000c000c7202 */ /* 0x000fe20000000f00 */
[----:B------:R2:W-:Y:S01]  /*ddf0*/  STSM.16.M88.4 [R10], R40 ;  /* 0x000000280a007844 */ /* 0x0005e20000000200 */
[----:B------:R-:W-:Y:S02]  /*de00*/  F2FP.BF16.F32.PACK_AB R64, R65, R64 ;  /* 0x000000404140723e */ /* 0x000fe400000010ff */
[----:B------:R-:W-:Y:S01]  /*de10*/  LOP3.LUT R94, R94, R195, RZ, 0x3c, !PT ;  /* 0x000000c35e5e7212 */ /* 0x000fe200078e3cff */
        /* <DEDUP_REMOVED lines=8> */
[----:B------:R-:W-:Y:S02]  /*dea0*/  LOP3.LUT R106, R106, R201, RZ, 0x3c, !PT ;  /* 0x000000c96a6a7212 */ /* 0x000fe400078e3cff */
        /* <DEDUP_REMOVED lines=13> */
[----:B------:R-:W-:Y:S02]  /*df80*/  F2FP.BF16.F32.PACK_AB R82, R85, R84 ;  /* 0x000000545552723e */ /* 0x000fe400000010ff */
[----:B------:R-:W-:Y:S02]  /*df90*/  F2FP.BF16.F32.PACK_AB R83, R87, R86 ;  /* 0x000000565753723e */ /* 0x000fe400000010ff */
[----:B------:R-:W-:-:S02]  /*dfa0*/  F2FP.BF16.F32.PACK_AB R88, R89, R88 ;  /* 0x000000585958723e */ /* 0x000fc400000010ff */
[----:B------:R-:W-:Y:S01]  /*dfb0*/  LOP3.LUT R110, R110, R203, RZ, 0x3c, !PT ;  /* 0x000000cb6e6e7212 */ /* 0x000fe200078e3cff */
[----:B------:R2:W-:Y:S01]  /*dfc0*/  STSM.16.M88.4 [R9], R80 ;  /* 0x0000005009007844 */ /* 0x0005e20000000200 */
[----:B------:R-:W-:Y:S02]  /*dfd0*/  MOV R94, R94 ;  /* 0x0000005e005e7202 */ /* 0x000fe40000000f00 */
[----:B------:R-:W-:Y:S02]  /*dfe0*/  MOV R8, R98 ;  /* 0x0000006200087202 */ /* 0x000fe40000000f00 */
[----:B------:R-:W-:Y:S02]  /*dff0*/  F2FP.BF16.F32.PACK_AB R89, R154, R26 ;  /* 0x0000001a9a59723e */ /* 0x000fe400000010ff */
[----:B------:R-:W-:Y:S02]  /*e000*/  F2FP.BF16.F32.PACK_AB R90, R93, R92 ;  /* 0x0000005c5d5a723e */ /* 0x000fe400000010ff */
[----:B------:R-:W-:-:S02]  /*e010*/  F2FP.BF16.F32.PACK_AB R91, R157, R155 ;  /* 0x0000009b9d5b723e */ /* 0x000fc400000010ff */
[----:B------:R-:W-:Y:S02]  /*e020*/  F2FP.BF16.F32.PACK_AB R96, R97, R96 ;  /* 0x000000606160723e */ /* 0x000fe400000010ff */
[----:B-1----:R-:W-:Y:S01]  /*e030*/  MOV R5, R106 ;  /* 0x0000006a00057202 */ /* 0x002fe20000000f00 */
[----:B------:R2:W-:Y:S01]  /*e040*/  STSM.16.M88.4 [R94], R88 ;  /* 0x000000585e007844 */ /* 0x0005e20000000200 */
[----:B------:R-:W-:Y:S02]  /*e050*/  F2FP.BF16.F32.PACK_AB R97, R159, R158 ;  /* 0x0000009e9f61723e */ /* 0x000fe400000010ff */
        /* <DEDUP_REMOVED lines=23> */
[----:B------:R-:W-:-:S02]  /*e1d0*/  F2FP.BF16.F32.PACK_AB R129, R131, R130 ;  /* 0x000000828381723e */ /* 0x000fc400000010ff */
[----:B------:R-:W-:Y:S01]  /*e1e0*/  F2FP.BF16.F32.PACK_AB R136, R137, R136 ;  /* 0x000000888988723e */ /* 0x000fe200000010ff */
[----:B------:R2:W-:Y:S01]  /*e1f0*/  STSM.16.M88.4 [R110], R120 ;  /* 0x000000786e007844 */ /* 0x0005e20000000200 */
        /* <DEDUP_REMOVED lines=21> */
[----:B------:R-:W1:Y:S01]  /*e350*/  LDC.64 R6, c[0x0][0xb78] ;  /* 0x0002de00ff067b82 */ /* 0x000e620000000a00 */
[----:B------:R-:W-:Y:S01]  /*e360*/  USHF.R.S32.HI UR5, URZ, 0x1f, UR43 ;  /* 0x0000001f3f057899 */ /* 0x000fe2000801142b */
[----:B--2---:R-:W-:Y:S01]  /*e370*/  IADD3 R9, -R17, RZ, RZ ;  /* 0x000000ff11097210 */ /* 0x004fe20007ffe1ff */
[----:B------:R-:W-:Y:S02]  /*e380*/  ULDC.64 UR8, c[0x0][0xb70] ;  /* 0x0002dc0000087ab9 */ /* 0x000fe40000000a00 */
[----:B------:R-:W-:Y:S01]  /*e390*/  UIMAD UR5, UR5, UR8, URZ ;  /* 0x00000008050572a4 */ /* 0x000fe2000f8e023f */
[----:B------:R-:W-:Y:S01]  /*e3a0*/  ISETP.NE.AND P0, PT, R2, R9, PT ;  /* 0x000000090200720c */ /* 0x000fe20003f05270 */
[----:B------:R-:W-:Y:S01]  /*e3b0*/  UIMAD.WIDE.U32 UR6, UR43, UR8, URZ ;  /* 0x000000082b0672a5 */ /* 0x000fe2000f8e003f */
[----:B------:R-:W-:Y:S01]  /*e3c0*/  IADD3 R9, R16, UR42, RZ ;  /* 0x0000002a10097c10 */ /* 0x000fe2000fffe0ff */
[----:B------:R-:W-:Y:S02]  /*e3d0*/  UIMAD UR5, UR43, UR9, UR5 ;  /* 0x000000092b0572a4 */ /* 0x000fe4000f8e0205 */
[----:B------:R-:W-:-:S02]  /*e3e0*/  USHF.R.S32.HI UR8, URZ, 0x1f, UR44 ;  /* 0x0000001f3f087899 */ /* 0x000fc4000801142c */
[----:B------:R-:W-:Y:S02]  /*e3f0*/  UIADD3 UR5, UR7, UR5, URZ ;  /* 0x0000000507057290 */ /* 0x000fe4000fffe03f */
[----:B------:R-:W-:Y:S01]  /*e400*/  MOV R5, UR7 ;  /* 0x0000000700057c02 */ /* 0x000fe20008000f00 */
[----:B------:R-:W-:Y:S01]  /*e410*/  IMAD.U32 R4, RZ, RZ, UR6 ;  /* 0x00000006ff047e24 */ /* 0x000fe2000f8e00ff */
[----:B------:R-:W-:Y:S01]  /*e420*/  ULDC.64 UR6, c[0x0][0xb40] ;  /* 0x0002d00000067ab9 */ /* 0x000fe20000000a00 */
[C---:B------:R-:W-:Y:S02]  /*e430*/  VIADD R8, R9.reuse, 0x8 ;  /* 0x0000000809087836 */ /* 0x040fe40000000000 */
[----:B------:R-:W-:Y:S01]  /*e440*/  IMAD.U32 R5, RZ, RZ, UR5 ;  /* 0x00000005ff057e24 */ /* 0x000fe2000f8e00ff */
[----:B------:R-:W-:Y:S02]  /*e450*/  ULDC UR5, c[0x0][0xa88] ;  /* 0x0002a20000057ab9 */ /* 0x000fe40000000800 */
[----:B------:R-:W-:Y:S01]  /*e460*/  ISETP.GE.OR P1, PT, R9, UR5, P0 ;  /* 0x0000000509007c0c */ /* 0x000fe20008726670 */
[----:B-1----:R-:W-:Y:S01]  /*e470*/  IMAD R0, R6, UR8, RZ ;  /* 0x0000000806007c24 */ /* 0x002fe2000f8e02ff */
[----:B------:R-:W-:Y:S01]  /*e480*/  ISETP.GE.OR P0, PT, R8, UR5, P0 ;  /* 0x0000000508007c0c */ /* 0x000fe20008706670 */
[----:B------:R-:W-:-:S04]  /*e490*/  IMAD.WIDE.U32 R4, R6, UR44, R4 ;  /* 0x0000002c06047c25 */ /* 0x000fc8000f8e0004 */
[----:B------:R-:W-:Y:S01]  /*e4a0*/  IMAD R6, R7, UR44, R0 ;  /* 0x0000002c07067c24 */ /* 0x000fe2000f8e0200 */
[----:B------:R-:W-:Y:S02]  /*e4b0*/  SHF.R.S32.HI R7, RZ, 0x1f, R9 ;  /* 0x0000001fff077819 */ /* 0x000fe40000011409 */
[----:B------:R-:W-:-:S04]  /*e4c0*/  IADD3 R0, P2, R9, R4, RZ ;  /* 0x0000000409007210 */ /* 0x000fc80007f5e0ff */
[----:B------:R-:W-:Y:S02]  /*e4d0*/  IADD3.X R7, R7, R5, R6, P2, !PT ;  /* 0x0000000507077210 */ /* 0x000fe400017fe406 */
[----:B------:R-:W-:-:S04]  /*e4e0*/  LEA R4, P2, R0, UR6, 0x2 ;  /* 0x0000000600047c11 */ /* 0x000fc8000f8410ff */
[----:B------:R-:W-:-:S05]  /*e4f0*/  LEA.HI.X R5, R0, UR7, R7, 0x2, P2 ;  /* 0x0000000700057c11 */ /* 0x000fca00090f1407 */
[----:B------:R1:W-:Y:S04]  /*e500*/  @!P1 STG.E desc[UR50][R4.64], R3 ;  /* 0x0000000304009986 */ /* 0x0003e8000c101932 */
[----:B------:R1:W-:Y:S02]  /*e510*/  @!P0 STG.E desc[UR50][R4.64+0x20], R28 ;  /* 0x0000201c04008986 */ /* 0x0003e4000c101932 */
.L_x_1373:
[----:B--2---:R-:W2:Y:S02]  /*e520*/  SHFL.IDX PT, R0, R189, RZ, 0x1f ;  /* 0x00001fffbd007589 */ /* 0x004ea400000e0000 */
[----:B--2---:R-:W-:-:S13]  /*e530*/  ISETP.NE.AND P0, PT, R0, 0x7, PT ;  /* 0x000000070000780c */ /* 0x004fda0003f05270 */
[----:B------:R-:W-:Y:S05]  /*e540*/  @P0 BRA `(.L_x_1374) ;  /* 0x0000000800f80947 */ /* 0x000fea0003800000 */
[----:B------:R-:W-:Y:S01]  /*e550*/  BAR.SYNC.DEFER_BLOCKING 0x1, 0x120 ;  /* 0x0044800000007b1d */ /* 0x000fe20000010000 */
[----:B------:R-:W-:-:S05]  /*e560*/  ELECT P0, URZ, PT ;  /* 0x00000000003f782f */ /* 0x000fca0003800000 */
[----:B------:R-:W-:Y:S08]  /*e570*/  BSSY B0, `(.L_x_1375) ;  /* 0x0000030000007945 */ /* 0x000ff00003800000 */
[----:B------:R-:W-:Y:S05]  /*e580*/  @!P0 BRA `(.L_x_1376) ;  /* 0x0000000000b88947 */ /* 0x000fea0003800000 */
[----:B------:R-:W-:Y:S02]  /*e590*/  UIADD3 UR6, UP0, UR52, 0x9f0, URZ ;  /* 0x000009f034067890 */ /* 0x000fe4000ff1e03f */
[----:B------:R-:W-:Y:S02]  /*e5a0*/  UIADD3 UR5, UR48, 0x2000, URZ ;  /* 0x0000200030057890 */ /* 0x000fe4000fffe03f */
[----:B------:R-:W-:Y:S02]  /*e5b0*/  UIADD3.X UR7, URZ, UR53, URZ, UP0, !UPT ;  /* 0x000000353f077290 */ /* 0x000fe400087fe43f */
[----:B------:R-:W-:Y:S01]  /*e5c0*/  UIADD3 UR9, UR48, 0x4000, URZ ;  /* 0x0000400030097890 */ /* 0x000fe2000fffe03f */
[----:B------:R-:W-:Y:S01]  /*e5d0*/  UMOV UR41, URZ ;  /* 0x0000003f00297c82 */ /* 0x000fe20008000000 */
[----:B------:R-:W-:Y:S01]  /*e5e0*/  UMOV UR45, URZ ;  /* 0x0000003f002d7c82 */ /* 0x000fe20008000000 */
[----:B------:R-:W-:Y:S01]  /*e5f0*/  UMOV UR40, UR48 ;  /* 0x0000003000287c82 */ /* 0x000fe20008000000 */
[----:B------:R-:W-:Y:S01]  /*e600*/  UMOV UR8, 0x40 ;  /* 0x0000004000087882 */ /* 0x000fe20000000000 */
[----:B------:R-:W-:-:S02]  /*e610*/  UIADD3 UR11, UR48, 0x6000, URZ ;  /* 0x00006000300b7890 */ /* 0x000fc4000fffe03f */
        /* <DEDUP_REMOVED lines=37> */
.L_x_1376:
[----:B------:R-:W-:Y:S05]  /*e870*/  BSYNC B0 ;  /* 0x0000000000007941 */ /* 0x000fea0003800000 */
.L_x_1375:
[----:B------:R-:W-:Y:S05]  /*e880*/  BRA `(.L_x_1374) ;  /* 0x0000000800287947 */ /* 0x000fea0003800000 */
.L_x_1372:
[----:B------:R-:W1:Y:S01]  /*e890*/  LDC.64 R8, c[0x0][0xae0] ;  /* 0x0002b800ff087b82 */ /* 0x000e620000000a00 */
[----:B------:R-:W-:Y:S01]  /*e8a0*/  ISETP.GT.AND P0, PT, R191, 0x3f, PT ;  /* 0x0000003fbf00780c */ /* 0x000fe20003f04270 */
[----:B------:R-:W-:Y:S01]  /*e8b0*/  USHF.R.S32.HI UR5, URZ, 0x1f, UR43 ;  /* 0x0000001f3f057899 */ /* 0x000fe2000801142b */
[----:B------:R-:W-:Y:S01]  /*e8c0*/  BSSY B0, `(.L_x_1377) ;  /* 0x000001a000007945 */ /* 0x000fe20003800000 */
[----:B------:R-:W-:Y:S01]  /*e8d0*/  USHF.R.S32.HI UR8, URZ, 0x1f, UR44 ;  /* 0x0000001f3f087899 */ /* 0x000fe2000801142c */
[----:B------:R-:W-:-:S09]  /*e8e0*/  IADD3 R12, R184, 0x40, RZ ;  /* 0x00000040b80c7810 */ /* 0x000fd20007ffe0ff */
[----:B------:R-:W-:Y:S05]  /*e8f0*/  @P0 BRA `(.L_x_1378) ;  /* 0x0000000000580947 */ /* 0x000fea0003800000 */
[----:B------:R-:W2:Y:S01]  /*e900*/  S2R R4, SR_TID.X ;  /* 0x0000000000047919 */ /* 0x000ea20000002100 */
[----:B------:R-:W-:Y:S01]  /*e910*/  IMAD.U32 R5, RZ, RZ, UR42 ;  /* 0x0000002aff057e24 */ /* 0x000fe2000f8e00ff */
[----:B------:R-:W-:-:S04]  /*e920*/  ULDC UR6, c[0x0][0xa88] ;  /* 0x0002a20000067ab9 */ /* 0x000fc80000000800 */
[----:B--2---:R-:W-:-:S04]  /*e930*/  IADD3 R4, R5, -0x80, R4 ;  /* 0xffffff8005047810 */ /* 0x004fc80007ffe004 */
[----:B------:R-:W-:-:S13]  /*e940*/  ISETP.GE.AND P0, PT, R4, UR6, PT ;  /* 0x0000000604007c0c */ /* 0x000fda000bf06270 */
[----:B------:R-:W-:Y:S05]  /*e950*/  @P0 BRA `(.L_x_1378) ;  /* 0x0000000000400947 */ /* 0x000fea0003800000 */
[----:B------:R-:W2:Y:S01]  /*e960*/  LDC.64 R6, c[0x0][0xb70] ;  /* 0x0002dc00ff067b82 */ /* 0x000ea20000000a00 */
[----:B------:R-:W-:Y:S01]  /*e970*/  SHF.R.S32.HI R5, RZ, 0x1f, R4 ;  /* 0x0000001fff057819 */ /* 0x000fe20000011404 */
[----:B------:R-:W-:-:S06]  /*e980*/  ULDC.64 UR6, c[0x0][0xb40] ;  /* 0x0002d00000067ab9 */ /* 0x000fcc0000000a00 */
[----:B------:R-:W3:Y:S01]  /*e990*/  LDC.64 R10, c[0x0][0xb78] ;  /* 0x0002de00ff0a7b82 */ /* 0x000ee20000000a00 */
[C---:B--2---:R-:W-:Y:S02]  /*e9a0*/  IMAD R0, R6.reuse, UR5, RZ ;  /* 0x0000000506007c24 */ /* 0x044fe4000f8e02ff */
[----:B------:R-:W-:-:S04]  /*e9b0*/  IMAD.WIDE.U32 R4, R6, UR43, R4 ;  /* 0x0000002b06047c25 */ /* 0x000fc8000f8e0004 */
[----:B------:R-:W-:Y:S02]  /*e9c0*/  IMAD R3, R7, UR43, R0 ;  /* 0x0000002b07037c24 */ /* 0x000fe4000f8e0200 */
[----:B---3--:R-:W-:-:S03]  /*e9d0*/  IMAD R0, R10, UR8, RZ ;  /* 0x000000080a007c24 */ /* 0x008fc6000f8e02ff */
[----:B------:R-:W-:Y:S01]  /*e9e0*/  IADD3 R5, R5, R3, RZ ;  /* 0x0000000305057210 */ /* 0x000fe20007ffe0ff */
[----:B------:R-:W-:Y:S02]  /*e9f0*/  IMAD R3, R11, UR44, R0 ;  /* 0x0000002c0b037c24 */ /* 0x000fe4000f8e0200 */
[----:B------:R-:W-:-:S04]  /*ea00*/  IMAD.WIDE.U32 R4, R10, UR44, R4 ;  /* 0x0000002c0a047c25 */ /* 0x000fc8000f8e0004 */
[----:B------:R-:W-:Y:S01]  /*ea10*/  IMAD.IADD R3, R5, 0x1, R3 ;  /* 0x0000000105037824 */ /* 0x000fe200078e0203 */
[----:B------:R-:W-:-:S04]  /*ea20*/  LEA R6, P0, R4, UR6, 0x2 ;  /* 0x0000000604067c11 */ /* 0x000fc8000f8010ff */
[----:B------:R-:W-:Y:S02]  /*ea30*/  LEA.HI.X R7, R4, UR7, R3, 0x2, P0 ;  /* 0x0000000704077c11 */ /* 0x000fe400080f1403 */
[----:B------:R-:W-:-:S05]  /*ea40*/  MOV R3, 0xff800000 ;  /* 0xff80000000037802 */ /* 0x000fca0000000f00 */
[----:B------:R2:W-:Y:S02]  /*ea50*/  STG.E desc[UR50][R6.64], R3 ;  /* 0x0000000306007986 */ /* 0x0005e4000c101932 */
.L_x_1378:
[----:B------:R-:W-:Y:S05]  /*ea60*/  BSYNC B0 ;  /* 0x0000000000007941 */ /* 0x000fea0003800000 */
.L_x_1377:
[----:B------:R-:W-:Y:S01]  /*ea70*/  ULDC.64 UR6, c[0x0][0xa88] ;  /* 0x0002a20000067ab9 */ /* 0x000fe20000000a00 */
[----:B-12---:R-:W-:Y:S01]  /*ea80*/  IMAD R6, R8, UR5, RZ ;  /* 0x0000000508067c24 */ /* 0x006fe2000f8e02ff */
[----:B------:R-:W-:Y:S01]  /*ea90*/  ISETP.GE.AND P1, PT, R12, UR7, PT ;  /* 0x000000070c007c0c */ /* 0x000fe2000bf26270 */
[----:B------:R-:W1:Y:S01]  /*eaa0*/  LDC.64 R10, c[0x0][0xae8] ;  /* 0x0002ba00ff0a7b82 */ /* 0x000e620000000a00 */
[C---:B------:R-:W-:Y:S01]  /*eab0*/  ISETP.GE.AND P0, PT, R184.reuse, UR7, PT ;  /* 0x00000007b8007c0c */ /* 0x040fe2000bf06270 */
[C---:B------:R-:W-:Y:S01]  /*eac0*/  VIADD R15, R184.reuse, 0xc0 ;  /* 0x000000c0b80f7836 */ /* 0x040fe20000000000 */
[----:B------:R-:W-:Y:S01]  /*ead0*/  SEL R3, RZ, 0xffffffff, P1 ;  /* 0xffffffffff037807 */ /* 0x000fe20000800000 */
[----:B------:R-:W-:Y:S01]  /*eae0*/  IMAD R7, R9, UR43, R6 ;  /* 0x0000002b09077c24 */ /* 0x000fe2000f8e0206 */
[C---:B------:R-:W-:Y:S01]  /*eaf0*/  IADD3 R14, R184.reuse, 0x80, RZ ;  /* 0x00000080b80e7810 */ /* 0x040fe20007ffe0ff */
[----:B------:R-:W-:Y:S01]  /*eb00*/  VIADD R21, R184, 0x140 ;  /* 0x00000140b8157836 */ /* 0x000fe20000000000 */
[----:B------:R-:W-:Y:S01]  /*eb10*/  SEL R0, RZ, 0x1, P0 ;  /* 0x00000001ff007807 */ /* 0x000fe20000000000 */
[----:B------:R-:W2:Y:S01]  /*eb20*/  LDC R9, c[0x0][0xdac] ;  /* 0x00036b00ff097b82 */ /* 0x000ea20000000800 */
[----:B------:R-:W-:Y:S01]  /*eb30*/  IMAD.SHL.U32 R3, R3, 0x2, RZ ;  /* 0x0000000203037824 */ /* 0x000fe200078e00ff */
[----:B------:R-:W-:Y:S01]  /*eb40*/  ISETP.GE.AND P0, PT, R14, UR7, PT ;  /* 0x000000070e007c0c */ /* 0x000fe2000bf06270 */
[C---:B------:R-:W-:Y:S01]  /*eb50*/  VIADD R4, R184.reuse, 0x180 ;  /* 0x00000180b8047836 */ /* 0x040fe20000000000 */
[----:B------:R-:W-:Y:S01]  /*eb60*/  ISETP.GE.AND P2, PT, R15, UR7, PT ;  /* 0x000000070f007c0c */ /* 0x000fe2000bf46270 */
[----:B------:R-:W-:Y:S01]  /*eb70*/  UIADD3 UR42, -UR42, UR6, URZ ;  /* 0x000000062a2a7290 */ /* 0x000fe2000fffe13f */
[----:B------:R-:W-:Y:S01]  /*eb80*/  LOP3.LUT R0, R3, 0x2, R0, 0xe2, !PT ;  /* 0x0000000203007812 */ /* 0x000fe200078ee200 */
[----:B------:R-:W-:Y:S01]  /*eb90*/  ULOP3.LUT UR40, URZ, UR40, URZ, 0x33, !UPT ;  /* 0x000000283f287292 */ /* 0x000fe2000f8e333f */
[----:B------:R-:W-:Y:S01]  /*eba0*/  IADD3 R20, R184, 0x100, RZ ;  /* 0x00000100b8147810 */ /* 0x000fe20007ffe0ff */
[----:B------:R-:W-:Y:S01]  /*ebb0*/  BSSY B0, `(.L_x_1379) ;  /* 0x0000038000007945 */ /* 0x000fe20003800000 */
[----:B------:R-:W-:-:S02]  /*ebc0*/  SEL R3, RZ, 0x4, P0 ;  /* 0x00000004ff037807 */ /* 0x000fc40000000000 */
[----:B------:R-:W-:Y:S02]  /*ebd0*/  SEL R6, RZ, 0x8, P2 ;  /* 0x00000008ff067807 */ /* 0x000fe40001000000 */
[----:B------:R-:W-:Y:S02]  /*ebe0*/  SHF.R.S32.HI R185, RZ, 0x1f, R184 ;  /* 0x0000001fffb97819 */ /* 0x000fe400000114b8 */
[----:B------:R-:W-:Y:S02]  /*ebf0*/  IADD3 R5, R184, 0x1c0, RZ ;  /* 0x000001c0b8057810 */ /* 0x000fe40007ffe0ff */
[----:B------:R-:W-:Y:S02]  /*ec00*/  ISETP.GE.AND P2, PT, R21, UR7, PT ;  /* 0x0000000715007c0c */ /* 0x000fe4000bf46270 */
[----:B------:R-:W-:Y:S02]  /*ec10*/  ISETP.GE.AND P0, PT, R20, UR7, PT ;  /* 0x0000000714007c0c */ /* 0x000fe4000bf06270 */
[----:B------:R-:W-:-:S02]  /*ec20*/  LOP3.LUT R0, R6, R0, R3, 0xfe, !PT ;  /* 0x0000000006007212 */ /* 0x000fc400078efe03 */
[----:B------:R-:W-:Y:S02]  /*ec30*/  ISETP.GE.AND P3, PT, R4, UR7, PT ;  /* 0x0000000704007c0c */ /* 0x000fe4000bf66270 */
[----:B------:R-:W-:Y:S01]  /*ec40*/  ISETP.GE.AND P1, PT, R5, UR7, PT ;  /* 0x0000000705007c0c */ /* 0x000fe2000bf26270 */
[----:B------:R-:W-:Y:S01]  /*ec50*/  IMAD.WIDE.U32 R4, R8, UR43, R184 ;  /* 0x0000002b08047c25 */ /* 0x000fe2000f8e00b8 */
[----:B------:R-:W-:Y:S02]  /*ec60*/  SEL R6, RZ, 0x20, P2 ;  /* 0x00000020ff067807 */ /* 0x000fe40001000000 */
[C---:B------:R-:W-:Y:S01]  /*ec70*/  ISETP.GE.AND P2, PT, R186.reuse, UR42, PT ;  /* 0x0000002aba007c0c */ /* 0x040fe2000bf46270 */
[----:B------:R-:W-:Y:S01]  /*ec80*/  IMAD.IADD R5, R5, 0x1, R7 ;  /* 0x0000000105057824 */ /* 0x000fe200078e0207 */
[----:B------:R-:W-:Y:S02]  /*ec90*/  IADD3 R8, R186, 0x20, RZ ;  /* 0x00000020ba087810 */ /* 0x000fe40007ffe0ff */
[----:B------:R-:W-:-:S02]  /*eca0*/  SEL R3, RZ, 0x10, P0 ;  /* 0x00000010ff037807 */ /* 0x000fc40000000000 */
[----:B------:R-:W-:Y:S01]  /*ecb0*/  ISETP.GE.AND P0, PT, R8, UR42, PT ;  /* 0x0000002a08007c0c */ /* 0x000fe2000bf06270 */
[----:B-1----:R-:W-:Y:S01]  /*ecc0*/  IMAD R8, R10, UR8, RZ ;  /* 0x000000080a087c24 */ /* 0x002fe2000f8e02ff */
[----:B------:R-:W-:Y:S02]  /*ecd0*/  LOP3.LUT R3, R6, R0, R3, 0xfe, !PT ;  /* 0x0000000006037212 */ /* 0x000fe400078efe03 */
[----:B------:R-:W-:Y:S01]  /*ece0*/  SEL R0, RZ, 0x40, P3 ;  /* 0x00000040ff007807 */ /* 0x000fe20001800000 */
[----:B------:R-:W-:Y:S01]  /*ecf0*/  IMAD R11, R11, UR44, R8 ;  /* 0x0000002c0b0b7c24 */ /* 0x000fe2000f8e0208 */
[----:B------:R-:W-:Y:S02]  /*ed00*/  SHF.R.S32.HI R187, RZ, 0x1f, R186 ;  /* 0x0000001fffbb7819 */ /* 0x000fe400000114ba */
[----:B--2---:R-:W-:Y:S01]  /*ed10*/  IADD3 R7, R9, UR40, RZ ;  /* 0x0000002809077c10 */ /* 0x004fe2000fffe0ff */
[----:B------:R-:W-:Y:S01]  /*ed20*/  IMAD.WIDE.U32 R8, R10, UR44, R4 ;  /* 0x0000002c0a087c25 */ /* 0x000fe2000f8e0004 */
[----:B------:R-:W-:-:S02]  /*ed30*/  LOP3.LUT R3, R3, R0, RZ, 0xfc, !PT ;  /* 0x0000000003037212 */ /* 0x000fc400078efcff */
[----:B------:R-:W-:Y:S01]  /*ed40*/  SEL R0, RZ, 0x80, P1 ;  /* 0x00000080ff007807 */ /* 0x000fe20000800000 */
[----:B------:R-:W-:-:S03]  /*ed50*/  IMAD.WIDE R6, R7, 0x40, R186 ;  /* 0x0000004007067825 */ /* 0x000fc600078e02ba */
[----:B------:R-:W-:Y:S01]  /*ed60*/  LOP3.LUT R0, R3, R0, RZ, 0xfc, !PT ;  /* 0x0000000003007212 */ /* 0x000fe200078efcff */
[----:B------:R-:W-:Y:S01]  /*ed70*/  IMAD.IADD R13, R9, 0x1, R11 ;  /* 0x00000001090d7824 */ /* 0x000fe200078e020b */
[----:B------:R-:W-:Y:S06]  /*ed80*/  @P2 BRA `(.L_x_1380) ;  /* 0x0000000000682947 */ /* 0x000fec0003800000 */
[----:B------:R-:W-:Y:S01]  /*ed90*/  ULDC.64 UR8, c[0x0][0xad8] ;  /* 0x0002b60000087ab9 */ /* 0x000fe20000000a00 */
[----:B------:R-:W-:Y:S01]  /*eda0*/  MOV R4, R8 ;  /* 0x0000000800047202 */ /* 0x000fe20000000f00 */
[----:B------:R-:W-:Y:S01]  /*edb0*/  IMAD R11, R7, UR8, RZ ;  /* 0x00000008070b7c24 */ /* 0x000fe2000f8e02ff */
[----:B------:R-:W-:Y:S01]  /*edc0*/  ISETP.GE.AND P6, PT, R184, UR7, PT ;  /* 0x00000007b8007c0c */ /* 0x000fe2000bfc6270 */
[----:B------:R-:W-:Y:S01]  /*edd0*/  IMAD.MOV.U32 R5, RZ, RZ, R13 ;  /* 0x000000ffff057224 */ /* 0x000fe200078e000d */
[----:B------:R-:W-:Y:S01]  /*ede0*/  ISETP.GE.AND P1, PT, R12, UR7, PT ;  /* 0x000000070c007c0c */ /* 0x000fe2000bf26270 */
[C---:B------:R-:W-:Y:S01]  /*edf0*/  IMAD R11, R6.reuse, UR9, R11 ;  /* 0x00000009060b7c24 */ /* 0x040fe2000f8e020b */
        /* <DEDUP_REMOVED lines=19> */
.L_x_1380:
[----:B------:R-:W-:Y:S05]  /*ef30*/  BSYNC B0 ;  /* 0x0000000000007941 */ /* 0x000fea0003800000 */
.L_x_1379:
[----:B------:R-:W-:Y:S04]  /*ef40*/  BSSY B0, `(.L_x_1374) ;  /* 0x000001e000007945 */ /* 0x000fe80003800000 */
[----:B------:R-:W-:Y:S05]  /*ef50*/  @P0 BRA `(.L_x_1381) ;  /* 0x0000000000700947 */ /* 0x000fea0003800000 */
[----:B------:R-:W-:Y:S01]  /*ef60*/  IADD3 R9, P0, R6, 0x20, RZ ;  /* 0x0000002006097810 */ /* 0x000fe20007f1e0ff */
[----:B------:R-:W-:Y:S01]  /*ef70*/  ULDC.64 UR8, c[0x0][0xad8] ;  /* 0x0002b60000087ab9 */ /* 0x000fe20000000a00 */
[----:B------:R-:W-:Y:S01]  /*ef80*/  MOV R4, R8 ;  /* 0x0000000800047202 */ /* 0x000fe20000000f00 */
        /* <DEDUP_REMOVED lines=25> */
.L_x_1381:
[----:B------:R-:W-:Y:S05]  /*f120*/  BSYNC B0 ;  /* 0x0000000000007941 */ /* 0x000fea0003800000 */
.L_x_1374:
[----:B------:R-:W3:Y:S02]  /*f130*/  LDC R0, c[0x0][0xda8] ;  /* 0x00036a00ff007b82 */ /* 0x000ee40000000800 */
[----:B---3--:R-:W-:-:S13]  /*f140*/  ISETP.LE.AND P0, PT, R0, UR4, PT ;  /* 0x0000000400007c0c */ /* 0x008fda000bf03270 */
[----:B------:R-:W-:Y:S05]  /*f150*/  @!P0 BRA `(.L_x_1382) ;  /* 0xffffff1c005c8947 */ /* 0x000fea000383ffff */
[----:B------:R-:W-:Y:S05]  /*f160*/  EXIT ;  /* 0x000000000000794d */ /* 0x000fea0003800000 */
.L_x_1276:
[----:B------:R-:W-:-:S08]  /*f170*/  NOP ;  /* 0x0000000000007918 */ /* 0x000fd00000000000 */
[----:B------:R-:W1:-:S00]  /*f180*/  USETMAXREG.DEALLOC.CTAPOOL 0x18 ;  /* 0x00000018000079c8 */ /* 0x000e4000080e0500 */
[----:B-1----:R-:W-:-:S06]  /*f190*/  LOP3.LUT R0, R0, 0x3, RZ, 0xc0, !PT ;  /* 0x0000000300007812 */ /* 0x002fcc00078ec0ff */
[----:B------:R-:W1:Y:S02]  /*f1a0*/  SHFL.IDX PT, R0, R0, RZ, 0x1f ;  /* 0x00001fff00007589 */ /* 0x000e6400000e0000 */
[----:B-1----:R-:W-:-:S13]  /*f1b0*/  ISETP.NE.AND P0, PT, R0, RZ, PT ;  /* 0x000000ff0000720c */ /* 0x002fda0003f05270 */
[----:B------:R-:W-:Y:S05]  /*f1c0*/  @P0 EXIT ;  /* 0x000000000000094d */ /* 0x000fea0003800000 */
[----:B------:R-:W1:Y:S01]  /*f1d0*/  S2UR UR4, SR_CTAID.X ;  /* 0x00000000000479c3 */ /* 0x000e620000002500 */
[----:B------:R-:W-:Y:S01]  /*f1e0*/  UMOV UR45, URZ ;  /* 0x0000003f002d7c82 */ /* 0x000fe20008000000 */
[----:B------:R-:W-:Y:S01]  /*f1f0*/  IMAD.MOV.U32 R16, RZ, RZ, RZ ;  /* 0x000000ffff107224 */ /* 0x000fe200078e00ff */
[----:B------:R-:W-:-:S05]  /*f200*/  MOV R17, 0x1 ;  /* 0x0000000100117802 */ /* 0x000fca0000000f00 */
[----:B------:R-:W1:Y:S02]  /*f210*/  LDC R0, c[0x0][0xda8] ;  /* 0x00036a00ff007b82 */ /* 0x000e640000000800 */
[----:B-1----:R-:W-:-:S13]  /*f220*/  ISETP.LE.AND P0, PT, R0, UR4, PT ;  /* 0x0000000400007c0c */ /* 0x002fda000bf03270 */
[----:B------:R-:W-:Y:S05]  /*f230*/  @P0 BRA `(.L_x_1383) ;  /* 0x00000030001c0947 */ /* 0x000fea0003800000 */
[----:B------:R-:W-:Y:S01]  /*f240*/  LOP3.LUT R19, R19, 0x1f, RZ, 0xc0, !PT ;  /* 0x0000001f13137812 */ /* 0x000fe200078ec0ff */
[----:B------:R-:W-:Y:S01]  /*f250*/  IMAD.U32 R18, RZ, RZ, UR4 ;  /* 0x00000004ff127e24 */ /* 0x000fe2000f8e00ff */
[----:B------:R-:W-:Y:S01]  /*f260*/  MOV R17, 0x1 ;  /* 0x0000000100117802 */ /* 0x000fe20000000f00 */
[----:B------:R-:W-:Y:S01]  /*f270*/  IMAD.MOV.U32 R16, RZ, RZ, RZ ;  /* 0x000000ffff107224 */ /* 0x000fe200078e00ff */
[----:B------:R-:W-:Y:S01]  /*f280*/  ULDC UR44, c[0x0][0xc] ;  /* 0x00000300002c7ab9 */ /* 0x000fe20000000800 */
[----:B------:R-:W-:Y:S01]  /*f290*/  ULDC.64 UR46, c[0x0][0x198] ;  /* 0x00006600002e7ab9 */ /* 0x000fe20000000a00 */
[----:B------:R-:W-:-:S05]  /*f2a0*/  UMOV UR45, URZ ;  /* 0x0000003f002d7c82 */ /* 0x000fca0008000000 */
.L_x_1437:
[----:B------:R-:W-:Y:S01]  /*f2b0*/  ULDC UR10, c[0x0][0xdd0] ;  /* 0x00037400000a7ab9 */ /* 0x000fe20000000800 */
[----:B------:R-:W1:Y:S01]  /*f2c0*/  LDC R0, c[0x0][0xde8] ;  /* 0x00037a00ff007b82 */ /* 0x000e620000000800 */
[C---:B------:R-:W-:Y:S01]  /*f2d0*/  R2UR UR8, R18.reuse ;  /* 0x00000000120872ca */ /* 0x040fe200000e0000 */
[----:B------:R-:W-:Y:S01]  /*f2e0*/  UISETP.NE.AND UP0, UPT, UR10, 0x1, UPT ;  /* 0x000000010a00788c */ /* 0x000fe2000bf05270 */
[----:B------:R-:W-:-:S10]  /*f2f0*/  R2UR UR9, R18 ;  /* 0x00000000120972ca */ /* 0x000fd400000e0000 */
[----:B------:R-:W-:Y:S01]  /*f300*/  @UP0 ULDC UR6, c[0x0][0xdd4] ;  /* 0x0003750000060ab9 */ /* 0x000fe20000000800 */
[----:B------:R-:W-:Y:S01]  /*f310*/  @UP0 ULDC UR11, c[0x0][0xdd8] ;  /* 0x00037600000b0ab9 */ /* 0x000fe20000000800 */
[----:B------:R-:W-:-:S04]  /*f320*/  UIMAD.WIDE.U32 UR6, UR8, UR6, URZ ;  /* 0x00000006080672a5 */ /* 0x000fc8000f8e003f */
[----:B------:R-:W-:-:S04]  /*f330*/  @UP0 USHF.R.U32.HI UR8, URZ, UR11, UR7 ;  /* 0x0000000b3f080299 */ /* 0x000fc80008011607 */
[----:B------:R-:W-:Y:S02]  /*f340*/  UIADD3 UR6, -UR8, URZ, URZ ;  /* 0x0000003f08067290 */ /* 0x000fe4000fffe13f */
[----:B-1----:R-:W-:Y:S02]  /*f350*/  ISETP.LE.AND P0, PT, R0, UR8, PT ;  /* 0x0000000800007c0c */ /* 0x002fe4000bf03270 */
[----:B------:R-:W-:-:S11]  /*f360*/  UIMAD UR10, UR10, UR6, UR9 ;  /* 0x000000060a0a72a4 */ /* 0x000fd6000f8e0209 */
[----:B------:R-:W-:Y:S05]  /*f370*/  @!P0 BRA `(.L_x_1384) ;  /* 0x0000000000208947 */ /* 0x000fea0003800000 */
        /* <DEDUP_REMOVED lines=8> */
.L_x_1384:
[----:B------:R-:W-:Y:S01]  /*f400*/  ULDC UR11, c[0x0][0xdc4] ;  /* 0x00037100000b7ab9 */ /* 0x000fe20000000800 */
[----:B------:R-:W-:Y:S01]  /*f410*/  UMOV UR9, UR10 ;  /* 0x0000000a00097c82 */ /* 0x000fe20008000000 */
[----:B------:R-:W-:-:S11]  /*f420*/  UISETP.NE.AND UP0, UPT, UR11, 0x1, UPT ;  /* 0x000000010b00788c */ /* 0x000fd6000bf05270 */
[----:B------:R-:W-:Y:S02]  /*f430*/  @UP0 ULDC.64 UR12, c[0x0][0xdc8] ;  /* 0x00037200000c0ab9 */ /* 0x000fe40000000a00 */
[----:B------:R-:W-:-:S04]  /*f440*/  UIMAD.WIDE.U32 UR6, UR10, UR12, URZ ;  /* 0x0000000c0a0672a5 */ /* 0x000fc8000f8e003f */
[----:B------:R-:W-:-:S04]  /*f450*/  @UP0 USHF.R.U32.HI UR9, URZ, UR13, UR7 ;  /* 0x0000000d3f090299 */ /* 0x000fc80008011607 */
[----:B------:R-:W-:-:S12]  /*f460*/  UIMAD UR6, UR9, UR11, URZ ;  /* 0x0000000b090672a4 */ /* 0x000fd8000f8e023f */
.L_x_1385:
[----:B------:R-:W-:Y:S01]  /*f470*/  ULDC.64 UR12, c[0x0][0x3f8] ;  /* 0x0000fe00000c7ab9 */ /* 0x000fe20000000a00 */
[----:B------:R-:W-:Y:S02]  /*f480*/  UIADD3 UR10, UR10, -UR6, URZ ;  /* 0x800000060a0a7290 */ /* 0x000fe4000fffe03f */
[----:B------:R-:W-:Y:S02]  /*f490*/  UISETP.NE.U32.AND UP0, UPT, UR12, URZ, UPT ;  /* 0x0000003f0c00728c */ /* 0x000fe4000bf05070 */
[----:B------:R-:W-:Y:S01]  /*f4a0*/  ULOP3.LUT UR9, URZ, UR9, URZ, 0x33, !UPT ;  /* 0x000000093f097292 */ /* 0x000fe2000f8e333f */
[----:B------:R-:W-:Y:S01]  /*f4b0*/  ULDC UR12, c[0x0][0xdb8] ;  /* 0x00036e00000c7ab9 */ /* 0x000fe20000000800 */
[----:B------:R-:W-:Y:S01]  /*f4c0*/  ULDC.64 UR6, c[0x0][0x9e0] ;  /* 0x0002780000067ab9 */ /* 0x000fe20000000a00 */
[----:B------:R-:W-:Y:S01]  /*f4d0*/  UISETP.NE.AND UP1, UPT, UR12, 0x1, UPT ;  /* 0x000000010c00788c */ /* 0x000fe2000bf25270 */
[----:B------:R-:W-:Y:S01]  /*f4e0*/  ULDC UR11, c[0x0][0xdc4] ;  /* 0x00037100000b7ab9 */ /* 0x000fe20000000800 */
[----:B------:R-:W-:Y:S01]  /*f4f0*/  ULDC UR41, c[0x0][0xdac] ;  /* 0x00036b0000297ab9 */ /* 0x000fe20000000800 */
[----:B------:R-:W-:-:S02]  /*f500*/  UISETP.GE.AND UP2, UPT, UR7, 0x1, UPT ;  /* 0x000000010700788c */ /* 0x000fc4000bf46270 */
[----:B------:R-:W-:Y:S02]  /*f510*/  UIMAD UR11, UR8, UR11, UR10 ;  /* 0x0000000b080b72a4 */ /* 0x000fe4000f8e020a */
[----:B------:R-:W-:Y:S02]  /*f520*/  UIADD3 UR41, UR9, UR41, URZ ;  /* 0x0000002909297290 */ /* 0x000fe4000fffe03f */
[----:B------:R-:W-:Y:S01]  /*f530*/  UISETP.NE.AND.EX UP0, UPT, UR13, URZ, UPT, UP0 ;  /* 0x0000003f0d00728c */ /* 0x000fe2000bf05300 */
[----:B------:R-:W-:Y:S01]  /*f540*/  PLOP3.LUT P1, PT, PT, PT, UP2, 0x80, 0x0 ;  /* 0x000000000000781c */ /* 0x000fe20003f2f028 */
[----:B------:R-:W-:Y:S01]  /*f550*/  @UP1 ULDC UR8, c[0x0][0xdbc] ;  /* 0x00036f0000081ab9 */ /* 0x000fe20000000800 */
[----:B------:R-:W-:Y:S02]  /*f560*/  USHF.L.U32 UR41, UR41, 0x6, URZ ;  /* 0x0000000629297899 */ /* 0x000fe4000800063f */
[----:B------:R-:W-:Y:S01]  /*f570*/  UIMAD.WIDE.U32 UR8, UR11, UR8, URZ ;  /* 0x000000080b0872a5 */ /* 0x000fe2000f8e003f */
[----:B------:R-:W-:Y:S01]  /*f580*/  ULDC UR13, c[0x0][0x404] ;  /* 0x00010100000d7ab9 */ /* 0x000fe20000000800 */
[----:B------:R-:W-:Y:S01]  /*f590*/  ULDC UR14, c[0x0][0x288] ;  /* 0x0000a200000e7ab9 */ /* 0x000fe20000000800 */
[----:B------:R-:W-:Y:S01]  /*f5a0*/  @UP1 ULDC UR16, c[0x0][0xdc0] ;  /* 0x0003700000101ab9 */ /* 0x000fe20000000800 */
[----:B------:R-:W-:Y:S01]  /*f5b0*/  UMOV UR43, UR11 ;  /* 0x0000000b002b7c82 */ /* 0x000fe20008000000 */
[----:B------:R-:W-:-:S02]  /*f5c0*/  USEL UR13, UR13, 0x1, UP0 ;  /* 0x000000010d0d7887 */ /* 0x000fc40008000000 */
[----:B------:R-:W-:Y:S02]  /*f5d0*/  UIADD3 UR10, UR41, 0x40, -UR14 ;  /* 0x00000040290a7890 */ /* 0x000fe4000fffe80e */
[----:B------:R-:W-:Y:S01]  /*f5e0*/  @UP1 USHF.R.U32.HI UR43, URZ, UR16, UR9 ;  /* 0x000000103f2b1299 */ /* 0x000fe20008011609 */
[----:B------:R-:W-:Y:S02]  /*f5f0*/  ULDC UR15, c[0x0][0x2e0] ;  /* 0x0000b800000f7ab9 */ /* 0x000fe40000000800 */
[----:B------:R-:W-:Y:S02]  /*f600*/  UIMAD UR8, UR13, UR15, UR10 ;  /* 0x0000000f0d0872a4 */ /* 0x000fe4000f8e020a */
[----:B------:R-:W-:Y:S02]  /*f610*/  UIADD3 UR42, -UR43, URZ, URZ ;  /* 0x0000003f2b2a7290 */ /* 0x000fe4000fffe13f */
[----:B------:R-:W-:Y:S02]  /*f620*/  UIADD3 UR6, UR8, UR6, URZ ;  /* 0x0000000608067290 */ /* 0x000fe4000fffe03f */
[----:B------:R-:W-:Y:S01]  /*f630*/  UIMAD UR42, UR12, UR42, UR11 ;  /* 0x0000002a0c2a72a4 */ /* 0x000fe2000f8e020b */
[----:B------:R-:W-:Y:S11]  /*f640*/  @!P1 BRA `(.L_x_1386) ;  /* 0x0000000000449947 */ /* 0x000ff60003800000 */
        /* <DEDUP_REMOVED lines=10> */
.L_x_1387:
[----:B------:R-:W-:-:S11]  /*f6f0*/  UISETP.NE.AND UP0, UPT, UR7, 0x1, UPT ;  /* 0x000000010700788c */ /* 0x000fd6000bf05270 */
[----:B------:R-:W-:Y:S02]  /*f700*/  @UP0 ULDC.64 UR16, c[0x0][0x9e8] ;  /* 0x00027a0000100ab9 */ /* 0x000fe40000000a00 */
[----:B------:R-:W-:-:S04]  /*f710*/  UIMAD.WIDE.U32 UR8, UR10, UR16, URZ ;  /* 0x000000100a0872a5 */ /* 0x000fc8000f8e003f */
[----:B------:R-:W-:-:S12]  /*f720*/  @UP0 USHF.R.U32.HI UR10, URZ, UR17, UR9 ;  /* 0x000000113f0a0299 */ /* 0x000fd80008011609 */
.L_x_1388:
[----:B------:R-:W-:-:S04]  /*f730*/  UIMAD UR10, UR10, UR7, UR7 ;  /* 0x000000070a0a72a4 */ /* 0x000fc8000f8e0207 */
[----:B------:R-:W-:-:S04]  /*f740*/  UISETP.LT.AND UP0, UPT, UR6, UR10, UPT ;  /* 0x0000000a0600728c */ /* 0x000fc8000bf01270 */
[----:B------:R-:W-:-:S12]  /*f750*/  USEL UR6, UR6, UR10, UP0 ;  /* 0x0000000a06067287 */ /* 0x000fd80008000000 */
.L_x_1386:
[----:B------:R-:W-:Y:S02]  /*f760*/  UIMAD UR9, UR13, UR15, 0x3f ;  /* 0x0000003f0d0974a4 */ /* 0x000fe4000f8e020f */
[----:B------:R-:W-:Y:S02]  /*f770*/  UIADD3 UR6, UR6, 0x3f, URZ ;  /* 0x0000003f06067890 */ /* 0x000fe4000fffe03f */
[----:B------:R-:W-:Y:S02]  /*f780*/  USHF.R.S32.HI UR10, URZ, 0x1f, UR9 ;  /* 0x0000001f3f0a7899 */ /* 0x000fe40008011409 */
[----:B------:R-:W-:Y:S02]  /*f790*/  USHF.R.S32.HI UR8, URZ, 0x1f, UR6 ;  /* 0x0000001f3f087899 */ /* 0x000fe40008011406 */
[----:B------:R-:W-:Y:S02]  /*f7a0*/  ULEA.HI UR10, UR10, UR9, URZ, 0x6 ;  /* 0x000000090a0a7291 */ /* 0x000fe4000f8f303f */
[----:B------:R-:W-:-:S02]  /*f7b0*/  ULEA.HI UR8, UR8, UR6, URZ, 0x6 ;  /* 0x0000000608087291 */ /* 0x000fc4000f8f303f */
[----:B------:R-:W-:Y:S02]  /*f7c0*/  UIADD3 UR6, UR41, -UR14, URZ ;  /* 0x8000000e29067290 */ /* 0x000fe4000fffe03f */
[----:B------:R-:W-:Y:S02]  /*f7d0*/  USHF.R.S32.HI UR39, URZ, 0x6, UR10 ;  /* 0x000000063f277899 */ /* 0x000fe4000801140a */
[----:B------:R-:W-:Y:S02]  /*f7e0*/  USHF.R.S32.HI UR8, URZ, 0x6, UR8 ;  /* 0x000000063f087899 */ /* 0x000fe40008011408 */
[----:B------:R-:W-:Y:S02]  /*f7f0*/  UIMAD UR6, UR13, UR15, UR6 ;  /* 0x0000000f0d0672a4 */ /* 0x000fe4000f8e0206 */
[----:B------:R-:W-:Y:S01]  /*f800*/  UISETP.LT.AND UP0, UPT, UR39, UR8, UPT ;  /* 0x000000082700728c */ /* 0x000fe2000bf01270 */
[----:B------:R-:W-:Y:S02]  /*f810*/  ULDC UR10, c[0x0][0x9dc] ;  /* 0x00027700000a7ab9 */ /* 0x000fe40000000800 */
[----:B------:R-:W-:-:S02]  /*f820*/  UIADD3 UR10, UR6, -UR10, URZ ;  /* 0x8000000a060a7290 */ /* 0x000fc4000fffe03f */
[----:B------:R-:W-:Y:S01]  /*f830*/  USEL UR39, UR39, UR8, UP0 ;  /* 0x0000000827277287 */ /* 0x000fe20008000000 */
[----:B------:R-:W-:Y:S11]  /*f840*/  @!P1 BRA `(.L_x_1389) ;  /* 0x0000000000449947 */ /* 0x000ff60003800000 */
        /* <DEDUP_REMOVED lines=10> */
.L_x_1390:
[----:B------:R-:W-:-:S11]  /*f8f0*/  UISETP.NE.AND UP0, UPT, UR7, 0x1, UPT ;  /* 0x000000010700788c */ /* 0x000fd6000bf05270 */
[----:B------:R-:W-:Y:S02]  /*f900*/  @UP0 ULDC.64 UR12, c[0x0][0x9e8] ;  /* 0x00027a00000c0ab9 */ /* 0x000fe40000000a00 */
[----:B------:R-:W-:-:S04]  /*f910*/  UIMAD.WIDE.U32 UR8, UR6, UR12, URZ ;  /* 0x0000000c060872a5 */ /* 0x000fc8000f8e003f */
[----:B------:R-:W-:-:S12]  /*f920*/  @UP0 USHF.R.U32.HI UR6, URZ, UR13, UR9 ;  /* 0x0000000d3f060299 */ /* 0x000fd80008011609 */
.L_x_1391:
[----:B------:R-:W-:-:S04]  /*f930*/  UIMAD UR6, UR6, UR7, URZ ;  /* 0x00000007060672a4 */ /* 0x000fc8000f8e023f */
[----:B------:R-:W-:-:S04]  /*f940*/  UISETP.LT.AND UP0, UPT, UR10, UR6, UPT ;  /* 0x000000060a00728c */ /* 0x000fc8000bf01270 */
[----:B------:R-:W-:-:S12]  /*f950*/  USEL UR10, UR10, UR6, !UP0 ;  /* 0x000000060a0a7287 */ /* 0x000fd8000c000000 */
.L_x_1389:
[----:B------:R-:W-:Y:S01]  /*f960*/  USHF.R.S32.HI UR6, URZ, 0x1f, UR10 ;  /* 0x0000001f3f067899 */ /* 0x000fe2000801140a */
[----:B------:R-:W-:Y:S03]  /*f970*/  BSSY B6, `(.L_x_1392) ;  /* 0x0000284000067945 */ /* 0x000fe60003800000 */
[----:B------:R-:W-:-:S04]  /*f980*/  ULEA.HI UR6, UR6, UR10, URZ, 0x6 ;  /* 0x0000000a06067291 */ /* 0x000fc8000f8f303f */
[----:B------:R-:W-:-:S04]  /*f990*/  USHF.R.S32.HI UR6, URZ, 0x6, UR6 ;  /* 0x000000063f067899 */ /* 0x000fc80008011406 */
[----:B------:R-:W-:-:S04]  /*f9a0*/  UISETP.LT.AND UP0, UPT, URZ, UR6, UPT ;  /* 0x000000063f00728c */ /* 0x000fc8000bf01270 */
[----:B------:R-:W-:-:S04]  /*f9b0*/  USEL UR38, URZ, UR6, !UP0 ;  /* 0x000000063f267287 */ /* 0x000fc8000c000000 */
[----:B------:R-:W-:-:S06]  /*f9c0*/  UISETP.GT.AND UP0, UPT, UR39, UR38, UPT ;  /* 0x000000262700728c */ /* 0x000fcc000bf04270 */
[----:B------:R-:W-:-:S13]  /*f9d0*/  PLOP3.LUT P0, PT, PT, PT, UP0, 0x80, 0x0 ;  /* 0x000000000000781c */ /* 0x000fda0003f0f008 */
[----:B------:R-:W-:Y:S05]  /*f9e0*/  @P0 BRA `(.L_x_1393) ;  /* 0x0000000000400947 */ /* 0x000fea0003800000 */
[----:B------:R-:W-:Y:S02]  /*f9f0*/  ISETP.NE.AND P0, PT, R19, RZ, PT ;  /* 0x000000ff1300720c */ /* 0x000fe40003f05270 */
[----:B------:R-:W-:-:S11]  /*fa00*/  MOV R13, R18 ;  /* 0x00000012000d7202 */ /* 0x000fd60000000f00 */
[----:B------:R-:W-:Y:S05]  /*fa10*/  @P0 BRA `(.L_x_1394) ;  /* 0x0000002400e40947 */ /* 0x000fea0003800000 */
[----:B------:R-:W1:Y:S01]  /*fa20*/  S2R R5, SR_LANEID ;  /* 0x0000000000057919 */ /* 0x000e620000000000 */
[----:B------:R-:W-:Y:S01]  /*fa30*/  VOTEU.ANY UR6, UPT, PT ;  /* 0x0000000000067886 */ /* 0x000fe200038e0100 */
[----:B------:R-:W2:Y:S01]  /*fa40*/  LDC.64 R2, c[0x0][0xdf0] ;  /* 0x00037c00ff027b82 */ /* 0x000ea20000000a00 */
[----:B------:R-:W1:Y:S02]  /*fa50*/  FLO.U32 R0, UR6 ;  /* 0x0000000600007d00 */ /* 0x000e6400080e0000 */
[----:B-1----:R-:W-:-:S06]  /*fa60*/  ISETP.EQ.U32.AND P0, PT, R0, R5, PT ;  /* 0x000000050000720c */ /* 0x002fcc0003f02070 */
[----:B------:R-:W2:Y:S07]  /*fa70*/  POPC R5, UR6 ;  /* 0x0000000600057d09 */ /* 0x000eae0008000000 */
[----:B--2---:R-:W2:Y:S01]  /*fa80*/  @P0 ATOMG.E.ADD.STRONG.GPU PT, R3, desc[UR50][R2.64], R5 ;  /* 0x00000005020309a8 */ /* 0x004ea200081ee1f2 */
[----:B------:R-:W1:Y:S02]  /*fa90*/  S2R R4, SR_LTMASK ;  /* 0x0000000000047919 */ /* 0x000e640000003900 */
[----:B-1----:R-:W-:-:S04]  /*faa0*/  LOP3.LUT R4, R4, UR6, RZ, 0xc0, !PT ;  /* 0x0000000604047c12 */ /* 0x002fc8000f8ec0ff */
[----:B------:R-:W1:Y:S01]  /*fab0*/  POPC R13, R4 ;  /* 0x00000004000d7309 */ /* 0x000e620000000000 */
[----:B--2---:R-:W1:Y:S02]  /*fac0*/  SHFL.IDX PT, R0, R3, R0, 0x1f ;  /* 0x00001f0003007589 */ /* 0x004e6400000e0000 */
[----:B-1----:R-:W-:Y:S01]  /*fad0*/  IADD3 R13, R0, UR44, R13 ;  /* 0x0000002c000d7c10 */ /* 0x002fe2000fffe00d */
[----:B------:R-:W-:Y:S06]  /*fae0*/  BRA `(.L_x_1394) ;  /* 0x0000002400b07947 */ /* 0x000fec0003800000 */
.L_x_1393:
[----:B------:R-:W1:Y:S01]  /*faf0*/  S2UR UR4, SR_CgaCtaId ;  /* 0x00000000000479c3 */ /* 0x000e620000008800 */
[----:B------:R-:W-:Y:S02]  /*fb00*/  UMOV UR37, 0x400 ;  /* 0x0000040000257882 */ /* 0x000fe40000000000 */
[----:B-1----:R-:W-:-:S04]  /*fb10*/  ULEA UR37, UR4, UR37, 0x18 ;  /* 0x0000002504257291 */ /* 0x002fc8000f8ec03f */
[----:B------:R-:W-:-:S04]  /*fb20*/  UIADD3 UR4, UR37, 0x22400, URZ ;  /* 0x0002240025047890 */ /* 0x000fc8000fffe03f */
[----:B------:R-:W-:-:S06]  /*fb30*/  ULOP3.LUT UP0, URZ, UR4, 0x3ff, URZ, 0xc0, !UPT ;  /* 0x000003ff043f7892 */ /* 0x000fcc000f80c03f */
[----:B------:R-:W-:-:S13]  /*fb40*/  PLOP3.LUT P0, PT, PT, PT, UP0, 0x80, 0x0 ;  /* 0x000000000000781c */ /* 0x000fda0003f0f008 */
[----:B------:R-:W-:Y:S05]  /*fb50*/  @!P0 BRA `(.L_x_1395) ;  /* 0x0000000000408947 */ /* 0x000fea0003800000 */
[----:B------:R-:W-:Y:S01]  /*fb60*/  MOV R2, 0x0 ;  /* 0x0000000000027802 */ /* 0x000fe20000000f00 */
[----:B------:R-:W-:Y:S01]  /*fb70*/  ULDC.64 UR6, c[0x4][0x88] ;  /* 0x0100220000067ab9 */ /* 0x000fe20000000a00 */
[----:B------:R-:W-:Y:S01]  /*fb80*/  ULDC.64 UR8, c[0x4][0x90] ;  /* 0x0100240000087ab9 */ /* 0x000fe20000000a00 */
[----:B------:R-:W-:Y:S01]  /*fb90*/  ULDC.64 UR4, c[0x4][0x8] ;  /* 0x0100020000047ab9 */ /* 0x000fe20000000a00 */
[----:B------:R-:W-:Y:S01]  /*fba0*/  IMAD.U32 R4, RZ, RZ, UR6 ;  /* 0x00000006ff047e24 */ /* 0x000fe2000f8e00ff */
[----:B------:R-:W-:Y:S01]  /*fbb0*/  MOV R5, UR7 ;  /* 0x0000000700057c02 */ /* 0x000fe20008000f00 */
[----:B------:R-:W1:Y:S01]  /*fbc0*/  LDC.64 R2, c[0x4][R2] ;  /* 0x0100000002027b82 */ /* 0x000e620000000a00 */
[----:B------:R-:W-:Y:S01]  /*fbd0*/  IMAD.U32 R6, RZ, RZ, UR8 ;  /* 0x00000008ff067e24 */ /* 0x000fe2000f8e00ff */
[----:B------:R-:W-:Y:S01]  /*fbe0*/  MOV R7, UR9 ;  /* 0x0000000900077c02 */ /* 0x000fe20008000f00 */
[----:B------:R-:W-:Y:S01]  /*fbf0*/  IMAD.U32 R10, RZ, RZ, UR4 ;  /* 0x00000004ff0a7e24 */ /* 0x000fe2000f8e00ff */
[----:B------:R-:W-:Y:S01]  /*fc00*/  MOV R11, UR5 ;  /* 0x00000005000b7c02 */ /* 0x000fe20008000f00 */
[----:B------:R-:W-:Y:S01]  /*fc10*/  IMAD.MOV.U32 R8, RZ, RZ, 0x70 ;  /* 0x00000070ff087424 */ /* 0x000fe200078e00ff */
[----:B------:R-:W-:Y:S01]  /*fc20*/  MOV R12, 0x1 ;  /* 0x00000001000c7802 */ /* 0x000fe20000000f00 */
[----:B------:R-:W-:-:S07]  /*fc30*/  IMAD.MOV.U32 R13, RZ, RZ, RZ ;  /* 0x000000ffff0d7224 */ /* 0x000fce00078e00ff */
[----:B------:R-:W-:-:S07]  /*fc40*/  LEPC R20, `(.L_x_1395) ;  /* 0x000000001014794e */ /* 0x000fce0000000000 */
[----:B-1----:R-:W-:Y:S05]  /*fc50*/  CALL.ABS.NOINC R2 ;  /* 0x0000000002007343 */ /* 0x002fea0003c00000 */
.L_x_1395:
        /* <DEDUP_REMOVED lines=13> */
[----:B------:R-:W-:Y:S01]  /*fd30*/  MOV R10, UR4 ;  /* 0x00000004000a7c02 */ /* 0x000fe20008000f00 */
[----:B------:R-:W-:Y:S01]  /*fd40*/  IMAD.U32 R11, RZ, RZ, UR5 ;  /* 0x00000005ff0b7e24 */ /* 0x000fe2000f8e00ff */
[----:B------:R-:W-:Y:S01]  /*fd50*/  MOV R8, 0x70 ;  /* 0x0000007000087802 */ /* 0x000fe20000000f00 */
[----:B------:R-:W-:Y:S01]  /*fd60*/  IMAD.MOV.U32 R12, RZ, RZ, 0x1 ;  /* 0x00000001ff0c7424 */ /* 0x000fe200078e00ff */
[----:B-1----:R-:W-:-:S07]  /*fd70*/  MOV R13, RZ ;  /* 0x000000ff000d7202 */ /* 0x002fce0000000f00 */
[----:B------:R-:W-:-:S07]  /*fd80*/  LEPC R20, `(.L_x_1397) ;  /* 0x000000001014794e */ /* 0x000fce0000000000 */
[----:B--2---:R-:W-:Y:S05]  /*fd90*/  CALL.ABS.NOINC R2 ;  /* 0x0000000002007343 */ /* 0x004fea0003c00000 */
.L_x_1397:
        /* <DEDUP_REMOVED lines=16> */
.L_x_1396:
[----:B------:R-:W-:Y:S01]  /*fea0*/  ULDC.64 UR4, c[0x0][0x9f8] ;  /* 0x00027e0000047ab9 */ /* 0x000fe20000000a00 */
[----:B------:R-:W-:Y:S01]  /*feb0*/  MOV R5, UR43 ;  /* 0x0000002b00057c02 */ /* 0x000fe20008000f00 */
[----:B------:R-:W-:Y:S01]  /*fec0*/  IMAD.U32 R6, RZ, RZ, UR43 ;  /* 0x0000002bff067e24 */ /* 0x000fe2000f8e00ff */
[----:B------:R-:W-:Y:S01]  /*fed0*/  ISETP.NE.U32.AND P0, PT, RZ, UR4, PT ;  /* 0x00000004ff007c0c */ /* 0x000fe2000bf05070 */
[----:B------:R-:W1:Y:S03]  /*fee0*/  LDC R0, c[0x0][0x428] ;  /* 0x00010a00ff007b82 */ /* 0x000e660000000800 */
[----:B------:R-:W-:-:S13]  /*fef0*/  ISETP.NE.AND.EX P0, PT, RZ, UR5, PT, P0 ;  /* 0x00000005ff007c0c */ /* 0x000fda000bf05300 */
[----:B------:R-:W2:Y:S02]  /*ff00*/  @P0 LDC.64 R2, c[0x0][0x9f8] ;  /* 0x00027e00ff020b82 */ /* 0x000ea40000000a00 */
[----:B--2---:R-:W-:-:S05]  /*ff10*/  @P0 IMAD.WIDE R2, R5, 0x4, R2 ;  /* 0x0000000405020825 */ /* 0x004fca00078e0202 */
[----:B------:R2:W3:Y:S01]  /*ff20*/  @P0 LDG.E R6, desc[UR50][R2.64] ;  /* 0x0000003202060981 */ /* 0x0004e2000c1e1900 */
[----:B-1----:R-:W-:Y:S01]  /*ff30*/  ISETP.NE.AND P0, PT, R0, 0x1, PT ;  /* 0x000000010000780c */ /* 0x002fe20003f05270 */
[----:B------:R-:W-:Y:S01]  /*ff40*/  UMOV UR40, URZ ;  /* 0x0000003f00287c82 */ /* 0x000fe20008000000 */
[----:B------:R-:W-:Y:S01]  /*ff50*/  ISETP.NE.AND P1, PT, R19, RZ, PT ;  /* 0x000000ff1300720c */ /* 0x000fe20003f25270 */
[----:B------:R-:W-:Y:S01]  /*ff60*/  IMAD.U32 R10, RZ, RZ, UR39 ;  /* 0x00000027ff0a7e24 */ /* 0x000fe2000f8e00ff */
[----:B------:R-:W-:Y:S01]  /*ff70*/  MOV R0, UR42 ;  /* 0x0000002a00007c02 */ /* 0x000fe20008000f00 */
[----:B------:R-:W-:-:S03]  /*ff80*/  UMOV UR6, 0xffffffff ;  /* 0xffffffff00067882 */ /* 0x000fc60000000000 */
[----:B------:R-:W-:Y:S01]  /*ff90*/  IADD3 R10, R10, -0x1, RZ ;  /* 0xffffffff0a0a7810 */ /* 0x000fe20007ffe0ff */
[----:B--2---:R-:W1:Y:S06]  /*ffa0*/  LDC.64 R2, c[0x0][0x3f8] ;  /* 0x0000fe00ff027b82 */ /* 0x004e6c0000000a00 */
[----:B------:R-:W-:Y:S02]  /*ffb0*/  VOTEU.ALL UP1, P1 ;  /* 0x00000000003f7886 */ /* 0x000fe40000820000 */
[----:B------:R-:W2:Y:S03]  /*ffc0*/  @P0 LDC R4, c[0x0][0x42c] ;  /* 0x00010b00ff040b82 */ /* 0x000ea60000000800 */
[----:B------:R-:W-:-:S04]  /*ffd0*/  @!UP1 UIADD3 UR4, UP0, UR46, 0x270, URZ ;  /* 0x000002702e049890 */ /* 0x000fc8000ff1e03f */
[----:B------:R-:W-:Y:S01]  /*ffe0*/  @!UP1 UIADD3.X UR5, URZ, UR47, URZ, UP0, !UPT ;  /* 0x0000002f3f059290 */ /* 0x000fe200087fe43f */
[----:B------:R-:W4:Y:S08]  /*fff0*/  @P0 LDC R5, c[0x0][0x430] ;  /* 0x00010c00ff050b82 */ /* 0x000f300000000800 */
[----:B------:R1:W-:Y:S01]  /*10000*/  @!UP1 UTMAPF.L2.4D [UR40], [UR4] ;  /* 0x00000028040095b8 */ /* 0x0003e20008018000 */
[----:B--2---:R-:W-:-:S05]  /*10010*/  @P0 IMAD.HI.U32 R4, R4, UR42, RZ ;  /* 0x0000002a04040c27 */ /* 0x004fca000f8e00ff */
[----:B----4-:R-:W-:Y:S02]  /*10020*/  @P0 SHF.R.U32.HI R0, RZ, R5, R4 ;  /* 0x00000005ff000219 */ /* 0x010fe40000011604 */
[----:B-1----:R-:W-:-:S04]  /*10030*/  ISETP.NE.U32.AND P0, PT, R2, RZ, PT ;  /* 0x000000ff0200720c */ /* 0x002fc80003f05070 */
[----:B------:R-:W-:-:S04]  /*10040*/  ISETP.NE.AND.EX P0, PT, R3, RZ, PT, P0 ;  /* 0x000000ff0300720c */ /* 0x000fc80003f05300 */
[----:B---3--:R-:W-:Y:S01]  /*10050*/  SEL R4, R6, RZ, !P0 ;  /* 0x000000ff06047207 */ /* 0x008fe20004000000 */
[----:B------:R-:W-:Y:S08]  /*10060*/  BRA.DIV UR6, `(.L_x_1398) ;  /* 0x0000002a06547947 */ /* 0x000ff0000b800000 */
.L_x_1450:
[----:B------:R-:W-:Y:S01]  /*10070*/  UMOV UR4, 0xffffffff ;  /* 0xffffffff00047882 */ /* 0x000fe20000000000 */
[----:B------:R-:W-:Y:S02]  /*10080*/  SHF.R.S32.HI R7, RZ, 0x1f, R6 ;  /* 0x0000001fff077819 */ /* 0x000fe40000011406 */
[----:B------:R-:W-:Y:S05]  /*10090*/  BRA.DIV UR4, `(.L_x_1399) ;  /* 0x0000002a04747947 */ /* 0x000fea000b800000 */
[----:B------:R-:W-:-:S13]  /*100a0*/  ELECT P6, URZ, PT ;  /* 0x00000000003f782f */ /* 0x000fda00038c0000 */
.L_x_1453:
[----:B------:R-:W-:Y:S05]  /*100b0*/  @!P6 BRA `(.L_x_1400) ;  /* 0x0000000000c4e947 */ /* 0x000fea0003800000 */
[----:B------:R-:W-:Y:S01]  /*100c0*/  IMAD.MOV.U32 R4, RZ, RZ, R6 ;  /* 0x000000ffff047224 */ /* 0x000fe200078e0006 */
[----:B------:R-:W-:Y:S06]  /*100d0*/  @!P0 BRA `(.L_x_1401) ;  /* 0x0000000000488947 */ /* 0x000fec0003800000 */
[----:B------:R-:W1:Y:S01]  /*100e0*/  LDC R11, c[0x0][0x41c] ;  /* 0x00010700ff0b7b82 */ /* 0x000e620000000800 */
[----:B------:R-:W-:Y:S01]  /*100f0*/  MOV R12, R10 ;  /* 0x0000000a000c7202 */ /* 0x000fe20000000f00 */
[----:B------:R-:W-:Y:S02]  /*10100*/  ULDC.64 UR4, c[0x0][0x408] ;  /* 0x0001020000047ab9 */ /* 0x000fe40000000a00 */
        /* <DEDUP_REMOVED lines=11> */
[----:B------:R-:W-:-:S05]  /*101c0*/  LEA.HI.X R9, R4, R3, R5, 0x2, P2 ;  /* 0x0000000304097211 */ /* 0x000fca00010f1405 */
[----:B------:R1:W5:Y:S01]  /*101d0*/  LDG.E R4, desc[UR50][R8.64] ;  /* 0x0000003208047981 */ /* 0x000362000c1e1900 */
[----:B------:R-:W-:-:S04]  /*101e0*/  IMAD.MOV R5, RZ, RZ, -R12 ;  /* 0x000000ffff057224 */ /* 0x000fc800078e0a0c */
[----:B------:R-:W-:-:S07]  /*101f0*/  IMAD R10, R11, R5, R10 ;  /* 0x000000050b0a7224 */ /* 0x000fce00078e020a */
.L_x_1401:
[----:B-1----:R-:W-:Y:S01]  /*10200*/  LEA R8, R16, UR37, 0x3 ;  /* 0x0000002510087c11 */ /* 0x002fe2000f8e18ff */
[----:B------:R-:W1:Y:S01]  /*10210*/  S2R R9, SR_TID.X ;  /* 0x0000000000097919 */ /* 0x000e620000002100 */
[----:B------:R-:W-:-:S04]  /*10220*/  SHF.L.U32 R5, R17, 0x1f, RZ ;  /* 0x0000001f11057819 */ /* 0x000fc800000006ff */
[----:B------:R-:W2:Y:S01]  /*10230*/  SYNCS.PHASECHK.TRANS64.TRYWAIT P2, [R8+URZ+0x28c40], R5 ;  /* 0x028c4005080075a7 */ /* 0x000ea2000804017f */
[----:B-1----:R-:W-:-:S04]  /*10240*/  LOP3.LUT R9, R9, 0x7f, RZ, 0xc0, !PT ;  /* 0x0000007f09097812 */ /* 0x002fc800078ec0ff */
[----:B------:R-:W-:Y:S01]  /*10250*/  ISETP.NE.AND P3, PT, R9, RZ, PT ;  /* 0x000000ff0900720c */ /* 0x000fe20003f65270 */
[----:B--2---:R-:W-:-:S12]  /*10260*/  @!P2 BRA `(.L_x_1402) ;  /* 0x000000280020a947 */ /* 0x004fd80003800000 */
.L_x_1454:
[----:B------:R-:W-:Y:S05]  /*10270*/  @P3 BRA `(.L_x_1403) ;  /* 0x0000000000143947 */ /* 0x000fea0003800000 */
[----:B------:R-:W-:Y:S02]  /*10280*/  ISETP.NE.AND P2, PT, R19, RZ, PT ;  /* 0x000000ff1300720c */ /* 0x000fe40003f45270 */
[----:B-1----:R-:W-:-:S04]  /*10290*/  MOV R5, 0x2000 ;  /* 0x0000200000057802 */ /* 0x002fc80000000f00 */
[----:B------:R2:W-:Y:S07]  /*102a0*/  SYNCS.ARRIVE.TRANS64 RZ, [R8+URZ+0x28c30], R5 ;  /* 0x028c300508ff79a7 */ /* 0x0005ee000800003f */
[----:B------:R-:W-:Y:S05]  /*102b0*/  @!P2 BRA `(.L_x_1403) ;  /* 0x000000000004a947 */ /* 0x000fea0003800000 */
[----:B------:R-:W-:Y:S01]  /*102c0*/  BPT.TRAP 0x1 ;  /* 0x000000040000795c */ /* 0x000fe20000300000 */
.L_x_1403:
        /* <DEDUP_REMOVED lines=8> */
[----:B-----5:R-:W-:Y:S01]  /*10350*/  R2UR UR13, R4 ;  /* 0x00000000040d72ca */ /* 0x020fe200000e0000 */
[----:B------:R-:W-:-:S04]  /*10360*/  UMOV UR10, URZ ;  /* 0x0000003f000a7c82 */ /* 0x000fc80008000000 */
[----:B------:R-:W-:Y:S02]  /*10370*/  ULEA UR8, UR8, UR37, 0xd ;  /* 0x0000002508087291 */ /* 0x000fe4000f8e683f */
[----:B------:R-:W-:Y:S02]  /*10380*/  UIADD3 UR9, UR9, 0x28c30, URZ ;  /* 0x00028c3009097890 */ /* 0x000fe4000fffe03f */
[----:B------:R-:W-:Y:S02]  /*10390*/  USHF.L.U32 UR11, UR11, 0x6, URZ ;  /* 0x000000060b0b7899 */ /* 0x000fe4000800063f */
[----:B------:R-:W-:-:S09]  /*103a0*/  UIADD3 UR8, UR8, 0x22400, URZ ;  /* 0x0002240008087890 */ /* 0x000fd2000fffe03f */
[----:B------:R3:W-:Y:S02]  /*103b0*/  UTMALDG.4D [UR8], [UR4], desc[UR6] ;  /* 0x00000608040075b4 */ /* 0x0007e40008019000 */
[----:B---3--:R-:W-:Y:S01]  /*103c0*/  NOP ;  /* 0x0000000000007918 */ /* 0x008fe20000000000 */
.L_x_1400:
[----:B------:R-:W-:Y:S05]  /*103d0*/  WARPSYNC.ALL ;  /* 0x0000000000007948 */ /* 0x000fea0003800000 */
[----:B------:R-:W-:Y:S01]  /*103e0*/  BAR.SYNC.DEFER_BLOCKING 0x8, 0xa0 ;  /* 0x0202800000007b1d */ /* 0x000fe20000010000 */
[----:B------:R-:W-:Y:S01]  /*103f0*/  ELECT P2, URZ, PT ;  /* 0x00000000003f782f */ /* 0x000fe20003840000 */
[----:B------:R-:W-:Y:S02]  /*10400*/  UIADD3 UR45, UR45, 0x1, URZ ;  /* 0x000000012d2d7890 */ /* 0x000fe4000fffe03f */
[----:B------:R-:W-:Y:S02]  /*10410*/  UIADD3 UR6, UP0, UR46, 0x270, URZ ;  /* 0x000002702e067890 */ /* 0x000fe4000ff1e03f */
[----:B------:R-:W-:-:S02]  /*10420*/  ULEA.HI UR4, UR45, UR45, URZ, 0x1 ;  /* 0x0000002d2d047291 */ /* 0x000fc4000f8f083f */
[----:B------:R-:W-:Y:S02]  /*10430*/  UIADD3 UR8, UR37, 0x20400, URZ ;  /* 0x0002040025087890 */ /* 0x000fe4000fffe03f */
[----:B------:R-:W-:Y:S02]  /*10440*/  ULOP3.LUT UR4, UR4, 0xfffffffe, URZ, 0xc0, !UPT ;  /* 0xfffffffe04047892 */ /* 0x000fe4000f8ec03f */
[----:B------:R-:W-:Y:S02]  /*10450*/  UIADD3 UR9, UR37, 0x28c00, URZ ;  /* 0x00028c0025097890 */ /* 0x000fe4000fffe03f */
[----:B-12---:R-:W-:Y:S01]  /*10460*/  @P2 IMAD.MOV.U32 R5, RZ, RZ, 0x2000 ;  /* 0x00002000ff052424 */ /* 0x006fe200078e00ff */
[----:B------:R-:W-:Y:S02]  /*10470*/  UIADD3 UR4, UR45, -UR4, URZ ;  /* 0x800000042d047290 */ /* 0x000fe4000fffe03f */
[----:B------:R-:W-:Y:S01]  /*10480*/  UIADD3.X UR7, URZ, UR47, URZ, UP0, !UPT ;  /* 0x0000002f3f077290 */ /* 0x000fe200087fe43f */
[----:B------:R-:W-:Y:S01]  /*10490*/  UMOV UR11, UR41 ;  /* 0x00000029000b7c82 */ /* 0x000fe20008000000 */
[----:B------:R-:W-:Y:S01]  /*104a0*/  UMOV UR12, UR42 ;  /* 0x0000002a000c7c82 */ /* 0x000fe20008000000 */
[----:B------:R-:W-:Y:S01]  /*104b0*/  UMOV UR13, UR43 ;  /* 0x0000002b000d7c82 */ /* 0x000fe20008000000 */
[----:B------:R-:W-:Y:S01]  /*104c0*/  UMOV UR5, 0x12f00000 ;  /* 0x12f0000000057882 */ /* 0x000fe20000000000 */
[----:B------:R-:W-:Y:S01]  /*104d0*/  UMOV UR10, URZ ;  /* 0x0000003f000a7c82 */ /* 0x000fe20008000000 */
[----:B------:R1:W-:Y:S02]  /*104e0*/  @P2 SYNCS.ARRIVE.TRANS64 RZ, [UR37+0x28c00], R5 ;  /* 0x028c0005ffff29a7 */ /* 0x0003e40008000025 */
[----:B-1----:R-:W-:Y:S01]  /*104f0*/  MOV R5, UR4 ;  /* 0x0000000400057c02 */ /* 0x002fe20008000f00 */
[----:B------:R-:W-:-:S02]  /*10500*/  UMOV UR4, 0x0 ;  /* 0x0000000000047882 */ /* 0x000fc40000000000 */
[----:B------:R1:W-:Y:S01]  /*10510*/  UTMALDG.4D [UR8], [UR6], desc[UR4] ;  /* 0x00000408060075b4 */ /* 0x0003e20008019000 */
[----:B------:R-:W-:-:S04]  /*10520*/  SHF.L.U32 R5, R5, 0x1f, RZ ;  /* 0x0000001f05057819 */ /* 0x000fc800000006ff */
[----:B------:R-:W2:Y:S02]  /*10530*/  SYNCS.PHASECHK.TRANS64.TRYWAIT P2, [UR37+0x28c20], R5 ;  /* 0x028c2005ff0075a7 */ /* 0x000ea40008040165 */
[----:B-12---:R-:W-:Y:S05]  /*10540*/  @!P2 BRA `(.L_x_1404) ;  /* 0x00000024007ca947 */ /* 0x006fea0003800000 */
.L_x_1455:
[----:B------:R-:W-:Y:S01]  /*10550*/  ULDC.64 UR4, c[0x0][0x408] ;  /* 0x0001020000047ab9 */ /* 0x000fe20000000a00 */
[----:B------:R-:W-:Y:S04]  /*10560*/  BSSY B0, `(.L_x_1405) ;  /* 0x0000042000007945 */ /* 0x000fe80003800000 */
[----:B------:R-:W-:Y:S05]  /*10570*/  @!P6 BRA `(.L_x_1406) ;  /* 0x000000040000e947 */ /* 0x000fea0003800000 */
[----:B-1----:R-:W-:Y:S01]  /*10580*/  LEA R8, R16, UR37, 0x3 ;  /* 0x0000002510087c11 */ /* 0x002fe2000f8e18ff */
[----:B------:R-:W1:Y:S01]  /*10590*/  S2R R9, SR_TID.X ;  /* 0x0000000000097919 */ /* 0x000e620000002100 */
[----:B------:R-:W-:-:S04]  /*105a0*/  SHF.L.U32 R5, R17, 0x1f, RZ ;  /* 0x0000001f11057819 */ /* 0x000fc800000006ff */
[----:B------:R-:W2:Y:S01]  /*105b0*/  SYNCS.PHASECHK.TRANS64.TRYWAIT P2, [R8+URZ+0x28c60], R5 ;  /* 0x028c6005080075a7 */ /* 0x000ea2000804017f */
[----:B-1----:R-:W-:-:S04]  /*105c0*/  LOP3.LUT R9, R9, 0x7f, RZ, 0xc0, !PT ;  /* 0x0000007f09097812 */ /* 0x002fc800078ec0ff */
[----:B------:R-:W-:Y:S01]  /*105d0*/  ISETP.NE.AND P3, PT, R9, RZ, PT ;  /* 0x000000ff0900720c */ /* 0x000fe20003f65270 */
[----:B--2---:R-:W-:-:S12]  /*105e0*/  @!P2 BRA `(.L_x_1407) ;  /* 0x00000024006ca947 */ /* 0x004fd80003800000 */
.L_x_1456:
[----:B------:R-:W-:Y:S05]  /*105f0*/  @P3 BRA `(.L_x_1408) ;  /* 0x0000000000143947 */ /* 0x000fea0003800000 */
[----:B------:R-:W-:Y:S01]  /*10600*/  ISETP.NE.AND P2, PT, R19, RZ, PT ;  /* 0x000000ff1300720c */ /* 0x000fe20003f45270 */
[----:B-1----:R-:W-:-:S04]  /*10610*/  IMAD.MOV.U32 R5, RZ, RZ, 0x10000 ;  /* 0x00010000ff057424 */ /* 0x002fc800078e00ff */
[----:B------:R2:W-:Y:S08]  /*10620*/  SYNCS.ARRIVE.TRANS64 RZ, [R8+URZ+0x28c50], R5 ;  /* 0x028c500508ff79a7 */ /* 0x0005f0000800003f */
[----:B------:R-:W-:Y:S05]  /*10630*/  @!P2 BRA `(.L_x_1408) ;  /* 0x000000000004a947 */ /* 0x000fea0003800000 */
[----:B------:R-:W-:Y:S01]  /*10640*/  BPT.TRAP 0x1 ;  /* 0x000000040000795c */ /* 0x000fe20000300000 */
.L_x_1408:
        /* <DEDUP_REMOVED lines=13> */
[----:B------:R-:W-:-:S02]  /*10720*/  ULEA UR16, UR16, UR37, 0x10 ;  /* 0x0000002510107291 */ /* 0x000fc4000f8e803f */
[----:B------:R-:W-:Y:S02]  /*10730*/  USHF.L.U32 UR11, UR11, 0x6, URZ ;  /* 0x000000060b0b7899 */ /* 0x000fe4000800063f */
[----:B------:R-:W-:Y:S02]  /*10740*/  UIADD3 UR9, UR9, 0x28c50, URZ ;  /* 0x00028c5009097890 */ /* 0x000fe4000fffe03f */
[----:B------:R-:W-:Y:S02]  /*10750*/  UIADD3 UR8, UR16, 0x400, URZ ;  /* 0x0000040010087890 */ /* 0x000fe4000fffe03f */
[----:B------:R-:W-:Y:S02]  /*10760*/  UIADD3 UR17, UR16, 0x2400, URZ ;  /* 0x0000240010117890 */ /* 0x000fe4000fffe03f */
[----:B------:R-:W-:Y:S02]  /*10770*/  UIADD3 UR19, UR16, 0x4400, URZ ;  /* 0x0000440010137890 */ /* 0x000fe4000fffe03f */
[----:B------:R-:W-:Y:S01]  /*10780*/  UIADD3 UR21, UR16, 0x6400, URZ ;  /* 0x0000640010157890 */ /* 0x000fe2000fffe03f */
[----:B------:R-:W-:-:S02]  /*10790*/  UMOV UR23, 0x100 ;  /* 0x0000010000177882 */ /* 0x000fc40000000000 */
[----:B------:R3:W-:Y:S01]  /*107a0*/  UTMALDG.4D [UR8], [UR14], desc[UR6] ;  /* 0x000006080e0075b4 */ /* 0x0007e20008019000 */
[----:B------:R-:W-:Y:S01]  /*107b0*/  UMOV UR24, 0x140 ;  /* 0x0000014000187882 */ /* 0x000fe20000000000 */
[----:B---3--:R-:W-:Y:S01]  /*107c0*/  UMOV UR8, UR17 ;  /* 0x0000001100087c82 */ /* 0x008fe20008000000 */
[----:B------:R-:W-:Y:S01]  /*107d0*/  UMOV UR10, UR18 ;  /* 0x00000012000a7c82 */ /* 0x000fe20008000000 */
[----:B------:R-:W-:Y:S01]  /*107e0*/  UIADD3 UR17, UR16, 0x8400, URZ ;  /* 0x0000840010117890 */ /* 0x000fe2000fffe03f */
[----:B------:R3:W-:Y:S01]  /*107f0*/  UTMALDG.4D [UR8], [UR14], desc[UR6] ;  /* 0x000006080e0075b4 */ /* 0x0007e20008019000 */
[----:B------:R-:W-:Y:S01]  /*10800*/  UIADD3 UR18, UR16, 0xa400, URZ ;  /* 0x0000a40010127890 */ /* 0x000fe2000fffe03f */
[----:B---3--:R-:W-:Y:S01]  /*10810*/  UMOV UR8, UR19 ;  /* 0x0000001300087c82 */ /* 0x008fe20008000000 */
[----:B------:R-:W-:Y:S01]  /*10820*/  UMOV UR10, UR20 ;  /* 0x00000014000a7c82 */ /* 0x000fe20008000000 */
[----:B------:R-:W-:Y:S01]  /*10830*/  UIADD3 UR19, UR16, 0xc400, URZ ;  /* 0x0000c40010137890 */ /* 0x000fe2000fffe03f */
[----:B------:R3:W-:Y:S02]  /*10840*/  UTMALDG.4D [UR8], [UR14], desc[UR6] ;  /* 0x000006080e0075b4 */ /* 0x0007e40008019000 */
[----:B---3--:R-:W-:Y:S01]  /*10850*/  UMOV UR8, UR21 ;  /* 0x0000001500087c82 */ /* 0x008fe20008000000 */
[----:B------:R-:W-:-:S02]  /*10860*/  UMOV UR10, UR22 ;  /* 0x00000016000a7c82 */ /* 0x000fc40008000000 */
[----:B------:R3:W-:Y:S02]  /*10870*/  UTMALDG.4D [UR8], [UR14], desc[UR6] ;  /* 0x000006080e0075b4 */ /* 0x0007e40008019000 */
[----:B---3--:R-:W-:Y:S01]  /*10880*/  UMOV UR8, UR17 ;  /* 0x0000001100087c82 */ /* 0x008fe20008000000 */
[----:B------:R-:W-:Y:S01]  /*10890*/  UMOV UR10, UR23 ;  /* 0x00000017000a7c82 */ /* 0x000fe20008000000 */
[----:B------:R-:W-:Y:S01]  /*108a0*/  UIADD3 UR17, UR16, 0xe400, URZ ;  /* 0x0000e40010117890 */ /* 0x000fe2000fffe03f */
[----:B------:R3:W-:Y:S02]  /*108b0*/  UTMALDG.4D [UR8], [UR14], desc[UR6] ;  /* 0x000006080e0075b4 */ /* 0x0007e40008019000 */
[----:B------:R-:W-:Y:S01]  /*108c0*/  UMOV UR16, 0x180 ;  /* 0x0000018000107882 */ /* 0x000fe20000000000 */
[----:B---3--:R-:W-:Y:S01]  /*108d0*/  UMOV UR8, UR18 ;  /* 0x0000001200087c82 */ /* 0x008fe20008000000 */
[----:B------:R-:W-:Y:S02]  /*108e0*/  UMOV UR10, UR24 ;  /* 0x00000018000a7c82 */ /* 0x000fe40008000000 */
[----:B------:R3:W-:Y:S02]  /*108f0*/  UTMALDG.4D [UR8], [UR14], desc[UR6] ;  /* 0x000006080e0075b4 */ /* 0x0007e40008019000 */
[----:B---3--:R-:W-:Y:S01]  /*10900*/  UMOV UR8, UR19 ;  /* 0x0000001300087c82 */ /* 0x008fe20008000000 */
[----:B------:R-:W-:Y:S01]  /*10910*/  UMOV UR10, UR16 ;  /* 0x00000010000a7c82 */ /* 0x000fe20008000000 */
[----:B------:R-:W-:Y:S01]  /*10920*/  UMOV UR16, 0x1c0 ;  /* 0x000001c000107882 */ /* 0x000fe20000000000 */
[----:B------:R3:W-:Y:S02]  /*10930*/  UTMALDG.4D [UR8], [UR14], desc[UR6] ;  /* 0x000006080e0075b4 */ /* 0x0007e40008019000 */
[----:B---3--:R-:W-:Y:S01]  /*10940*/  UMOV UR8, UR17 ;  /* 0x0000001100087c82 */ /* 0x008fe20008000000 */
[----:B------:R-:W-:-:S02]  /*10950*/  UMOV UR10, UR16 ;  /* 0x00000010000a7c82 */ /* 0x000fc40008000000 */
[----:B------:R3:W-:Y:S02]  /*10960*/  UTMALDG.4D [UR8], [UR14], desc[UR6] ;  /* 0x000006080e0075b4 */ /* 0x0007e40008019000 */
[----:B---3--:R-:W-:Y:S01]  /*10970*/  NOP ;  /* 0x0000000000007918 */ /* 0x008fe20000000000 */
.L_x_1406:
[----:B------:R-:W-:Y:S05]  /*10980*/  BSYNC B0 ;  /* 0x0000000000007941 */ /* 0x000fea0003800000 */
.L_x_1405:
[----:B------:R-:W-:-:S04]  /*10990*/  UIADD3 UR6, UR39, -0x2, URZ ;  /* 0xfffffffe27067890 */ /* 0x000fc8000fffe03f */
[----:B------:R-:W-:-:S06]  /*109a0*/  UISETP.GE.AND UP0, UPT, UR6, UR38, UPT ;  /* 0x000000260600728c */ /* 0x000fcc000bf06270 */
[----:B------:R-:W-:-:S13]  /*109b0*/  PLOP3.LUT P2, PT, PT, PT, UP0, 0x80, 0x0 ;  /* 0x000000000000781c */ /* 0x000fda0003f4f008 */
[----:B------:R-:W-:Y:S05]  /*109c0*/  @!P2 BRA `(.L_x_1409) ;  /* 0x0000001400a4a947 */ /* 0x000fea0003800000 */
[----:B------:R-:W-:Y:S02]  /*109d0*/  LOP3.LUT R9, RZ, UR38, RZ, 0x33, !PT ;  /* 0x00000026ff097c12 */ /* 0x000fe4000f8e33ff */
[----:B-12---:R-:W-:-:S04]  /*109e0*/  IADD3 R8, RZ, -UR39, RZ ;  /* 0x80000027ff087c10 */ /* 0x006fc8000fffe0ff */
[----:B------:R-:W-:Y:S02]  /*109f0*/  VIADDMNMX R9, R8, 0x1, R9, !PT ;  /* 0x0000000108097846 */ /* 0x000fe40007800109 */
[----:B------:R-:W-:-:S03]  /*10a00*/  MOV R8, UR6 ;  /* 0x0000000600087c02 */ /* 0x000fc60008000f00 */
[----:B------:R-:W-:-:S05]  /*10a10*/  VIADD R5, R9, UR39 ;  /* 0x0000002709057c36 */ /* 0x000fca0008000000 */
[----:B------:R-:W-:-:S04]  /*10a20*/  LOP3.LUT R5, R5, 0x1, RZ, 0xc0, !PT ;  /* 0x0000000105057812 */ /* 0x000fc800078ec0ff */
[----:B------:R-:W-:-:S13]  /*10a30*/  ISETP.NE.U32.AND P2, PT, R5, 0x1, PT ;  /* 0x000000010500780c */ /* 0x000fda0003f45070 */
[----:B------:R-:W-:Y:S05]  /*10a40*/  @P2 BRA `(.L_x_1410) ;  /* 0x0000000400cc2947 */ /* 0x000fea0003800000 */
[----:B------:R-:W-:Y:S01]  /*10a50*/  VIADD R16, R16, 0x1 ;  /* 0x0000000110107836 */ /* 0x000fe20000000000 */
[----:B------:R-:W-:Y:S04]  /*10a60*/  BSSY B0, `(.L_x_1411) ;  /* 0x000006f000007945 */ /* 0x000fe80003800000 */
[----:B------:R-:W-:-:S04]  /*10a70*/  ISETP.NE.AND P2, PT, R16, 0x2, PT ;  /* 0x000000021000780c */ /* 0x000fc80003f45270 */
[----:B------:R-:W-:Y:S02]  /*10a80*/  SEL R10, RZ, 0x1, P2 ;  /* 0x00000001ff0a7807 */ /* 0x000fe40001000000 */
[----:B------:R-:W-:Y:S02]  /*10a90*/  SEL R16, R16, RZ, P2 ;  /* 0x000000ff10107207 */ /* 0x000fe40001000000 */
[----:B------:R-:W-:Y:S01]  /*10aa0*/  LOP3.LUT R17, R17, R10, RZ, 0x3c, !PT ;  /* 0x0000000a11117212 */ /* 0x000fe200078e3cff */
[----:B------:R-:W-:Y:S06]  /*10ab0*/  @!P6 BRA `(.L_x_1412) ;  /* 0x0000000400a4e947 */ /* 0x000fec0003800000 */
[----:B------:R-:W-:Y:S05]  /*10ac0*/  @!P0 BRA `(.L_x_1413) ;  /* 0x0000000000488947 */ /* 0x000fea0003800000 */
        /* <DEDUP_REMOVED lines=11> */
[----:B------:R-:W-:-:S03]  /*10b80*/  IMAD.WIDE.U32 R4, R6, UR6, R4 ;  /* 0x0000000606047c25 */ /* 0x000fc6000f8e0004 */
[----:B------:R-:W-:Y:S02]  /*10b90*/  LEA R2, P2, R4, R2, 0x2 ;  /* 0x0000000204027211 */ /* 0x000fe400078410ff */
[----:B------:R-:W-:-:S04]  /*10ba0*/  IADD3 R5, R13, R5, RZ ;  /* 0x000000050d057210 */ /* 0x000fc80007ffe0ff */
[----:B------:R-:W-:-:S05]  /*10bb0*/  LEA.HI.X R3, R4, R3, R5, 0x2, P2 ;  /* 0x0000000304037211 */ /* 0x000fca00010f1405 */
[----:B------:R1:W5:Y:S01]  /*10bc0*/  LDG.E R4, desc[UR50][R2.64] ;  /* 0x0000003202047981 */ /* 0x000362000c1e1900 */
[----:B------:R-:W-:-:S04]  /*10bd0*/  IMAD.MOV R5, RZ, RZ, -R11 ;  /* 0x000000ffff057224 */ /* 0x000fc800078e0a0b */
[----:B------:R-:W-:-:S07]  /*10be0*/  IMAD R8, R10, R5, R8 ;  /* 0x000000050a087224 */ /* 0x000fce00078e0208 */
.L_x_1413:
[----:B-1----:R-:W-:Y:S01]  /*10bf0*/  LEA R2, R16, UR37, 0x3 ;  /* 0x0000002510027c11 */ /* 0x002fe2000f8e18ff */
[----:B------:R-:W1:Y:S01]  /*10c00*/  S2R R5, SR_TID.X ;  /* 0x0000000000057919 */ /* 0x000e620000002100 */
[----:B------:R-:W-:-:S04]  /*10c10*/  SHF.L.U32 R3, R17, 0x1f, RZ ;  /* 0x0000001f11037819 */ /* 0x000fc800000006ff */
[----:B------:R-:W2:Y:S01]  /*10c20*/  SYNCS.PHASECHK.TRANS64.TRYWAIT P3, [R2+URZ+0x28c40], R3 ;  /* 0x028c4003020075a7 */ /* 0x000ea2000806017f */
[----:B-1----:R-:W-:-:S04]  /*10c30*/  LOP3.LUT R5, R5, 0x7f, RZ, 0xc0, !PT ;  /* 0x0000007f05057812 */ /* 0x002fc800078ec0ff */
[----:B------:R-:W-:Y:S01]  /*10c40*/  ISETP.NE.AND P2, PT, R5, RZ, PT ;  /* 0x000000ff0500720c */ /* 0x000fe20003f45270 */
[----:B--2---:R-:W-:-:S12]  /*10c50*/  @!P3 BRA `(.L_x_1414) ;  /* 0x0000001c00e4b947 */ /* 0x004fd80003800000 */
.L_x_1457:
[----:B------:R-:W-:Y:S05]  /*10c60*/  @P2 BRA `(.L_x_1415) ;  /* 0x0000000000142947 */ /* 0x000fea0003800000 */
[----:B------:R-:W-:Y:S02]  /*10c70*/  ISETP.NE.AND P3, PT, R19, RZ, PT ;  /* 0x000000ff1300720c */ /* 0x000fe40003f65270 */
[----:B------:R-:W-:-:S04]  /*10c80*/  MOV R5, 0x2000 ;  /* 0x0000200000057802 */ /* 0x000fc80000000f00 */
[----:B------:R2:W-:Y:S07]  /*10c90*/  SYNCS.ARRIVE.TRANS64 RZ, [R2+URZ+0x28c30], R5 ;  /* 0x028c300502ff79a7 */ /* 0x0005ee000800003f */
[----:B------:R-:W-:Y:S05]  /*10ca0*/  @!P3 BRA `(.L_x_1415) ;  /* 0x000000000004b947 */ /* 0x000fea0003800000 */
[----:B------:R-:W-:Y:S01]  /*10cb0*/  BPT.TRAP 0x1 ;  /* 0x000000040000795c */ /* 0x000fe20000300000 */
.L_x_1415:
[----:B------:R-:W-:Y:S01]  /*10cc0*/  R2UR UR8, R16 ;  /* 0x00000000100872ca */ /* 0x000fe200000e0000 */
        /* <DEDUP_REMOVED lines=9> */
[----:B------:R-:W-:-:S03]  /*10d60*/  UMOV UR10, URZ ;  /* 0x0000003f000a7c82 */ /* 0x000fc60008000000 */
[----:B------:R-:W-:Y:S02]  /*10d70*/  ULEA UR8, UR8, UR37, 0xd ;  /* 0x0000002508087291 */ /* 0x000fe4000f8e683f */
[----:B------:R-:W-:Y:S02]  /*10d80*/  UIADD3 UR9, UR9, 0x28c30, URZ ;  /* 0x00028c3009097890 */ /* 0x000fe4000fffe03f */
[----:B------:R-:W-:-:S09]  /*10d90*/  UIADD3 UR8, UR8, 0x22400, URZ ;  /* 0x0002240008087890 */ /* 0x000fd2000fffe03f */
[----:B------:R3:W-:Y:S01]  /*10da0*/  UTMALDG.4D [UR8], [UR6], desc[UR14] ;  /* 0x00000e08060075b4 */ /* 0x0007e20008019000 */
[----:B------:R-:W4:Y:S02]  /*10db0*/  SYNCS.PHASECHK.TRANS64.TRYWAIT P3, [R2+URZ+0x28c60], R3 ;  /* 0x028c6003020075a7 */ /* 0x000f24000806017f */
[----:B---34-:R-:W-:Y:S05]  /*10dc0*/  @!P3 BRA `(.L_x_1416) ;  /* 0x0000001c009cb947 */ /* 0x018fea0003800000 */
.L_x_1458:
[----:B------:R-:W-:Y:S05]  /*10dd0*/  @P2 BRA `(.L_x_1417) ;  /* 0x0000000000142947 */ /* 0x000fea0003800000 */
[----:B------:R-:W-:Y:S02]  /*10de0*/  ISETP.NE.AND P2, PT, R19, RZ, PT ;  /* 0x000000ff1300720c */ /* 0x000fe40003f45270 */
[----:B-1-3--:R-:W-:-:S04]  /*10df0*/  MOV R3, 0x10000 ;  /* 0x0001000000037802 */ /* 0x00afc80000000f00 */
[----:B------:R4:W-:Y:S07]  /*10e00*/  SYNCS.ARRIVE.TRANS64 RZ, [R2+URZ+0x28c50], R3 ;  /* 0x028c500302ff79a7 */ /* 0x0009ee000800003f */
[----:B------:R-:W-:Y:S05]  /*10e10*/  @!P2 BRA `(.L_x_1417) ;  /* 0x000000000004a947 */ /* 0x000fea0003800000 */
[----:B------:R-:W-:Y:S01]  /*10e20*/  BPT.TRAP 0x1 ;  /* 0x000000040000795c */ /* 0x000fe20000300000 */
.L_x_1417:
        /* <DEDUP_REMOVED lines=14> */
[----:B------:R-:W-:Y:S02]  /*10f10*/  UIADD3 UR9, UR9, 0x28c50, URZ ;  /* 0x00028c5009097890 */ /* 0x000fe4000fffe03f */
[----:B------:R-:W-:Y:S02]  /*10f20*/  UIADD3 UR8, UR16, 0x400, URZ ;  /* 0x0000040010087890 */ /* 0x000fe4000fffe03f */
[----:B------:R-:W-:Y:S02]  /*10f30*/  UIADD3 UR17, UR16, 0x2400, URZ ;  /* 0x0000240010117890 */ /* 0x000fe4000fffe03f */
[----:B------:R-:W-:Y:S02]  /*10f40*/  UIADD3 UR19, UR16, 0x4400, URZ ;  /* 0x0000440010137890 */ /* 0x000fe4000fffe03f */
[----:B------:R-:W-:Y:S01]  /*10f50*/  UIADD3 UR21, UR16, 0x6400, URZ ;  /* 0x0000640010157890 */ /* 0x000fe2000fffe03f */
[----:B------:R-:W-:Y:S02]  /*10f60*/  UMOV UR23, 0x100 ;  /* 0x0000010000177882 */ /* 0x000fe40000000000 */
[----:B------:R5:W-:Y:S01]  /*10f70*/  UTMALDG.4D [UR8], [UR14], desc[UR6] ;  /* 0x000006080e0075b4 */ /* 0x000be20008019000 */
[----:B------:R-:W-:Y:S01]  /*10f80*/  UMOV UR24, 0x140 ;  /* 0x0000014000187882 */ /* 0x000fe20000000000 */
[----:B-----5:R-:W-:Y:S01]  /*10f90*/  UMOV UR8, UR17 ;  /* 0x0000001100087c82 */ /* 0x020fe20008000000 */
[----:B------:R-:W-:Y:S01]  /*10fa0*/  UMOV UR10, UR18 ;  /* 0x00000012000a7c82 */ /* 0x000fe20008000000 */
[----:B------:R-:W-:Y:S01]  /*10fb0*/  UIADD3 UR17, UR16, 0x8400, URZ ;  /* 0x0000840010117890 */ /* 0x000fe2000fffe03f */
[----:B------:R5:W-:Y:S01]  /*10fc0*/  UTMALDG.4D [UR8], [UR14], desc[UR6] ;  /* 0x000006080e0075b4 */ /* 0x000be20008019000 */
[----:B------:R-:W-:Y:S01]  /*10fd0*/  UIADD3 UR18, UR16, 0xa400, URZ ;  /* 0x0000a40010127890 */ /* 0x000fe2000fffe03f */
[----:B-----5:R-:W-:Y:S01]  /*10fe0*/  UMOV UR8, UR19 ;  /* 0x0000001300087c82 */ /* 0x020fe20008000000 */
[----:B------:R-:W-:Y:S01]  /*10ff0*/  UMOV UR10, UR20 ;  /* 0x00000014000a7c82 */ /* 0x000fe20008000000 */
[----:B------:R-:W-:Y:S01]  /*11000*/  UIADD3 UR19, UR16, 0xc400, URZ ;  /* 0x0000c40010137890 */ /* 0x000fe2000fffe03f */
[----:B------:R5:W-:Y:S02]  /*11010*/  UTMALDG.4D [UR8], [UR14], desc[UR6] ;  /* 0x000006080e0075b4 */ /* 0x000be40008019000 */
[----:B-----5:R-:W-:Y:S01]  /*11020*/  UMOV UR8, UR21 ;  /* 0x0000001500087c82 */ /* 0x020fe20008000000 */
[----:B------:R-:W-:-:S02]  /*11030*/  UMOV UR10, UR22 ;  /* 0x00000016000a7c82 */ /* 0x000fc40008000000 */
[----:B------:R5:W-:Y:S02]  /*11040*/  UTMALDG.4D [UR8], [UR14], desc[UR6] ;  /* 0x000006080e0075b4 */ /* 0x000be40008019000 */
[----:B-----5:R-:W-:Y:S01]  /*11050*/  UMOV UR8, UR17 ;  /* 0x0000001100087c82 */ /* 0x020fe20008000000 */
[----:B------:R-:W-:Y:S01]  /*11060*/  UMOV UR10, UR23 ;  /* 0x00000017000a7c82 */ /* 0x000fe20008000000 */
[----:B------:R-:W-:Y:S01]  /*11070*/  UIADD3 UR17, UR16, 0xe400, URZ ;  /* 0x0000e40010117890 */ /* 0x000fe2000fffe03f */
[----:B------:R5:W-:Y:S02]  /*11080*/  UTMALDG.4D [UR8], [UR14], desc[UR6] ;  /* 0x000006080e0075b4 */ /* 0x000be40008019000 */
[----:B------:R-:W-:Y:S01]  /*11090*/  UMOV UR16, 0x180 ;  /* 0x0000018000107882 */ /* 0x000fe20000000000 */
[----:B-----5:R-:W-:Y:S01]  /*110a0*/  UMOV UR8, UR18 ;  /* 0x0000001200087c82 */ /* 0x020fe20008000000 */
[----:B------:R-:W-:Y:S02]  /*110b0*/  UMOV UR10, UR24 ;  /* 0x00000018000a7c82 */ /* 0x000fe40008000000 */
[----:B------:R5:W-:Y:S02]  /*110c0*/  UTMALDG.4D [UR8], [UR14], desc[UR6] ;  /* 0x000006080e0075b4 */ /* 0x000be40008019000 */
[----:B-----5:R-:W-:Y:S01]  /*110d0*/  UMOV UR8, UR19 ;  /* 0x0000001300087c82 */ /* 0x020fe20008000000 */
[----:B------:R-:W-:Y:S01]  /*110e0*/  UMOV UR10, UR16 ;  /* 0x00000010000a7c82 */ /* 0x000fe20008000000 */
[----:B------:R-:W-:Y:S01]  /*110f0*/  UMOV UR16, 0x1c0 ;  /* 0x000001c000107882 */ /* 0x000fe20000000000 */
[----:B------:R5:W-:Y:S02]  /*11100*/  UTMALDG.4D [UR8], [UR14], desc[UR6] ;  /* 0x000006080e0075b4 */ /* 0x000be40008019000 */
[----:B-----5:R-:W-:Y:S01]  /*11110*/  UMOV UR8, UR17 ;  /* 0x0000001100087c82 */ /* 0x020fe20008000000 */
[----:B------:R-:W-:-:S02]  /*11120*/  UMOV UR10, UR16 ;  /* 0x00000010000a7c82 */ /* 0x000fc40008000000 */
[----:B------:R1:W-:Y:S02]  /*11130*/  UTMALDG.4D [UR8], [UR14], desc[UR6] ;  /* 0x000006080e0075b4 */ /* 0x0003e40008019000 */
[----:B-1----:R-:W-:Y:S01]  /*11140*/  NOP ;  /* 0x0000000000007918 */ /* 0x002fe20000000000 */
.L_x_1412:
[----:B------:R-:W-:Y:S05]  /*11150*/  BSYNC B0 ;  /* 0x0000000000007941 */ /* 0x000fea0003800000 */
.L_x_1411:
[----:B------:R-:W-:-:S06]  /*11160*/  UIADD3 UR6, UR39, -0x3, URZ ;  /* 0xfffffffd27067890 */ /* 0x000fcc000fffe03f */
[----:B------:R-:W-:-:S07]  /*11170*/  IMAD.U32 R8, RZ, RZ, UR6 ;  /* 0x00000006ff087e24 */ /* 0x000fce000f8e00ff */
.L_x_1410:
[----:B------:R-:W-:Y:S01]  /*11180*/  ULOP3.LUT UR6, URZ, UR39, URZ, 0x33, !UPT ;  /* 0x000000273f067292 */ /* 0x000fe2000f8e333f */
[----:B------:R-:W-:Y:S01]  /*11190*/  IADD3 R9, R9, -0x2, RZ ;  /* 0xfffffffe09097810 */ /* 0x000fe20007ffe0ff */
[----:B------:R-:W-:Y:S04]  /*111a0*/  BSSY B0, `(.L_x_1409) ;  /* 0x00000eb000007945 */ /* 0x000fe80003800000 */
[----:B------:R-:W-:-:S13]  /*111b0*/  ISETP.NE.AND P2, PT, R9, UR6, PT ;  /* 0x0000000609007c0c */ /* 0x000fda000bf45270 */
[----:B------:R-:W-:Y:S05]  /*111c0*/  @!P2 BRA `(.L_x_1418) ;  /* 0x0000000c00a0a947 */ /* 0x000fea0003800000 */
.L_x_1433:
[----:B------:R-:W-:Y:S01]  /*111d0*/  VIADD R9, R16, 0x1 ;  /* 0x0000000110097836 */ /* 0x000fe20000000000 */
[----:B------:R-:W-:Y:S05]  /*111e0*/  YIELD ;  /* 0x0000000000007946 */ /* 0x000fea0003800000 */
[----:B------:R-:W-:Y:S01]  /*111f0*/  ISETP.NE.AND P2, PT, R9, 0x2, PT ;  /* 0x000000020900780c */ /* 0x000fe20003f45270 */
[----:B------:R-:W-:Y:S03]  /*11200*/  BSSY B1, `(.L_x_1419) ;  /* 0x000006f000017945 */ /* 0x000fe60003800000 */
[----:B-1234-:R-:W-:-:S02]  /*11210*/  SEL R2, RZ, 0x1, P2 ;  /* 0x00000001ff027807 */ /* 0x01efc40001000000 */
[----:B------:R-:W-:Y:S02]  /*11220*/  SEL R9, R9, RZ, P2 ;  /* 0x000000ff09097207 */ /* 0x000fe40001000000 */
[----:B------:R-:W-:Y:S01]  /*11230*/  LOP3.LUT R17, R17, R2, RZ, 0x3c, !PT ;  /* 0x0000000211117212 */ /* 0x000fe200078e3cff */
[----:B------:R-:W-:Y:S06]  /*11240*/  @!P6 BRA `(.L_x_1420) ;  /* 0x0000000400a8e947 */ /* 0x000fec0003800000 */
[----:B------:R-:W-:Y:S01]  /*11250*/  MOV R10, R8 ;  /* 0x00000008000a7202 */ /* 0x000fe20000000f00 */
[----:B------:R-:W-:Y:S06]  /*11260*/  @!P0 BRA `(.L_x_1421) ;  /* 0x0000000000488947 */ /* 0x000fec0003800000 */
[----:B------:R-:W1:Y:S01]  /*11270*/  LDC R10, c[0x0][0x41c] ;  /* 0x00010700ff0a7b82 */ /* 0x000e620000000800 */
[----:B------:R-:W-:Y:S02]  /*11280*/  IMAD.MOV.U32 R11, RZ, RZ, R8 ;  /* 0x000000ffff0b7224 */ /* 0x000fe400078e0008 */
[----:B------:R-:W-:-:S04]  /*11290*/  IMAD R13, R7, UR4, RZ ;  /* 0x00000004070d7c24 */ /* 0x000fc8000f8e02ff */
[----:B------:R-:W-:Y:S01]  /*112a0*/  IMAD R13, R6, UR5, R13 ;  /* 0x00000005060d7c24 */ /* 0x000fe2000f8e020d */
[----:B------:R-:W2:Y:S01]  /*112b0*/  LDC.64 R4, c[0x0][0x3f8] ;  /* 0x0000fe00ff047b82 */ /* 0x000ea20000000a00 */
[----:B-1----:R-:W-:-:S13]  /*112c0*/  ISETP.NE.AND P2, PT, R10, 0x1, PT ;  /* 0x000000010a00780c */ /* 0x002fda0003f45270 */
[----:B------:R-:W1:Y:S02]  /*112d0*/  @P2 LDC.64 R2, c[0x0][0x420] ;  /* 0x00010800ff022b82 */ /* 0x000e640000000a00 */
[----:B-1----:R-:W-:-:S05]  /*112e0*/  @P2 IMAD.HI.U32 R2, R8, R2, RZ ;  /* 0x0000000208022227 */ /* 0x002fca00078e00ff */
[----:B------:R-:W-:-:S04]  /*112f0*/  @P2 SHF.R.U32.HI R11, RZ, R3, R2 ;  /* 0x00000003ff0b2219 */ /* 0x000fc80000011602 */
[----:B------:R-:W-:Y:S02]  /*11300*/  SHF.R.S32.HI R3, RZ, 0x1f, R11 ;  /* 0x0000001fff037819 */ /* 0x000fe4000001140b */
[----:B------:R-:W-:-:S05]  /*11310*/  MOV R2, R11 ;  /* 0x0000000b00027202 */ /* 0x000fca0000000f00 */
[----:B------:R-:W-:-:S04]  /*11320*/  IMAD.WIDE.U32 R2, R6, UR4, R2 ;  /* 0x0000000406027c25 */ /* 0x000fc8000f8e0002 */
[----:B------:R-:W-:Y:S01]  /*11330*/  IMAD.IADD R3, R13, 0x1, R3 ;  /* 0x000000010d037824 */ /* 0x000fe200078e0203 */
[----:B--2---:R-:W-:-:S04]  /*11340*/  LEA R4, P2, R2, R4, 0x2 ;  /* 0x0000000402047211 */ /* 0x004fc800078410ff */
[----:B------:R-:W-:-:S05]  /*11350*/  LEA.HI.X R5, R2, R5, R3, 0x2, P2 ;  /* 0x0000000502057211 */ /* 0x000fca00010f1403 */
[----:B------:R1:W5:Y:S01]  /*11360*/  LDG.E R4, desc[UR50][R4.64] ;  /* 0x0000003204047981 */ /* 0x000362000c1e1900 */
[----:B------:R-:W-:-:S05]  /*11370*/  IADD3 R3, -R11, RZ, RZ ;  /* 0x000000ff0b037210 */ /* 0x000fca0007ffe1ff */
[----:B------:R-:W-:-:S07]  /*11380*/  IMAD R10, R10, R3, R8 ;  /* 0x000000030a0a7224 */ /* 0x000fce00078e0208 */
.L_x_1421:
[----:B------:R-:W-:Y:S01]  /*11390*/  LEA R3, R9, UR37, 0x3 ;  /* 0x0000002509037c11 */ /* 0x000fe2000f8e18ff */
[----:B-1----:R-:W1:Y:S01]  /*113a0*/  S2R R5, SR_TID.X ;  /* 0x0000000000057919 */ /* 0x002e620000002100 */
[----:B------:R-:W-:-:S04]  /*113b0*/  SHF.L.U32 R2, R17, 0x1f, RZ ;  /* 0x0000001f11027819 */ /* 0x000fc800000006ff */
[----:B------:R-:W2:Y:S01]  /*113c0*/  SYNCS.PHASECHK.TRANS64.TRYWAIT P3, [R3+URZ+0x28c40], R2 ;  /* 0x028c4002030075a7 */ /* 0x000ea2000806017f */
[----:B-1----:R-:W-:-:S04]  /*113d0*/  LOP3.LUT R5, R5, 0x7f, RZ, 0xc0, !PT ;  /* 0x0000007f05057812 */ /* 0x002fc800078ec0ff */
[----:B------:R-:W-:Y:S01]  /*113e0*/  ISETP.NE.AND P2, PT, R5, RZ, PT ;  /* 0x000000ff0500720c */ /* 0x000fe20003f45270 */
[----:B--2---:R-:W-:-:S12]  /*113f0*/  @!P3 BRA `(.L_x_1422) ;  /* 0x000000180024b947 */ /* 0x004fd80003800000 */
.L_x_1459:
[----:B------:R-:W-:Y:S05]  /*11400*/  @P2 BRA `(.L_x_1423) ;  /* 0x0000000000142947 */ /* 0x000fea0003800000 */
[----:B------:R-:W-:Y:S01]  /*11410*/  ISETP.NE.AND P3, PT, R19, RZ, PT ;  /* 0x000000ff1300720c */ /* 0x000fe20003f65270 */
[----:B------:R-:W-:-:S04]  /*11420*/  IMAD.MOV.U32 R12, RZ, RZ, 0x2000 ;  /* 0x00002000ff0c7424 */ /* 0x000fc800078e00ff */
[----:B------:R2:W-:Y:S08]  /*11430*/  SYNCS.ARRIVE.TRANS64 RZ, [R3+URZ+0x28c30], R12 ;  /* 0x028c300c03ff79a7 */ /* 0x0005f0000800003f */
[----:B------:R-:W-:Y:S05]  /*11440*/  @!P3 BRA `(.L_x_1423) ;  /* 0x000000000004b947 */ /* 0x000fea0003800000 */
[----:B------:R-:W-:Y:S01]  /*11450*/  BPT.TRAP 0x1 ;  /* 0x000000040000795c */ /* 0x000fe20000300000 */
.L_x_1423:
[----:B------:R-:W-:Y:S01]  /*11460*/  R2UR UR8, R9 ;  /* 0x00000000090872ca */ /* 0x000fe200000e0000 */
        /* <DEDUP_REMOVED lines=9> */
[----:B------:R-:W-:-:S03]  /*11500*/  R2UR UR11, R5 ;  /* 0x00000000050b72ca */ /* 0x000fc600000e0000 */
[----:B------:R-:W-:Y:S02]  /*11510*/  ULEA UR8, UR8, UR37, 0xd ;  /* 0x0000002508087291 */ /* 0x000fe4000f8e683f */
[----:B------:R-:W-:Y:S02]  /*11520*/  UIADD3 UR9, UR9, 0x28c30, URZ ;  /* 0x00028c3009097890 */ /* 0x000fe4000fffe03f */
[----:B------:R-:W-:-:S09]  /*11530*/  UIADD3 UR8, UR8, 0x22400, URZ ;  /* 0x0002240008087890 */ /* 0x000fd2000fffe03f */
[----:B------:R3:W-:Y:S01]  /*11540*/  UTMALDG.4D [UR8], [UR6], desc[UR14] ;  /* 0x00000e08060075b4 */ /* 0x0007e20008019000 */
[----:B------:R-:W4:Y:S02]  /*11550*/  SYNCS.PHASECHK.TRANS64.TRYWAIT P3, [R3+URZ+0x28c60], R2 ;  /* 0x028c6002030075a7 */ /* 0x000f24000806017f */
[----:B---34-:R-:W-:Y:S05]  /*11560*/  @!P3 BRA `(.L_x_1424) ;  /* 0x0000001400dcb947 */ /* 0x018fea0003800000 */
.L_x_1460:
[----:B------:R-:W-:Y:S05]  /*11570*/  @P2 BRA `(.L_x_1425) ;  /* 0x0000000000142947 */ /* 0x000fea0003800000 */
[----:B------:R-:W-:Y:S01]  /*11580*/  ISETP.NE.AND P2, PT, R19, RZ, PT ;  /* 0x000000ff1300720c */ /* 0x000fe20003f45270 */
[----:B-1-3--:R-:W-:-:S04]  /*11590*/  IMAD.MOV.U32 R2, RZ, RZ, 0x10000 ;  /* 0x00010000ff027424 */ /* 0x00afc800078e00ff */
[----:B------:R4:W-:Y:S08]  /*115a0*/  SYNCS.ARRIVE.TRANS64 RZ, [R3+URZ+0x28c50], R2 ;  /* 0x028c500203ff79a7 */ /* 0x0009f0000800003f */
[----:B------:R-:W-:Y:S05]  /*115b0*/  @!P2 BRA `(.L_x_1425) ;  /* 0x000000000004a947 */ /* 0x000fea0003800000 */
[----:B------:R-:W-:Y:S01]  /*115c0*/  BPT.TRAP 0x1 ;  /* 0x000000040000795c */ /* 0x000fe20000300000 */
.L_x_1425:
        /* <DEDUP_REMOVED lines=25> */
[----:B------:R5:W-:Y:S02]  /*11760*/  UTMALDG.4D [UR8], [UR14], desc[UR6] ;  /* 0x000006080e0075b4 */ /* 0x000be40008019000 */
[----:B-----5:R-:W-:Y:S01]  /*11770*/  UMOV UR8, UR18 ;  /* 0x0000001200087c82 */ /* 0x020fe20008000000 */
[----:B------:R-:W-:Y:S01]  /*11780*/  UMOV UR10, UR21 ;  /* 0x00000015000a7c82 */ /* 0x000fe20008000000 */
[----:B------:R-:W-:Y:S01]  /*11790*/  UIADD3 UR18, UR16, 0xa400, URZ ;  /* 0x0000a40010127890 */ /* 0x000fe2000fffe03f */
[----:B------:R5:W-:Y:S02]  /*117a0*/  UTMALDG.4D [UR8], [UR14], desc[UR6] ;  /* 0x000006080e0075b4 */ /* 0x000be40008019000 */
[----:B-----5:R-:W-:Y:S01]  /*117b0*/  UMOV UR8, UR19 ;  /* 0x0000001300087c82 */ /* 0x020fe20008000000 */
[----:B------:R-:W-:Y:S01]  /*117c0*/  UMOV UR10, UR22 ;  /* 0x00000016000a7c82 */ /* 0x000fe20008000000 */
[----:B------:R-:W-:Y:S01]  /*117d0*/  UIADD3 UR19, UR16, 0xc400, URZ ;  /* 0x0000c40010137890 */ /* 0x000fe2000fffe03f */
[----:B------:R5:W-:Y:S01]  /*117e0*/  UTMALDG.4D [UR8], [UR14], desc[UR6] ;  /* 0x000006080e0075b4 */ /* 0x000be20008019000 */
[----:B------:R-:W-:Y:S01]  /*117f0*/  UIADD3 UR16, UR16, 0xe400, URZ ;  /* 0x0000e40010107890 */ /* 0x000fe2000fffe03f */
[----:B-----5:R-:W-:Y:S01]  /*11800*/  UMOV UR8, UR17 ;  /* 0x0000001100087c82 */ /* 0x020fe20008000000 */
[----:B------:R-:W-:Y:S01]  /*11810*/  UMOV UR10, UR23 ;  /* 0x00000017000a7c82 */ /* 0x000fe20008000000 */
[----:B------:R-:W-:Y:S01]  /*11820*/  UMOV UR17, 0x180 ;  /* 0x0000018000117882 */ /* 0x000fe20000000000 */
[----:B------:R5:W-:Y:S02]  /*11830*/  UTMALDG.4D [UR8], [UR14], desc[UR6] ;  /* 0x000006080e0075b4 */ /* 0x000be40008019000 */
[----:B-----5:R-:W-:Y:S01]  /*11840*/  UMOV UR8, UR18 ;  /* 0x0000001200087c82 */ /* 0x020fe20008000000 */
[----:B------:R-:W-:-:S02]  /*11850*/  UMOV UR10, UR24 ;  /* 0x00000018000a7c82 */ /* 0x000fc40008000000 */
[----:B------:R5:W-:Y:S02]  /*11860*/  UTMALDG.4D [UR8], [UR14], desc[UR6] ;  /* 0x000006080e0075b4 */ /* 0x000be40008019000 */
[----:B-----5:R-:W-:Y:S01]  /*11870*/  UMOV UR8, UR19 ;  /* 0x0000001300087c82 */ /* 0x020fe20008000000 */
[----:B------:R-:W-:Y:S01]  /*11880*/  UMOV UR10, UR17 ;  /* 0x00000011000a7c82 */ /* 0x000fe20008000000 */
[----:B------:R-:W-:Y:S01]  /*11890*/  UMOV UR17, 0x1c0 ;  /* 0x000001c000117882 */ /* 0x000fe20000000000 */
[----:B------:R5:W-:Y:S02]  /*118a0*/  UTMALDG.4D [UR8], [UR14], desc[UR6] ;  /* 0x000006080e0075b4 */ /* 0x000be40008019000 */
[----:B-----5:R-:W-:Y:S01]  /*118b0*/  UMOV UR8, UR16 ;  /* 0x0000001000087c82 */ /* 0x020fe20008000000 */
[----:B------:R-:W-:Y:S02]  /*118c0*/  UMOV UR10, UR17 ;  /* 0x00000011000a7c82 */ /* 0x000fe40008000000 */
[----:B------:R1:W-:Y:S02]  /*118d0*/  UTMALDG.4D [UR8], [UR14], desc[UR6] ;  /* 0x000006080e0075b4 */ /* 0x0003e40008019000 */
[----:B-1----:R-:W-:Y:S01]  /*118e0*/  NOP ;  /* 0x0000000000007918 */ /* 0x002fe20000000000 */
.L_x_1420:
[----:B------:R-:W-:Y:S05]  /*118f0*/  BSYNC B1 ;  /* 0x0000000000017941 */ /* 0x000fea0003800000 */
.L_x_1419:
[----:B------:R-:W-:Y:S01]  /*11900*/  IADD3 R9, R9, 0x1, RZ ;  /* 0x0000000109097810 */ /* 0x000fe20007ffe0ff */
[----:B------:R-:W-:Y:S03]  /*11910*/  BSSY B1, `(.L_x_1426) ;  /* 0x0000070000017945 */ /* 0x000fe60003800000 */
[----:B------:R-:W-:-:S04]  /*11920*/  ISETP.NE.AND P2, PT, R9, 0x2, PT ;  /* 0x000000020900780c */ /* 0x000fc80003f45270 */
[----:B---34-:R-:W-:Y:S02]  /*11930*/  SEL R2, RZ, 0x1, P2 ;  /* 0x00000001ff027807 */ /* 0x018fe40001000000 */
[----:B------:R-:W-:Y:S01]  /*11940*/  SEL R16, R9, RZ, P2 ;  /* 0x000000ff09107207 */ /* 0x000fe20001000000 */
[----:B------:R-:W-:Y:S01]  /*11950*/  VIADD R9, R8, 0xffffffff ;  /* 0xffffffff08097836 */ /* 0x000fe20000000000 */
[----:B------:R-:W-:Y:S01]  /*11960*/  LOP3.LUT R17, R17, R2, RZ, 0x3c, !PT ;  /* 0x0000000211117212 */ /* 0x000fe200078e3cff */
[----:B------:R-:W-:Y:S06]  /*11970*/  @!P6 BRA `(.L_x_1427) ;  /* 0x0000000400a4e947 */ /* 0x000fec0003800000 */
[----:B------:R-:W-:Y:S01]  /*11980*/  MOV R10, R9 ;  /* 0x00000009000a7202 */ /* 0x000fe20000000f00 */
[----:B------:R-:W-:Y:S06]  /*11990*/  @!P0 BRA `(.L_x_1428) ;  /* 0x0000000000448947 */ /* 0x000fec0003800000 */
[----:B------:R-:W1:Y:S02]  /*119a0*/  LDC R11, c[0x0][0x41c] ;  /* 0x00010700ff0b7b82 */ /* 0x000e640000000800 */
[----:B-1----:R-:W-:-:S13]  /*119b0*/  ISETP.NE.AND P2, PT, R11, 0x1, PT ;  /* 0x000000010b00780c */ /* 0x002fda0003f45270 */
[----:B--2---:R-:W1:Y:S02]  /*119c0*/  @P2 LDC.64 R2, c[0x0][0x420] ;  /* 0x00010800ff022b82 */ /* 0x004e640000000a00 */
[----:B-1----:R-:W-:-:S04]  /*119d0*/  @P2 IMAD.HI.U32 R4, R10, R2, RZ ;  /* 0x000000020a042227 */ /* 0x002fc800078e00ff */
[----:B------:R-:W-:Y:S01]  /*119e0*/  IMAD.MOV.U32 R2, RZ, RZ, R10 ;  /* 0x000000ffff027224 */ /* 0x000fe200078e000a */
[----:B------:R-:W-:Y:S02]  /*119f0*/  @P2 SHF.R.U32.HI R2, RZ, R3, R4 ;  /* 0x00000003ff022219 */ /* 0x000fe40000011604 */
[----:B------:R-:W1:Y:S02]  /*11a00*/  LDC.64 R4, c[0x0][0x3f8] ;  /* 0x0000fe00ff047b82 */ /* 0x000e640000000a00 */
[----:B------:R-:W-:-:S05]  /*11a10*/  IADD3 R3, -R2, RZ, RZ ;  /* 0x000000ff02037210 */ /* 0x000fca0007ffe1ff */
[----:B------:R-:W-:Y:S01]  /*11a20*/  IMAD R10, R11, R3, R10 ;  /* 0x000000030b0a7224 */ /* 0x000fe200078e020a */
[----:B------:R-:W-:Y:S01]  /*11a30*/  SHF.R.S32.HI R3, RZ, 0x1f, R2 ;  /* 0x0000001fff037819 */ /* 0x000fe20000011402 */
[----:B------:R-:W-:-:S04]  /*11a40*/  IMAD R11, R7, UR4, RZ ;  /* 0x00000004070b7c24 */ /* 0x000fc8000f8e02ff */
[C---:B------:R-:W-:Y:S02]  /*11a50*/  IMAD R11, R6.reuse, UR5, R11 ;  /* 0x00000005060b7c24 */ /* 0x040fe4000f8e020b */
[----:B------:R-:W-:-:S04]  /*11a60*/  IMAD.WIDE.U32 R2, R6, UR4, R2 ;  /* 0x0000000406027c25 */ /* 0x000fc8000f8e0002 */
[----:B------:R-:W-:Y:S01]  /*11a70*/  IMAD.IADD R3, R11, 0x1, R3 ;  /* 0x000000010b037824 */ /* 0x000fe200078e0203 */
[----:B-1----:R-:W-:-:S04]  /*11a80*/  LEA R4, P2, R2, R4, 0x2 ;  /* 0x0000000402047211 */ /* 0x002fc800078410ff */
[----:B------:R-:W-:-:S05]  /*11a90*/  LEA.HI.X R5, R2, R5, R3, 0x2, P2 ;  /* 0x0000000502057211 */ /* 0x000fca00010f1403 */
[----:B------:R1:W5:Y:S04]  /*11aa0*/  LDG.E R4, desc[UR50][R4.64] ;  /* 0x0000003204047981 */ /* 0x000368000c1e1900 */
.L_x_1428:
[----:B------:R-:W-:Y:S01]  /*11ab0*/  LEA R2, R16, UR37, 0x3 ;  /* 0x0000002510027c11 */ /* 0x000fe2000f8e18ff */
[----:B-1----:R-:W1:Y:S01]  /*11ac0*/  S2R R5, SR_TID.X ;  /* 0x0000000000057919 */ /* 0x002e620000002100 */
[----:B--2---:R-:W-:-:S04]  /*11ad0*/  SHF.L.U32 R3, R17, 0x1f, RZ ;  /* 0x0000001f11037819 */ /* 0x004fc800000006ff */
[----:B------:R-:W2:Y:S01]  /*11ae0*/  SYNCS.PHASECHK.TRANS64.TRYWAIT P3, [R2+URZ+0x28c40], R3 ;  /* 0x028c4003020075a7 */ /* 0x000ea2000806017f */
[----:B-1----:R-:W-:-:S04]  /*11af0*/  LOP3.LUT R5, R5, 0x7f, RZ, 0xc0, !PT ;  /* 0x0000007f05057812 */ /* 0x002fc800078ec0ff */
[----:B------:R-:W-:Y:S01]  /*11b00*/  ISETP.NE.AND P2, PT, R5, RZ, PT ;  /* 0x000000ff0500720c */ /* 0x000fe20003f45270 */
[----:B--2---:R-:W-:-:S12]  /*11b10*/  @!P3 BRA `(.L_x_1429) ;  /* 0x000000100084b947 */ /* 0x004fd80003800000 */
.L_x_1461:
[----:B------:R-:W-:Y:S05]  /*11b20*/  @P2 BRA `(.L_x_1430) ;  /* 0x0000000000142947 */ /* 0x000fea0003800000 */
[----:B------:R-:W-:Y:S02]  /*11b30*/  ISETP.NE.AND P3, PT, R19, RZ, PT ;  /* 0x000000ff1300720c */ /* 0x000fe40003f65270 */
[----:B------:R-:W-:-:S04]  /*11b40*/  MOV R5, 0x2000 ;  /* 0x0000200000057802 */ /* 0x000fc80000000f00 */
[----:B------:R2:W-:Y:S07]  /*11b50*/  SYNCS.ARRIVE.TRANS64 RZ, [R2+URZ+0x28c30], R5 ;  /* 0x028c300502ff79a7 */ /* 0x0005ee000800003f */
[----:B------:R-:W-:Y:S05]  /*11b60*/  @!P3 BRA `(.L_x_1430) ;  /* 0x000000000004b947 */ /* 0x000fea0003800000 */
[----:B------:R-:W-:Y:S01]  /*11b70*/  BPT.TRAP 0x1 ;  /* 0x000000040000795c */ /* 0x000fe20000300000 */
.L_x_1430:
[----:B------:R-:W-:Y:S01]  /*11b80*/  R2UR UR8, R16 ;  /* 0x00000000100872ca */ /* 0x000fe200000e0000 */
[----:B--2---:R-:W-:Y:S01]  /*11b90*/  IMAD.SHL.U32 R5, R10, 0x40, RZ ;  /* 0x000000400a057824 */ /* 0x004fe200078e00ff */
        /* <DEDUP_REMOVED lines=13> */
[----:B------:R-:W3:Y:S02]  /*11c70*/  SYNCS.PHASECHK.TRANS64.TRYWAIT P3, [R2+URZ+0x28c60], R3 ;  /* 0x028c6003020075a7 */ /* 0x000ee4000806017f */
[----:B--23--:R-:W-:Y:S05]  /*11c80*/  @!P3 BRA `(.L_x_1431) ;  /* 0x00000010003cb947 */ /* 0x00cfea0003800000 */
.L_x_1462:
[----:B------:R-:W-:Y:S05]  /*11c90*/  @P2 BRA `(.L_x_1432) ;  /* 0x0000000000142947 */ /* 0x000fea0003800000 */
[----:B------:R-:W-:Y:S02]  /*11ca0*/  ISETP.NE.AND P2, PT, R19, RZ, PT ;  /* 0x000000ff1300720c */ /* 0x000fe40003f45270 */
[----:B-12---:R-:W-:-:S04]  /*11cb0*/  MOV R3, 0x10000 ;  /* 0x0001000000037802 */ /* 0x006fc80000000f00 */
[----:B------:R3:W-:Y:S07]  /*11cc0*/  SYNCS.ARRIVE.TRANS64 RZ, [R2+URZ+0x28c50], R3 ;  /* 0x028c500302ff79a7 */ /* 0x0007ee000800003f */
[----:B------:R-:W-:Y:S05]  /*11cd0*/  @!P2 BRA `(.L_x_1432) ;  /* 0x000000000004a947 */ /* 0x000fea0003800000 */
[----:B------:R-:W-:Y:S01]  /*11ce0*/  BPT.TRAP 0x1 ;  /* 0x000000040000795c */ /* 0x000fe20000300000 */
.L_x_1432:
        /* <DEDUP_REMOVED lines=22> */
[----:B----4-:R-:W-:Y:S01]  /*11e50*/  UMOV UR8, UR17 ;  /* 0x0000001100087c82 */ /* 0x010fe20008000000 */
[----:B------:R-:W-:Y:S01]  /*11e60*/  UMOV UR10, UR18 ;  /* 0x00000012000a7c82 */ /* 0x000fe20008000000 */
[----:B------:R-:W-:Y:S01]  /*11e70*/  UIADD3 UR17, UR16, 0x8400, URZ ;  /* 0x0000840010117890 */ /* 0x000fe2000fffe03f */
[----:B------:R4:W-:Y:S01]  /*11e80*/  UTMALDG.4D [UR8], [UR14], desc[UR6] ;  /* 0x000006080e0075b4 */ /* 0x0009e20008019000 */
[----:B------:R-:W-:Y:S01]  /*11e90*/  UIADD3 UR18, UR16, 0xa400, URZ ;  /* 0x0000a40010127890 */ /* 0x000fe2000fffe03f */
[----:B----4-:R-:W-:Y:S01]  /*11ea0*/  UMOV UR8, UR19 ;  /* 0x0000001300087c82 */ /* 0x010fe20008000000 */
[----:B------:R-:W-:Y:S01]  /*11eb0*/  UMOV UR10, UR20 ;  /* 0x00000014000a7c82 */ /* 0x000fe20008000000 */
[----:B------:R-:W-:Y:S01]  /*11ec0*/  UIADD3 UR19, UR16, 0xc400, URZ ;  /* 0x0000c40010137890 */ /* 0x000fe2000fffe03f */
[----:B------:R4:W-:Y:S02]  /*11ed0*/  UTMALDG.4D [UR8], [UR14], desc[UR6] ;  /* 0x000006080e0075b4 */ /* 0x0009e40008019000 */
[----:B----4-:R-:W-:Y:S01]  /*11ee0*/  UMOV UR8, UR21 ;  /* 0x0000001500087c82 */ /* 0x010fe20008000000 */
[----:B------:R-:W-:-:S02]  /*11ef0*/  UMOV UR10, UR22 ;  /* 0x00000016000a7c82 */ /* 0x000fc40008000000 */
[----:B------:R4:W-:Y:S02]  /*11f00*/  UTMALDG.4D [UR8], [UR14], desc[UR6] ;  /* 0x000006080e0075b4 */ /* 0x0009e40008019000 */
[----:B----4-:R-:W-:Y:S01]  /*11f10*/  UMOV UR8, UR17 ;  /* 0x0000001100087c82 */ /* 0x010fe20008000000 */
[----:B------:R-:W-:Y:S01]  /*11f20*/  UMOV UR10, UR23 ;  /* 0x00000017000a7c82 */ /* 0x000fe20008000000 */
[----:B------:R-:W-:Y:S01]  /*11f30*/  UIADD3 UR17, UR16, 0xe400, URZ ;  /* 0x0000e40010117890 */ /* 0x000fe2000fffe03f */
[----:B------:R4:W-:Y:S02]  /*11f40*/  UTMALDG.4D [UR8], [UR14], desc[UR6] ;  /* 0x000006080e0075b4 */ /* 0x0009e40008019000 */
[----:B------:R-:W-:Y:S01]  /*11f50*/  UMOV UR16, 0x180 ;  /* 0x0000018000107882 */ /* 0x000fe20000000000 */
[----:B----4-:R-:W-:Y:S01]  /*11f60*/  UMOV UR8, UR18 ;  /* 0x0000001200087c82 */ /* 0x010fe20008000000 */
[----:B------:R-:W-:Y:S02]  /*11f70*/  UMOV UR10, UR24 ;  /* 0x00000018000a7c82 */ /* 0x000fe40008000000 */
[----:B------:R4:W-:Y:S02]  /*11f80*/  UTMALDG.4D [UR8], [UR14], desc[UR6] ;  /* 0x000006080e0075b4 */ /* 0x0009e40008019000 */
[----:B----4-:R-:W-:Y:S01]  /*11f90*/  UMOV UR8, UR19 ;  /* 0x0000001300087c82 */ /* 0x010fe20008000000 */
[----:B------:R-:W-:Y:S01]  /*11fa0*/  UMOV UR10, UR16 ;  /* 0x00000010000a7c82 */ /* 0x000fe20008000000 */
[----:B------:R-:W-:Y:S01]  /*11fb0*/  UMOV UR16, 0x1c0 ;  /* 0x000001c000107882 */ /* 0x000fe20000000000 */
[----:B------:R4:W-:Y:S02]  /*11fc0*/  UTMALDG.4D [UR8], [UR14], desc[UR6] ;  /* 0x000006080e0075b4 */ /* 0x0009e40008019000 */
[----:B----4-:R-:W-:Y:S01]  /*11fd0*/  UMOV UR8, UR17 ;  /* 0x0000001100087c82 */ /* 0x010fe20008000000 */
[----:B------:R-:W-:-:S02]  /*11fe0*/  UMOV UR10, UR16 ;  /* 0x00000010000a7c82 */ /* 0x000fc40008000000 */
[----:B------:R4:W-:Y:S02]  /*11ff0*/  UTMALDG.4D [UR8], [UR14], desc[UR6] ;  /* 0x000006080e0075b4 */ /* 0x0009e40008019000 */
[----:B----4-:R-:W-:Y:S01]  /*12000*/  NOP ;  /* 0x0000000000007918 */ /* 0x010fe20000000000 */
.L_x_1427:
[----:B------:R-:W-:Y:S05]  /*12010*/  BSYNC B1 ;  /* 0x0000000000017941 */ /* 0x000fea0003800000 */
.L_x_1426:
[----:B------:R-:W-:Y:S01]  /*12020*/  ISETP.GT.AND P2, PT, R9, UR38, PT ;  /* 0x0000002609007c0c */ /* 0x000fe2000bf44270 */
[----:B------:R-:W-:-:S12]  /*12030*/  VIADD R8, R8, 0xfffffffe ;  /* 0xfffffffe08087836 */ /* 0x000fd80000000000 */
[----:B------:R-:W-:Y:S05]  /*12040*/  @P2 BRA `(.L_x_1433) ;  /* 0xfffffff000602947 */ /* 0x000fea000383ffff */
.L_x_1418:
[----:B------:R-:W-:Y:S05]  /*12050*/  BSYNC B0 ;  /* 0x0000000000007941 */ /* 0x000fea0003800000 */
.L_x_1409:
[----:B------:R-:W-:Y:S01]  /*12060*/  IADD3 R16, R16, 0x1, RZ ;  /* 0x0000000110107810 */ /* 0x000fe20007ffe0ff */
[----:B------:R-:W-:Y:S03]  /*12070*/  BSSY B0, `(.L_x_1434) ;  /* 0x0000011000007945 */ /* 0x000fe60003800000 */
[----:B------:R-:W-:-:S04]  /*12080*/  ISETP.NE.AND P0, PT, R16, 0x2, PT ;  /* 0x000000021000780c */ /* 0x000fc80003f05270 */
[----:B------:R-:W-:-:S04]  /*12090*/  SEL R0, RZ, 0x1, P0 ;  /* 0x00000001ff007807 */ /* 0x000fc80000000000 */
[----:B------:R-:W-:Y:S01]  /*120a0*/  LOP3.LUT R17, R17, R0, RZ, 0x3c, !PT ;  /* 0x0000000011117212 */ /* 0x000fe200078e3cff */
[----:B------:R-:W-:Y:S06]  /*120b0*/  @P1 BRA `(.L_x_1435) ;  /* 0x0000000000301947 */ /* 0x000fec0003800000 */
[----:B-12---:R-:W1:Y:S01]  /*120c0*/  S2R R5, SR_LANEID ;  /* 0x0000000000057919 */ /* 0x006e620000000000 */
[----:B------:R-:W-:Y:S01]  /*120d0*/  VOTEU.ANY UR6, UPT, PT ;  /* 0x0000000000067886 */ /* 0x000fe200038e0100 */
[----:B---34-:R-:W2:Y:S01]  /*120e0*/  LDC.64 R2, c[0x0][0xdf0] ;  /* 0x00037c00ff027b82 */ /* 0x018ea20000000a00 */
        /* <DEDUP_REMOVED lines=8> */
[----:B-1----:R-:W-:-:S07]  /*12170*/  IADD3 R18, R0, UR44, R7 ;  /* 0x0000002c00127c10 */ /* 0x002fce000fffe007 */
.L_x_1435:
[----:B------:R-:W-:Y:S05]  /*12180*/  BSYNC B0 ;  /* 0x0000000000007941 */ /* 0x000fea0003800000 */
.L_x_1434:
[----:B------:R-:W-:Y:S01]  /*12190*/  SEL R16, R16, RZ, P0 ;  /* 0x000000ff10107207 */ /* 0x000fe20000000000 */
[----:B------:R-:W-:-:S07]  /*121a0*/  IMAD.MOV.U32 R13, RZ, RZ, R18 ;  /* 0x000000ffff0d7224 */ /* 0x000fce00078e0012 */
.L_x_1394:
[----:B------:R-:W-:Y:S05]  /*121b0*/  BSYNC B6 ;  /* 0x0000000000067941 */ /* 0x000fea0003800000 */
.L_x_1392:
[----:B------:R-:W-:-:S03]  /*121c0*/  UMOV UR6, 0xffffffff ;  /* 0xffffffff00067882 */ /* 0x000fc60000000000 */
[----:B------:R-:W-:Y:S05]  /*121d0*/  BRA.DIV UR6, `(.L_x_1436) ;  /* 0x0000000a06fc7947 */ /* 0x000fea000b800000 */
[----:B------:R1:W1:Y:S02]  /*121e0*/  SHFL.IDX PT, R14, R13, RZ, 0x1f ;  /* 0x00001fff0d0e7589 */ /* 0x00026400000e0000 */
.L_x_1465:
[----:B------:R-:W-:Y:S01]  /*121f0*/  ISETP.NE.AND P0, PT, R19, RZ, PT ;  /* 0x000000ff1300720c */ /* 0x000fe20003f05270 */
[----:B------:R-:W-:Y:S05]  /*12200*/  WARPSYNC.ALL ;  /* 0x0000000000007948 */ /* 0x000fea0003800000 */
[----:B------:R-:W-:Y:S01]  /*12210*/  BAR.SYNC.DEFER_BLOCKING 0x4, 0x120 ;  /* 0x0104800000007b1d */ /* 0x000fe20000010000 */
[----:B-1----:R-:W-:-:S05]  /*12220*/  MOV R18, R14 ;  /* 0x0000000e00127202 */ /* 0x002fca0000000f00 */
[----:B------:R-:W-:Y:S01]  /*12230*/  ULDC UR6, c[0x0][0xda8] ;  /* 0x00036a0000067ab9 */ /* 0x000fe20000000800 */
[----:B------:R-:W-:Y:S01]  /*12240*/  @!P0 MOV R0, 0x400 ;  /* 0x0000040000008802 */ /* 0x000fe20000000f00 */
[----:B--234-:R-:W1:Y:S03]  /*12250*/  @!P0 S2R R3, SR_CgaCtaId ;  /* 0x0000000000038919 */ /* 0x01ce660000008800 */
[----:B-1----:R-:W-:-:S05]  /*12260*/  @!P0 LEA R0, R3, R0, 0x18 ;  /* 0x0000000003008211 */ /* 0x002fca00078ec0ff */
[----:B------:R1:W-:Y:S01]  /*12270*/  @!P0 STS [R0+0x28cd0], R13 ;  /* 0x028cd00d00008388 */ /* 0x0003e20000000800 */
[----:B------:R-:W-:Y:S06]  /*12280*/  BAR.ARV 0x5, 0x120 ;  /* 0x0144800000007b1d */ /* 0x000fec0000002000 */
[----:B------:R-:W-:-:S13]  /*12290*/  ISETP.GE.AND P0, PT, R18, UR6, PT ;  /* 0x0000000612007c0c */ /* 0x000fda000bf06270 */
[----:B-1----:R-:W-:Y:S05]  /*122a0*/  @!P0 BRA `(.L_x_1437) ;  /* 0xffffffd000008947 */ /* 0x002fea000383ffff */
.L_x_1383:
[----:B------:R-:W1:Y:S01]  /*122b0*/  S2R R3, SR_CgaCtaId ;  /* 0x0000000000037919 */ /* 0x000e620000008800 */
[----:B------:R-:W-:Y:S01]  /*122c0*/  UIADD3 UR45, UR45, 0x1, URZ ;  /* 0x000000012d2d7890 */ /* 0x000fe2000fffe03f */
[----:B------:R-:W-:-:S03]  /*122d0*/  MOV R0, 0x400 ;  /* 0x0000040000007802 */ /* 0x000fc60000000f00 */
[----:B------:R-:W-:-:S04]  /*122e0*/  ULEA.HI UR4, UR45, UR45, URZ, 0x1 ;  /* 0x0000002d2d047291 */ /* 0x000fc8000f8f083f */
[----:B------:R-:W-:-:S04]  /*122f0*/  ULOP3.LUT UR4, UR4, 0xfffffffe, URZ, 0xc0, !UPT ;  /* 0xfffffffe04047892 */ /* 0x000fc8000f8ec03f */
[----:B------:R-:W-:Y:S01]  /*12300*/  UIADD3 UR4, UR45, -UR4, URZ ;  /* 0x800000042d047290 */ /* 0x000fe2000fffe03f */
[----:B-1----:R-:W-:-:S05]  /*12310*/  LEA R7, R3, R0, 0x18 ;  /* 0x0000000003077211 */ /* 0x002fca00078ec0ff */
[----:B------:R-:W-:-:S05]  /*12320*/  IMAD.U32 R0, RZ, RZ, UR4 ;  /* 0x00000004ff007e24 */ /* 0x000fca000f8e00ff */
[----:B------:R-:W-:-:S04]  /*12330*/  SHF.L.U32 R0, R0, 0x1f, RZ ;  /* 0x0000001f00007819 */ /* 0x000fc800000006ff */
[----:B------:R-:W1:Y:S02]  /*12340*/  SYNCS.PHASECHK.TRANS64.TRYWAIT P0, [R7+URZ+0x28c20], R0 ;  /* 0x028c2000070075a7 */ /* 0x000e64000800017f */
[----:B-1----:R-:W-:Y:S05]  /*12350*/  @!P0 BRA `(.L_x_1438) ;  /* 0x0000000800c08947 */ /* 0x002fea0003800000 */
.L_x_1466:
[----:B------:R-:W2:Y:S02]  /*12360*/  S2R R2, SR_TID.X ;  /* 0x0000000000027919 */ /* 0x000ea40000002100 */
[----:B--2---:R-:W-:-:S04]  /*12370*/  SHF.R.U32.HI R2, RZ, 0x5, R2 ;  /* 0x00000005ff027819 */ /* 0x004fc80000011602 */
[----:B------:R-:W-:-:S05]  /*12380*/  LOP3.LUT R2, R2, 0x3, RZ, 0xc0, !PT ;  /* 0x0000000302027812 */ /* 0x000fca00078ec0ff */
[----:B-1----:R-:W1:Y:S02]  /*12390*/  SHFL.IDX PT, R0, R2, RZ, 0x1f ;  /* 0x00001fff02007589 */ /* 0x002e6400000e0000 */
[----:B-1----:R-:W-:-:S13]  /*123a0*/  ISETP.NE.AND P0, PT, R0, RZ, PT ;  /* 0x000000ff0000720c */ /* 0x002fda0003f05270 */
[----:B------:R-:W-:Y:S05]  /*123b0*/  @P0 EXIT ;  /* 0x000000000000094d */ /* 0x000fea0003800000 */
[----:B------:R-:W-:Y:S01]  /*123c0*/  ELECT P0, URZ, PT ;  /* 0x00000000003f782f */ /* 0x000fe20003800000 */
[----:B------:R-:W-:-:S12]  /*123d0*/  BSSY B0, `(.L_x_1439) ;  /* 0x0000020000007945 */ /* 0x000fd80003800000 */
[----:B------:R-:W-:Y:S05]  /*123e0*/  @!P0 BRA `(.L_x_1440) ;  /* 0x0000000000788947 */ /* 0x000fea0003800000 */
[----:B------:R-:W-:-:S06]  /*123f0*/  ULOP3.LUT UR4, UR36, 0x2, URZ, 0xfc, !UPT ;  /* 0x0000000224047892 */ /* 0x000fcc000f8efc3f */
[----:B------:R-:W-:-:S04]  /*12400*/  MOV R0, UR4 ;  /* 0x0000000400007c02 */ /* 0x000fc80008000f00 */
[----:B------:R-:W-:-:S13]  /*12410*/  ISETP.NE.AND P2, PT, R0, 0x3, PT ;  /* 0x000000030000780c */ /* 0x000fda0003f45270 */
[----:B------:R-:W-:Y:S05]  /*12420*/  @!P2 BRA `(.L_x_1441) ;  /* 0x000000000004a947 */ /* 0x000fea0003800000 */
[----:B------:R-:W-:Y:S01]  /*12430*/  BPT.TRAP 0x1 ;  /* 0x000000040000795c */ /* 0x000fe20000300000 */
.L_x_1441:
[----:B------:R-:W-:Y:S01]  /*12440*/  VIADD R3, R7, 0x28c40 ;  /* 0x00028c4007037836 */ /* 0x000fe20000000000 */
[----:B------:R-:W-:Y:S01]  /*12450*/  SHF.L.U32 R4, R17, 0x1f, RZ ;  /* 0x0000001f11047819 */ /* 0x000fe200000006ff */
[----:B------:R-:W-:-:S03]  /*12460*/  VIADD R0, R16, 0x1 ;  /* 0x0000000110007836 */ /* 0x000fc60000000000 */
[----:B------:R-:W-:Y:S02]  /*12470*/  LEA R5, R16, R3, 0x3 ;  /* 0x0000000310057211 */ /* 0x000fe400078e18ff */
[----:B------:R-:W-:Y:S02]  /*12480*/  ISETP.NE.AND P1, PT, R0, 0x2, PT ;  /* 0x000000020000780c */ /* 0x000fe40003f25270 */
[----:B------:R-:W1:Y:S02]  /*12490*/  SYNCS.PHASECHK.TRANS64.TRYWAIT P0, [R5+URZ], R4 ;  /* 0x00000004050075a7 */ /* 0x000e64000800017f */
[----:B------:R-:W-:-:S04]  /*124a0*/  SEL R2, RZ, 0x1, P1 ;  /* 0x00000001ff027807 */ /* 0x000fc80000800000 */
[----:B------:R-:W-:Y:S02]  /*124b0*/  LOP3.LUT R17, R17, R2, RZ, 0x3c, !PT ;  /* 0x0000000211117212 */ /* 0x000fe400078e3cff */
[----:B------:R-:W-:Y:S02]  /*124c0*/  SEL R2, R0, RZ, P1 ;  /* 0x000000ff00027207 */ /* 0x000fe40000800000 */
[----:B------:R-:W-:Y:S02]  /*124d0*/  SHF.L.U32 R0, R17, 0x1f, RZ ;  /* 0x0000001f11007819 */ /* 0x000fe400000006ff */
[----:B------:R-:W-:Y:S01]  /*124e0*/  LEA R3, R2, R3, 0x3 ;  /* 0x0000000302037211 */ /* 0x000fe200078e18ff */
[----:B-1----:R-:W-:Y:S06]  /*124f0*/  @!P0 BRA `(.L_x_1442) ;  /* 0x00000008006c8947 */ /* 0x002fec0003800000 */
.L_x_1467:
[----:B------:R-:W2:Y:S02]  /*12500*/  SYNCS.PHASECHK.TRANS64.TRYWAIT P0, [R3+URZ], R0 ;  /* 0x00000000030075a7 */ /* 0x000ea4000800017f */
[----:B--2---:R-:W-:Y:S05]  /*12510*/  @!P0 BRA `(.L_x_1443) ;  /* 0x0000000800788947 */ /* 0x004fea0003800000 */
.L_x_1468:
[----:B------:R-:W-:Y:S05]  /*12520*/  @!P2 BRA `(.L_x_1444) ;  /* 0x000000000004a947 */ /* 0x000fea0003800000 */
[----:B------:R-:W-:Y:S01]  /*12530*/  BPT.TRAP 0x1 ;  /* 0x000000040000795c */ /* 0x000fe20000300000 */
.L_x_1444:
[----:B--2---:R-:W-:-:S05]  /*12540*/  VIADD R3, R7, 0x28c60 ;  /* 0x00028c6007037836 */ /* 0x004fca0000000000 */
[----:B-1----:R-:W-:-:S04]  /*12550*/  LEA R5, R16, R3, 0x3 ;  /* 0x0000000310057211 */ /* 0x002fc800078e18ff */
[----:B------:R-:W1:Y:S02]  /*12560*/  SYNCS.PHASECHK.TRANS64.TRYWAIT P0, [R5+URZ], R4 ;  /* 0x00000004050075a7 */ /* 0x000e64000800017f */
[----:B-1----:R-:W-:Y:S05]  /*12570*/  @!P0 BRA `(.L_x_1445) ;  /* 0x0000000800748947 */ /* 0x002fea0003800000 */
.L_x_1469:
[----:B------:R-:W-:-:S07]  /*12580*/  IMAD R3, R2, 0x8, R3 ;  /* 0x0000000802037824 */ /* 0x000fce00078e0203 */
.L_x_1446:
[----:B--2---:R2:W3:Y:S02]  /*12590*/  SYNCS.PHASECHK.TRANS64.TRYWAIT P0, [R3+URZ], R0 ;  /* 0x00000000030075a7 */ /* 0x0044e4000800017f */
[----:B---3--:R-:W-:Y:S05]  /*125a0*/  @!P0 NANOSLEEP.SYNCS 0x989680 ;  /* 0x009896800000895d */ /* 0x008fea0003900000 */
[----:B------:R-:W3:Y:S02]  /*125b0*/  @!P0 SYNCS.PHASECHK.TRANS64 P0, [R3+URZ], R0 ;  /* 0x00000000030085a7 */ /* 0x000ee4000800007f */
[----:B---3--:R-:W-:Y:S05]  /*125c0*/  @!P0 BRA `(.L_x_1446) ;  /* 0xfffffffc00f08947 */ /* 0x008fea000383ffff */
.L_x_1440:
[----:B------:R-:W-:Y:S05]  /*125d0*/  BSYNC B0 ;  /* 0x0000000000007941 */ /* 0x000fea0003800000 */
.L_x_1439:
[----:B------:R-:W-:Y:S05]  /*125e0*/  EXIT ;  /* 0x000000000000794d */ /* 0x000fea0003800000 */
.L_x_1289:
[----:B-1----:R-:W-:-:S04]  /*125f0*/  MOV R6, UR21 ;  /* 0x0000001500067c02 */ /* 0x002fc80008000f00 */
[----:B------:R1:W2:Y:S03]  /*12600*/  SYNCS.PHASECHK.TRANS64.TRYWAIT P1, [R6+URZ+0x28c50], R3 ;  /* 0x028c5003060075a7 */ /* 0x0002a6000802017f */
[----:B--2---:R-:W-:Y:S05]  /*12610*/  @!P1 NANOSLEEP.SYNCS 0x989680 ;  /* 0x009896800000995d */ /* 0x004fea0003900000 */
[----:B------:R-:W2:Y:S02]  /*12620*/  @!P1 SYNCS.PHASECHK.TRANS64 P1, [R6+URZ+0x28c50], R3 ;  /* 0x028c5003060095a7 */ /* 0x000ea4000802007f */
[----:B--2---:R-:W-:Y:S05]  /*12630*/  @!P1 BRA `(.L_x_1289) ;  /* 0xfffffffc00ec9947 */ /* 0x004fea000383ffff */
[----:B------:R-:W-:Y:S05]  /*12640*/  BRA `(.L_x_1447) ;  /* 0xfffffef400487947 */ /* 0x000fea000383ffff */
.L_x_1294:
[----:B--2---:R-:W-:-:S04]  /*12650*/  IMAD.U32 R5, RZ, RZ, UR21 ;  /* 0x00000015ff057e24 */ /* 0x004fc8000f8e00ff */
[----:B------:R2:W3:Y:S03]  /*12660*/  SYNCS.PHASECHK.TRANS64.TRYWAIT P1, [R5+URZ+0x28c50], R4 ;  /* 0x028c5004050075a7 */ /* 0x0004e6000802017f */
[----:B---3--:R-:W-:Y:S05]  /*12670*/  @!P1 NANOSLEEP.SYNCS 0x989680 ;  /* 0x009896800000995d */ /* 0x008fea0003900000 */
[----:B------:R-:W3:Y:S02]  /*12680*/  @!P1 SYNCS.PHASECHK.TRANS64 P1, [R5+URZ+0x28c50], R4 ;  /* 0x028c5004050095a7 */ /* 0x000ee4000802007f */
[----:B---3--:R-:W-:Y:S05]  /*12690*/  @!P1 BRA `(.L_x_1294) ;  /* 0xfffffffc00ec9947 */ /* 0x008fea000383ffff */
[----:B------:R-:W-:Y:S05]  /*126a0*/  BRA `(.L_x_1293) ;  /* 0xffffff0000447947 */ /* 0x000fea000383ffff */
.L_x_1303:
[----:B-1----:R-:W-:-:S04]  /*126b0*/  MOV R3, UR48 ;  /* 0x0000003000037c02 */ /* 0x002fc80008000f00 */
[----:B------:R1:W2:Y:S03]  /*126c0*/  SYNCS.PHASECHK.TRANS64.TRYWAIT P1, [R3+URZ+0x28c00], R0 ;  /* 0x028c0000030075a7 */ /* 0x0002a6000802017f */
[----:B--2---:R-:W-:Y:S05]  /*126d0*/  @!P1 NANOSLEEP.SYNCS 0x989680 ;  /* 0x009896800000995d */ /* 0x004fea0003900000 */
[----:B------:R-:W2:Y:S02]  /*126e0*/  @!P1 SYNCS.PHASECHK.TRANS64 P1, [R3+URZ+0x28c00], R0 ;  /* 0x028c0000030095a7 */ /* 0x000ea4000802007f */
[----:B--2---:R-:W-:Y:S05]  /*126f0*/  @!P1 BRA `(.L_x_1303) ;  /* 0xfffffffc00ec9947 */ /* 0x004fea000383ffff */
[----:B------:R-:W-:Y:S05]  /*12700*/  BRA `(.L_x_1448) ;  /* 0xffffff1400647947 */ /* 0x000fea000383ffff */
.L_x_1307:
[----:B---3--:R3:W4:Y:S02]  /*12710*/  SYNCS.PHASECHK.TRANS64.TRYWAIT P1, [R6+URZ+0x28c30], R13 ;  /* 0x028c300d060075a7 */ /* 0x008724000802017f */
[----:B----4-:R-:W-:Y:S05]  /*12720*/  @!P1 NANOSLEEP.SYNCS 0x989680 ;  /* 0x009896800000995d */ /* 0x010fea0003900000 */
[----:B------:R-:W4:Y:S02]  /*12730*/  @!P1 SYNCS.PHASECHK.TRANS64 P1, [R6+URZ+0x28c30], R13 ;  /* 0x028c300d060095a7 */ /* 0x000f24000802007f */
[----:B----4-:R-:W-:Y:S05]  /*12740*/  @!P1 BRA `(.L_x_1307) ;  /* 0xfffffffc00f09947 */ /* 0x010fea000383ffff */
[----:B------:R-:W-:Y:S05]  /*12750*/  BRA `(.L_x_1306) ;  /* 0xffffff1400807947 */ /* 0x000fea000383ffff */
.L_x_1319:
[----:B----4-:R4:W1:Y:S02]  /*12760*/  SYNCS.PHASECHK.TRANS64.TRYWAIT P3, [R6+URZ+0x28c50], R13 ;  /* 0x028c500d060075a7 */ /* 0x010864000806017f */
[----:B-1----:R-:W-:Y:S05]  /*12770*/  @!P3 NANOSLEEP.SYNCS 0x989680 ;  /* 0x009896800000b95d */ /* 0x002fea0003900000 */
[----:B------:R-:W1:Y:S02]  /*12780*/  @!P3 SYNCS.PHASECHK.TRANS64 P3, [R6+URZ+0x28c50], R13 ;  /* 0x028c500d0600b5a7 */ /* 0x000e64000806007f */
[----:B-1----:R-:W-:Y:S05]  /*12790*/  @!P3 BRA `(.L_x_1319) ;  /* 0xfffffffc00f0b947 */ /* 0x002fea000383ffff */
[----:B------:R-:W-:Y:S05]  /*127a0*/  BRA `(.L_x_1318) ;  /* 0xffffff3000ec7947 */ /* 0x000fea000383ffff */
.L_x_1327:
[----:B---3--:R-:W-:-:S04]  /*127b0*/  IMAD.U32 R11, RZ, RZ, UR27 ;  /* 0x0000001bff0b7e24 */ /* 0x008fc8000f8e00ff */
[----:B------:R3:W4:Y:S03]  /*127c0*/  SYNCS.PHASECHK.TRANS64.TRYWAIT P3, [R11+URZ+0x28c30], R10 ;  /* 0x028c300a0b0075a7 */ /* 0x000726000806017f */
[----:B----4-:R-:W-:Y:S05]  /*127d0*/  @!P3 NANOSLEEP.SYNCS 0x989680 ;  /* 0x009896800000b95d */ /* 0x010fea0003900000 */
[----:B------:R-:W4:Y:S02]  /*127e0*/  @!P3 SYNCS.PHASECHK.TRANS64 P3, [R11+URZ+0x28c30], R10 ;  /* 0x028c300a0b00b5a7 */ /* 0x000f24000806007f */
[----:B----4-:R-:W-:Y:S05]  /*127f0*/  @!P3 BRA `(.L_x_1327) ;  /* 0xfffffffc00ecb947 */ /* 0x010fea000383ffff */
[----:B------:R-:W-:Y:S05]  /*12800*/  BRA `(.L_x_1326) ;  /* 0xffffff3800207947 */ /* 0x000fea000383ffff */
.L_x_1339:
[----:B---3--:R3:W4:Y:S02]  /*12810*/  SYNCS.PHASECHK.TRANS64.TRYWAIT P3, [R13+URZ+0x28c50], R10 ;  /* 0x028c500a0d0075a7 */ /* 0x008724000806017f */
[----:B----4-:R-:W-:Y:S05]  /*12820*/  @!P3 NANOSLEEP.SYNCS 0x989680 ;  /* 0x009896800000b95d */ /* 0x010fea0003900000 */
[----:B------:R-:W4:Y:S02]  /*12830*/  @!P3 SYNCS.PHASECHK.TRANS64 P3, [R13+URZ+0x28c50], R10 ;  /* 0x028c500a0d00b5a7 */ /* 0x000f24000806007f */
[----:B----4-:R-:W-:Y:S05]  /*12840*/  @!P3 BRA `(.L_x_1339) ;  /* 0xfffffffc00f0b947 */ /* 0x010fea000383ffff */
[----:B------:R-:W-:Y:S05]  /*12850*/  BRA `(.L_x_1338) ;  /* 0xffffff5800c87947 */ /* 0x000fea000383ffff */
.L_x_1348:
[----:B----4-:R-:W-:-:S04]  /*12860*/  MOV R8, UR25 ;  /* 0x0000001900087c02 */ /* 0x010fc80008000f00 */
[----:B------:R4:W1:Y:S03]  /*12870*/  SYNCS.PHASECHK.TRANS64.TRYWAIT P3, [R8+URZ+0x28c30], R9 ;  /* 0x028c3009080075a7 */ /* 0x000866000806017f */
[----:B-1----:R-:W-:Y:S05]  /*12880*/  @!P3 NANOSLEEP.SYNCS 0x989680 ;  /* 0x009896800000b95d */ /* 0x002fea0003900000 */
[----:B------:R-:W1:Y:S02]  /*12890*/  @!P3 SYNCS.PHASECHK.TRANS64 P3, [R8+URZ+0x28c30], R9 ;  /* 0x028c30090800b5a7 */ /* 0x000e64000806007f */
[----:B-1----:R-:W-:Y:S05]  /*128a0*/  @!P3 BRA `(.L_x_1348) ;  /* 0xfffffffc00ecb947 */ /* 0x002fea000383ffff */
[----:B------:R-:W-:Y:S05]  /*128b0*/  BRA `(.L_x_1347) ;  /* 0xffffff60003c7947 */ /* 0x000fea000383ffff */
.L_x_1352:
[----:B---3--:R3:W4:Y:S02]  /*128c0*/  SYNCS.PHASECHK.TRANS64.TRYWAIT P3, [R170+URZ+0x28c50], R9 ;  /* 0x028c5009aa0075a7 */ /* 0x008724000806017f */
[----:B----4-:R-:W-:Y:S05]  /*128d0*/  @!P3 NANOSLEEP.SYNCS 0x989680 ;  /* 0x009896800000b95d */ /* 0x010fea0003900000 */
[----:B------:R-:W4:Y:S02]  /*128e0*/  @!P3 SYNCS.PHASECHK.TRANS64 P3, [R170+URZ+0x28c50], R9 ;  /* 0x028c5009aa00b5a7 */ /* 0x000f24000806007f */
[----:B----4-:R-:W-:Y:S05]  /*128f0*/  @!P3 BRA `(.L_x_1352) ;  /* 0xfffffffc00f0b947 */ /* 0x010fea000383ffff */
[----:B------:R-:W-:Y:S05]  /*12900*/  BRA `(.L_x_1351) ;  /* 0xffffff7800607947 */ /* 0x000fea000383ffff */
.L_x_1358:
[----:B------:R-:W-:-:S04]  /*12910*/  IMAD.U32 R7, RZ, RZ, UR27 ;  /* 0x0000001bff077e24 */ /* 0x000fc8000f8e00ff */
[----:B------:R1:W1:Y:S03]  /*12920*/  SYNCS.PHASECHK.TRANS64.TRYWAIT P2, [R7+URZ+0x28c30], R10 ;  /* 0x028c300a070075a7 */ /* 0x000266000804017f */
[----:B-1----:R-:W-:Y:S05]  /*12930*/  @!P2 NANOSLEEP.SYNCS 0x989680 ;  /* 0x009896800000a95d */ /* 0x002fea0003900000 */
[----:B------:R-:W1:Y:S02]  /*12940*/  @!P2 SYNCS.PHASECHK.TRANS64 P2, [R7+URZ+0x28c30], R10 ;  /* 0x028c300a0700a5a7 */ /* 0x000e64000804007f */
[----:B-1----:R-:W-:Y:S05]  /*12950*/  @!P2 BRA `(.L_x_1358) ;  /* 0xfffffffc00eca947 */ /* 0x002fea000383ffff */
[----:B------:R-:W-:Y:S05]  /*12960*/  BRA `(.L_x_1357) ;  /* 0xffffff7c00507947 */ /* 0x000fea000383ffff */
.L_x_1370:
[----:B---3--:R3:W4:Y:S02]  /*12970*/  SYNCS.PHASECHK.TRANS64.TRYWAIT P2, [R15+URZ+0x28c50], R10 ;  /* 0x028c500a0f0075a7 */ /* 0x008724000804017f */
[----:B----4-:R-:W-:Y:S05]  /*12980*/  @!P2 NANOSLEEP.SYNCS 0x989680 ;  /* 0x009896800000a95d */ /* 0x010fea0003900000 */
[----:B------:R-:W4:Y:S02]  /*12990*/  @!P2 SYNCS.PHASECHK.TRANS64 P2, [R15+URZ+0x28c50], R10 ;  /* 0x028c500a0f00a5a7 */ /* 0x000f24000804007f */
[----:B----4-:R-:W-:Y:S05]  /*129a0*/  @!P2 BRA `(.L_x_1370) ;  /* 0xfffffffc00f0a947 */ /* 0x010fea000383ffff */
[----:B------:R-:W-:Y:S05]  /*129b0*/  BRA `(.L_x_1369) ;  /* 0xffffff9c00f87947 */ /* 0x000fea000383ffff */
.L_x_1398:
[----:B------:R-:W1:Y:S01]  /*129c0*/  S2R R7, SR_TID.X ;  /* 0x0000000000077919 */ /* 0x000e620000002100 */
[----:B------:R-:W-:Y:S01]  /*129d0*/  IMAD.MOV.U32 R12, RZ, RZ, RZ ;  /* 0x000000ffff0c7224 */ /* 0x000fe200078e00ff */
[----:B------:R-:W-:Y:S01]  /*129e0*/  MOV R11, 0x1f ;  /* 0x0000001f000b7802 */ /* 0x000fe20000000f00 */
[----:B------:R-:W-:Y:S01]  /*129f0*/  IMAD.MOV.U32 R15, RZ, RZ, -0x1 ;  /* 0xffffffffff0f7424 */ /* 0x000fe200078e00ff */
[----:B-1----:R-:W-:-:S04]  /*12a00*/  SHF.R.U32.HI R7, RZ, 0x5, R7 ;  /* 0x00000005ff077819 */ /* 0x002fc80000011607 */
[----:B------:R-:W-:-:S04]  /*12a10*/  LOP3.LUT R7, R7, 0x3, RZ, 0xc0, !PT ;  /* 0x0000000307077812 */ /* 0x000fc800078ec0ff */
[----:B------:R-:W-:-:S07]  /*12a20*/  MOV R13, R7 ;  /* 0x00000007000d7202 */ /* 0x000fce0000000f00 */
[----:B------:R-:W-:Y:S05]  /*12a30*/  WARPSYNC.COLLECTIVE R15, `(.L_x_1449) ;  /* 0x000000000f087348 */ /* 0x000fea0003c00000 */
[----:B------:R1:W2:Y:S02]  /*12a40*/  SHFL.IDX P6, R14, R13, R12, R11 ;  /* 0x0000000c0d0e7389 */ /* 0x0002a400000c000b */
[----:B-12---:R-:W-:Y:S01]  /*12a50*/  ENDCOLLECTIVE ;  /* 0x000000000000791b */ /* 0x006fe20003800000 */
.L_x_1449:
[----:B------:R-:W-:Y:S05]  /*12a60*/  BRA `(.L_x_1450) ;  /* 0xffffffd400807947 */ /* 0x000fea000383ffff */
.L_x_1399:
[----:B------:R-:W-:Y:S01]  /*12a70*/  BSSY B0, `(.L_x_1451) ;  /* 0x0000006000007945 */ /* 0x000fe20003800000 */
[----:B------:R-:W-:-:S07]  /*12a80*/  MOV R15, 0xffffffff ;  /* 0xffffffff000f7802 */ /* 0x000fce0000000f00 */
[----:B------:R-:W-:Y:S05]  /*12a90*/  WARPSYNC.COLLECTIVE R15, `(.L_x_1452) ;  /* 0x000000000f0c7348 */ /* 0x000fea0003c00000 */
[----:B------:R-:W-:Y:S02]  /*12aa0*/  ELECT P6, UR62, PT ;  /* 0x00000000003e782f */ /* 0x000fe400038c0000 */
[----:B------:R-:W-:Y:S01]  /*12ab0*/  MOV R14, UR62 ;  /* 0x0000003e000e7c02 */ /* 0x000fe20008000f00 */
[----:B------:R-:W-:Y:S10]  /*12ac0*/  ENDCOLLECTIVE ;  /* 0x000000000000791b */ /* 0x000ff40003800000 */
.L_x_1452:
[----:B------:R-:W-:Y:S05]  /*12ad0*/  BSYNC B0 ;  /* 0x0000000000007941 */ /* 0x000fea0003800000 */
.L_x_1451:
[----:B------:R-:W-:Y:S05]  /*12ae0*/  BRA `(.L_x_1453) ;  /* 0xffffffd400707947 */ /* 0x000fea000383ffff */
.L_x_1402:
[----:B-1----:R1:W2:Y:S02]  /*12af0*/  SYNCS.PHASECHK.TRANS64.TRYWAIT P2, [R8+URZ+0x28c40], R5 ;  /* 0x028c4005080075a7 */ /* 0x0022a4000804017f */
[----:B--2---:R-:W-:Y:S05]  /*12b00*/  @!P2 NANOSLEEP.SYNCS 0x989680 ;  /* 0x009896800000a95d */ /* 0x004fea0003900000 */
[----:B------:R-:W2:Y:S02]  /*12b10*/  @!P2 SYNCS.PHASECHK.TRANS64 P2, [R8+URZ+0x28c40], R5 ;  /* 0x028c40050800a5a7 */ /* 0x000ea4000804007f */
[----:B--2---:R-:W-:Y:S05]  /*12b20*/  @!P2 BRA `(.L_x_1402) ;  /* 0xfffffffc00f0a947 */ /* 0x004fea000383ffff */
[----:B------:R-:W-:Y:S05]  /*12b30*/  BRA `(.L_x_1454) ;  /* 0xffffffd400cc7947 */ /* 0x000fea000383ffff */
.L_x_1404:
[----:B-1----:R-:W-:-:S04]  /*12b40*/  IMAD.U32 R8, RZ, RZ, UR37 ;  /* 0x00000025ff087e24 */ /* 0x002fc8000f8e00ff */
[----:B------:R1:W2:Y:S03]  /*12b50*/  SYNCS.PHASECHK.TRANS64.TRYWAIT P2, [R8+URZ+0x28c20], R5 ;  /* 0x028c2005080075a7 */ /* 0x0002a6000804017f */
[----:B--2---:R-:W-:Y:S05]  /*12b60*/  @!P2 NANOSLEEP.SYNCS 0x989680 ;  /* 0x009896800000a95d */ /* 0x004fea0003900000 */
[----:B------:R-:W2:Y:S02]  /*12b70*/  @!P2 SYNCS.PHASECHK.TRANS64 P2, [R8+URZ+0x28c20], R5 ;  /* 0x028c20050800a5a7 */ /* 0x000ea4000804007f */
[----:B--2---:R-:W-:Y:S05]  /*12b80*/  @!P2 BRA `(.L_x_1404) ;  /* 0xfffffffc00eca947 */ /* 0x004fea000383ffff */
[----:B------:R-:W-:Y:S05]  /*12b90*/  BRA `(.L_x_1455) ;  /* 0xffffffd8006c7947 */ /* 0x000fea000383ffff */
.L_x_1407:
[----:B-1----:R1:W2:Y:S02]  /*12ba0*/  SYNCS.PHASECHK.TRANS64.TRYWAIT P2, [R8+URZ+0x28c60], R5 ;  /* 0x028c6005080075a7 */ /* 0x0022a4000804017f */
[----:B--2---:R-:W-:Y:S05]  /*12bb0*/  @!P2 NANOSLEEP.SYNCS 0x989680 ;  /* 0x009896800000a95d */ /* 0x004fea0003900000 */
[----:B------:R-:W2:Y:S02]  /*12bc0*/  @!P2 SYNCS.PHASECHK.TRANS64 P2, [R8+URZ+0x28c60], R5 ;  /* 0x028c60050800a5a7 */ /* 0x000ea4000804007f */
[----:B--2---:R-:W-:Y:S05]  /*12bd0*/  @!P2 BRA `(.L_x_1407) ;  /* 0xfffffffc00f0a947 */ /* 0x004fea000383ffff */
[----:B------:R-:W-:Y:S05]  /*12be0*/  BRA `(.L_x_1456) ;  /* 0xffffffd800807947 */ /* 0x000fea000383ffff */
.L_x_1414:
[----:B-1----:R1:W2:Y:S02]  /*12bf0*/  SYNCS.PHASECHK.TRANS64.TRYWAIT P3, [R2+URZ+0x28c40], R3 ;  /* 0x028c4003020075a7 */ /* 0x0022a4000806017f */
[----:B--2---:R-:W-:Y:S05]  /*12c00*/  @!P3 NANOSLEEP.SYNCS 0x989680 ;  /* 0x009896800000b95d */ /* 0x004fea0003900000 */
[----:B------:R-:W2:Y:S02]  /*12c10*/  @!P3 SYNCS.PHASECHK.TRANS64 P3, [R2+URZ+0x28c40], R3 ;  /* 0x028c40030200b5a7 */ /* 0x000ea4000806007f */
[----:B--2---:R-:W-:Y:S05]  /*12c20*/  @!P3 BRA `(.L_x_1414) ;  /* 0xfffffffc00f0b947 */ /* 0x004fea000383ffff */
[----:B------:R-:W-:Y:S05]  /*12c30*/  BRA `(.L_x_1457) ;  /* 0xffffffe000087947 */ /* 0x000fea000383ffff */
.L_x_1416:
[----:B---3--:R3:W4:Y:S02]  /*12c40*/  SYNCS.PHASECHK.TRANS64.TRYWAIT P3, [R2+URZ+0x28c60], R3 ;  /* 0x028c6003020075a7 */ /* 0x008724000806017f */
[----:B----4-:R-:W-:Y:S05]  /*12c50*/  @!P3 NANOSLEEP.SYNCS 0x989680 ;  /* 0x009896800000b95d */ /* 0x010fea0003900000 */
[----:B------:R-:W4:Y:S02]  /*12c60*/  @!P3 SYNCS.PHASECHK.TRANS64 P3, [R2+URZ+0x28c60], R3 ;  /* 0x028c60030200b5a7 */ /* 0x000f24000806007f */
[----:B----4-:R-:W-:Y:S05]  /*12c70*/  @!P3 BRA `(.L_x_1416) ;  /* 0xfffffffc00f0b947 */ /* 0x010fea000383ffff */
[----:B------:R-:W-:Y:S05]  /*12c80*/  BRA `(.L_x_1458) ;  /* 0xffffffe000507947 */ /* 0x000fea000383ffff */
.L_x_1422:
[----:B-1----:R1:W2:Y:S02]  /*12c90*/  SYNCS.PHASECHK.TRANS64.TRYWAIT P3, [R3+URZ+0x28c40], R2 ;  /* 0x028c4002030075a7 */ /* 0x0022a4000806017f */
[----:B--2---:R-:W-:Y:S05]  /*12ca0*/  @!P3 NANOSLEEP.SYNCS 0x989680 ;  /* 0x009896800000b95d */ /* 0x004fea0003900000 */
[----:B------:R-:W2:Y:S02]  /*12cb0*/  @!P3 SYNCS.PHASECHK.TRANS64 P3, [R3+URZ+0x28c40], R2 ;  /* 0x028c40020300b5a7 */ /* 0x000ea4000806007f */
[----:B--2---:R-:W-:Y:S05]  /*12cc0*/  @!P3 BRA `(.L_x_1422) ;  /* 0xfffffffc00f0b947 */ /* 0x004fea000383ffff */
[----:B------:R-:W-:Y:S05]  /*12cd0*/  BRA `(.L_x_1459) ;  /* 0xffffffe400c87947 */ /* 0x000fea000383ffff */
.L_x_1424:
[----:B---3--:R3:W4:Y:S02]  /*12ce0*/  SYNCS.PHASECHK.TRANS64.TRYWAIT P3, [R3+URZ+0x28c60], R2 ;  /* 0x028c6002030075a7 */ /* 0x008724000806017f */
[----:B----4-:R-:W-:Y:S05]  /*12cf0*/  @!P3 NANOSLEEP.SYNCS 0x989680 ;  /* 0x009896800000b95d */ /* 0x010fea0003900000 */
[----:B------:R-:W4:Y:S02]  /*12d00*/  @!P3 SYNCS.PHASECHK.TRANS64 P3, [R3+URZ+0x28c60], R2 ;  /* 0x028c60020300b5a7 */ /* 0x000f24000806007f */
[----:B----4-:R-:W-:Y:S05]  /*12d10*/  @!P3 BRA `(.L_x_1424) ;  /* 0xfffffffc00f0b947 */ /* 0x010fea000383ffff */
[----:B------:R-:W-:Y:S05]  /*12d20*/  BRA `(.L_x_1460) ;  /* 0xffffffe800107947 */ /* 0x000fea000383ffff */
.L_x_1429:
[----:B-1----:R1:W2:Y:S02]  /*12d30*/  SYNCS.PHASECHK.TRANS64.TRYWAIT P3, [R2+URZ+0x28c40], R3 ;  /* 0x028c4003020075a7 */ /* 0x0022a4000806017f */
[----:B--2---:R-:W-:Y:S05]  /*12d40*/  @!P3 NANOSLEEP.SYNCS 0x989680 ;  /* 0x009896800000b95d */ /* 0x004fea0003900000 */
[----:B------:R-:W2:Y:S02]  /*12d50*/  @!P3 SYNCS.PHASECHK.TRANS64 P3, [R2+URZ+0x28c40], R3 ;  /* 0x028c40030200b5a7 */ /* 0x000ea4000806007f */
[----:B--2---:R-:W-:Y:S05]  /*12d60*/  @!P3 BRA `(.L_x_1429) ;  /* 0xfffffffc00f0b947 */ /* 0x004fea000383ffff */
[----:B------:R-:W-:Y:S05]  /*12d70*/  BRA `(.L_x_1461) ;  /* 0xffffffec00687947 */ /* 0x000fea000383ffff */
.L_x_1431:
[----:B--2---:R2:W3:Y:S02]  /*12d80*/  SYNCS.PHASECHK.TRANS64.TRYWAIT P3, [R2+URZ+0x28c60], R3 ;  /* 0x028c6003020075a7 */ /* 0x0044e4000806017f */
[----:B---3--:R-:W-:Y:S05]  /*12d90*/  @!P3 NANOSLEEP.SYNCS 0x989680 ;  /* 0x009896800000b95d */ /* 0x008fea0003900000 */
[----:B------:R-:W3:Y:S02]  /*12da0*/  @!P3 SYNCS.PHASECHK.TRANS64 P3, [R2+URZ+0x28c60], R3 ;  /* 0x028c60030200b5a7 */ /* 0x000ee4000806007f */
[----:B---3--:R-:W-:Y:S05]  /*12db0*/  @!P3 BRA `(.L_x_1431) ;  /* 0xfffffffc00f0b947 */ /* 0x008fea000383ffff */
[----:B------:R-:W-:Y:S05]  /*12dc0*/  BRA `(.L_x_1462) ;  /* 0xffffffec00b07947 */ /* 0x000fea000383ffff */
.L_x_1436:
[----:B------:R-:W-:Y:S01]  /*12dd0*/  BSSY B0, `(.L_x_1463) ;  /* 0x0000007000007945 */ /* 0x000fe20003800000 */
[----:B--2---:R-:W-:Y:S01]  /*12de0*/  MOV R12, RZ ;  /* 0x000000ff000c7202 */ /* 0x004fe20000000f00 */
[----:B------:R-:W-:Y:S01]  /*12df0*/  IMAD.MOV.U32 R11, RZ, RZ, 0x1f ;  /* 0x0000001fff0b7424 */ /* 0x000fe200078e00ff */
[----:B------:R-:W-:-:S07]  /*12e00*/  MOV R15, 0xffffffff ;  /* 0xffffffff000f7802 */ /* 0x000fce0000000f00 */
[----:B-1-34-:R-:W-:Y:S05]  /*12e10*/  WARPSYNC.COLLECTIVE R15, `(.L_x_1464) ;  /* 0x000000000f087348 */ /* 0x01afea0003c00000 */
[----:B------:R2:W1:Y:S02]  /*12e20*/  SHFL.IDX P6, R14, R13, R12, R11 ;  /* 0x0000000c0d0e7389 */ /* 0x00046400000c000b */
[----:B-1234-:R-:W-:Y:S01]  /*12e30*/  ENDCOLLECTIVE ;  /* 0x000000000000791b */ /* 0x01efe20003800000 */
.L_x_1464:
[----:B------:R-:W-:Y:S05]  /*12e40*/  BSYNC B0 ;  /* 0x0000000000007941 */ /* 0x000fea0003800000 */
.L_x_1463:
[----:B------:R-:W-:Y:S05]  /*12e50*/  BRA `(.L_x_1465) ;  /* 0xfffffff000e47947 */ /* 0x000fea000383ffff */
.L_x_1438:
[----:B-1----:R1:W2:Y:S02]  /*12e60*/  SYNCS.PHASECHK.TRANS64.TRYWAIT P0, [R7+URZ+0x28c20], R0 ;  /* 0x028c2000070075a7 */ /* 0x0022a4000800017f */
[----:B--2---:R-:W-:Y:S05]  /*12e70*/  @!P0 NANOSLEEP.SYNCS 0x989680 ;  /* 0x009896800000895d */ /* 0x004fea0003900000 */
[----:B------:R-:W2:Y:S02]  /*12e80*/  @!P0 SYNCS.PHASECHK.TRANS64 P0, [R7+URZ+0x28c20], R0 ;  /* 0x028c2000070085a7 */ /* 0x000ea4000800007f */
[----:B--2---:R-:W-:Y:S05]  /*12e90*/  @!P0 BRA `(.L_x_1438) ;  /* 0xfffffffc00f08947 */ /* 0x004fea000383ffff */
[----:B------:R-:W-:Y:S05]  /*12ea0*/  BRA `(.L_x_1466) ;  /* 0xfffffff4002c7947 */ /* 0x000fea000383ffff */
.L_x_1442:
[----:B-1----:R1:W2:Y:S02]  /*12eb0*/  SYNCS.PHASECHK.TRANS64.TRYWAIT P0, [R5+URZ], R4 ;  /* 0x00000004050075a7 */ /* 0x0022a4000800017f */
[----:B--2---:R-:W-:Y:S05]  /*12ec0*/  @!P0 NANOSLEEP.SYNCS 0x989680 ;  /* 0x009896800000895d */ /* 0x004fea0003900000 */
[----:B------:R-:W2:Y:S02]  /*12ed0*/  @!P0 SYNCS.PHASECHK.TRANS64 P0, [R5+URZ], R4 ;  /* 0x00000004050085a7 */ /* 0x000ea4000800007f */
[----:B--2---:R-:W-:Y:S05]  /*12ee0*/  @!P0 BRA `(.L_x_1442) ;  /* 0xfffffffc00f08947 */ /* 0x004fea000383ffff */
[----:B------:R-:W-:Y:S05]  /*12ef0*/  BRA `(.L_x_1467) ;  /* 0xfffffff400807947 */ /* 0x000fea000383ffff */
.L_x_1443:
[----:B--2---:R2:W3:Y:S02]  /*12f00*/  SYNCS.PHASECHK.TRANS64.TRYWAIT P0, [R3+URZ], R0 ;  /* 0x00000000030075a7 */ /* 0x0044e4000800017f */
[----:B---3--:R-:W-:Y:S05]  /*12f10*/  @!P0 NANOSLEEP.SYNCS 0x989680 ;  /* 0x009896800000895d */ /* 0x008fea0003900000 */
[----:B------:R-:W3:Y:S02]  /*12f20*/  @!P0 SYNCS.PHASECHK.TRANS64 P0, [R3+URZ], R0 ;  /* 0x00000000030085a7 */ /* 0x000ee4000800007f */
[----:B---3--:R-:W-:Y:S05]  /*12f30*/  @!P0 BRA `(.L_x_1443) ;  /* 0xfffffffc00f08947 */ /* 0x008fea000383ffff */
[----:B------:R-:W-:Y:S05]  /*12f40*/  BRA `(.L_x_1468) ;  /* 0xfffffff400747947 */ /* 0x000fea000383ffff */
.L_x_1445:
[----:B-1----:R1:W2:Y:S02]  /*12f50*/  SYNCS.PHASECHK.TRANS64.TRYWAIT P0, [R5+URZ], R4 ;  /* 0x00000004050075a7 */ /* 0x0022a4000800017f */
[----:B--2---:R-:W-:Y:S05]  /*12f60*/  @!P0 NANOSLEEP.SYNCS 0x989680 ;  /* 0x009896800000895d */ /* 0x004fea0003900000 */
[----:B------:R-:W2:Y:S02]  /*12f70*/  @!P0 SYNCS.PHASECHK.TRANS64 P0, [R5+URZ], R4 ;  /* 0x00000004050085a7 */ /* 0x000ea4000800007f */
[----:B--2---:R-:W-:Y:S05]  /*12f80*/  @!P0 BRA `(.L_x_1445) ;  /* 0xfffffffc00f08947 */ /* 0x004fea000383ffff */
[----:B------:R-:W-:Y:S05]  /*12f90*/  BRA `(.L_x_1469) ;  /* 0xfffffff400787947 */ /* 0x000fea000383ffff */
.L_x_1470:
        /* <DEDUP_REMOVED lines=14> */
.L_x_4555:


//--------------------- .text._ZN7cutlass13device_kernelIN5flash11enable_sm90INS1_16FlashAttnFwdSm90INS1_25CollectiveMainloopFwdSm90ILi2EN4cute5tupleIJNS5_1CILi1EEES8_S8_EEENS6_IJNS7_ILi64EEESA_SA_EEELi512ENS_10bfloat16_tEfNS_4arch4Sm90ELb0ELb1ELb1ELb0ELb0ELb0ELb1ELb0ELb0ELb0ELb0ELb0EEENS1_21CollectiveEpilogueFwdINS6_IJSA_NS7_ILi512EEESA_EEES9_SC_SE_Li256ELb0ELb0ELb0ELb0EEENS1_30DynamicPersistentTileSchedulerILi256ELi32ELb0ELb0ELb1EEEEEEEEEvNT_6ParamsE --------------------------
	.section	.text._ZN7cutlass13device_kernelIN5flash11enable_sm90INS1_16FlashAttnFwdSm90INS1_25CollectiveMainloopFwdSm90ILi2EN4cute5tupleIJNS5_1CILi1EEES8_S8_EEENS6_IJNS7_ILi64EEESA_SA_EEELi512ENS_10bfloat16_tEfNS_4arch4Sm90ELb0ELb1ELb1ELb0ELb0ELb0ELb1ELb0ELb0ELb0ELb0ELb0EEENS1_21CollectiveEpilogueFwdINS6_IJSA_NS7_ILi512EEESA_EEES9_SC_SE_Li256ELb0ELb0ELb0ELb0EEENS1_30DynamicPersistentTileSchedulerILi256ELi32ELb0ELb0ELb1EEEEEEEEEvNT_6ParamsE,"ax",@progbits
	.align	128
.text._ZN7cutlass13device_kernelIN5flash11enable_sm90INS1_16FlashAttnFwdSm90INS1_25CollectiveMainloopFwdSm90ILi2EN4cute5tupleIJNS5_1CILi1EEES8_S8_EEENS6_IJNS7_ILi64EEESA_SA_EEELi512ENS_10bfloat16_tEfNS_4arch4Sm90ELb0ELb1ELb1ELb0ELb0ELb0ELb1ELb0ELb0ELb0ELb0ELb0EEENS1_21CollectiveEpilogueFwdINS6_IJSA_NS7_ILi512EEESA_EEES9_SC_SE_Li256ELb0ELb0ELb0ELb0EEENS1_30DynamicPersistentTileSchedulerILi256ELi32ELb0ELb0ELb1EEEEEEEEEvNT_6ParamsE:
        .type           _ZN7cutlass13device_kernelIN5flash11enable_sm90INS1_16FlashAttnFwdSm90INS1_25CollectiveMainloopFwdSm90ILi2EN4cute5tupleIJNS5_1CILi1EEES8_S8_EEENS6_IJNS7_ILi64EEESA_SA_EEELi512ENS_10bfloat16_tEfNS_4arch4Sm90ELb0ELb1ELb1ELb0ELb0ELb0ELb1ELb0ELb0ELb0ELb0ELb0EEENS1_21CollectiveEpilogueFwdINS6_IJSA_NS7_ILi512EEESA_EEES9_SC_SE_Li256ELb0ELb0ELb0ELb0EEENS1_30DynamicPersistentTileSchedulerILi256ELi32ELb0ELb0ELb1EEEEEEEEEvNT_6ParamsE,@function
        .size           _ZN7cutlass13device_kernelIN5flash11enable_sm90INS1_16FlashAttnFwdSm90INS1_25CollectiveMainloopFwdSm90ILi2EN4cute5tupleIJNS5_1CILi1EEES8_S8_EEENS6_IJNS7_ILi64EEESA_SA_EEELi512ENS_10bfloat16_tEfNS_4arch4Sm90ELb0ELb1ELb1ELb0ELb0ELb0ELb1ELb0ELb0ELb0ELb0ELb0EEENS1_21CollectiveEpilogueFwdINS6_IJSA_NS7_ILi512EEESA_EEES9_SC_SE_Li256ELb0ELb0ELb0ELb0EEENS1_30DynamicPersistentTileSchedulerILi256ELi32ELb0ELb0ELb1EEEEEEEEEvNT_6ParamsE,(.L_x_4556 - _ZN7cutlass13device_kernelIN5flash11enable_sm90INS1_16FlashAttnFwdSm90INS1_25CollectiveMainloopFwdSm90ILi2EN4cute5tupleIJNS5_1CILi1EEES8_S8_EEENS6_IJNS7_ILi64EEESA_SA_EEELi512ENS_10bfloat16_tEfNS_4arch4Sm90ELb0ELb1ELb1ELb0ELb0ELb0ELb1ELb0ELb0ELb0ELb0ELb0EEENS1_21CollectiveEpilogueFwdINS6_IJSA_NS7_ILi512EEESA_EEES9_SC_SE_Li256ELb0ELb0ELb0ELb0EEENS1_30DynamicPersistentTileSchedulerILi256ELi32ELb0ELb0ELb1EEEEEEEEEvNT_6ParamsE)
        .other          _ZN7cutlass13device_kernelIN5flash11enable_sm90INS1_16FlashAttnFwdSm90INS1_25CollectiveMainloopFwdSm90ILi2EN4cute5tupleIJNS5_1CILi1EEES8_S8_EEENS6_IJNS7_ILi64EEESA_SA_EEELi512ENS_10bfloat16_tEfNS_4arch4Sm90ELb0ELb1ELb1ELb0ELb0ELb0ELb1ELb0ELb0ELb0ELb0ELb0EEENS1_21CollectiveEpilogueFwdINS6_IJSA_NS7_ILi512EEESA_EEES9_SC_SE_Li256ELb0ELb0ELb0ELb0EEENS1_30DynamicPersistentTileSchedulerILi256ELi32ELb0ELb0ELb1EEEEEEEEEvNT_6ParamsE,@"STO_CUDA_ENTRY STV_DEFAULT"
_ZN7cutlass13device_kernelIN5flash11enable_sm90INS1_16FlashAttnFwdSm90INS1_25CollectiveMainloopFwdSm90ILi2EN4cute5tupleIJNS5_1CILi1EEES8_S8_EEENS6_IJNS7_ILi64EEESA_SA_EEELi512ENS_10bfloat16_tEfNS_4arch4Sm90ELb0ELb1ELb1ELb0ELb0ELb0ELb1ELb0ELb0ELb0ELb0ELb0EEENS1_21CollectiveEpilogueFwdINS6_IJSA_NS7_ILi512EEESA_EEES9_SC_SE_Li256ELb0ELb0ELb0ELb0EEENS1_30DynamicPersistentTileSchedulerILi256ELi32ELb0ELb0ELb1EEEEEEEEEvNT_6ParamsE:
[----:B------:R-:W1:Y:S02]  /*0000*/  LDC R1, c[0x0][0x28] ;  /* 0x00000a00ff017b82 */ /* 0x000e640000000800 */
[----:B-1----:R-:W-:Y:S01]  /*0010*/  VIADD R1, R1, 0xfffffff8 ;  /* 0xfffffff801017836 */ /* 0x002fe20000000000 */
[----:B------:R-:W1:Y:S01]  /*0020*/  S2R R19, SR_TID.X ;  /* 0x0000000000137919 */ /* 0x000e620000002100 */
[----:B------:R-:W-:Y:S01]  /*0030*/  ELECT P0, URZ, PT ;  /* 0x00000000003f782f */ /* 0x000fe20003800000 */
[----:B------:R-:W-:Y:S01]  /*0040*/  BSSY B0, `(.L_x_1471) ;  /* 0x0000017000007945 */ /* 0x000fe20003800000 */
[--C-:B-1----:R-:W-:Y:S02]  /*0050*/  SHF.R.U32.HI R0, RZ, 0x5, R19.reuse ;  /* 0x00000005ff007819 */ /* 0x102fe40000011613 */
[----:B------:R-:W-:-:S03]  /*0060*/  SHF.R.U32.HI R3, RZ, 0x7, R19 ;  /* 0x00000007ff037819 */ /* 0x000fc60000011613 */
        /* <DEDUP_REMOVED lines=20> */
.L_x_1472:
[----:B------:R-:W-:Y:S05]  /*01b0*/  BSYNC B0 ;  /* 0x0000000000007941 */ /* 0x000fea0003800000 */
.L_x_1471:
        /* <DEDUP_REMOVED lines=11> */
[----:B------:R-:W-:Y:S01]  /*0270*/  VOTEU.ANY UP3, P0 ;  /* 0x00000000003f7886 */ /* 0x000fe20000060100 */
[----:B-1----:R-:W-:Y:S01]  /*0280*/  R2UR UR47, R3 ;  /* 0x00000000032f72ca */ /* 0x002fe200000e0000 */
[----:B--2---:R-:W-:Y:S01]  /*0290*/  @UP0 ULEA UR6, UR7, UR6, 0x18 ;  /* 0x0000000607060291 */ /* 0x004fe2000f8ec03f */
[----:B---3--:R-:W-:-:S11]  /*02a0*/  ISETP.NE.AND P1, PT, R2, RZ, PT ;  /* 0x000000ff0200720c */ /* 0x008fd60003f25270 */
[----:B------:R-:W-:Y:S01]  /*02b0*/  UISETP.NE.AND UP0, UPT, UR47, URZ, UPT ;  /* 0x0000003f2f00728c */ /* 0x000fe2000bf05270 */
[----:B------:R-:W1:Y:S02]  /*02c0*/  FENCE.VIEW.ASYNC.S ;  /* 0x00000000000073c6 */ /* 0x000e640000000000 */
[----:B-1----:R1:W2:Y:S01]  /*02d0*/  @UP1 SYNCS.EXCH.64 URZ, [UR6+0x38800], UR4 ;  /* 0x03880004063f15b2 */ /* 0x0022a20008000100 */
[----:B------:R1:W3:Y:S01]  /*02e0*/  @UP2 SYNCS.EXCH.64 URZ, [UR6+0x38810], UR4 ;  /* 0x03881004063f25b2 */ /* 0x0002e20008000100 */
[----:B------:R1:W4:Y:S01]  /*02f0*/  @UP3 SYNCS.EXCH.64 URZ, [UR6+0x38820], UR4 ;  /* 0x03882004063f35b2 */ /* 0x0003220008000100 */
        /* <DEDUP_REMOVED lines=15> */
.L_x_1473:
        /* <DEDUP_REMOVED lines=22> */
.L_x_1474:
        /* <DEDUP_REMOVED lines=18> */
.L_x_1475:
        /* <DEDUP_REMOVED lines=22> */
.L_x_1476:
        /* <DEDUP_REMOVED lines=22> */
.L_x_1477:
[----:B-1----:R-:W-:Y:S01]  /*0930*/  UMOV UR4, 0x1 ;  /* 0x0000000100047882 */ /* 0x002fe20000000000 */
[----:B------:R-:W-:Y:S01]  /*0940*/  PLOP3.LUT P0, PT, PT, PT, UP0, 0x80, 0x0 ;  /* 0x000000000000781c */ /* 0x000fe20003f0f008 */
[----:B------:R-:W-:Y:S01]  /*0950*/  USEL UR4, UR4, 0x2, !UP0 ;  /* 0x0000000204047887 */ /* 0x000fe2000c000000 */
[----:B------:R-:W-:Y:S01]  /*0960*/  NOP ;  /* 0x0000000000007918 */ /* 0x000fe20000000000 */
[----:B------:R-:W-:-:S04]  /*0970*/  ULDC.64 UR54, c[0x0][0x208] ;  /* 0x0000820000367ab9 */ /* 0x000fc80000000a00 */
[----:B------:R-:W-:-:S05]  /*0980*/  IMAD.U32 R2, RZ, RZ, UR4 ;  /* 0x00000004ff027e24 */ /* 0x000fca000f8e00ff */
[----:B------:R1:W-:Y:S01]  /*0990*/  STL [R1+0x4], R2 ;  /* 0x0000040201007387 */ /* 0x0003e20000100800 */
[----:B--234-:R-:W-:Y:S06]  /*09a0*/  BAR.SYNC.DEFER_BLOCKING 0x0 ;  /* 0x0000000000007b1d */ /* 0x01cfec0000010000 */
[----:B------:R-:W-:Y:S05]  /*09b0*/  @!P0 BRA `(.L_x_1478) ;  /* 0x0000013800408947 */ /* 0x000fea0003800000 */
.L_x_1479:
[----:B------:R-:W-:-:S08]  /*09c0*/  NOP ;  /* 0x0000000000007918 */ /* 0x000fd00000000000 */
[----:B------:R-:W2:Y:S02]  /*09d0*/  USETMAXREG.TRY_ALLOC.CTAPOOL UP0, 0xf0 ;  /* 0x000000f0000079c8 */ /* 0x000ea40008000600 */
[----:B--2---:R-:W-:-:S13]  /*09e0*/  PLOP3.LUT P0, PT, PT, PT, UP0, 0x80, 0x0 ;  /* 0x000000000000781c */ /* 0x004fda0003f0f008 */
[----:B------:R-:W-:Y:S05]  /*09f0*/  @!P0 BRA `(.L_x_1479) ;  /* 0xfffffffc00f08947 */ /* 0x000fea000383ffff */
[----:B------:R-:W-:Y:S01]  /*0a00*/  LOP3.LUT R0, R19, 0xffffff80, RZ, 0xc0, !PT ;  /* 0xffffff8013007812 */ /* 0x000fe200078ec0ff */
[----:B------:R-:W2:Y:S08]  /*0a10*/  S2UR UR4, SR_CTAID.X ;  /* 0x00000000000479c3 */ /* 0x000eb00000002500 */
[----:B------:R-:W-:Y:S06]  /*0a20*/  BAR.ARV 0x4, 0x120 ;  /* 0x0104800000007b1d */ /* 0x000fec0000002000 */
[----:B------:R-:W-:-:S02]  /*0a30*/  ISETP.NE.AND P0, PT, R0, 0x80, PT ;  /* 0x000000800000780c */ /* 0x000fc40003f05270 */
[----:B------:R-:W2:Y:S11]  /*0a40*/  LDC R0, c[0x0][0xea8] ;  /* 0x0003aa00ff007b82 */ /* 0x000eb60000000800 */
[----:B------:R-:W-:Y:S06]  /*0a50*/  @!P0 BAR.ARV 0x8, 0xa0 ;  /* 0x0202800000008b1d */ /* 0x000fec0000002000 */
[----:B------:R-:W-:-:S13]  /*0a60*/  ISETP.GE.U32.AND P0, PT, R19, 0x100, PT ;  /* 0x000001001300780c */ /* 0x000fda0003f06070 */
[----:B------:R-:W-:Y:S06]  /*0a70*/  @P0 BAR.ARV 0xf, 0x100 ;  /* 0x03c4000000000b1d */ /* 0x000fec0000002000 */
[----:B--2---:R-:W-:-:S13]  /*0a80*/  ISETP.LE.AND P0, PT, R0, UR4, PT ;  /* 0x0000000400007c0c */ /* 0x004fda000bf03270 */
[----:B------:R-:W-:Y:S05]  /*0a90*/  @P0 EXIT ;  /* 0x000000000000094d */ /* 0x000fea0003800000 */
[----:B-1----:R-:W2:Y:S01]  /*0aa0*/  LDL R2, [R1+0x4] ;  /* 0x0000040001027983 */ /* 0x002ea20000100800 */
        /* <DEDUP_REMOVED lines=8> */
[----:B------:R-:W-:-:S02]  /*0b30*/  LEA.HI R4, R3, R194, RZ, 0x5 ;  /* 0x000000c203047211 */ /* 0x000fc400078f28ff */
[----:B------:R-:W-:Y:S02]  /*0b40*/  LEA.HI R0, R3, R194, RZ, 0x7 ;  /* 0x000000c203007211 */ /* 0x000fe400078f38ff */
[--C-:B------:R-:W-:Y:S02]  /*0b50*/  SHF.R.S32.HI R192, RZ, 0x5, R4.reuse ;  /* 0x00000005ffc07819 */ /* 0x100fe40000011404 */
[----:B------:R-:W-:Y:S02]  /*0b60*/  SHF.R.S32.HI R9, RZ, 0x1f, R4 ;  /* 0x0000001fff097819 */ /* 0x000fe40000011404 */
[----:B------:R-:W-:Y:S02]  /*0b70*/  SHF.R.S32.HI R187, RZ, 0x7, R0 ;  /* 0x00000007ffbb7819 */ /* 0x000fe40000011400 */
[----:B------:R-:W-:-:S04]  /*0b80*/  LEA.HI R9, R9, R192, RZ, 0x2 ;  /* 0x000000c009097211 */ /* 0x000fc800078f10ff */
[----:B------:R-:W-:Y:S01]  /*0b90*/  LOP3.LUT R9, R9, 0x3ffffc, RZ, 0xc0, !PT ;  /* 0x003ffffc09097812 */ /* 0x000fe200078ec0ff */
[----:B-1----:R-:W-:-:S04]  /*0ba0*/  ULEA UR36, UR5, UR36, 0x18 ;  /* 0x0000002405247291 */ /* 0x002fc8000f8ec03f */
[----:B------:R-:W-:Y:S01]  /*0bb0*/  IMAD.IADD R9, R192, 0x1, -R9 ;  /* 0x00000001c0097824 */ /* 0x000fe200078e0a09 */
[----:B--2---:R-:W-:Y:S02]  /*0bc0*/  R2UR UR6, R2 ;  /* 0x00000000020672ca */ /* 0x004fe400000e0000 */
[CC--:B------:R-:W-:Y:S02]  /*0bd0*/  LEA.HI R2, R3.reuse, R194.reuse, RZ, 0x4 ;  /* 0x000000c203027211 */ /* 0x0c0fe400078f20ff */
[----:B------:R-:W-:Y:S02]  /*0be0*/  LEA.HI R3, R3, R194, RZ, 0x3 ;  /* 0x000000c203037211 */ /* 0x000fe400078f18ff */
[----:B------:R-:W-:Y:S02]  /*0bf0*/  LOP3.LUT R5, R2, 0xfffffff0, RZ, 0xc0, !PT ;  /* 0xfffffff002057812 */ /* 0x000fe400078ec0ff */
[----:B------:R-:W-:Y:S02]  /*0c00*/  SHF.R.S32.HI R7, RZ, 0x4, R2 ;  /* 0x00000004ff077819 */ /* 0x000fe40000011402 */
[----:B------:R-:W-:Y:S01]  /*0c10*/  SHF.R.S32.HI R190, RZ, 0x3, R3 ;  /* 0x00000003ffbe7819 */ /* 0x000fe20000011403 */
[----:B------:R-:W-:Y:S01]  /*0c20*/  IMAD.IADD R4, R194, 0x1, -R5 ;  /* 0x00000001c2047824 */ /* 0x000fe200078e0a05 */
[----:B------:R-:W-:Y:S01]  /*0c30*/  LOP3.LUT R5, R0, 0xffffff80, RZ, 0xc0, !PT ;  /* 0xffffff8000057812 */ /* 0x000fe200078ec0ff */
[----:B------:R-:W-:Y:S01]  /*0c40*/  ULOP3.LUT UR48, UR6, 0x1, URZ, 0xfc, !UPT ;  /* 0x0000000106307892 */ /* 0x000fe2000f8efc3f */
[----:B------:R-:W-:Y:S01]  /*0c50*/  LEA.HI R2, R2, R7, RZ, 0x1 ;  /* 0x0000000702027211 */ /* 0x000fe200078f08ff */
[--C-:B------:R-:W-:Y:S01]  /*0c60*/  IMAD R8, R187, 0x100, R4.reuse ;  /* 0x00000100bb087824 */ /* 0x100fe200078e0204 */
[----:B------:R-:W-:Y:S01]  /*0c70*/  SHF.R.S32.HI R11, RZ, 0x1f, R4 ;  /* 0x0000001fff0b7819 */ /* 0x000fe20000011404 */
[----:B------:R-:W-:Y:S01]  /*0c80*/  IMAD.IADD R5, R194, 0x1, -R5 ;  /* 0x00000001c2057824 */ /* 0x000fe200078e0a05 */
[----:B------:R-:W-:Y:S01]  /*0c90*/  LOP3.LUT R2, R2, 0x1ffffffe, RZ, 0xc0, !PT ;  /* 0x1ffffffe02027812 */ /* 0x000fe200078ec0ff */
[----:B------:R-:W-:Y:S01]  /*0ca0*/  IMAD R9, R9, 0x10, R8 ;  /* 0x0000001009097824 */ /* 0x000fe200078e0208 */
[----:B------:R-:W-:-:S02]  /*0cb0*/  LEA.HI R11, R11, R4, RZ, 0x3 ;  /* 0x000000040b0b7211 */ /* 0x000fc400078f18ff */
[----:B------:R-:W-:Y:S02]  /*0cc0*/  SHF.R.S32.HI R6, RZ, 0x1f, R5 ;  /* 0x0000001fff067819 */ /* 0x000fe40000011405 */
[C---:B------:R-:W-:Y:S01]  /*0cd0*/  LOP3.LUT R13, R11.reuse, 0xfffffff8, RZ, 0xc0, !PT ;  /* 0xfffffff80b0d7812 */ /* 0x040fe200078ec0ff */
[----:B------:R-:W-:Y:S01]  /*0ce0*/  IMAD.SHL.U32 R11, R11, 0x40, RZ ;  /* 0x000000400b0b7824 */ /* 0x000fe200078e00ff */
[----:B------:R-:W-:Y:S02]  /*0cf0*/  IADD3 R2, R7, -R2, RZ ;  /* 0x8000000207027210 */ /* 0x000fe40007ffe0ff */
[-C--:B------:R-:W-:Y:S01]  /*0d00*/  LEA.HI R7, R6, R5.reuse, RZ, 0x2 ;  /* 0x0000000506077211 */ /* 0x080fe200078f10ff */
[----:B------:R-:W-:Y:S01]  /*0d10*/  IMAD.IADD R13, R4, 0x1, -R13 ;  /* 0x00000001040d7824 */ /* 0x000fe200078e0a0d */
[----:B------:R-:W-:Y:S01]  /*0d20*/  LEA.HI R6, R6, R5, RZ, 0x5 ;  /* 0x0000000506067211 */ /* 0x000fe200078f28ff */
[----:B------:R-:W-:Y:S01]  /*0d30*/  IMAD.SHL.U32 R2, R2, 0x8, RZ ;  /* 0x0000000802027824 */ /* 0x000fe200078e00ff */
[----:B------:R-:W-:Y:S01]  /*0d40*/  LOP3.LUT R10, R7, 0x7ffffffc, RZ, 0xc0, !PT ;  /* 0x7ffffffc070a7812 */ /* 0x000fe200078ec0ff */
[----:B------:R-:W-:Y:S01]  /*0d50*/  IMAD.SHL.U32 R8, R13, 0x40, RZ ;  /* 0x000000400d087824 */ /* 0x000fe200078e00ff */
[----:B------:R-:W-:Y:S01]  /*0d60*/  LOP3.LUT R11, R11, 0x7ffffe00, RZ, 0xc0, !PT ;  /* 0x7ffffe000b0b7812 */ /* 0x000fe200078ec0ff */
[----:B------:R-:W-:Y:S01]  /*0d70*/  IMAD.U32 R193, R9, 0x40, R2 ;  /* 0x0000004009c17824 */ /* 0x000fe200078e0002 */
[----:B------:R-:W-:Y:S01]  /*0d80*/  SHF.R.S32.HI R4, RZ, 0x2, R7 ;  /* 0x00000002ff047819 */ /* 0x000fe20000011407 */
[----:B------:R-:W-:Y:S01]  /*0d90*/  IMAD.IADD R10, R5, 0x1, -R10 ;  /* 0x00000001050a7824 */ /* 0x000fe200078e0a0a */
[----:B------:R-:W-:Y:S01]  /*0da0*/  LOP3.LUT R5, R8, 0x1c0, RZ, 0xc0, !PT ;  /* 0x000001c008057812 */ /* 0x000fe200078ec0ff */
[----:B------:R-:W-:Y:S01]  /*0db0*/  IMAD R11, R192, 0x400, R11 ;  /* 0x00000400c00b7824 */ /* 0x000fe200078e020b */
[----:B------:R-:W-:Y:S01]  /*0dc0*/  R2P PR, R13, 0x6 ;  /* 0x000000060d007804 */ /* 0x000fe20000000000 */
[----:B------:R-:W-:Y:S01]  /*0dd0*/  IMAD.SHL.U32 R17, R10, 0x2, RZ ;  /* 0x000000020a117824 */ /* 0x000fe200078e00ff */
[----:B------:R-:W-:-:S02]  /*0de0*/  LOP3.LUT R2, R5, 0x8, R2, 0xf8, !PT ;  /* 0x0000000805027812 */ /* 0x000fc400078ef802 */
[----:B------:R-:W-:Y:S02]  /*0df0*/  SHF.R.U32.HI R5, RZ, 0x3, R5 ;  /* 0x00000003ff057819 */ /* 0x000fe40000011605 */
[----:B------:R-:W-:Y:S02]  /*0e00*/  SHF.R.S32.HI R7, RZ, 0x1f, R7 ;  /* 0x0000001fff077819 */ /* 0x000fe40000011407 */
[----:B------:R-:W-:Y:S02]  /*0e10*/  LOP3.LUT R2, R2, R5, RZ, 0x3c, !PT ;  /* 0x0000000502027212 */ /* 0x000fe400078e3cff */
[----:B------:R-:W-:Y:S02]  /*0e20*/  LEA.HI R7, R7, R4, RZ, 0x3 ;  /* 0x0000000407077211 */ /* 0x000fe400078f18ff */
[----:B------:R-:W-:Y:S01]  /*0e30*/  LEA.HI R0, R0, R187, RZ, 0x1 ;  /* 0x000000bb00007211 */ /* 0x000fe200078f08ff */
[----:B------:R-:W-:Y:S01]  /*0e40*/  IMAD.IADD R11, R11, 0x1, R2 ;  /* 0x000000010b0b7824 */ /* 0x000fe200078e0202 */
[----:B------:R-:W-:Y:S01]  /*0e50*/  LOP3.LUT R7, R7, 0xfffffff8, RZ, 0xc0, !PT ;  /* 0xfffffff807077812 */ /* 0x000fe200078ec0ff */
[----:B------:R-:W-:Y:S01]  /*0e60*/  IMAD.MOV.U32 R2, RZ, RZ, RZ ;  /* 0x000000ffff027224 */ /* 0x000fe200078e00ff */
[----:B------:R-:W-:-:S02]  /*0e70*/  LOP3.LUT R5, R3, 0x1ffffff8, RZ, 0xc0, !PT ;  /* 0x1ffffff803057812 */ /* 0x000fc400078ec0ff */
[----:B------:R-:W-:Y:S02]  /*0e80*/  LEA R23, R11, UR36, 0x1 ;  /* 0x000000240b177c11 */ /* 0x000fe4000f8e08ff */
[----:B------:R-:W-:Y:S01]  /*0e90*/  LOP3.LUT R0, R0, 0xfffffe, RZ, 0xc0, !PT ;  /* 0x00fffffe00007812 */ /* 0x000fe200078ec0ff */
[----:B------:R-:W-:Y:S01]  /*0ea0*/  IMAD.IADD R5, R194, 0x1, -R5 ;  /* 0x00000001c2057824 */ /* 0x000fe200078e0a05 */
[C---:B------:R-:W-:Y:S01]  /*0eb0*/  IADD3 R186, R23.reuse, 0x36400, RZ ;  /* 0x0003640017ba7810 */ /* 0x040fe20007ffe0ff */
[----:B------:R-:W-:Y:S01]  /*0ec0*/  VIADD R184, R23, 0x36420 ;  /* 0x0003642017b87836 */ /* 0x000fe20000000000 */
[----:B------:R-:W-:Y:S01]  /*0ed0*/  SEL R185, R185, 0xffffffc0, !P2 ;  /* 0xffffffc0b9b97807 */ /* 0x000fe20005000000 */
[----:B------:R-:W-:Y:S01]  /*0ee0*/  IMAD.IADD R0, R187, 0x1, -R0 ;  /* 0x00000001bb007824 */ /* 0x000fe200078e0a00 */
[----:B------:R-:W-:Y:S01]  /*0ef0*/  IADD3 R7, R4, -R7, RZ ;  /* 0x8000000704077210 */ /* 0x000fe20007ffe0ff */
[C---:B------:R-:W-:Y:S01]  /*0f00*/  @P1 VIADD R184, R186.reuse, 0xffffffe0 ;  /* 0xffffffe0bab81836 */ /* 0x040fe20000000000 */
[----:B------:R-:W-:Y:S01]  /*0f10*/  SHF.R.S32.HI R6, RZ, 0x5, R6 ;  /* 0x00000005ff067819 */ /* 0x000fe20000011406 */
[----:B------:R-:W-:-:S02]  /*0f20*/  IMAD.IADD R186, R186, 0x1, R185 ;  /* 0x00000001baba7824 */ /* 0x000fc400078e02b9 */
[----:B------:R-:W-:Y:S01]  /*0f30*/  IMAD.SHL.U32 R188, R5, 0x8, RZ ;  /* 0x0000000805bc7824 */ /* 0x000fe200078e00ff */
[----:B------:R-:W-:Y:S01]  /*0f40*/  IADD3 R185, R185, R184, RZ ;  /* 0x000000b8b9b97210 */ /* 0x000fe20007ffe0ff */
[----:B------:R-:W-:Y:S02]  /*0f50*/  IMAD R19, R6, 0x10, R7 ;  /* 0x0000001006137824 */ /* 0x000fe400078e0207 */
[----:B------:R-:W-:-:S07]  /*0f60*/  IMAD.SHL.U32 R22, R0, 0x100, RZ ;  /* 0x0000010000167824 */ /* 0x000fce00078e00ff */
.L_x_1579:
        /* <DEDUP_REMOVED lines=20> */
.L_x_1480:
[----:B------:R-:W-:Y:S01]  /*10b0*/  ULDC UR6, c[0x0][0xec4] ;  /* 0x0003b10000067ab9 */ /* 0x000fe20000000800 */
[----:B------:R-:W-:Y:S01]  /*10c0*/  UMOV UR40, UR7 ;  /* 0x0000000700287c82 */ /* 0x000fe20008000000 */
[----:B------:R-:W-:-:S11]  /*10d0*/  UISETP.NE.AND UP0, UPT, UR6, 0x1, UPT ;  /* 0x000000010600788c */ /* 0x000fd6000bf05270 */
[----:B------:R-:W-:Y:S02]  /*10e0*/  @UP0 ULDC.64 UR10, c[0x0][0xec8] ;  /* 0x0003b200000a0ab9 */ /* 0x000fe40000000a00 */
[----:B------:R-:W-:-:S04]  /*10f0*/  UIMAD.WIDE.U32 UR4, UR7, UR10, URZ ;  /* 0x0000000a070472a5 */ /* 0x000fc8000f8e003f */
[----:B------:R-:W-:-:S04]  /*1100*/  @UP0 USHF.R.U32.HI UR40, URZ, UR11, UR5 ;  /* 0x0000000b3f280299 */ /* 0x000fc80008011605 */
[----:B------:R-:W-:-:S12]  /*1110*/  UIMAD UR4, UR40, UR6, URZ ;  /* 0x00000006280472a4 */ /* 0x000fd8000f8e023f */
.L_x_1481:
        /* <DEDUP_REMOVED lines=40> */
[----:B------:R-:W-:-:S06]  /*13a0*/  IMAD.U32 R3, RZ, RZ, UR4 ;  /* 0x00000004ff037e24 */ /* 0x000fcc000f8e00ff */
        /* <DEDUP_REMOVED lines=8> */
.L_x_1484:
[----:B------:R-:W-:-:S13]  /*1430*/  ISETP.NE.AND P0, PT, R8, 0x1, PT ;  /* 0x000000010800780c */ /* 0x000fda0003f05270 */
[----:B------:R-:W1:Y:S02]  /*1440*/  @P0 LDC.64 R4, c[0x0][0xae0] ;  /* 0x0002b800ff040b82 */ /* 0x000e640000000a00 */
[----:B-1----:R-:W-:-:S05]  /*1450*/  @P0 IMAD.HI.U32 R4, R3, R4, RZ ;  /* 0x0000000403040227 */ /* 0x002fca00078e00ff */
[----:B------:R-:W-:-:S07]  /*1460*/  @P0 SHF.R.U32.HI R3, RZ, R5, R4 ;  /* 0x00000005ff030219 */ /* 0x000fce0000011604 */
.L_x_1485:
[----:B------:R-:W-:-:S05]  /*1470*/  IMAD R3, R3, R8, R8 ;  /* 0x0000000803037224 */ /* 0x000fca00078e0208 */
[----:B------:R-:W-:-:S07]  /*1480*/  VIMNMX R0, R0, R3, PT ;  /* 0x0000000300007248 */ /* 0x000fce0003fe0100 */
.L_x_1483:
        /* <DEDUP_REMOVED lines=8> */
[----:B------:R-:W-:Y:S01]  /*1510*/  IMAD.U32 R4, RZ, RZ, UR5 ;  /* 0x00000005ff047e24 */ /* 0x000fe2000f8e00ff */
        /* <DEDUP_REMOVED lines=12> */
.L_x_1487:
[----:B------:R-:W-:-:S13]  /*15e0*/  ISETP.NE.AND P0, PT, R8, 0x1, PT ;  /* 0x000000010800780c */ /* 0x000fda0003f05270 */
[----:B------:R-:W1:Y:S02]  /*15f0*/  @P0 LDC.64 R6, c[0x0][0xae0] ;  /* 0x0002b800ff060b82 */ /* 0x000e640000000a00 */
[----:B-1----:R-:W-:-:S05]  /*1600*/  @P0 IMAD.HI.U32 R6, R3, R6, RZ ;  /* 0x0000000603060227 */ /* 0x002fca00078e00ff */
[----:B------:R-:W-:-:S07]  /*1610*/  @P0 SHF.R.U32.HI R3, RZ, R7, R6 ;  /* 0x00000007ff030219 */ /* 0x000fce0000011606 */
.L_x_1488:
[----:B------:R-:W-:-:S05]  /*1620*/  IMAD R3, R3, R8, RZ ;  /* 0x0000000803037224 */ /* 0x000fca00078e02ff */
[----:B------:R-:W-:-:S07]  /*1630*/  VIMNMX R4, R4, R3, !PT ;  /* 0x0000000304047248 */ /* 0x000fce0007fe0100 */
.L_x_1486:
[----:B------:R-:W-:Y:S01]  /*1640*/  SHF.R.S32.HI R3, RZ, 0x1f, R4 ;  /* 0x0000001fff037819 */ /* 0x000fe20000011404 */
[----:B------:R-:W-:Y:S01]  /*1650*/  IMAD.MOV.U32 R18, RZ, RZ, RZ ;  /* 0x000000ffff127224 */ /* 0x000fe200078e00ff */
[----:B------:R-:W-:Y:S02]  /*1660*/  PLOP3.LUT P0, PT, PT, PT, PT, 0x80, 0x0 ;  /* 0x000000000000781c */ /* 0x000fe40003f0f070 */
[----:B------:R-:W-:Y:S02]  /*1670*/  CS2R R150, SRZ ;  /* 0x0000000000967805 */ /* 0x000fe4000001ff00 */
[----:B------:R-:W-:Y:S02]  /*1680*/  LEA.HI R4, R3, R4, RZ, 0x6 ;  /* 0x0000000403047211 */ /* 0x000fe400078f30ff */
[----:B------:R-:W-:Y:S02]  /*1690*/  CS2R R148, SRZ ;  /* 0x0000000000947805 */ /* 0x000fe4000001ff00 */
[----:B------:R-:W-:-:S02]  /*16a0*/  MOV R3, RZ ;  /* 0x000000ff00037202 */ /* 0x000fc40000000f00 */
        /* <DEDUP_REMOVED lines=65> */
[----:B------:R-:W-:Y:S01]  /*1ac0*/  IMAD.MOV.U32 R5, RZ, RZ, RZ ;  /* 0x000000ffff057224 */ /* 0x000fe200078e00ff */
[----:B------:R-:W-:Y:S06]  /*1ad0*/  @!P1 BRA `(.L_x_1489) ;  /* 0x0000010c00549947 */ /* 0x000fec0003800000 */
[----:B------:R-:W1:Y:S01]  /*1ae0*/  SHFL.IDX PT, R3, R187, RZ, 0x1f ;  /* 0x00001fffbb037589 */ /* 0x000e6200000e0000 */
[----:B------:R-:W-:Y:S01]  /*1af0*/  UIADD3 UR4, UR36, 0x36400, URZ ;  /* 0x0003640024047890 */ /* 0x000fe2000fffe03f */
[----:B------:R-:W-:Y:S01]  /*1b00*/  UMOV UR17, 0x40000040 ;  /* 0x4000004000117882 */ /* 0x000fe20000000000 */
[----:B------:R-:W-:Y:S02]  /*1b10*/  BAR.SYNC.DEFER_BLOCKING 0xe, 0x100 ;  /* 0x0384000000007b1d */ /* 0x000fe40000010000 */
[----:B------:R-:W-:-:S04]  /*1b20*/  USHF.R.U32.HI UR4, URZ, 0x4, UR4 ;  /* 0x000000043f047899 */ /* 0x000fc80008011604 */
[----:B------:R-:W-:Y:S01]  /*1b30*/  ULOP3.LUT UR4, UR4, 0x3fff, URZ, 0xc0, !UPT ;  /* 0x00003fff04047892 */ /* 0x000fe2000f8ec03f */
[----:B------:R-:W-:Y:S01]  /*1b40*/  UMOV UR19, 0x40000040 ;  /* 0x4000004000137882 */ /* 0x000fe20000000000 */
[----:B------:R-:W-:Y:S02]  /*1b50*/  UMOV UR5, 0x40000040 ;  /* 0x4000004000057882 */ /* 0x000fe40000000000 */
[----:B------:R-:W-:Y:S01]  /*1b60*/  ULOP3.LUT UR16, UR4, 0x10000, URZ, 0xfc, !UPT ;  /* 0x0001000004107892 */ /* 0x000fe2000f8efc3f */
[----:B------:R-:W2:Y:S01]  /*1b70*/  S2R R8, SR_TID.X ;  /* 0x0000000000087919 */ /* 0x000ea20000002100 */
[----:B------:R-:W-:Y:S01]  /*1b80*/  UMOV UR7, 0x40000040 ;  /* 0x4000004000077882 */ /* 0x000fe20000000000 */
[----:B------:R-:W-:Y:S01]  /*1b90*/  UMOV UR9, 0x40000040 ;  /* 0x4000004000097882 */ /* 0x000fe20000000000 */
[----:B------:R-:W-:Y:S02]  /*1ba0*/  UIADD3 UR4, UR16, 0x2, URZ ;  /* 0x0000000210047890 */ /* 0x000fe4000fffe03f */
[----:B------:R-:W-:Y:S01]  /*1bb0*/  UIADD3 UR8, UR16, 0x4, URZ ;  /* 0x0000000410087890 */ /* 0x000fe2000fffe03f */
[----:B------:R-:W-:Y:S01]  /*1bc0*/  UMOV UR11, 0x40000040 ;  /* 0x40000040000b7882 */ /* 0x000fe20000000000 */
[----:B------:R-:W-:Y:S01]  /*1bd0*/  UIADD3 UR12, UR16, 0x6, URZ ;  /* 0x00000006100c7890 */ /* 0x000fe2000fffe03f */
[----:B-1----:R-:W-:Y:S01]  /*1be0*/  LEA.HI R5, R3, R3, RZ, 0x1 ;  /* 0x0000000303057211 */ /* 0x002fe200078f08ff */
[----:B------:R-:W-:Y:S01]  /*1bf0*/  UMOV UR13, 0x40000040 ;  /* 0x40000040000d7882 */ /* 0x000fe20000000000 */
[----:B------:R-:W-:-:S02]  /*1c00*/  UMOV UR15, 0x40000040 ;  /* 0x40000040000f7882 */ /* 0x000fc40000000000 */
[----:B------:R-:W-:Y:S01]  /*1c10*/  LOP3.LUT R6, R5, 0x1fffe, RZ, 0xc0, !PT ;  /* 0x0001fffe05067812 */ /* 0x000fe200078ec0ff */
[----:B------:R-:W-:-:S04]  /*1c20*/  WARPGROUP.ARRIVE ;  /* 0x00000000000079c5 */ /* 0x000fc80000000000 */
[----:B------:R-:W-:-:S05]  /*1c30*/  IMAD.IADD R6, R3, 0x1, -R6 ;  /* 0x0000000103067824 */ /* 0x000fca00078e0a06 */
[----:B------:R-:W-:-:S05]  /*1c40*/  LEA R6, R6, UR36, 0xf ;  /* 0x0000002406067c11 */ /* 0x000fca000f8e78ff */
[----:B------:R-:W-:Y:S01]  /*1c50*/  VIADD R6, R6, 0x400 ;  /* 0x0000040006067836 */ /* 0x000fe20000000000 */
[----:B--2---:R-:W-:-:S04]  /*1c60*/  LOP3.LUT R8, R8, 0x7f, RZ, 0xc0, !PT ;  /* 0x0000007f08087812 */ /* 0x004fc800078ec0ff */
[----:B------:R-:W-:Y:S02]  /*1c70*/  SHF.R.U32.HI R6, RZ, 0x4, R6 ;  /* 0x00000004ff067819 */ /* 0x000fe40000011606 */
[----:B------:R-:W-:Y:S02]  /*1c80*/  ISETP.NE.AND P1, PT, R8, RZ, PT ;  /* 0x000000ff0800720c */ /* 0x000fe40003f25270 */
[----:B------:R-:W-:-:S04]  /*1c90*/  LOP3.LUT R6, R6, 0x3fff, RZ, 0xc0, !PT ;  /* 0x00003fff06067812 */ /* 0x000fc800078ec0ff */
[----:B------:R-:W-:-:S05]  /*1ca0*/  LOP3.LUT R7, R6, 0x2000000, RZ, 0xfc, !PT ;  /* 0x0200000006077812 */ /* 0x000fca00078efcff */
[----:B------:R-:W-:-:S04]  /*1cb0*/  IMAD R3, R2, 0x1000, R7 ;  /* 0x0000100002037824 */ /* 0x000fc800078e0207 */
[C---:B------:R-:W-:Y:S01]  /*1cc0*/  VIADD R5, R3.reuse, 0x80 ;  /* 0x0000008003057836 */ /* 0x040fe20000000000 */
[----:B------:R-:W-:-:S04]  /*1cd0*/  R2UR UR18, R3 ;  /* 0x00000000031272ca */ /* 0x000fc800000e0000 */
[----:B------:R-:W-:Y:S01]  /*1ce0*/  R2UR UR6, R5 ;  /* 0x00000000050672ca */ /* 0x000fe200000e0000 */
[C---:B------:R-:W-:Y:S01]  /*1cf0*/  VIADD R5, R3.reuse, 0x100 ;  /* 0x0000010003057836 */ /* 0x040fe20000000000 */
[----:B------:R-:W-:-:S04]  /*1d00*/  IADD3 R3, R3, 0x180, RZ ;  /* 0x0000018003037810 */ /* 0x000fc80007ffe0ff */
[----:B------:R-:W-:Y:S01]  /*1d10*/  R2UR UR10, R5 ;  /* 0x00000000050a72ca */ /* 0x000fe200000e0000 */
[----:B------:R-:W-:Y:S01]  /*1d20*/  VIADD R5, R0, 0xfffffffe ;  /* 0xfffffffe00057836 */ /* 0x000fe20000000000 */
[----:B------:R-:W-:Y:S01]  /*1d30*/  R2UR UR14, R3 ;  /* 0x00000000030e72ca */ /* 0x000fe200000e0000 */
[----:B------:R-:W-:Y:S01]  /*1d40*/  HGMMA.64x256x16.F32.BF16 R24, gdesc[UR16].tnspB, RZ, !UPT, gsb0 ;  /* 0x43e00000101879f0 */ /* 0x000fe2000c0018ff */
[----:B------:R-:W-:Y:S02]  /*1d50*/  @!P1 LEA R3, R2, UR36, 0x3 ;  /* 0x0000002402039c11 */ /* 0x000fe4000f8e18ff */
[----:B------:R-:W-:-:S03]  /*1d60*/  ISETP.GE.AND P0, PT, R5, R4, PT ;  /* 0x000000040500720c */ /* 0x000fc60003f06270 */
[----:B------:R-:W-:-:S05]  /*1d70*/  @!P1 VIADD R3, R3, 0x38860 ;  /* 0x0003886003039836 */ /* 0x000fca0000000000 */
        /* <DEDUP_REMOVED lines=16> */
.L_x_1491:
[----:B------:R-:W-:Y:S01]  /*1e80*/  BAR.SYNC.DEFER_BLOCKING 0xe, 0x100 ;  /* 0x0384000000007b1d */ /* 0x000fe20000010000 */
[C---:B--2---:R-:W-:Y:S01]  /*1e90*/  IMAD R0, R2.reuse, 0x40, R19 ;  /* 0x0000004002007824 */ /* 0x044fe200078e0213 */
[C---:B------:R-:W-:Y:S01]  /*1ea0*/  ISETP.GT.AND P2, PT, R5.reuse, R4, PT ;  /* 0x000000040500720c */ /* 0x040fe20003f44270 */
[----:B------:R-:W-:Y:S02]  /*1eb0*/  VIADD R2, R2, 0x1 ;  /* 0x0000000102027836 */ /* 0x000fe40000000000 */
[----:B------:R-:W-:Y:S01]  /*1ec0*/  VIADD R5, R5, 0xffffffff ;  /* 0xffffffff05057836 */ /* 0x000fe20000000000 */
[----:B------:R-:W-:Y:S01]  /*1ed0*/  LEA R0, R0, UR36, 0x2 ;  /* 0x0000002400007c11 */ /* 0x000fe2000f8e10ff */
[----:B------:R-:W-:Y:S01]  /*1ee0*/  UMOV UR19, 0x40000040 ;  /* 0x4000004000137882 */ /* 0x000fe20000000000 */
[C---:B------:R-:W-:Y:S01]  /*1ef0*/  ISETP.NE.AND P0, PT, R2.reuse, 0x2, PT ;  /* 0x000000020200780c */ /* 0x040fe20003f05270 */
[----:B------:R-:W-:Y:S01]  /*1f00*/  UMOV UR7, 0x40000040 ;  /* 0x4000004000077882 */ /* 0x000fe20000000000 */
[----:B------:R-:W-:Y:S01]  /*1f10*/  UMOV UR11, 0x40000040 ;  /* 0x40000040000b7882 */ /* 0x000fe20000000000 */
[----:B------:R-:W-:Y:S01]  /*1f20*/  UMOV UR15, 0x40000040 ;  /* 0x40000040000f7882 */ /* 0x000fe20000000000 */
[----:B------:R-:W-:Y:S01]  /*1f30*/  SEL R2, R2, RZ, P0 ;  /* 0x000000ff02027207 */ /* 0x000fe20000000000 */
[----:B-1----:R-:W1:Y:S04]  /*1f40*/  LDS R3, [R0+0x38400] ;  /* 0x0384000000037984 */ /* 0x002e680000000800 */
        /* <DEDUP_REMOVED lines=133> */
[----:B------:R-:W-:Y:S01]  /*27a0*/  R2UR UR6, R3 ;  /* 0x00000000030672ca */ /* 0x000fe200000e0000 */
[C---:B------:R-:W-:Y:S01]  /*27b0*/  VIADD R3, R0.reuse, 0x100 ;  /* 0x0000010000037836 */ /* 0x040fe20000000000 */
[----:B------:R-:W-:-:S03]  /*27c0*/  IADD3 R0, R0, 0x180, RZ ;  /* 0x0000018000007810 */ /* 0x000fc60007ffe0ff */
[----:B------:R-:W-:Y:S01]  /*27d0*/  HGMMA.64x256x16.F32.BF16 R24, gdesc[UR16].tnspB, R24, gsb0 ;  /* 0x43e00000101879f0 */ /* 0x000fe20008001818 */
[----:B------:R-:W-:Y:S02]  /*27e0*/  R2UR UR10, R3 ;  /* 0x00000000030a72ca */ /* 0x000fe400000e0000 */
[----:B------:R-:W-:Y:S02]  /*27f0*/  R2UR UR14, R0 ;  /* 0x00000000000e72ca */ /* 0x000fe400000e0000 */
[----:B------:R-:W-:Y:S02]  /*2800*/  @!P1 LEA R0, R2, UR36, 0x3 ;  /* 0x0000002402009c11 */ /* 0x000fe4000f8e18ff */
[----:B------:R-:W-:-:S03]  /*2810*/  SEL R3, RZ, 0x1, P0 ;  /* 0x00000001ff037807 */ /* 0x000fc60000000000 */
[----:B------:R-:W-:Y:S01]  /*2820*/  @!P1 VIADD R0, R0, 0x38860 ;  /* 0x0003886000009836 */ /* 0x000fe20000000000 */
[----:B------:R-:W-:-:S04]  /*2830*/  LOP3.LUT R16, R16, R3, RZ, 0x3c, !PT ;  /* 0x0000000310107212 */ /* 0x000fc800078e3cff */
        /* <DEDUP_REMOVED lines=16> */
.L_x_1490:
[----:B------:R-:W-:Y:S01]  /*2940*/  BAR.SYNC.DEFER_BLOCKING 0xe, 0x100 ;  /* 0x0384000000007b1d */ /* 0x000fe20000010000 */
[C---:B--2---:R-:W-:Y:S01]  /*2950*/  IMAD R0, R2.reuse, 0x40, R19 ;  /* 0x0000004002007824 */ /* 0x044fe200078e0213 */
[----:B------:R-:W-:Y:S01]  /*2960*/  PLOP3.LUT P0, PT, PT, PT, PT, 0x8, 0x0 ;  /* 0x000000000000781c */ /* 0x000fe20003f0e170 */
[----:B------:R-:W-:Y:S02]  /*2970*/  VIADD R2, R2, 0x1 ;  /* 0x0000000102027836 */ /* 0x000fe40000000000 */
[----:B------:R-:W-:Y:S01]  /*2980*/  IMAD.MOV.U32 R18, RZ, RZ, RZ ;  /* 0x000000ffff127224 */ /* 0x000fe200078e00ff */
[----:B------:R-:W-:Y:S02]  /*2990*/  LEA R4, R0, UR36, 0x2 ;  /* 0x0000002400047c11 */ /* 0x000fe4000f8e10ff */
[----:B------:R-:W-:-:S04]  /*29a0*/  ISETP.NE.AND P1, PT, R2, 0x2, PT ;  /* 0x000000020200780c */ /* 0x000fc80003f25270 */
[----:B------:R-:W-:Y:S02]  /*29b0*/  SEL R5, RZ, 0x1, P1 ;  /* 0x00000001ff057807 */ /* 0x000fe40000800000 */
[----:B------:R-:W-:Y:S02]  /*29c0*/  SEL R2, R2, RZ, P1 ;  /* 0x000000ff02027207 */ /* 0x000fe40000800000 */
[----:B------:R-:W-:Y:S01]  /*29d0*/  LOP3.LUT R16, R16, R5, RZ, 0x3c, !PT ;  /* 0x0000000510107212 */ /* 0x000fe200078e3cff */
[----:B-1----:R-:W1:Y:S04]  /*29e0*/  LDS R3, [R4+0x38400] ;  /* 0x0384000004037984 */ /* 0x002e680000000800 */
        /* <DEDUP_REMOVED lines=132> */
.L_x_1482:
        /* <DEDUP_REMOVED lines=14> */
.L_x_1493:
[----:B------:R-:W-:-:S11]  /*3310*/  UISETP.NE.AND UP0, UPT, UR11, 0x1, UPT ;  /* 0x000000010b00788c */ /* 0x000fd6000bf05270 */
[----:B------:R-:W-:Y:S02]  /*3320*/  @UP0 ULDC.64 UR12, c[0x0][0xae0] ;  /* 0x0002b800000c0ab9 */ /* 0x000fe40000000a00 */
[----:B------:R-:W-:-:S04]  /*3330*/  UIMAD.WIDE.U32 UR4, UR6, UR12, URZ ;  /* 0x0000000c060472a5 */ /* 0x000fc8000f8e003f */
[----:B------:R-:W-:-:S12]  /*3340*/  @UP0 USHF.R.U32.HI UR6, URZ, UR13, UR5 ;  /* 0x0000000d3f060299 */ /* 0x000fd80008011605 */
.L_x_1494:
[----:B------:R-:W-:-:S06]  /*3350*/  UIMAD UR6, UR6, UR11, UR11 ;  /* 0x0000000b060672a4 */ /* 0x000fcc000f8e020b */
[----:B------:R-:W-:-:S07]  /*3360*/  VIMNMX R0, R0, UR6, PT ;  /* 0x0000000600007c48 */ /* 0x000fce000bfe0100 */
.L_x_1492:
        /* <DEDUP_REMOVED lines=20> */
.L_x_1496:
[----:B------:R-:W-:-:S11]  /*34b0*/  UISETP.NE.AND UP0, UPT, UR11, 0x1, UPT ;  /* 0x000000010b00788c */ /* 0x000fd6000bf05270 */
[----:B------:R-:W-:Y:S02]  /*34c0*/  @UP0 ULDC.64 UR12, c[0x0][0xae0] ;  /* 0x0002b800000c0ab9 */ /* 0x000fe40000000a00 */
[----:B------:R-:W-:-:S04]  /*34d0*/  UIMAD.WIDE.U32 UR4, UR6, UR12, URZ ;  /* 0x0000000c060472a5 */ /* 0x000fc8000f8e003f */
[----:B------:R-:W-:-:S12]  /*34e0*/  @UP0 USHF.R.U32.HI UR6, URZ, UR13, UR5 ;  /* 0x0000000d3f060299 */ /* 0x000fd80008011605 */
.L_x_1497:
[----:B------:R-:W-:-:S04]  /*34f0*/  UIMAD UR6, UR6, UR11, URZ ;  /* 0x0000000b060672a4 */ /* 0x000fc8000f8e023f */
[----:B------:R-:W-:-:S04]  /*3500*/  UISETP.LT.AND UP0, UPT, UR8, UR6, UPT ;  /* 0x000000060800728c */ /* 0x000fc8000bf01270 */
[----:B------:R-:W-:-:S12]  /*3510*/  USEL UR8, UR8, UR6, !UP0 ;  /* 0x0000000608087287 */ /* 0x000fd8000c000000 */
.L_x_1495:
[----:B------:R-:W-:Y:S01]  /*3520*/  USHF.R.S32.HI UR4, URZ, 0x1f, UR8 ;  /* 0x0000001f3f047899 */ /* 0x000fe20008011408 */
[----:B------:R-:W-:Y:S01]  /*3530*/  PLOP3.LUT P0, PT, PT, PT, PT, 0x80, 0x0 ;  /* 0x000000000000781c */ /* 0x000fe20003f0f070 */
[----:B------:R-:W-:Y:S01]  /*3540*/  IMAD.MOV.U32 R3, RZ, RZ, RZ ;  /* 0x000000ffff037224 */ /* 0x000fe200078e00ff */
        /* <DEDUP_REMOVED lines=19> */
[----:B------:R-:W-:Y:S02]  /*3680*/  ISETP.GT.AND P1, PT, R168, UR37, PT ;  /* 0x00000025a8007c0c */ /* 0x000fe4000bf24270 */
        /* <DEDUP_REMOVED lines=51> */
[----:B------:R-:W-:Y:S06]  /*39c0*/  @!P1 BRA `(.L_x_1489) ;  /* 0x000000ec00989947 */ /* 0x000fec0003800000 */
[----:B------:R-:W1:Y:S01]  /*39d0*/  SHFL.IDX PT, R0, R187, RZ, 0x1f ;  /* 0x00001fffbb007589 */ /* 0x000e6200000e0000 */
[----:B------:R-:W-:-:S04]  /*39e0*/  UIADD3 UR4, UR36, 0x36400, URZ ;  /* 0x0003640024047890 */ /* 0x000fc8000fffe03f */
[----:B------:R-:W-:-:S06]  /*39f0*/  ULOP3.LUT UP0, URZ, UR4, 0x3ff, URZ, 0xc0, !UPT ;  /* 0x000003ff043f7892 */ /* 0x000fcc000f80c03f */
[----:B------:R-:W-:Y:S02]  /*3a00*/  PLOP3.LUT P0, PT, PT, PT, UP0, 0x80, 0x0 ;  /* 0x000000000000781c */ /* 0x000fe40003f0f008 */
[----:B-1----:R-:W-:-:S04]  /*3a10*/  LEA.HI R3, R0, R0, RZ, 0x1 ;  /* 0x0000000000037211 */ /* 0x002fc800078f08ff */
[----:B------:R-:W-:-:S05]  /*3a20*/  LOP3.LUT R3, R3, 0x1fffe, RZ, 0xc0, !PT ;  /* 0x0001fffe03037812 */ /* 0x000fca00078ec0ff */
[----:B------:R-:W-:-:S05]  /*3a30*/  IMAD.IADD R3, R0, 0x1, -R3 ;  /* 0x0000000100037824 */ /* 0x000fca00078e0a03 */
[----:B------:R-:W-:-:S05]  /*3a40*/  LEA R3, R3, UR36, 0xf ;  /* 0x0000002403037c11 */ /* 0x000fca000f8e78ff */
[----:B------:R-:W-:-:S05]  /*3a50*/  VIADD R3, R3, 0x400 ;  /* 0x0000040003037836 */ /* 0x000fca0000000000 */
[----:B------:R-:W-:-:S04]  /*3a60*/  SHF.R.U32.HI R3, RZ, 0x4, R3 ;  /* 0x00000004ff037819 */ /* 0x000fc80000011603 */
[----:B------:R-:W-:-:S04]  /*3a70*/  LOP3.LUT R3, R3, 0x3fff, RZ, 0xc0, !PT ;  /* 0x00003fff03037812 */ /* 0x000fc800078ec0ff */
[----:B------:R-:W-:Y:S01]  /*3a80*/  LOP3.LUT R18, R3, 0x2000000, RZ, 0xfc, !PT ;  /* 0x0200000003127812 */ /* 0x000fe200078efcff */
[----:B------:R-:W-:Y:S06]  /*3a90*/  @!P0 BRA `(.L_x_1498) ;  /* 0x0000000000408947 */ /* 0x000fec0003800000 */
        /* <DEDUP_REMOVED lines=13> */
[----:B-1----:R-:W-:-:S07]  /*3b70*/  IMAD.MOV.U32 R13, RZ, RZ, RZ ;  /* 0x000000ffff0d7224 */ /* 0x002fce00078e00ff */
[----:B------:R-:W-:-:S07]  /*3b80*/  LEPC R20, `(.L_x_1498) ;  /* 0x000000001014794e */ /* 0x000fce0000000000 */
[----:B--2---:R-:W-:Y:S05]  /*3b90*/  CALL.ABS.NOINC R14 ;  /* 0x000000000e007343 */ /* 0x004fea0003c00000 */
.L_x_1498:
[----:B------:R-:W-:Y:S01]  /*3ba0*/  ULEA.HI UR4, UR46, UR46, URZ, 0x1 ;  /* 0x0000002e2e047291 */ /* 0x000fe2000f8f083f */
[----:B------:R-:W-:-:S03]  /*3bb0*/  MOV R3, UR48 ;  /* 0x0000003000037c02 */ /* 0x000fc60008000f00 */
[----:B------:R-:W-:Y:S01]  /*3bc0*/  ULOP3.LUT UR4, UR4, 0xfffffffe, URZ, 0xc0, !UPT ;  /* 0xfffffffe04047892 */ /* 0x000fe2000f8ec03f */
[----:B------:R-:W-:-:S03]  /*3bd0*/  ISETP.NE.AND P0, PT, R3, 0x3, PT ;  /* 0x000000030300780c */ /* 0x000fc60003f05270 */
[----:B------:R-:W-:-:S06]  /*3be0*/  UIADD3 UR4, UR46, -UR4, URZ ;  /* 0x800000042e047290 */ /* 0x000fcc000fffe03f */
[----:B------:R-:W-:-:S05]  /*3bf0*/  IMAD.U32 R0, RZ, RZ, UR4 ;  /* 0x00000004ff007e24 */ /* 0x000fca000f8e00ff */
[----:B------:R-:W-:-:S04]  /*3c00*/  SHF.L.U32 R0, R0, 0x1f, RZ ;  /* 0x0000001f00007819 */ /* 0x000fc800000006ff */
[----:B------:R-:W1:Y:S02]  /*3c10*/  SYNCS.PHASECHK.TRANS64.TRYWAIT P1, [UR36+0x38800], R0 ;  /* 0x03880000ff0075a7 */ /* 0x000e640008020164 */
[----:B-1----:R-:W-:Y:S05]  /*3c20*/  @!P1 BRA `(.L_x_1499) ;  /* 0x0000013c00b89947 */ /* 0x002fea0003800000 */
.L_x_1646:
[----:B------:R-:W-:Y:S05]  /*3c30*/  @!P0 BRA `(.L_x_1500) ;  /* 0x0000000000048947 */ /* 0x000fea0003800000 */
[----:B------:R-:W-:Y:S01]  /*3c40*/  BPT.TRAP 0x1 ;  /* 0x000000040000795c */ /* 0x000fe20000300000 */
.L_x_1500:
[----:B------:R-:W-:Y:S02]  /*3c50*/  LEA R6, R2, UR36, 0x3 ;  /* 0x0000002402067c11 */ /* 0x000fe4000f8e18ff */
[----:B------:R-:W-:-:S04]  /*3c60*/  SHF.L.U32 R7, R16, 0x1f, RZ ;  /* 0x0000001f10077819 */ /* 0x000fc800000006ff */
[----:B------:R2:W3:Y:S01]  /*3c70*/  SYNCS.PHASECHK.TRANS64.TRYWAIT P1, [R6+URZ+0x38830], R7 ;  /* 0x03883007060075a7 */ /* 0x0004e2000802017f */
[----:B------:R-:W-:Y:S05]  /*3c80*/  @!P0 BRA `(.L_x_1501) ;  /* 0x0000000000048947 */ /* 0x000fea0003800000 */
[----:B------:R-:W-:Y:S01]  /*3c90*/  BPT.TRAP 0x1 ;  /* 0x000000040000795c */ /* 0x000fe20000300000 */
.L_x_1501:
[----:B---3--:R-:W-:Y:S05]  /*3ca0*/  @P1 BRA `(.L_x_1502) ;  /* 0x0000000000081947 */ /* 0x008fea0003800000 */
[----:B------:R-:W3:Y:S02]  /*3cb0*/  SYNCS.PHASECHK.TRANS64.TRYWAIT P1, [R6+URZ+0x38830], R7 ;  /* 0x03883007060075a7 */ /* 0x000ee4000802017f */
[----:B---3--:R-:W-:Y:S05]  /*3cc0*/  @!P1 BRA `(.L_x_1503) ;  /* 0x0000013c00a89947 */ /* 0x008fea0003800000 */
.L_x_1502:
[----:B------:R-:W-:-:S04]  /*3cd0*/  UIADD3 UR4, UR36, 0x22400, URZ ;  /* 0x0002240024047890 */ /* 0x000fc8000fffe03f */
[----:B------:R-:W-:-:S04]  /*3ce0*/  USHF.R.U32.HI UR4, URZ, 0x4, UR4 ;  /* 0x000000043f047899 */ /* 0x000fc80008011604 */
[----:B------:R-:W-:-:S06]  /*3cf0*/  ULOP3.LUT UR4, UR4, 0x3fff, URZ, 0xc0, !UPT ;  /* 0x00003fff04047892 */ /* 0x000fcc000f8ec03f */
[----:B------:R-:W-:Y:S01]  /*3d00*/  IMAD.U32 R4, RZ, RZ, UR4 ;  /* 0x00000004ff047e24 */ /* 0x000fe2000f8e00ff */
        /* <DEDUP_REMOVED lines=36> */
.L_x_1647:
[----:B------:R-:W-:Y:S05]  /*3f50*/  @!P0 BRA `(.L_x_1505) ;  /* 0x0000000000048947 */ /* 0x000fea0003800000 */
[----:B------:R-:W-:Y:S01]  /*3f60*/  BPT.TRAP 0x1 ;  /* 0x000000040000795c */ /* 0x000fe20000300000 */
.L_x_1505:
[----:B------:R4:W1:Y:S01]  /*3f70*/  SYNCS.PHASECHK.TRANS64.TRYWAIT P1, [R6+URZ+0x38850], R7 ;  /* 0x03885007060075a7 */ /* 0x000862000802017f */
[----:B------:R-:W-:Y:S05]  /*3f80*/  @!P0 BRA `(.L_x_1506) ;  /* 0x0000000000048947 */ /* 0x000fea0003800000 */
[----:B------:R-:W-:Y:S01]  /*3f90*/  BPT.TRAP 0x1 ;  /* 0x000000040000795c */ /* 0x000fe20000300000 */
.L_x_1506:
[----:B-1----:R-:W-:-:S04]  /*3fa0*/  IMAD.U32 R3, RZ, RZ, UR36 ;  /* 0x00000024ff037e24 */ /* 0x002fc8000f8e00ff */
[C---:B------:R-:W-:Y:S02]  /*3fb0*/  VIADD R0, R3.reuse, 0x400 ;  /* 0x0000040003007836 */ /* 0x040fe40000000000 */
[----:B------:R-:W-:-:S03]  /*3fc0*/  VIADD R3, R3, 0x26400 ;  /* 0x0002640003037836 */ /* 0x000fc60000000000 */
        /* <DEDUP_REMOVED lines=10> */
.L_x_1507:
[C---:B------:R-:W-:Y:S01]  /*4070*/  R2UR UR24, R0.reuse ;  /* 0x00000000001872ca */ /* 0x040fe200000e0000 */
[----:B------:R-:W-:Y:S01]  /*4080*/  WARPGROUP.ARRIVE ;  /* 0x00000000000079c5 */ /* 0x000fe20000000000 */
[C---:B------:R-:W-:Y:S01]  /*4090*/  R2UR UR26, R5.reuse ;  /* 0x00000000051a72ca */ /* 0x040fe200000e0000 */
[----:B------:R-:W-:Y:S01]  /*40a0*/  UMOV UR25, 0x40000040 ;  /* 0x4000004000197882 */ /* 0x000fe20000000000 */
[----:B------:R-:W-:Y:S01]  /*40b0*/  UMOV UR27, 0x40000040 ;  /* 0x40000040001b7882 */ /* 0x000fe20000000000 */
[----:B------:R-:W-:Y:S01]  /*40c0*/  VIADD R8, R0, 0x2 ;  /* 0x0000000200087836 */ /* 0x000fe20000000000 */
[----:B--234-:R-:W-:Y:S01]  /*40d0*/  IADD3 R7, R5, 0x2, RZ ;  /* 0x0000000205077810 */ /* 0x01cfe20007ffe0ff */
[----:B------:R-:W-:Y:S01]  /*40e0*/  UMOV UR5, 0x40000040 ;  /* 0x4000004000057882 */ /* 0x000fe20000000000 */
[----:B------:R-:W-:Y:S01]  /*40f0*/  UMOV UR7, 0x40000040 ;  /* 0x4000004000077882 */ /* 0x000fe20000000000 */
[----:B------:R-:W1:Y:S01]  /*4100*/  S2R R9, SR_TID.X ;  /* 0x0000000000097919 */ /* 0x000e620000002100 */
[----:B------:R-:W-:Y:S01]  /*4110*/  R2UR UR4, R8 ;  /* 0x00000000080472ca */ /* 0x000fe200000e0000 */
[----:B------:R-:W-:Y:S01]  /*4120*/  VIADD R8, R0, 0x4 ;  /* 0x0000000400087836 */ /* 0x000fe20000000000 */
[----:B------:R-:W-:Y:S01]  /*4130*/  R2UR UR6, R7 ;  /* 0x00000000070672ca */ /* 0x000fe200000e0000 */
[C---:B------:R-:W-:Y:S01]  /*4140*/  VIADD R7, R5.reuse, 0x4 ;  /* 0x0000000405077836 */ /* 0x040fe20000000000 */
[----:B------:R-:W2:Y:S01]  /*4150*/  S2R R14, SR_TID.X ;  /* 0x00000000000e7919 */ /* 0x000ea20000002100 */
[----:B------:R-:W-:Y:S01]  /*4160*/  HGMMA.64x64x16.F32.BF16 R24, gdesc[UR24], R24, gsb0 ;  /* 0x00e00000181879f0 */ /* 0x000fe20008001818 */
[----:B------:R-:W-:Y:S01]  /*4170*/  VIADD R10, R5, 0x800 ;  /* 0x00000800050a7836 */ /* 0x000fe20000000000 */
[----:B-1----:R-:W-:-:S02]  /*4180*/  SHF.R.U32.HI R9, RZ, 0x7, R9 ;  /* 0x00000007ff097819 */ /* 0x002fc40000011609 */
        /* <DEDUP_REMOVED lines=125> */
[----:B------:R-:W1:Y:S01]  /*4960*/  SHFL.IDX PT, R7, R9, RZ, 0x1f ;  /* 0x00001fff09077589 */ /* 0x000e6200000e0000 */
[----:B------:R-:W-:Y:S01]  /*4970*/  VIADD R8, R0, 0x800 ;  /* 0x0000080000087836 */ /* 0x000fe20000000000 */
[----:B-1----:R-:W-:-:S04]  /*4980*/  ISETP.GT.AND P1, PT, R7, 0x7f, PT ;  /* 0x0000007f0700780c */ /* 0x002fc80003f24270 */
        /* <DEDUP_REMOVED lines=12> */
[----:B------:R-:W-:-:S03]  /*4a50*/  SEL R11, R11, 0x6, !P1 ;  /* 0x000000060b0b7807 */ /* 0x000fc60004800000 */
[--C-:B------:R-:W-:Y:S02]  /*4a60*/  IMAD.IADD R12, R8, 0x1, R9.reuse ;  /* 0x00000001080c7824 */ /* 0x100fe400078e0209 */
[----:B------:R-:W-:Y:S02]  /*4a70*/  IMAD.IADD R13, R10, 0x1, R9 ;  /* 0x000000010a0d7824 */ /* 0x000fe400078e0209 */
[--C-:B------:R-:W-:Y:S02]  /*4a80*/  IMAD.IADD R8, R8, 0x1, R11.reuse ;  /* 0x0000000108087824 */ /* 0x100fe400078e020b */
        /* <DEDUP_REMOVED lines=41> */
[C---:B------:R-:W-:Y:S02]  /*4d20*/  IMAD.IADD R12, R9.reuse, 0x1, R8 ;  /* 0x00000001090c7824 */ /* 0x040fe400078e0208 */
[----:B------:R-:W-:Y:S02]  /*4d30*/  IMAD.IADD R13, R9, 0x1, R10 ;  /* 0x00000001090d7824 */ /* 0x000fe400078e020a */
        /* <DEDUP_REMOVED lines=32> */
[----:B------:R-:W-:Y:S02]  /*4f40*/  VIADD R10, R5, 0xc00 ;  /* 0x00000c00050a7836 */ /* 0x000fe40000000000 */
        /* <DEDUP_REMOVED lines=53> */
[C---:B------:R-:W-:Y:S01]  /*52a0*/  IADD3 R7, R9.reuse, R8, RZ ;  /* 0x0000000809077210 */ /* 0x040fe20007ffe0ff */
[----:B------:R-:W-:Y:S01]  /*52b0*/  IMAD.IADD R9, R9, 0x1, R10 ;  /* 0x0000000109097824 */ /* 0x000fe200078e020a */
[----:B------:R-:W1:Y:S01]  /*52c0*/  LDC.64 R12, c[0x0][0xad8] ;  /* 0x0002b600ff0c7b82 */ /* 0x000e620000000a00 */
[C---:B------:R-:W-:Y:S02]  /*52d0*/  IMAD.IADD R8, R11.reuse, 0x1, R8 ;  /* 0x000000010b087824 */ /* 0x040fe400078e0208 */
[----:B------:R-:W-:Y:S01]  /*52e0*/  IMAD.IADD R10, R11, 0x1, R10 ;  /* 0x000000010b0a7824 */ /* 0x000fe200078e020a */
[----:B-1----:R-:W-:Y:S01]  /*52f0*/  ISETP.GE.AND P2, PT, R13, 0x1, PT ;  /* 0x000000010d00780c */ /* 0x002fe20003f46270 */
[----:B------:R-:W-:-:S02]  /*5300*/  WARPGROUP.DEPBAR.LE gsb0, 0x0 ;  /* 0x00008000000079c5 */ /* 0x000fc40000010000 */
[----:B------:R-:W-:-:S06]  /*5310*/  WARPGROUP.ARRIVE ;  /* 0x00000000000079c5 */ /* 0x000fcc0000000000 */
[----:B------:R-:W-:Y:S01]  /*5320*/  HGMMA.64x64x16.F32.BF16 R24, gdesc[UR4], R24, gsb0 ;  /* 0x00e00000041879f0 */ /* 0x000fe20008001818 */
[----:B------:R-:W-:Y:S01]  /*5330*/  R2UR UR4, R7 ;  /* 0x00000000070472ca */ /* 0x000fe200000e0000 */
[----:B------:R-:W-:Y:S01]  /*5340*/  UMOV UR5, 0x40000040 ;  /* 0x4000004000057882 */ /* 0x000fe20000000000 */
[----:B------:R-:W-:Y:S01]  /*5350*/  R2UR UR6, R9 ;  /* 0x00000000090672ca */ /* 0x000fe200000e0000 */
[----:B------:R-:W-:Y:S01]  /*5360*/  UMOV UR7, 0x40000040 ;  /* 0x4000004000077882 */ /* 0x000fe20000000000 */
[----:B------:R-:W-:-:S05]  /*5370*/  IMAD.MOV.U32 R7, RZ, RZ, 0x40 ;  /* 0x00000040ff077424 */ /* 0x000fca00078e00ff */
[----:B------:R-:W-:-:S04]  /*5380*/  SEL R7, R7, 0x3e, P1 ;  /* 0x0000003e07077807 */ /* 0x000fc80000800000 */
        /* <DEDUP_REMOVED lines=9> */
[----:B------:R-:W-:Y:S02]  /*5420*/  SEL R8, R8, 0xf80, P1 ;  /* 0x00000f8008087807 */ /* 0x000fe40000800000 */
[----:B------:R-:W-:Y:S02]  /*5430*/  ISETP.NE.AND P1, PT, R14, RZ, PT ;  /* 0x000000ff0e00720c */ /* 0x000fe40003f25270 */
[----:B------:R-:W-:-:S04]  /*5440*/  LOP3.LUT R8, R8, 0x1e00, RZ, 0xc0, !PT ;  /* 0x00001e0008087812 */ /* 0x000fc800078ec0ff */
[CC--:B------:R-:W-:Y:S02]  /*5450*/  IADD3 R9, R7.reuse, R8.reuse, R0 ;  /* 0x0000000807097210 */ /* 0x0c0fe40007ffe000 */
[----:B------:R-:W-:Y:S01]  /*5460*/  IADD3 R5, R7, R8, R5 ;  /* 0x0000000807057210 */ /* 0x000fe20007ffe005 */
[----:B------:R-:W-:Y:S01]  /*5470*/  IMAD.MOV.U32 R7, RZ, RZ, -0x40 ;  /* 0xffffffc0ff077424 */ /* 0x000fe200078e00ff */
[----:B------:R-:W1:Y:S03]  /*5480*/  LDC R8, c[0x0][0x288] ;  /* 0x0000a200ff087b82 */ /* 0x000e660000000800 */
[----:B------:R-:W-:-:S04]  /*5490*/  IMAD R14, R168, R7, 0x41 ;  /* 0x00000041a80e7424 */ /* 0x000fc800078e0207 */
        /* <DEDUP_REMOVED lines=8> */
[----:B------:R-:W2:Y:S01]  /*5520*/  LDC R9, c[0x0][0x2e0] ;  /* 0x0000b800ff097b82 */ /* 0x000ea20000000800 */
[----:B------:R-:W-:-:S05]  /*5530*/  @!P1 VIADD R5, R6, 0x38840 ;  /* 0x0003884006059836 */ /* 0x000fca0000000000 */
[----:B------:R-:W-:Y:S01]  /*5540*/  @!P1 PRMT R5, RZ, 0x654, R5 ;  /* 0x00000654ff059816 */ /* 0x000fe20000000005 */
[----:B------:R-:W-:Y:S02]  /*5550*/  WARPGROUP.DEPBAR.LE gsb0, 0x0 ;  /* 0x00008000000079c5 */ /* 0x000fe40000010000 */
[----:B------:R-:W-:-:S06]  /*5560*/  WARPGROUP.ARRIVE ;  /* 0x00000000000079c5 */ /* 0x000fcc0000000000 */
[----:B------:R-:W-:Y:S01]  /*5570*/  HGMMA.64x64x16.F32.BF16 R24, gdesc[UR4], R24, gsb0 ;  /* 0x00e00000041879f0 */ /* 0x000fe20008001818 */
[----:B------:R-:W-:Y:S02]  /*5580*/  ULDC.64 UR4, c[0x0][0xad0] ;  /* 0x0002b40000047ab9 */ /* 0x000fe40000000a00 */
        /* <DEDUP_REMOVED lines=34> */
[----:B------:R3:W4:Y:S01]  /*57b0*/  MUFU.TANH R15, R26 ;  /* 0x0000001a000f7308 */ /* 0x0007220000002400 */
[----:B------:R-:W-:Y:S01]  /*57c0*/  ULOP3.LUT UR4, URZ, UR5, URZ, 0x33, !UPT ;  /* 0x000000053f047292 */ /* 0x000fe2000f8e333f */
[----:B--2---:R-:W-:-:S06]  /*57d0*/  IMAD R5, R9, UR38, R14 ;  /* 0x0000002609057c24 */ /* 0x004fcc000f8e020e */
[----:B------:R-:W2:Y:S01]  /*57e0*/  MUFU.TANH R24, R24 ;  /* 0x0000001800187308 */ /* 0x000ea20000002400 */
[----:B---3--:R-:W-:Y:S02]  /*57f0*/  LEA R26, R168, 0xffffffc0, 0x6 ;  /* 0xffffffc0a81a7811 */ /* 0x008fe400078e30ff */
[----:B-1----:R-:W-:-:S03]  /*5800*/  IADD3 R7, R5, -R8, -R17 ;  /* 0x8000000805077210 */ /* 0x002fc60007ffe811 */
[----:B------:R-:W-:Y:S01]  /*5810*/  IMAD R10, R9, UR38, -R26 ;  /* 0x00000026090a7c24 */ /* 0x000fe2000f8e0a1a */
[----:B------:R-:W-:Y:S01]  /*5820*/  IADD3 R5, R19, UR42, RZ ;  /* 0x0000002a13057c10 */ /* 0x000fe2000fffe0ff */
[----:B------:R-:W1:Y:S01]  /*5830*/  MUFU.TANH R25, R25 ;  /* 0x0000001900197308 */ /* 0x000e620000002400 */
[C---:B------:R-:W-:Y:S02]  /*5840*/  IMAD.IADD R21, R7.reuse, 0x1, R12 ;  /* 0x0000000107157824 */ /* 0x040fe400078e020c */
[----:B------:R-:W-:Y:S02]  /*5850*/  IMAD.IADD R56, R10, 0x1, -R17 ;  /* 0x000000010a387824 */ /* 0x000fe400078e0a11 */
[----:B------:R-:W-:-:S03]  /*5860*/  VIADD R58, R7, UR4 ;  /* 0x00000004073a7c36 */ /* 0x000fc60008000000 */
[----:B------:R-:W3:Y:S01]  /*5870*/  MUFU.TANH R27, R27 ;  /* 0x0000001b001b7308 */ /* 0x000ee20000002400 */
[----:B------:R-:W-:Y:S01]  /*5880*/  VIADDMNMX R10, R5, R21, R56, PT ;  /* 0x00000015050a7246 */ /* 0x000fe20003800138 */
[----:B------:R-:W-:-:S06]  /*5890*/  IMAD.IADD R7, R58, 0x1, R5 ;  /* 0x000000013a077824 */ /* 0x000fcc00078e0205 */
        /* <DEDUP_REMOVED lines=27> */
[----:B------:R-:W1:Y:S01]  /*5a50*/  MUFU.TANH R55, R55 ;  /* 0x0000003700377308 */ /* 0x000e620000002400 */
[----:B--234-:R-:W-:Y:S05]  /*5a60*/  @!P2 BRA `(.L_x_1509) ;  /* 0x000000000054a947 */ /* 0x01cfea0003800000 */
        /* <DEDUP_REMOVED lines=12> */
.L_x_1511:
[----:B------:R-:W-:-:S13]  /*5b30*/  ISETP.NE.AND P3, PT, R13, 0x1, PT ;  /* 0x000000010d00780c */ /* 0x000fda0003f65270 */
[----:B------:R-:W2:Y:S02]  /*5b40*/  @P3 LDC.64 R60, c[0x0][0xae0] ;  /* 0x0002b800ff3c3b82 */ /* 0x000ea40000000a00 */
[----:B--2---:R-:W-:-:S05]  /*5b50*/  @P3 IMAD.HI.U32 R20, R14, R60, RZ ;  /* 0x0000003c0e143227 */ /* 0x004fca00078e00ff */
[----:B------:R-:W-:-:S07]  /*5b60*/  @P3 SHF.R.U32.HI R14, RZ, R61, R20 ;  /* 0x0000003dff0e3219 */ /* 0x000fce0000011614 */
.L_x_1512:
[----:B------:R-:W-:Y:S05]  /*5b70*/  BSYNC B0 ;  /* 0x0000000000007941 */ /* 0x000fea0003800000 */
.L_x_1510:
[----:B------:R-:W-:-:S04]  /*5b80*/  IMAD R14, R14, R13, -R26 ;  /* 0x0000000d0e0e7224 */ /* 0x000fc800078e0a1a */
[----:B------:R-:W-:-:S05]  /*5b90*/  IMAD.IADD R14, R14, 0x1, -R17 ;  /* 0x000000010e0e7824 */ /* 0x000fca00078e0a11 */
[----:B------:R-:W-:Y:S02]  /*5ba0*/  VIMNMX R7, R7, R14, !PT ;  /* 0x0000000e07077248 */ /* 0x000fe40007fe0100 */
[----:B------:R-:W-:-:S07]  /*5bb0*/  VIADDMNMX R10, R14, R13, R10, PT ;  /* 0x0000000d0e0a7246 */ /* 0x000fce000380010a */
.L_x_1509:
[C---:B------:R-:W-:Y:S02]  /*5bc0*/  ISETP.GE.AND P3, PT, R57.reuse, 0x2, PT ;  /* 0x000000023900780c */ /* 0x040fe40003f66270 */
[----:B------:R-:W-:Y:S02]  /*5bd0*/  ISETP.GE.AND P4, PT, R57, 0x9, PT ;  /* 0x000000093900780c */ /* 0x000fe40003f86270 */
[C---:B------:R-:W-:Y:S02]  /*5be0*/  ISETP.GT.AND P6, PT, R7.reuse, 0x1, !P3 ;  /* 0x000000010700780c */ /* 0x040fe40005fc4270 */
[----:B------:R-:W-:Y:S02]  /*5bf0*/  ISETP.GT.AND P5, PT, R7, 0x8, !P4 ;  /* 0x000000080700780c */ /* 0x000fe400067a4270 */
[C---:B------:R-:W-:Y:S02]  /*5c00*/  ISETP.LT.OR P6, PT, R10.reuse, 0x2, P6 ;  /* 0x000000020a00780c */ /* 0x040fe400037c1670 */
[----:B------:R-:W-:-:S02]  /*5c10*/  ISETP.LT.OR P5, PT, R10, 0x9, P5 ;  /* 0x000000090a00780c */ /* 0x000fc40002fa1670 */
[----:B-1----:R-:W-:Y:S02]  /*5c20*/  FSEL R60, R25, -INF , !P6 ;  /* 0xff800000193c7808 */ /* 0x002fe40007000000 */
        /* <DEDUP_REMOVED lines=67> */
[----:B------:R-:W-:Y:S02]  /*6060*/  ISETP.GT.AND P6, PT, R7, 0x39, !P6 ;  /* 0x000000390700780c */ /* 0x000fe400077c4270 */
[----:B------:R-:W-:Y:S02]  /*6070*/  IADD3 R7, R5, 0x8, RZ ;  /* 0x0000000805077810 */ /* 0x000fe40007ffe0ff */
[----:B------:R-:W-:Y:S02]  /*6080*/  ISETP.LT.OR P6, PT, R10, 0x3a, P6 ;  /* 0x0000003a0a00780c */ /* 0x000fe400037c1670 */
[----:B------:R-:W-:Y:S02]  /*6090*/  VIADDMNMX R14, R7, R21, R56, PT ;  /* 0x00000015070e7246 */ /* 0x000fe40003800138 */
[----:B------:R-:W-:-:S02]  /*60a0*/  FSEL R180, R53, -INF , !P6 ;  /* 0xff80000035b47808 */ /* 0x000fc40007000000 */
        /* <DEDUP_REMOVED lines=14> */
.L_x_1515:
[----:B------:R-:W-:-:S13]  /*6190*/  ISETP.NE.AND P6, PT, R13, 0x1, PT ;  /* 0x000000010d00780c */ /* 0x000fda0003fc5270 */
[----:B------:R-:W1:Y:S02]  /*61a0*/  @P6 LDC.64 R20, c[0x0][0xae0] ;  /* 0x0002b800ff146b82 */ /* 0x000e640000000a00 */
[----:B-1----:R-:W-:-:S05]  /*61b0*/  @P6 IMAD.HI.U32 R20, R10, R20, RZ ;  /* 0x000000140a146227 */ /* 0x002fca00078e00ff */
[----:B------:R-:W-:-:S07]  /*61c0*/  @P6 SHF.R.U32.HI R10, RZ, R21, R20 ;  /* 0x00000015ff0a6219 */ /* 0x000fce0000011614 */
.L_x_1516:
[----:B------:R-:W-:Y:S05]  /*61d0*/  BSYNC B0 ;  /* 0x0000000000007941 */ /* 0x000fea0003800000 */
.L_x_1514:
[----:B------:R-:W-:-:S04]  /*61e0*/  IMAD R10, R10, R13, -R26 ;  /* 0x0000000d0a0a7224 */ /* 0x000fc800078e0a1a */
[----:B------:R-:W-:-:S05]  /*61f0*/  IMAD.IADD R10, R10, 0x1, -R17 ;  /* 0x000000010a0a7824 */ /* 0x000fca00078e0a11 */
[----:B------:R-:W-:Y:S02]  /*6200*/  VIMNMX R7, R7, R10, !PT ;  /* 0x0000000a07077248 */ /* 0x000fe40007fe0100 */
[----:B------:R-:W-:-:S07]  /*6210*/  VIADDMNMX R14, R10, R13, R14, PT ;  /* 0x0000000d0a0e7246 */ /* 0x000fce000380010e */
.L_x_1513:
[----:B------:R-:W-:Y:S01]  /*6220*/  ISETP.GT.AND P3, PT, R7, 0x1, !P3 ;  /* 0x000000010700780c */ /* 0x000fe20005f64270 */
[----:B------:R-:W-:Y:S01]  /*6230*/  ULDC UR10, c[0x0][0xa80] ;  /* 0x0002a000000a7ab9 */ /* 0x000fe20000000800 */
[----:B------:R-:W-:Y:S01]  /*6240*/  ISETP.NE.AND P6, PT, R25, RZ, PT ;  /* 0x000000ff1900720c */ /* 0x000fe20003fc5270 */
[----:B------:R-:W-:Y:S01]  /*6250*/  IMAD R205, R2, 0x1000, R18 ;  /* 0x0000100002cd7824 */ /* 0x000fe200078e0212 */
[----:B------:R-:W-:Y:S01]  /*6260*/  ISETP.LT.OR P3, PT, R14, 0x2, P3 ;  /* 0x000000020e00780c */ /* 0x000fe20001f61670 */
[----:B------:R-:W-:Y:S01]  /*6270*/  UMOV UR7, 0x40000040 ;  /* 0x4000004000077882 */ /* 0x000fe20000000000 */
[----:B------:R-:W-:Y:S01]  /*6280*/  ISETP.GT.AND P4, PT, R7, 0x8, !P4 ;  /* 0x000000080700780c */ /* 0x000fe20006784270 */
[----:B------:R-:W-:Y:S01]  /*6290*/  VIADD R207, R205, 0x80 ;  /* 0x00000080cdcf7836 */ /* 0x000fe20000000000 */
[----:B------:R-:W-:Y:S01]  /*62a0*/  FSEL R25, R27, -INF , !P3 ;  /* 0xff8000001b197808 */ /* 0x000fe20005800000 */
[----:B------:R-:W-:Y:S01]  /*62b0*/  @!P1 VIADD R6, R6, 0x38860 ;  /* 0x0003886006069836 */ /* 0x000fe20000000000 */
[----:B------:R-:W-:Y:S01]  /*62c0*/  BAR.SYNC.DEFER_BLOCKING 0xf, 0x100 ;  /* 0x03c4000000007b1d */ /* 0x000fe20000010000 */
[----:B------:R-:W-:Y:S01]  /*62d0*/  ISETP.NE.AND P3, PT, R28, RZ, PT ;  /* 0x000000ff1c00720c */ /* 0x000fe20003f65270 */
[----:B------:R-:W-:Y:S01]  /*62e0*/  IMAD R9, R9, UR38, -R8 ;  /* 0x0000002609097c24 */ /* 0x000fe2000f8e0a08 */
[----:B------:R-:W-:-:S02]  /*62f0*/  ISETP.LT.OR P4, PT, R14, 0x9, P4 ;  /* 0x000000090e00780c */ /* 0x000fc40002781670 */
[----:B------:R-:W-:Y:S02]  /*6300*/  ISETP.GT.AND P3, PT, R7, 0x9, !P3 ;  /* 0x000000090700780c */ /* 0x000fe40005f64270 */
[----:B------:R-:W-:Y:S02]  /*6310*/  FSEL R26, R30, -INF , !P4 ;  /* 0xff8000001e1a7808 */ /* 0x000fe40006000000 */
[----:B------:R-:W-:Y:S02]  /*6320*/  ISETP.LT.OR P3, PT, R14, 0xa, P3 ;  /* 0x0000000a0e00780c */ /* 0x000fe40001f61670 */
        /* <DEDUP_REMOVED lines=21> */
[----:B------:R-:W-:Y:S02]  /*6480*/  ISETP.NE.AND P4, PT, R61, RZ, PT ;  /* 0x000000ff3d00720c */ /* 0x000fe40003f85270 */
        /* <DEDUP_REMOVED lines=11> */
[----:B------:R-:W-:Y:S02]  /*6540*/  FMNMX.FTZ R10, R52, R10, !PT ;  /* 0x0000000a340a7209 */ /* 0x000fe40007810000 */
[----:B------:R-:W-:Y:S02]  /*6550*/  ISETP.LT.OR P3, PT, R14, 0x21, P3 ;  /* 0x000000210e00780c */ /* 0x000fe40001f61670 */
[----:B------:R-:W-:Y:S02]  /*6560*/  ISETP.GT.AND P5, PT, R7, 0x38, !P5 ;  /* 0x000000380700780c */ /* 0x000fe40006fa4270 */
[----:B------:R-:W-:Y:S02]  /*6570*/  FSEL R32, R42, -INF , !P3 ;  /* 0xff8000002a207808 */ /* 0x000fe40005800000 */
[----:B------:R-:W-:Y:S02]  /*6580*/  ISETP.NE.AND P3, PT, R40, RZ, PT ;  /* 0x000000ff2800720c */ /* 0x000fe40003f65270 */
[----:B------:R-:W-:-:S02]  /*6590*/  ISETP.LT.OR P5, PT, R14, 0x39, P5 ;  /* 0x000000390e00780c */ /* 0x000fc40002fa1670 */
[----:B------:R-:W-:Y:S02]  /*65a0*/  ISETP.GT.AND P3, PT, R7, 0x21, !P3 ;  /* 0x000000210700780c */ /* 0x000fe40005f64270 */
[----:B------:R-:W-:Y:S02]  /*65b0*/  FSEL R38, R54, -INF , !P5 ;  /* 0xff80000036267808 */ /* 0x000fe40006800000 */
[----:B------:R-:W-:Y:S02]  /*65c0*/  ISETP.LT.OR P3, PT, R14, 0x22, P3 ;  /* 0x000000220e00780c */ /* 0x000fe40001f61670 */
[----:B------:R-:W-:Y:S02]  /*65d0*/  R2UR UR6, R205 ;  /* 0x00000000cd0672ca */ /* 0x000fe400000e0000 */
[----:B------:R-:W-:Y:S02]  /*65e0*/  FSEL R33, R43, -INF , !P3 ;  /* 0xff8000002b217808 */ /* 0x000fe40005800000 */
[----:B------:R-:W-:-:S02]  /*65f0*/  ISETP.NE.AND P3, PT, R41, RZ, PT ;  /* 0x000000ff2900720c */ /* 0x000fc40003f65270 */
[----:B------:R-:W-:Y:S02]  /*6600*/  @!P1 PRMT R6, RZ, 0x654, R6 ;  /* 0x00000654ff069816 */ /* 0x000fe40000000006 */
[----:B------:R-:W-:Y:S02]  /*6610*/  ISETP.GT.AND P3, PT, R7, 0x28, !P3 ;  /* 0x000000280700780c */ /* 0x000fe40005f64270 */
[----:B------:R-:W-:Y:S02]  /*6620*/  IADD3 R8, R168, -0x2, RZ ;  /* 0xfffffffea8087810 */ /* 0x000fe40007ffe0ff */
[----:B------:R-:W-:-:S04]  /*6630*/  ISETP.LT.OR P3, PT, R14, 0x29, P3 ;  /* 0x000000290e00780c */ /* 0x000fc80001f61670 */
[----:B------:R-:W-:Y:S02]  /*6640*/  FSEL R34, R46, -INF , !P3 ;  /* 0xff8000002e227808 */ /* 0x000fe40005800000 */
[----:B------:R-:W-:Y:S02]  /*6650*/  ISETP.GT.AND P3, PT, R7, 0x29, !P4 ;  /* 0x000000290700780c */ /* 0x000fe40006764270 */
[----:B------:R-:W-:Y:S02]  /*6660*/  ISETP.NE.AND P4, PT, R63, RZ, PT ;  /* 0x000000ff3f00720c */ /* 0x000fe40003f85270 */
[----:B------:R-:W-:Y:S02]  /*6670*/  ISETP.LT.OR P3, PT, R14, 0x2a, P3 ;  /* 0x0000002a0e00780c */ /* 0x000fe40001f61670 */
[----:B------:R-:W-:Y:S02]  /*6680*/  ISETP.GT.AND P4, PT, R7, 0x31, !P4 ;  /* 0x000000310700780c */ /* 0x000fe40006784270 */
[----:B------:R-:W-:-:S02]  /*6690*/  FSEL R35, R47, -INF , !P3 ;  /* 0xff8000002f237808 */ /* 0x000fc40005800000 */
[C---:B------:R-:W-:Y:S02]  /*66a0*/  ISETP.GT.AND P3, PT, R7.reuse, RZ, !P6 ;  /* 0x000000ff0700720c */ /* 0x040fe40007764270 */
[----:B------:R-:W-:Y:S02]  /*66b0*/  ISETP.NE.AND P6, PT, R24, RZ, PT ;  /* 0x000000ff1800720c */ /* 0x000fe40003fc5270 */
[----:B------:R-:W-:Y:S02]  /*66c0*/  ISETP.LT.OR P3, PT, R14, 0x1, P3 ;  /* 0x000000010e00780c */ /* 0x000fe40001f61670 */
[----:B------:R-:W-:Y:S02]  /*66d0*/  ISETP.GT.AND P6, PT, R7, 0x39, !P6 ;  /* 0x000000390700780c */ /* 0x000fe400077c4270 */
[----:B------:R-:W-:Y:S02]  /*66e0*/  FSEL R24, R15, -INF , !P3 ;  /* 0xff8000000f187808 */ /* 0x000fe40005800000 */
[----:B------:R-:W-:-:S02]  /*66f0*/  FMNMX.FTZ R15, R180, R10, !PT ;  /* 0x0000000ab40f7209 */ /* 0x000fc40007810000 */
[C---:B------:R-:W-:Y:S02]  /*6700*/  ISETP.LT.OR P4, PT, R14.reuse, 0x32, P4 ;  /* 0x000000320e00780c */ /* 0x040fe40002781670 */
[----:B------:R-:W-:Y:S01]  /*6710*/  ISETP.LT.OR P6, PT, R14, 0x3a, P6 ;  /* 0x0000003a0e00780c */ /* 0x000fe200037c1670 */
[----:B------:R-:W1:Y:S01]  /*6720*/  SHFL.BFLY PT, R10, R15, 0x2, 0x1f ;  /* 0x0c401f000f0a7f89 */ /* 0x000e6200000e0000 */
[----:B------:R-:W-:Y:S02]  /*6730*/  FSEL R37, R51, -INF , !P4 ;  /* 0xff80000033257808 */ /* 0x000fe40006000000 */
[----:B------:R-:W-:Y:S02]  /*6740*/  FSEL R39, R55, -INF , !P6 ;  /* 0xff80000037277808 */ /* 0x000fe40007000000 */
[----:B-1----:R-:W-:-:S05]  /*6750*/  FMNMX.FTZ R21, R15, R10, !PT ;  /* 0x0000000a0f157209 */ /* 0x002fca0007810000 */
[----:B------:R-:W1:Y:S02]  /*6760*/  SHFL.BFLY PT, R10, R21, 0x1, 0x1f ;  /* 0x0c201f00150a7f89 */ /* 0x000e6400000e0000 */
[----:B-1----:R-:W-:-:S04]  /*6770*/  FMNMX.FTZ R10, R21, R10, !PT ;  /* 0x0000000a150a7209 */ /* 0x002fc80007810000 */
[C---:B------:R-:W-:Y:S01]  /*6780*/  FSETP.NEU.FTZ.AND P3, PT, R10.reuse, -INF , PT ;  /* 0xff8000000a00780b */ /* 0x040fe20003f7d000 */
[----:B------:R-:W-:-:S05]  /*6790*/  FMUL.FTZ R11, R10, UR10 ;  /* 0x0000000a0a0b7c20 */ /* 0x000fca0008410000 */
        /* <DEDUP_REMOVED lines=9> */
[--C-:B------:R-:W-:Y:S01]  /*6830*/  FFMA.FTZ R170, R170, UR10, -R41.reuse ;  /* 0x0000000aaaaa7c23 */ /* 0x100fe20008010829 */
[----:B------:R-:W-:Y:S01]  /*6840*/  ISETP.LT.OR P3, PT, R14, 0x31, P3 ;  /* 0x000000310e00780c */ /* 0x000fe20001f61670 */
[--C-:B------:R-:W-:Y:S01]  /*6850*/  FFMA.FTZ R169, R68, UR10, -R41.reuse ;  /* 0x0000000a44a97c23 */ /* 0x100fe20008010829 */
[----:B------:R-:W-:Y:S01]  /*6860*/  FMNMX.FTZ R20, R28, R11, !PT ;  /* 0x0000000b1c147209 */ /* 0x000fe20007810000 */
[--C-:B------:R-:W-:Y:S01]  /*6870*/  FFMA.FTZ R172, R172, UR10, -R41.reuse ;  /* 0x0000000aacac7c23 */ /* 0x100fe20008010829 */
[----:B------:R-:W-:Y:S01]  /*6880*/  FSEL R36, R50, -INF , !P3 ;  /* 0xff80000032247808 */ /* 0x000fe20005800000 */
        /* <DEDUP_REMOVED lines=11> */
[----:B------:R-:W-:Y:S01]  /*6940*/  FFMA.FTZ R180, R180, UR10, -R41 ;  /* 0x0000000ab4b47c23 */ /* 0x000fe20008010829 */
[----:B------:R-:W-:Y:S01]  /*6950*/  MUFU.EX2 R7, R7 ;  /* 0x0000000700077308 */ /* 0x000fe20000000800 */
[----:B------:R-:W-:-:S04]  /*6960*/  FMNMX.FTZ R20, R32, R11, !PT ;  /* 0x0000000b20147209 */ /* 0x000fc80007810000 */
[----:B------:R-:W-:-:S03]  /*6970*/  FMNMX.FTZ R11, R33, R20, !PT ;  /* 0x00000014210b7209 */ /* 0x000fc60007810000 */
[----:B------:R-:W1:Y:S01]  /*6980*/  MUFU.EX2 R14, R21 ;  /* 0x00000015000e7308 */ /* 0x000e620000000800 */
[----:B------:R-:W-:-:S04]  /*6990*/  FMNMX.FTZ R20, R34, R11, !PT ;  /* 0x0000000b22147209 */ /* 0x000fc80007810000 */
[----:B------:R-:W-:-:S03]  /*69a0*/  FMNMX.FTZ R11, R35, R20, !PT ;  /* 0x00000014230b7209 */ /* 0x000fc60007810000 */
[----:B------:R-:W-:Y:S01]  /*69b0*/  MUFU.EX2 R15, R15 ;  /* 0x0000000f000f7308 */ /* 0x000fe20000000800 */
[----:B------:R-:W-:-:S04]  /*69c0*/  FMNMX.FTZ R20, R36, R11, !PT ;  /* 0x0000000b24147209 */ /* 0x000fc80007810000 */
[----:B------:R-:W-:-:S03]  /*69d0*/  FMNMX.FTZ R11, R37, R20, !PT ;  /* 0x00000014250b7209 */ /* 0x000fc60007810000 */
[----:B------:R-:W-:Y:S01]  /*69e0*/  MUFU.EX2 R21, R42 ;  /* 0x0000002a00157308 */ /* 0x000fe20000000800 */
[----:B------:R-:W-:Y:S02]  /*69f0*/  FMNMX.FTZ R20, R38, R11, !PT ;  /* 0x0000000b26147209 */ /* 0x000fe40007810000 */
[----:B-1----:R-:W-:Y:S01]  /*6a00*/  F2FP.BF16.F32.PACK_AB R152, R14, R7 ;  /* 0x000000070e98723e */ /* 0x002fe200000010ff */
[----:B------:R-:W-:Y:S01]  /*6a10*/  FADD.FTZ R14, R7, R14 ;  /* 0x0000000e070e7221 */ /* 0x000fe20000010000 */
[----:B------:R-:W-:Y:S01]  /*6a20*/  FMNMX.FTZ R11, R39, R20, !PT ;  /* 0x00000014270b7209 */ /* 0x000fe20007810000 */
[----:B------:R-:W-:Y:S02]  /*6a30*/  FFMA.FTZ R20, R64, UR10, -R41 ;  /* 0x0000000a40147c23 */ /* 0x000fe40008010829 */
[----:B------:R-:W1:Y:S02]  /*6a40*/  MUFU.EX2 R170, R170 ;  /* 0x000000aa00aa7308 */ /* 0x000e640000000800 */
[----:B------:R-:W2:Y:S06]  /*6a50*/  SHFL.BFLY PT, R40, R11, 0x2, 0x1f ;  /* 0x0c401f000b287f89 */ /* 0x000eac00000e0000 */
[----:B------:R-:W3:Y:S08]  /*6a60*/  MUFU.EX2 R20, R20 ;  /* 0x0000001400147308 */ /* 0x000ef00000000800 */
[----:B------:R-:W-:Y:S01]  /*6a70*/  MUFU.EX2 R169, R169 ;  /* 0x000000a900a97308 */ /* 0x000fe20000000800 */
[----:B-1----:R-:W-:-:S07]  /*6a80*/  F2FP.BF16.F32.PACK_AB R156, R170, R21 ;  /* 0x00000015aa9c723e */ /* 0x002fce00000010ff */
[----:B------:R-:W1:Y:S01]  /*6a90*/  MUFU.EX2 R172, R172 ;  /* 0x000000ac00ac7308 */ /* 0x000e620000000800 */
[----:B---3--:R-:W-:Y:S01]  /*6aa0*/  F2FP.BF16.F32.PACK_AB R154, R20, R15 ;  /* 0x0000000f149a723e */ /* 0x008fe200000010ff */
[----:B------:R-:W-:Y:S01]  /*6ab0*/  FADD.FTZ R15, R15, R14 ;  /* 0x0000000e0f0f7221 */ /* 0x000fe20000010000 */
[----:B--2---:R-:W-:-:S03]  /*6ac0*/  FMNMX.FTZ R40, R11, R40, !PT ;  /* 0x000000280b287209 */ /* 0x004fc60007810000 */
[----:B------:R-:W-:Y:S01]  /*6ad0*/  FADD.FTZ R20, R20, R15 ;  /* 0x0000000f14147221 */ /* 0x000fe20000010000 */
[----:B------:R-:W-:Y:S01]  /*6ae0*/  VIADD R15, R9, UR42 ;  /* 0x0000002a090f7c36 */ /* 0x000fe20008000000 */
[----:B------:R-:W2:Y:S01]  /*6af0*/  SHFL.BFLY PT, R11, R40, 0x1, 0x1f ;  /* 0x0c201f00280b7f89 */ /* 0x000ea200000e0000 */
[----:B------:R-:W-:Y:S01]  /*6b00*/  MUFU.EX2 R171, R171 ;  /* 0x000000ab00ab7308 */ /* 0x000fe20000000800 */
[----:B------:R-:W-:Y:S01]  /*6b10*/  FADD.FTZ R21, R21, R20 ;  /* 0x0000001415157221 */ /* 0x000fe20000010000 */
[----:B------:R-:W-:-:S03]  /*6b20*/  IMAD.IADD R12, R15, 0x1, R12 ;  /* 0x000000010f0c7824 */ /* 0x000fc600078e020c */
[----:B------:R-:W-:-:S03]  /*6b30*/  FADD.FTZ R170, R170, R21 ;  /* 0x00000015aaaa7221 */ /* 0x000fc60000010000 */
[----:B------:R-:W3:Y:S01]  /*6b40*/  MUFU.EX2 R174, R174 ;  /* 0x000000ae00ae7308 */ /* 0x000ee20000000800 */
[----:B-1----:R-:W-:Y:S01]  /*6b50*/  F2FP.BF16.F32.PACK_AB R158, R172, R169 ;  /* 0x000000a9ac9e723e */ /* 0x002fe200000010ff */
[----:B------:R-:W-:-:S04]  /*6b60*/  FADD.FTZ R169, R169, R170 ;  /* 0x000000aaa9a97221 */ /* 0x000fc80000010000 */
[----:B------:R-:W-:Y:S02]  /*6b70*/  FADD.FTZ R172, R172, R169 ;  /* 0x000000a9acac7221 */ /* 0x000fe40000010000 */
[----:B------:R-:W-:Y:S01]  /*6b80*/  MUFU.EX2 R173, R173 ;  /* 0x000000ad00ad7308 */ /* 0x000fe20000000800 */
[----:B--2---:R-:W-:-:S07]  /*6b90*/  FMNMX.FTZ R11, R40, R11, !PT ;  /* 0x0000000b280b7209 */ /* 0x004fce0007810000 */
[----:B------:R-:W1:Y:S01]  /*6ba0*/  MUFU.EX2 R176, R176 ;  /* 0x000000b000b07308 */ /* 0x000e620000000800 */
[C---:B---3--:R-:W-:Y:S01]  /*6bb0*/  F2FP.BF16.F32.PACK_AB R160, R174.reuse, R171 ;  /* 0x000000abaea0723e */ /* 0x048fe200000010ff */
[----:B------:R-:W-:Y:S01]  /*6bc0*/  FADD.FTZ R171, R171, R172 ;  /* 0x000000acabab7221 */ /* 0x000fe20000010000 */
[C---:B------:R-:W-:Y:S01]  /*6bd0*/  FSETP.NEU.FTZ.AND P3, PT, R11.reuse, -INF , PT ;  /* 0xff8000000b00780b */ /* 0x040fe20003f7d000 */
[----:B------:R-:W-:Y:S02]  /*6be0*/  FMUL.FTZ R40, R11, UR10 ;  /* 0x0000000a0b287c20 */ /* 0x000fe40008410000 */
[----:B------:R-:W-:Y:S02]  /*6bf0*/  FADD.FTZ R174, R174, R171 ;  /* 0x000000abaeae7221 */ /* 0x000fe40000010000 */
[----:B------:R-:W-:Y:S01]  /*6c00*/  MUFU.EX2 R175, R175 ;  /* 0x000000af00af7308 */ /* 0x000fe20000000800 */
[----:B------:R-:W-:-:S05]  /*6c10*/  FSEL R40, R40, RZ, P3 ;  /* 0x000000ff28287208 */ /* 0x000fca0001800000 */
        /* <DEDUP_REMOVED lines=17> */
[----:B-1----:R-:W-:Y:S01]  /*6d30*/  F2FP.BF16.F32.PACK_AB R162, R176, R173 ;  /* 0x000000adb0a2723e */ /* 0x002fe200000010ff */
[----:B------:R-:W-:-:S04]  /*6d40*/  FADD.FTZ R173, R173, R174 ;  /* 0x000000aeadad7221 */ /* 0x000fc80000010000 */
[----:B------:R-:W-:Y:S02]  /*6d50*/  FADD.FTZ R176, R176, R173 ;  /* 0x000000adb0b07221 */ /* 0x000fe40000010000 */
[----:B------:R-:W1:Y:S08]  /*6d60*/  MUFU.EX2 R182, R182 ;  /* 0x000000b600b67308 */ /* 0x000e700000000800 */
[----:B------:R-:W-:Y:S08]  /*6d70*/  MUFU.EX2 R181, R181 ;  /* 0x000000b500b57308 */ /* 0x000ff00000000800 */
[----:B------:R-:W2:Y:S01]  /*6d80*/  MUFU.EX2 R196, R196 ;  /* 0x000000c400c47308 */ /* 0x000ea20000000800 */
[----:B-1----:R-:W-:Y:S01]  /*6d90*/  F2FP.BF16.F32.PACK_AB R153, R182, R179 ;  /* 0x000000b3b699723e */ /* 0x002fe200000010ff */
[----:B------:R-:W-:-:S06]  /*6da0*/  FADD.FTZ R182, R179, R182 ;  /* 0x000000b6b3b67221 */ /* 0x000fcc0000010000 */
[----:B------:R-:W-:Y:S08]  /*6db0*/  MUFU.EX2 R183, R183 ;  /* 0x000000b700b77308 */ /* 0x000ff00000000800 */
[----:B------:R-:W1:Y:S01]  /*6dc0*/  MUFU.EX2 R198, R198 ;  /* 0x000000c600c67308 */ /* 0x000e620000000800 */
[----:B--2---:R-:W-:Y:S01]  /*6dd0*/  F2FP.BF16.F32.PACK_AB R155, R196, R181 ;  /* 0x000000b5c49b723e */ /* 0x004fe200000010ff */
[----:B------:R-:W-:-:S04]  /*6de0*/  FADD.FTZ R181, R181, R182 ;  /* 0x000000b6b5b57221 */ /* 0x000fc80000010000 */
[----:B------:R2:W-:Y:S01]  /*6df0*/  STSM.16.M88.4 [R23+0x36400], R152 ;  /* 0x0364009817007844 */ /* 0x0005e20000000200 */
        /* <DEDUP_REMOVED lines=17> */
[----:B------:R-:W1:Y:S08]  /*6f10*/  MUFU.EX2 R178, R178 ;  /* 0x000000b200b27308 */ /* 0x000e700000000800 */
        /* <DEDUP_REMOVED lines=12> */
[----:B------:R-:W-:-:S06]  /*6fe0*/  FADD.FTZ R177, R177, R178 ;  /* 0x000000b2b1b17221 */ /* 0x000fcc0000010000 */
[----:B------:R-:W3:Y:S08]  /*6ff0*/  MUFU.EX2 R203, R203 ;  /* 0x000000cb00cb7308 */ /* 0x000ef00000000800 */
[----:B------:R-:W4:Y:S01]  /*7000*/  MUFU.EX2 R208, R208 ;  /* 0x000000d000d07308 */ /* 0x000f220000000800 */
[----:B-1----:R-:W-:Y:S01]  /*7010*/  F2FP.BF16.F32.PACK_AB R165, R206, R201 ;  /* 0x000000c9cea5723e */ /* 0x002fe200000010ff */
[----:B------:R-:W-:-:S04]  /*7020*/  FADD.FTZ R201, R201, R204 ;  /* 0x000000ccc9c97221 */ /* 0x000fc80000010000 */
[----:B------:R-:W-:-:S04]  /*7030*/  FADD.FTZ R206, R206, R201 ;  /* 0x000000c9cece7221 */ /* 0x000fc80000010000 */
[----:B---3--:R-:W-:Y:S01]  /*7040*/  FADD.FTZ R7, R203, R206 ;  /* 0x000000cecb077221 */ /* 0x008fe20000010000 */
[----:B----4-:R-:W-:-:S03]  /*7050*/  F2FP.BF16.F32.PACK_AB R167, R208, R203 ;  /* 0x000000cbd0a7723e */ /* 0x010fc600000010ff */
[----:B------:R-:W-:Y:S02]  /*7060*/  FADD.FTZ R7, R208, R7 ;  /* 0x00000007d0077221 */ /* 0x000fe40000010000 */
[----:B------:R2:W-:Y:S01]  /*7070*/  STSM.16.M88.4 [R185], R164 ;  /* 0x000000a4b9007844 */ /* 0x0005e20000000200 */
[----:B------:R-:W-:-:S06]  /*7080*/  WARPGROUP.ARRIVE ;  /* 0x00000000000079c5 */ /* 0x000fcc0000000000 */
[----:B------:R-:W-:Y:S01]  /*7090*/  HGMMA.64x256x16.F32.BF16 R24, R152, gdesc[UR4].tnspB, RZ, !UPT, gsb0 ;  /* 0x43e0000498187df0 */ /* 0x000fe2000c0018ff */
[----:B------:R-:W-:Y:S01]  /*70a0*/  R2UR UR6, R207 ;  /* 0x00000000cf0672ca */ /* 0x000fe200000e0000 */
[----:B------:R-:W-:Y:S01]  /*70b0*/  UMOV UR7, 0x40000040 ;  /* 0x4000004000077882 */ /* 0x000fe20000000000 */
[C---:B------:R-:W-:Y:S02]  /*70c0*/  VIADD R207, R205.reuse, 0x100 ;  /* 0x00000100cdcf7836 */ /* 0x040fe40000000000 */
[----:B------:R-:W-:Y:S01]  /*70d0*/  VIADD R205, R205, 0x180 ;  /* 0x00000180cdcd7836 */ /* 0x000fe20000000000 */
[----:B------:R-:W-:Y:S02]  /*70e0*/  WARPGROUP.DEPBAR.LE gsb0, 0x0 ;  /* 0x00008000000079c5 */ /* 0x000fe40000010000 */
[----:B------:R-:W-:-:S15]  /*70f0*/  WARPGROUP.ARRIVE ;  /* 0x00000000000079c5 */ /* 0x000fde0000000000 */
[----:B------:R-:W-:-:S05]  /*7100*/  NOP ;  /* 0x0000000000007918 */ /* 0x000fca0000000000 */
        /* <DEDUP_REMOVED lines=14> */
[----:B------:R1:W-:Y:S06]  /*71f0*/  MEMBAR.ALL.CTA ;  /* 0x0000000000007992 */ /* 0x0003ec0000008000 */
[----:B-1----:R-:W1:Y:S02]  /*7200*/  FENCE.VIEW.ASYNC.S ;  /* 0x00000000000073c6 */ /* 0x002e640000000000 */
[----:B-1----:R-:W-:Y:S01]  /*7210*/  NOP ;  /* 0x0000000000007918 */ /* 0x002fe20000000000 */
[----:B------:R-:W-:Y:S06]  /*7220*/  BAR.ARV 0xe, 0x100 ;  /* 0x0384000000007b1d */ /* 0x000fec0000002000 */
[----:B------:R1:W-:Y:S02]  /*7230*/  @!P1 SYNCS.ARRIVE.TRANS64.RED.A1T0 RZ, [R6+URZ], RZ ;  /* 0x000000ff06ff99a7 */ /* 0x0003e4000810043f */
[----:B-1----:R-:W-:Y:S01]  /*7240*/  FADD.FTZ R6, R180, R177 ;  /* 0x000000b1b4067221 */ /* 0x002fe20000010000 */
[----:B--2---:R-:W-:Y:S06]  /*7250*/  @!P2 BRA `(.L_x_1517) ;  /* 0x000000000040a947 */ /* 0x004fec0003800000 */
        /* <DEDUP_REMOVED lines=10> */
.L_x_1518:
[----:B------:R-:W-:-:S13]  /*7300*/  ISETP.NE.AND P3, PT, R13, 0x1, PT ;  /* 0x000000010d00780c */ /* 0x000fda0003f65270 */
[----:B------:R-:W1:Y:S02]  /*7310*/  @P3 LDC.64 R20, c[0x0][0xae0] ;  /* 0x0002b800ff143b82 */ /* 0x000e640000000a00 */
[----:B-1----:R-:W-:-:S05]  /*7320*/  @P3 IMAD.HI.U32 R20, R14, R20, RZ ;  /* 0x000000140e143227 */ /* 0x002fca00078e00ff */
[----:B------:R-:W-:-:S07]  /*7330*/  @P3 SHF.R.U32.HI R14, RZ, R21, R20 ;  /* 0x00000015ff0e3219 */ /* 0x000fce0000011614 */
.L_x_1519:
[----:B------:R-:W-:-:S05]  /*7340*/  IMAD R13, R14, R13, R13 ;  /* 0x0000000d0e0d7224 */ /* 0x000fca00078e020d */
[----:B------:R-:W-:-:S07]  /*7350*/  VIMNMX R12, R12, R13, PT ;  /* 0x0000000d0c0c7248 */ /* 0x000fce0003fe0100 */
.L_x_1517:
[----:B------:R-:W-:-:S04]  /*7360*/  SHF.R.S32.HI R13, RZ, 0x1f, R12 ;  /* 0x0000001fff0d7819 */ /* 0x000fc8000001140c */
[----:B------:R-:W-:-:S04]  /*7370*/  LEA.HI R13, R13, R12, RZ, 0x6 ;  /* 0x0000000c0d0d7211 */ /* 0x000fc800078f30ff */
[----:B------:R-:W-:-:S04]  /*7380*/  SHF.R.S32.HI R13, RZ, 0x6, R13 ;  /* 0x00000006ff0d7819 */ /* 0x000fc8000001140d */
[----:B------:R-:W-:-:S04]  /*7390*/  VIMNMX R15, R13, UR37, !PT ;  /* 0x000000250d0f7c48 */ /* 0x000fc8000ffe0100 */
[----:B------:R-:W-:-:S13]  /*73a0*/  ISETP.GE.AND P3, PT, R8, R15, PT ;  /* 0x0000000f0800720c */ /* 0x000fda0003f66270 */
[----:B------:R-:W-:Y:S05]  /*73b0*/  @!P3 BRA `(.L_x_1520) ;  /* 0x0000003800d8b947 */ /* 0x000fea0003800000 */
.L_x_1537:
[----:B------:R-:W-:-:S05]  /*73c0*/  VIADD R13, R2, 0x1 ;  /* 0x00000001020d7836 */ /* 0x000fca0000000000 */
[----:B------:R-:W-:-:S04]  /*73d0*/  ISETP.NE.AND P3, PT, R13, 0x2, PT ;  /* 0x000000020d00780c */ /* 0x000fc80003f65270 */
[----:B------:R-:W-:Y:S02]  /*73e0*/  SEL R21, RZ, 0x1, P3 ;  /* 0x00000001ff157807 */ /* 0x000fe40001800000 */
[----:B------:R-:W-:Y:S02]  /*73f0*/  SEL R13, R13, RZ, P3 ;  /* 0x000000ff0d0d7207 */ /* 0x000fe40001800000 */
[----:B------:R-:W-:Y:S01]  /*7400*/  LOP3.LUT R16, R16, R21, RZ, 0x3c, !PT ;  /* 0x0000001510107212 */ /* 0x000fe200078e3cff */
[----:B------:R-:W-:Y:S06]  /*7410*/  @!P0 BRA `(.L_x_1521) ;  /* 0x0000000000048947 */ /* 0x000fec0003800000 */
[----:B------:R-:W-:Y:S01]  /*7420*/  BPT.TRAP 0x1 ;  /* 0x000000040000795c */ /* 0x000fe20000300000 */
.L_x_1521:
[----:B------:R-:W-:Y:S02]  /*7430*/  LEA R12, R13, UR36, 0x3 ;  /* 0x000000240d0c7c11 */ /* 0x000fe4000f8e18ff */
[----:B------:R-:W-:-:S04]  /*7440*/  SHF.L.U32 R21, R16, 0x1f, RZ ;  /* 0x0000001f10157819 */ /* 0x000fc800000006ff */
[----:B------:R1:W2:Y:S01]  /*7450*/  SYNCS.PHASECHK.TRANS64.TRYWAIT P3, [R12+URZ+0x38830], R21 ;  /* 0x038830150c0075a7 */ /* 0x0002a2000806017f */
[----:B------:R-:W-:Y:S05]  /*7460*/  @!P0 BRA `(.L_x_1522) ;  /* 0x0000000000048947 */ /* 0x000fea0003800000 */
[----:B------:R-:W-:Y:S01]  /*7470*/  BPT.TRAP 0x1 ;  /* 0x000000040000795c */ /* 0x000fe20000300000 */
.L_x_1522:
[----:B------:R-:W-:Y:S01]  /*7480*/  IMAD R14, R13, 0x200, R4 ;  /* 0x000002000d0e7824 */ /* 0x000fe200078e0204 */
[----:B--2---:R-:W-:Y:S06]  /*7490*/  @P3 BRA `(.L_x_1523) ;  /* 0x0000000000083947 */ /* 0x004fec0003800000 */
[----:B------:R-:W2:Y:S02]  /*74a0*/  SYNCS.PHASECHK.TRANS64.TRYWAIT P3, [R12+URZ+0x38830], R21 ;  /* 0x038830150c0075a7 */ /* 0x000ea4000806017f */
[----:B--2---:R-:W-:Y:S05]  /*74b0*/  @!P3 BRA `(.L_x_1524) ;  /* 0x0000010400ecb947 */ /* 0x004fea0003800000 */
.L_x_1523:
[----:B------:R-:W-:Y:S01]  /*74c0*/  R2UR UR10, R14 ;  /* 0x000000000e0a72ca */ /* 0x000fe200000e0000 */
[----:B------:R-:W-:Y:S01]  /*74d0*/  WARPGROUP.ARRIVE ;  /* 0x00000000000079c5 */ /* 0x000fe20000000000 */
[----:B------:R-:W-:Y:S01]  /*74e0*/  UMOV UR11, 0x40000040 ;  /* 0x40000040000b7882 */ /* 0x000fe20000000000 */
[----:B------:R-:W-:Y:S01]  /*74f0*/  UMOV UR15, 0x40000040 ;  /* 0x40000040000f7882 */ /* 0x000fe20000000000 */
[----:B------:R-:W-:Y:S01]  /*7500*/  UMOV UR19, 0x40000040 ;  /* 0x4000004000137882 */ /* 0x000fe20000000000 */
[----:B------:R-:W-:-:S08]  /*7510*/  UMOV UR23, 0x40000040 ;  /* 0x4000004000177882 */ /* 0x000fd00000000000 */
[----:B------:R-:W-:Y:S01]  /*7520*/  HGMMA.64x64x16.F32.BF16 R152, gdesc[UR8], RZ, !UPT, gsb0 ;  /* 0x00e00000089879f0 */ /* 0x000fe2000c0018ff */
[----:B------:R-:W-:Y:S02]  /*7530*/  UIADD3 UR14, UR10, 0x2, URZ ;  /* 0x000000020a0e7890 */ /* 0x000fe4000fffe03f */
[----:B------:R-:W-:Y:S02]  /*7540*/  UIADD3 UR18, UR10, 0x4, URZ ;  /* 0x000000040a127890 */ /* 0x000fe4000fffe03f */
[----:B------:R-:W-:Y:S01]  /*7550*/  UIADD3 UR22, UR10, 0x6, URZ ;  /* 0x000000060a167890 */ /* 0x000fe2000fffe03f */
        /* <DEDUP_REMOVED lines=10> */
[----:B------:R-:W-:Y:S05]  /*7600*/  @!P0 BRA `(.L_x_1525) ;  /* 0x0000000000048947 */ /* 0x000fea0003800000 */
[----:B------:R-:W-:Y:S01]  /*7610*/  BPT.TRAP 0x1 ;  /* 0x000000040000795c */ /* 0x000fe20000300000 */
.L_x_1525:
[----:B------:R3:W4:Y:S01]  /*7620*/  SYNCS.PHASECHK.TRANS64.TRYWAIT P3, [R12+URZ+0x38850], R21 ;  /* 0x038850150c0075a7 */ /* 0x000722000806017f */
[----:B------:R-:W-:Y:S05]  /*7630*/  @!P0 BRA `(.L_x_1526) ;  /* 0x0000000000048947 */ /* 0x000fea0003800000 */
[----:B------:R-:W-:Y:S01]  /*7640*/  BPT.TRAP 0x1 ;  /* 0x000000040000795c */ /* 0x000fe20000300000 */
.L_x_1526:
[----:B------:R-:W-:Y:S01]  /*7650*/  IMAD R14, R13, 0x1000, R3 ;  /* 0x000010000d0e7824 */ /* 0x000fe200078e0203 */
[----:B----4-:R-:W-:Y:S06]  /*7660*/  @P3 BRA `(.L_x_1527) ;  /* 0x0000000000083947 */ /* 0x010fec0003800000 */
[----:B------:R-:W4:Y:S02]  /*7670*/  SYNCS.PHASECHK.TRANS64.TRYWAIT P3, [R12+URZ+0x38850], R21 ;  /* 0x038850150c0075a7 */ /* 0x000f24000806017f */
[----:B----4-:R-:W-:Y:S05]  /*7680*/  @!P3 BRA `(.L_x_1528) ;  /* 0x00000104008cb947 */ /* 0x010fea0003800000 */
.L_x_1527:
[----:B------:R-:W-:Y:S01]  /*7690*/  R2UR UR26, R14 ;  /* 0x000000000e1a72ca */ /* 0x000fe200000e0000 */
[----:B------:R-:W-:Y:S01]  /*76a0*/  WARPGROUP.ARRIVE ;  /* 0x00000000000079c5 */ /* 0x000fe20000000000 */
[----:B------:R-:W-:Y:S01]  /*76b0*/  UMOV UR27, 0x40000040 ;  /* 0x40000040001b7882 */ /* 0x000fe20000000000 */
[----:B-1234-:R-:W-:Y:S01]  /*76c0*/  VIADD R21, R0, 0x2 ;  /* 0x0000000200157836 */ /* 0x01efe20000000000 */
[----:B------:R-:W-:Y:S01]  /*76d0*/  IADD3 R20, R14, 0x2, RZ ;  /* 0x000000020e147810 */ /* 0x000fe20007ffe0ff */
[----:B------:R-:W-:Y:S01]  /*76e0*/  UMOV UR29, 0x40000040 ;  /* 0x40000040001d7882 */ /* 0x000fe20000000000 */
[----:B------:R-:W-:Y:S01]  /*76f0*/  UMOV UR31, 0x40000040 ;  /* 0x40000040001f7882 */ /* 0x000fe20000000000 */
[----:B------:R-:W1:Y:S01]  /*7700*/  S2R R195, SR_TID.X ;  /* 0x0000000000c37919 */ /* 0x000e620000002100 */
[----:B------:R-:W-:Y:S01]  /*7710*/  R2UR UR28, R21 ;  /* 0x00000000151c72ca */ /* 0x000fe200000e0000 */
[----:B------:R-:W-:Y:S01]  /*7720*/  VIADD R21, R0, 0x4 ;  /* 0x0000000400157836 */ /* 0x000fe20000000000 */
[----:B------:R-:W-:Y:S01]  /*7730*/  R2UR UR30, R20 ;  /* 0x00000000141e72ca */ /* 0x000fe200000e0000 */
[----:B------:R-:W-:Y:S01]  /*7740*/  VIADD R20, R14, 0x4 ;  /* 0x000000040e147836 */ /* 0x000fe20000000000 */
[----:B------:R-:W-:Y:S01]  /*7750*/  ULDC UR5, c[0x0][0xad0] ;  /* 0x0002b40000057ab9 */ /* 0x000fe20000000800 */
[----:B------:R-:W-:Y:S01]  /*7760*/  HGMMA.64x64x16.F32.BF16 R152, gdesc[UR24], R152, gsb0 ;  /* 0x00e00000189879f0 */ /* 0x000fe20008001898 */
[----:B------:R-:W-:Y:S01]  /*7770*/  VIADD R198, R0, 0x800 ;  /* 0x0000080000c67836 */ /* 0x000fe20000000000 */
[----:B------:R-:W-:Y:S01]  /*7780*/  ULDC UR6, c[0x0][0xadc] ;  /* 0x0002b70000067ab9 */ /* 0x000fe20000000800 */
[----:B------:R-:W-:Y:S01]  /*7790*/  VIADD R196, R14, 0x800 ;  /* 0x000008000ec47836 */ /* 0x000fe20000000000 */
[----:B-1----:R-:W-:Y:S01]  /*77a0*/  SHF.R.U32.HI R195, RZ, 0x7, R195 ;  /* 0x00000007ffc37819 */ /* 0x002fe200000116c3 */
[----:B------:R-:W-:-:S02]  /*77b0*/  WARPGROUP.DEPBAR.LE gsb0, 0x0 ;  /* 0x00008000000079c5 */ /* 0x000fc40000010000 */
        /* <DEDUP_REMOVED lines=123> */
[----:B------:R-:W1:Y:S02]  /*7f70*/  SHFL.IDX PT, R20, R195, RZ, 0x1f ;  /* 0x00001fffc3147589 */ /* 0x000e6400000e0000 */
[----:B-1----:R-:W-:-:S04]  /*7f80*/  ISETP.GT.AND P3, PT, R20, 0x7f, PT ;  /* 0x0000007f1400780c */ /* 0x002fc80003f64270 */
[----:B------:R-:W-:-:S04]  /*7f90*/  SEL R20, RZ, 0x2, !P3 ;  /* 0x00000002ff147807 */ /* 0x000fc80005800000 */
        /* <DEDUP_REMOVED lines=47> */
[----:B------:R-:W-:Y:S02]  /*8290*/  IMAD.IADD R197, R198, 0x1, R20 ;  /* 0x00000001c6c57824 */ /* 0x000fe400078e0214 */
        /* <DEDUP_REMOVED lines=8> */
[----:B------:R-:W-:Y:S02]  /*8320*/  IMAD.IADD R197, R198, 0x1, R21 ;  /* 0x00000001c6c57824 */ /* 0x000fe400078e0215 */
        /* <DEDUP_REMOVED lines=88> */
[----:B------:R-:W-:Y:S01]  /*88b0*/  IMAD.IADD R21, R21, 0x1, R196 ;  /* 0x0000000115157824 */ /* 0x000fe200078e02c4 */
[----:B------:R-:W-:Y:S02]  /*88c0*/  WARPGROUP.DEPBAR.LE gsb0, 0x0 ;  /* 0x00008000000079c5 */ /* 0x000fe40000010000 */
[----:B------:R-:W-:-:S07]  /*88d0*/  WARPGROUP.ARRIVE ;  /* 0x00000000000079c5 */ /* 0x000fce0000000000 */
        /* <DEDUP_REMOVED lines=21> */
[----:B------:R-:W-:Y:S02]  /*8a30*/  IADD3 R14, R21, R195, R14 ;  /* 0x000000c3150e7210 */ /* 0x000fe40007ffe00e */
[----:B------:R-:W1:Y:S01]  /*8a40*/  LDC R21, c[0x0][0x2e0] ;  /* 0x0000b800ff157b82 */ /* 0x000e620000000800 */
[----:B------:R-:W-:Y:S02]  /*8a50*/  WARPGROUP.DEPBAR.LE gsb0, 0x0 ;  /* 0x00008000000079c5 */ /* 0x000fe40000010000 */
[----:B------:R-:W-:-:S06]  /*8a60*/  WARPGROUP.ARRIVE ;  /* 0x00000000000079c5 */ /* 0x000fcc0000000000 */
[----:B------:R-:W-:Y:S01]  /*8a70*/  HGMMA.64x64x16.F32.BF16 R152, gdesc[UR28], R152, gsb0 ;  /* 0x00e000001c9879f0 */ /* 0x000fe20008001898 */
[----:B------:R-:W-:Y:S01]  /*8a80*/  R2UR UR28, R20 ;  /* 0x00000000141c72ca */ /* 0x000fe200000e0000 */
[----:B------:R-:W-:Y:S01]  /*8a90*/  UMOV UR29, 0x40000040 ;  /* 0x40000040001d7882 */ /* 0x000fe20000000000 */
[----:B------:R-:W-:Y:S01]  /*8aa0*/  R2UR UR30, R14 ;  /* 0x000000000e1e72ca */ /* 0x000fe200000e0000 */
[----:B------:R-:W-:Y:S01]  /*8ab0*/  UMOV UR31, 0x40000040 ;  /* 0x40000040001f7882 */ /* 0x000fe20000000000 */
[----:B------:R-:W-:-:S05]  /*8ac0*/  @!P1 VIADD R20, R12, 0x38840 ;  /* 0x000388400c149836 */ /* 0x000fca0000000000 */
[----:B------:R-:W-:Y:S01]  /*8ad0*/  @!P1 PRMT R20, RZ, 0x654, R20 ;  /* 0x00000654ff149816 */ /* 0x000fe20000000014 */
        /* <DEDUP_REMOVED lines=39> */
[----:B------:R-:W-:Y:S01]  /*8d50*/  ULDC UR5, c[0x0][0x288] ;  /* 0x0000a20000057ab9 */ /* 0x000fe20000000800 */
[----:B--2---:R-:W-:-:S06]  /*8d60*/  IADD3 R20, -R173, 0x1, RZ ;  /* 0x00000001ad147810 */ /* 0x004fcc0007ffe1ff */
[----:B------:R-:W2:Y:S01]  /*8d70*/  MUFU.TANH R196, R196 ;  /* 0x000000c400c47308 */ /* 0x000ea20000002400 */
[----:B-1----:R-:W-:-:S07]  /*8d80*/  IMAD R20, R21, UR38, R20 ;  /* 0x0000002615147c24 */ /* 0x002fce000f8e0214 */
[----:B------:R-:W1:Y:S01]  /*8d90*/  MUFU.TANH R14, R14 ;  /* 0x0000000e000e7308 */ /* 0x000e620000002400 */
[----:B------:R-:W-:Y:S01]  /*8da0*/  IADD3 R174, R20, -UR5, -R17 ;  /* 0x8000000514ae7c10 */ /* 0x000fe2000fffe811 */
[----:B------:R-:W-:-:S03]  /*8db0*/  ULDC UR5, c[0x0][0xad8] ;  /* 0x0002b60000057ab9 */ /* 0x000fc60000000800 */
[C-C-:B------:R-:W-:Y:S02]  /*8dc0*/  IADD3 R179, R5.reuse, UR5, R174.reuse ;  /* 0x0000000505b37c10 */ /* 0x140fe4000fffe0ae */
[----:B------:R-:W-:Y:S01]  /*8dd0*/  IADD3 R182, R5, UR4, R174 ;  /* 0x0000000405b67c10 */ /* 0x000fe2000fffe0ae */
        /* <DEDUP_REMOVED lines=42> */
.L_x_1531:
[----:B------:R-:W-:-:S05]  /*9080*/  IMAD.U32 R177, RZ, RZ, UR6 ;  /* 0x00000006ffb17e24 */ /* 0x000fca000f8e00ff */
[----:B------:R-:W-:-:S13]  /*9090*/  ISETP.NE.AND P3, PT, R177, 0x1, PT ;  /* 0x00000001b100780c */ /* 0x000fda0003f65270 */
[----:B------:R-:W2:Y:S02]  /*90a0*/  @P3 LDC.64 R20, c[0x0][0xae0] ;  /* 0x0002b800ff143b82 */ /* 0x000ea40000000a00 */
[----:B--2---:R-:W-:-:S05]  /*90b0*/  @P3 IMAD.HI.U32 R20, R176, R20, RZ ;  /* 0x00000014b0143227 */ /* 0x004fca00078e00ff */
[----:B------:R-:W-:-:S07]  /*90c0*/  @P3 SHF.R.U32.HI R176, RZ, R21, R20 ;  /* 0x00000015ffb03219 */ /* 0x000fce0000011614 */
.L_x_1532:
[----:B------:R-:W-:Y:S05]  /*90d0*/  BSYNC B0 ;  /* 0x0000000000007941 */ /* 0x000fea0003800000 */
.L_x_1530:
[----:B------:R-:W-:-:S04]  /*90e0*/  IMAD R176, R176, R177, -R173 ;  /* 0x000000b1b0b07224 */ /* 0x000fc800078e0aad */
[----:B------:R-:W-:-:S05]  /*90f0*/  IMAD.IADD R176, R176, 0x1, -R17 ;  /* 0x00000001b0b07824 */ /* 0x000fca00078e0a11 */
[----:B------:R-:W-:Y:S02]  /*9100*/  VIADDMNMX R179, R176, R177, R179, PT ;  /* 0x000000b1b0b37246 */ /* 0x000fe400038001b3 */
[----:B------:R-:W-:-:S07]  /*9110*/  VIMNMX R182, R182, R176, !PT ;  /* 0x000000b0b6b67248 */ /* 0x000fce0007fe0100 */
.L_x_1529:
[----:B------:R-:W-:Y:S01]  /*9120*/  ISETP.GT.AND P3, PT, R8, -0x1, PT ;  /* 0xffffffff0800780c */ /* 0x000fe20003f64270 */
[----:B------:R-:W-:-:S03]  /*9130*/  VIADD R20, R174, UR5 ;  /* 0x00000005ae147c36 */ /* 0x000fc60008000000 */
        /* <DEDUP_REMOVED lines=29> */
[----:B------:R-:W-:Y:S01]  /*9310*/  FSEL R175, R168, -INF , !P5 ;  /* 0xff800000a8af7808 */ /* 0x000fe20006800000 */
[----:B------:R-:W-:Y:S01]  /*9320*/  VIADD R168, R174, UR4 ;  /* 0x00000004aea87c36 */ /* 0x000fe20008000000 */
        /* <DEDUP_REMOVED lines=15> */
[--C-:B------:R-:W-:Y:S02]  /*9420*/  IADD3 R169, R20, 0x8, R5.reuse ;  /* 0x0000000814a97810 */ /* 0x100fe40007ffe005 */
[----:B------:R-:W-:Y:S02]  /*9430*/  IADD3 R168, R168, 0x8, R5 ;  /* 0x00000008a8a87810 */ /* 0x000fe40007ffe005 */
[----:B------:R-:W-:Y:S02]  /*9440*/  FSEL R179, R171, -INF , !P6 ;  /* 0xff800000abb37808 */ /* 0x000fe40007000000 */
[----:B------:R-:W-:-:S02]  /*9450*/  FSEL R180, R180, -INF , !P4 ;  /* 0xff800000b4b47808 */ /* 0x000fc40006000000 */
        /* <DEDUP_REMOVED lines=15> */
.L_x_1535:
[----:B------:R-:W-:-:S05]  /*9550*/  IMAD.U32 R170, RZ, RZ, UR6 ;  /* 0x00000006ffaa7e24 */ /* 0x000fca000f8e00ff */
[----:B------:R-:W-:-:S13]  /*9560*/  ISETP.NE.AND P4, PT, R170, 0x1, PT ;  /* 0x00000001aa00780c */ /* 0x000fda0003f85270 */
[----:B------:R-:W1:Y:S02]  /*9570*/  @P4 LDC.64 R20, c[0x0][0xae0] ;  /* 0x0002b800ff144b82 */ /* 0x000e640000000a00 */
[----:B-1----:R-:W-:-:S05]  /*9580*/  @P4 IMAD.HI.U32 R20, R171, R20, RZ ;  /* 0x00000014ab144227 */ /* 0x002fca00078e00ff */
[----:B------:R-:W-:-:S07]  /*9590*/  @P4 SHF.R.U32.HI R171, RZ, R21, R20 ;  /* 0x00000015ffab4219 */ /* 0x000fce0000011614 */
.L_x_1536:
[----:B------:R-:W-:Y:S05]  /*95a0*/  BSYNC B0 ;  /* 0x0000000000007941 */ /* 0x000fea0003800000 */
.L_x_1534:
[----:B------:R-:W-:-:S04]  /*95b0*/  IMAD R20, R171, R170, -R173 ;  /* 0x000000aaab147224 */ /* 0x000fc800078e0aad */
[----:B------:R-:W-:-:S05]  /*95c0*/  IMAD.IADD R20, R20, 0x1, -R17 ;  /* 0x0000000114147824 */ /* 0x000fca00078e0a11 */
[----:B------:R-:W-:Y:S02]  /*95d0*/  VIADDMNMX R169, R20, R170, R169, PT ;  /* 0x000000aa14a97246 */ /* 0x000fe400038001a9 */
[----:B------:R-:W-:-:S07]  /*95e0*/  VIMNMX R168, R168, R20, !PT ;  /* 0x00000014a8a87248 */ /* 0x000fce0007fe0100 */
.L_x_1533:
[----:B------:R-:W-:Y:S01]  /*95f0*/  FMNMX.FTZ R21, R195, R10, !PT ;  /* 0x0000000ac3157209 */ /* 0x000fe20007810000 */
[----:B------:R-:W-:Y:S01]  /*9600*/  ULDC UR10, c[0x0][0xa80] ;  /* 0x0002a000000a7ab9 */ /* 0x000fe20000000800 */
[----:B------:R-:W-:Y:S01]  /*9610*/  ISETP.GT.AND P4, PT, R168, 0x1, P3 ;  /* 0x00000001a800780c */ /* 0x000fe20001f84270 */
[----:B------:R-:W-:Y:S01]  /*9620*/  UMOV UR7, 0x40000040 ;  /* 0x4000004000077882 */ /* 0x000fe20000000000 */
[----:B------:R-:W-:Y:S01]  /*9630*/  FMNMX.FTZ R20, R196, R21, !PT ;  /* 0x00000015c4147209 */ /* 0x000fe20007810000 */
[----:B------:R-:W-:Y:S01]  /*9640*/  @!P1 VIADD R12, R12, 0x38860 ;  /* 0x000388600c0c9836 */ /* 0x000fe20000000000 */
        /* <DEDUP_REMOVED lines=35> */
[C---:B------:R-:W-:Y:S02]  /*9880*/  ISETP.GT.AND P6, PT, R168.reuse, 0x20, P3 ;  /* 0x00000020a800780c */ /* 0x040fe40001fc4270 */
[----:B------:R-:W-:Y:S02]  /*9890*/  ISETP.LT.OR P5, PT, R169, 0x1a, P5 ;  /* 0x0000001aa900780c */ /* 0x000fe40002fa1670 */
        /* <DEDUP_REMOVED lines=12> */
[----:B------:R-:W-:Y:S02]  /*9960*/  FMNMX.FTZ R21, R153, R14, !PT ;  /* 0x0000000e99157209 */ /* 0x000fe40007810000 */
[----:B------:R-:W-:Y:S02]  /*9970*/  FSEL R160, R160, -INF , !P4 ;  /* 0xff800000a0a07808 */ /* 0x000fe40006000000 */
[----:B------:R-:W-:Y:S02]  /*9980*/  FMNMX.FTZ R14, R154, R21, !PT ;  /* 0x000000159a0e7209 */ /* 0x000fe40007810000 */
[----:B------:R-:W-:Y:S02]  /*9990*/  ISETP.GT.AND P4, PT, R168, 0x29, P3 ;  /* 0x00000029a800780c */ /* 0x000fe40001f84270 */
[----:B------:R-:W-:-:S02]  /*99a0*/  FMNMX.FTZ R21, R155, R14, !PT ;  /* 0x0000000e9b157209 */ /* 0x000fc40007810000 */
[----:B------:R-:W-:Y:S02]  /*99b0*/  FSEL R161, R161, -INF , !P5 ;  /* 0xff800000a1a17808 */ /* 0x000fe40006800000 */
[----:B------:R-:W-:Y:S02]  /*99c0*/  FMNMX.FTZ R14, R156, R21, !PT ;  /* 0x000000159c0e7209 */ /* 0x000fe40007810000 */
[----:B------:R-:W-:Y:S02]  /*99d0*/  ISETP.GT.AND P5, PT, R168, 0x30, P3 ;  /* 0x00000030a800780c */ /* 0x000fe40001fa4270 */
[----:B------:R-:W-:Y:S02]  /*99e0*/  FMNMX.FTZ R21, R157, R14, !PT ;  /* 0x0000000e9d157209 */ /* 0x000fe40007810000 */
[----:B------:R-:W-:Y:S02]  /*99f0*/  ISETP.LT.OR P4, PT, R169, 0x2a, P4 ;  /* 0x0000002aa900780c */ /* 0x000fe40002781670 */
[----:B------:R-:W-:-:S02]  /*9a00*/  FMNMX.FTZ R14, R158, R21, !PT ;  /* 0x000000159e0e7209 */ /* 0x000fc40007810000 */
[----:B-1----:R-:W-:Y:S02]  /*9a10*/  FMNMX.FTZ R20, R170, R171, !PT ;  /* 0x000000abaa147209 */ /* 0x002fe40007810000 */
[----:B------:R-:W-:Y:S02]  /*9a20*/  FMNMX.FTZ R171, R159, R14, !PT ;  /* 0x0000000e9fab7209 */ /* 0x000fe40007810000 */
[----:B------:R-:W-:Y:S01]  /*9a30*/  ISETP.LT.OR P5, PT, R169, 0x31, P5 ;  /* 0x00000031a900780c */ /* 0x000fe20002fa1670 */
[----:B------:R-:W-:Y:S01]  /*9a40*/  FMUL.FTZ R204, R20, UR10 ;  /* 0x0000000a14cc7c20 */ /* 0x000fe20008410000 */
[----:B------:R-:W-:Y:S02]  /*9a50*/  FMNMX.FTZ R170, R160, R171, !PT ;  /* 0x000000aba0aa7209 */ /* 0x000fe40007810000 */
[----:B------:R-:W-:Y:S02]  /*9a60*/  FSEL R162, R162, -INF , !P4 ;  /* 0xff800000a2a27808 */ /* 0x000fe40006000000 */
[----:B------:R-:W-:-:S02]  /*9a70*/  ISETP.GT.AND P4, PT, R168, 0x31, P3 ;  /* 0x00000031a800780c */ /* 0x000fc40001f84270 */
[----:B------:R-:W-:Y:S02]  /*9a80*/  FMNMX.FTZ R171, R161, R170, !PT ;  /* 0x000000aaa1ab7209 */ /* 0x000fe40007810000 */
[----:B------:R-:W-:Y:S02]  /*9a90*/  FSEL R163, R163, -INF , !P5 ;  /* 0xff800000a3a37808 */ /* 0x000fe40006800000 */
[----:B------:R-:W-:Y:S02]  /*9aa0*/  ISETP.GT.AND P5, PT, R168, 0x38, P3 ;  /* 0x00000038a800780c */ /* 0x000fe40001fa4270 */
[----:B------:R-:W-:Y:S02]  /*9ab0*/  ISETP.LT.OR P4, PT, R169, 0x32, P4 ;  /* 0x00000032a900780c */ /* 0x000fe40002781670 */
[----:B------:R-:W-:Y:S02]  /*9ac0*/  FMNMX.FTZ R170, R162, R171, !PT ;  /* 0x000000aba2aa7209 */ /* 0x000fe40007810000 */
[----:B------:R-:W-:-:S02]  /*9ad0*/  ISETP.GT.AND P3, PT, R168, 0x39, P3 ;  /* 0x00000039a800780c */ /* 0x000fc40001f64270 */
[----:B------:R-:W-:Y:S02]  /*9ae0*/  ISETP.LT.OR P5, PT, R169, 0x39, P5 ;  /* 0x00000039a900780c */ /* 0x000fe40002fa1670 */
[----:B------:R-:W-:Y:S02]  /*9af0*/  FSEL R164, R164, -INF , !P4 ;  /* 0xff800000a4a47808 */ /* 0x000fe40006000000 */
[----:B------:R-:W-:Y:S02]  /*9b00*/  FMNMX.FTZ R171, R163, R170, !PT ;  /* 0x000000aaa3ab7209 */ /* 0x000fe40007810000 */
[----:B------:R-:W-:Y:S02]  /*9b10*/  ISETP.LT.OR P3, PT, R169, 0x3a, P3 ;  /* 0x0000003aa900780c */ /* 0x000fe40001f61670 */
[----:B------:R-:W-:Y:S02]  /*9b20*/  FSEL R165, R165, -INF , !P5 ;  /* 0xff800000a5a57808 */ /* 0x000fe40006800000 */
[----:B------:R-:W-:-:S02]  /*9b30*/  FMNMX.FTZ R170, R164, R171, !PT ;  /* 0x000000aba4aa7209 */ /* 0x000fc40007810000 */
[----:B------:R-:W-:Y:S02]  /*9b40*/  FSETP.NEU.FTZ.AND P6, PT, R20, -INF , PT ;  /* 0xff8000001400780b */ /* 0x000fe40003fdd000 */
[----:B------:R-:W-:Y:S02]  /*9b50*/  FSEL R166, R166, -INF , !P3 ;  /* 0xff800000a6a67808 */ /* 0x000fe40005800000 */
[----:B------:R-:W-:Y:S02]  /*9b60*/  FMNMX.FTZ R171, R165, R170, !PT ;  /* 0x000000aaa5ab7209 */ /* 0x000fe40007810000 */
[----:B------:R-:W-:Y:S02]  /*9b70*/  FSEL R204, R204, RZ, P6 ;  /* 0x000000ffcccc7208 */ /* 0x000fe40003000000 */
[----:B------:R-:W-:Y:S02]  /*9b80*/  FMNMX.FTZ R183, R166, R171, !PT ;  /* 0x000000aba6b77209 */ /* 0x000fe40007810000 */
[----:B------:R-:W-:Y:S01]  /*9b90*/  @!P1 PRMT R12, RZ, 0x654, R12 ;  /* 0x00000654ff0c9816 */ /* 0x000fe2000000000c */
[--C-:B------:R-:W-:Y:S01]  /*9ba0*/  FFMA.FTZ R14, R196, UR10, -R204.reuse ;  /* 0x0000000ac40e7c23 */ /* 0x100fe200080108cc */
[--C-:B------:R-:W-:Y:S01]  /*9bb0*/  FFMA.FTZ R174, R167, UR10, -R204.reuse ;  /* 0x0000000aa7ae7c23 */ /* 0x100fe200080108cc */
[----:B------:R-:W1:Y:S01]  /*9bc0*/  SHFL.BFLY PT, R196, R183, 0x2, 0x1f ;  /* 0x0c401f00b7c47f89 */ /* 0x000e6200000e0000 */
        /* <DEDUP_REMOVED lines=15> */
[----:B------:R-:W-:-:S07]  /*9cc0*/  IMAD.MOV R198, RZ, RZ, -R22 ;  /* 0x000000ffffc67224 */ /* 0x000fce00078e0a16 */
[----:B------:R-:W-:Y:S01]  /*9cd0*/  MUFU.EX2 R14, R14 ;  /* 0x0000000e000e7308 */ /* 0x000fe20000000800 */
[----:B-1----:R-:W-:Y:S02]  /*9ce0*/  FMNMX.FTZ R196, R183, R196, !PT ;  /* 0x000000c4b7c47209 */ /* 0x002fe40007810000 */
[----:B------:R-:W-:-:S03]  /*9cf0*/  FSEL R183, R20, RZ, P6 ;  /* 0x000000ff14b77208 */ /* 0x000fc60003000000 */
[----:B------:R-:W1:Y:S02]  /*9d00*/  SHFL.BFLY PT, R167, R196, 0x1, 0x1f ;  /* 0x0c201f00c4a77f89 */ /* 0x000e6400000e0000 */
[----:B------:R-:W-:Y:S01]  /*9d10*/  FADD.FTZ R10, -R183, R10 ;  /* 0x0000000ab70a7221 */ /* 0x000fe20000010100 */
[----:B------:R-:W-:Y:S03]  /*9d20*/  MUFU.EX2 R168, R168 ;  /* 0x000000a800a87308 */ /* 0x000fe60000000800 */
[----:B------:R-:W-:-:S05]  /*9d30*/  FMUL.FTZ R10, R10, UR10 ;  /* 0x0000000a0a0a7c20 */ /* 0x000fca0008410000 */
[----:B------:R-:W-:Y:S08]  /*9d40*/  MUFU.EX2 R183, R204 ;  /* 0x000000cc00b77308 */ /* 0x000ff00000000800 */
[----:B------:R-:W2:Y:S01]  /*9d50*/  MUFU.EX2 R10, R10 ;  /* 0x0000000a000a7308 */ /* 0x000ea20000000800 */
[----:B-1----:R-:W-:-:S07]  /*9d60*/  FMNMX.FTZ R181, R196, R167, !PT ;  /* 0x000000a7c4b57209 */ /* 0x002fce0007810000 */
[----:B------:R-:W-:Y:S01]  /*9d70*/  MUFU.EX2 R169, R169 ;  /* 0x000000a900a97308 */ /* 0x000fe20000000800 */
[C---:B------:R-:W-:Y:S01]  /*9d80*/  FSETP.NEU.FTZ.AND P3, PT, R181.reuse, -INF , PT ;  /* 0xff800000b500780b */ /* 0x040fe20003f7d000 */
[----:B------:R-:W-:-:S05]  /*9d90*/  FMUL.FTZ R167, R181, UR10 ;  /* 0x0000000ab5a77c20 */ /* 0x000fca0008410000 */
[----:B------:R-:W-:Y:S01]  /*9da0*/  FSEL R167, R167, RZ, P3 ;  /* 0x000000ffa7a77208 */ /* 0x000fe20001800000 */
[----:B------:R-:W-:Y:S01]  /*9db0*/  MUFU.EX2 R170, R170 ;  /* 0x000000aa00aa7308 */ /* 0x000fe20000000800 */
[-C--:B--2---:R-:W-:Y:S01]  /*9dc0*/  FMUL.FTZ R24, R24, R10.reuse ;  /* 0x0000000a18187220 */ /* 0x084fe20000410000 */
[-C--:B------:R-:W-:Y:S01]  /*9dd0*/  FMUL.FTZ R25, R25, R10.reuse ;  /* 0x0000000a19197220 */ /* 0x080fe20000410000 */
[----:B------:R-:W-:Y:S01]  /*9de0*/  FMUL.FTZ R28, R28, R10 ;  /* 0x0000000a1c1c7220 */ /* 0x000fe20000410000 */
[--C-:B------:R-:W-:Y:S01]  /*9df0*/  FFMA.FTZ R195, R152, UR10, -R167.reuse ;  /* 0x0000000a98c37c23 */ /* 0x100fe200080108a7 */
[----:B------:R-:W-:Y:S01]  /*9e00*/  FSEL R152, R181, RZ, P3 ;  /* 0x000000ffb5987208 */ /* 0x000fe20001800000 */
[--C-:B------:R-:W-:Y:S01]  /*9e10*/  FFMA.FTZ R196, R153, UR10, -R167.reuse ;  /* 0x0000000a99c47c23 */ /* 0x100fe200080108a7 */
[----:B------:R-:W-:Y:S01]  /*9e20*/  ISETP.NE.AND P3, PT, R17, R198, PT ;  /* 0x000000c61100720c */ /* 0x000fe20003f65270 */
[--C-:B------:R-:W-:Y:S01]  /*9e30*/  FFMA.FTZ R182, R182, UR10, -R167.reuse ;  /* 0x0000000ab6b67c23 */ /* 0x100fe200080108a7 */
[----:B------:R-:W-:Y:S01]  /*9e40*/  FFMA.FTZ R199, R156, UR10, -R167 ;  /* 0x0000000a9cc77c23 */ /* 0x000fe200080108a7 */
[----:B------:R-:W-:Y:S01]  /*9e50*/  FADD.FTZ R152, -R152, R11 ;  /* 0x0000000b98987221 */ /* 0x000fe20000010100 */
[--C-:B------:R-:W-:Y:S01]  /*9e60*/  FFMA.FTZ R209, R157, UR10, -R167.reuse ;  /* 0x0000000a9dd17c23 */ /* 0x100fe200080108a7 */
[--C-:B------:R-:W-:Y:S01]  /*9e70*/  FFMA.FTZ R208, R158, UR10, -R167.reuse ;  /* 0x0000000a9ed07c23 */ /* 0x100fe200080108a7 */
[--C-:B------:R-:W-:Y:S01]  /*9e80*/  FFMA.FTZ R154, R154, UR10, -R167.reuse ;  /* 0x0000000a9a9a7c23 */ /* 0x100fe200080108a7 */
[----:B------:R-:W-:Y:S01]  /*9e90*/  FMUL.FTZ R152, R152, UR10 ;  /* 0x0000000a98987c20 */ /* 0x000fe20008410000 */
[--C-:B------:R-:W-:Y:S01]  /*9ea0*/  FFMA.FTZ R206, R159, UR10, -R167.reuse ;  /* 0x0000000a9fce7c23 */ /* 0x100fe200080108a7 */
[--C-:B------:R-:W-:Y:S01]  /*9eb0*/  FFMA.FTZ R201, R160, UR10, -R167.reuse ;  /* 0x0000000aa0c97c23 */ /* 0x100fe200080108a7 */
[--C-:B------:R-:W-:Y:S01]  /*9ec0*/  FFMA.FTZ R200, R161, UR10, -R167.reuse ;  /* 0x0000000aa1c87c23 */ /* 0x100fe200080108a7 */
[----:B------:R1:W2:Y:S01]  /*9ed0*/  MUFU.EX2 R197, R152 ;  /* 0x0000009800c57308 */ /* 0x0002a20000000800 */
[----:B------:R-:W-:Y:S01]  /*9ee0*/  FFMA.FTZ R203, R162, UR10, -R167 ;  /* 0x0000000aa2cb7c23 */ /* 0x000fe200080108a7 */
[----:B------:R-:W-:-:S02]  /*9ef0*/  @!P3 IMAD R2, R2, 0x40, R19 ;  /* 0x000000400202b824 */ /* 0x000fc400078e0213 */
[--C-:B------:R-:W-:Y:S01]  /*9f00*/  FFMA.FTZ R155, R155, UR10, -R167.reuse ;  /* 0x0000000a9b9b7c23 */ /* 0x100fe200080108a7 */
[--C-:B------:R-:W-:Y:S01]  /*9f10*/  FFMA.FTZ R202, R163, UR10, -R167.reuse ;  /* 0x0000000aa3ca7c23 */ /* 0x100fe200080108a7 */
[--C-:B------:R-:W-:Y:S01]  /*9f20*/  FFMA.FTZ R205, R164, UR10, -R167.reuse ;  /* 0x0000000aa4cd7c23 */ /* 0x100fe200080108a7 */
[--C-:B------:R-:W-:Y:S01]  /*9f30*/  FFMA.FTZ R204, R165, UR10, -R167.reuse ;  /* 0x0000000aa5cc7c23 */ /* 0x100fe200080108a7 */
[----:B------:R-:W-:Y:S01]  /*9f40*/  @!P3 LEA R153, R2, UR36, 0x2 ;  /* 0x000000240299bc11 */ /* 0x000fe2000f8e10ff */
[----:B------:R-:W-:Y:S01]  /*9f50*/  FFMA.FTZ R207, R166, UR10, -R167 ;  /* 0x0000000aa6cf7c23 */ /* 0x000fe200080108a7 */
[----:B------:R-:W-:Y:S01]  /*9f60*/  MUFU.EX2 R182, R182 ;  /* 0x000000b600b67308 */ /* 0x000fe20000000800 */
[----:B------:R-:W-:Y:S01]  /*9f70*/  IMAD R198, R13, 0x1000, R18 ;  /* 0x000010000dc67824 */ /* 0x000fe200078e0212 */
[----:B-1----:R-:W-:Y:S01]  /*9f80*/  F2FP.BF16.F32.PACK_AB R152, R14, R21 ;  /* 0x000000150e98723e */ /* 0x002fe200000010ff */
[----:B------:R-:W-:Y:S01]  /*9f90*/  @!P3 STS [R153+0x38400], R10 ;  /* 0x0384000a9900b388 */ /* 0x000fe20000000800 */
[-C--:B------:R-:W-:Y:S01]  /*9fa0*/  FMUL.FTZ R29, R29, R10.reuse ;  /* 0x0000000a1d1d7220 */ /* 0x080fe20000410000 */
[-C--:B------:R-:W-:Y:S01]  /*9fb0*/  FMUL.FTZ R32, R32, R10.reuse ;  /* 0x0000000a20207220 */ /* 0x080fe20000410000 */
[----:B------:R-:W-:Y:S01]  /*9fc0*/  R2UR UR6, R198 ;  /* 0x00000000c60672ca */ /* 0x000fe200000e0000 */
[-C--:B------:R-:W-:Y:S01]  /*9fd0*/  FMUL.FTZ R33, R33, R10.reuse ;  /* 0x0000000a21217220 */ /* 0x080fe20000410000 */
[----:B--2---:R1:W-:Y:S01]  /*9fe0*/  @!P3 STS [R153+0x38420], R197 ;  /* 0x038420c59900b388 */ /* 0x0043e20000000800 */
        /* <DEDUP_REMOVED lines=16> */
[----:B------:R2:W-:Y:S01]  /*a0f0*/  MUFU.EX2 R11, R154 ;  /* 0x0000009a000b7308 */ /* 0x0005e20000000800 */
[----:B-1----:R-:W-:Y:S01]  /*a100*/  F2FP.BF16.F32.PACK_AB R153, R195, R182 ;  /* 0x000000b6c399723e */ /* 0x002fe200000010ff */
[-C--:B------:R-:W-:Y:S01]  /*a110*/  FMUL.FTZ R64, R64, R10.reuse ;  /* 0x0000000a40407220 */ /* 0x080fe20000410000 */
[-C--:B------:R-:W-:Y:S01]  /*a120*/  FMUL.FTZ R65, R65, R10.reuse ;  /* 0x0000000a41417220 */ /* 0x080fe20000410000 */
[-C--:B------:R-:W-:Y:S01]  /*a130*/  FMUL.FTZ R68, R68, R10.reuse ;  /* 0x0000000a44447220 */ /* 0x080fe20000410000 */
[-C--:B------:R-:W-:Y:S01]  /*a140*/  FMUL.FTZ R69, R69, R10.reuse ;  /* 0x0000000a45457220 */ /* 0x080fe20000410000 */
[-C--:B------:R-:W-:Y:S01]  /*a150*/  FMUL.FTZ R72, R72, R10.reuse ;  /* 0x0000000a48487220 */ /* 0x080fe20000410000 */
[----:B------:R-:W-:Y:S01]  /*a160*/  FMUL.FTZ R73, R73, R10 ;  /* 0x0000000a49497220 */ /* 0x000fe20000410000 */
        /* <DEDUP_REMOVED lines=18> */
[-C--:B------:R-:W-:Y:S01]  /*a290*/  FMUL.FTZ R101, R101, R10.reuse ;  /* 0x0000000a65657220 */ /* 0x080fe20000410000 */
[-C--:B------:R-:W-:Y:S01]  /*a2a0*/  FMUL.FTZ R104, R104, R10.reuse ;  /* 0x0000000a68687220 */ /* 0x080fe20000410000 */
[-C--:B------:R-:W-:Y:S01]  /*a2b0*/  FMUL.FTZ R105, R105, R10.reuse ;  /* 0x0000000a69697220 */ /* 0x080fe20000410000 */
[-C--:B------:R-:W-:Y:S01]  /*a2c0*/  FMUL.FTZ R108, R108, R10.reuse ;  /* 0x0000000a6c6c7220 */ /* 0x080fe20000410000 */
[-C--:B------:R-:W-:Y:S01]  /*a2d0*/  FMUL.FTZ R109, R109, R10.reuse ;  /* 0x0000000a6d6d7220 */ /* 0x080fe20000410000 */
[-C--:B------:R-:W-:Y:S01]  /*a2e0*/  FMUL.FTZ R112, R112, R10.reuse ;  /* 0x0000000a70707220 */ /* 0x080fe20000410000 */
[----:B------:R1:W-:Y:S01]  /*a2f0*/  MUFU.EX2 R2, R155 ;  /* 0x0000009b00027308 */ /* 0x0003e20000000800 */
        /* <DEDUP_REMOVED lines=8> */
[----:B-1----:R-:W-:Y:S01]  /*a380*/  F2FP.BF16.F32.PACK_AB R155, R11, R196 ;  /* 0x000000c40b9b723e */ /* 0x002fe200000010ff */
[----:B------:R-:W-:Y:S01]  /*a390*/  BAR.SYNC.DEFER_BLOCKING 0xf, 0x100 ;  /* 0x03c4000000007b1d */ /* 0x000fe20000010000 */
[----:B--2---:R-:W-:Y:S01]  /*a3a0*/  F2FP.BF16.F32.PACK_AB R158, R173, R172 ;  /* 0x000000acad9e723e */ /* 0x004fe200000010ff */
        /* <DEDUP_REMOVED lines=12> */
[----:B------:R-:W1:Y:S01]  /*a470*/  MUFU.EX2 R208, R208 ;  /* 0x000000d000d07308 */ /* 0x000e620000000800 */
[----:B---3--:R-:W-:Y:S01]  /*a480*/  F2FP.BF16.F32.PACK_AB R157, R199, R2 ;  /* 0x00000002c79d723e */ /* 0x008fe200000010ff */
[----:B------:R-:W-:Y:S01]  /*a490*/  FMUL.FTZ R149, R149, R10 ;  /* 0x0000000a95957220 */ /* 0x000fe20000410000 */
        /* <DEDUP_REMOVED lines=79> */
[----:B------:R1:W-:Y:S01]  /*a990*/  STSM.16.M88.4 [R23+0x36400], R152 ;  /* 0x0364009817007844 */ /* 0x0003e20000000200 */
[----:B------:R-:W-:-:S02]  /*a9a0*/  VIADD R210, R198, 0x80 ;  /* 0x00000080c6d27836 */ /* 0x000fc40000000000 */
[----:B------:R-:W-:Y:S01]  /*a9b0*/  FFMA.FTZ R21, R10, R6, R21 ;  /* 0x000000060a157223 */ /* 0x000fe20000010015 */
[----:B------:R-:W-:Y:S01]  /*a9c0*/  FFMA.FTZ R182, R197, R7, R182 ;  /* 0x00000007c5b67223 */ /* 0x000fe200000100b6 */
[----:B------:R1:W-:Y:S01]  /*a9d0*/  STSM.16.M88.4 [R184], R156 ;  /* 0x0000009cb8007844 */ /* 0x0003e20000000200 */
[----:B------:R-:W-:Y:S01]  /*a9e0*/  ISETP.GT.AND P3, PT, R8, R15, PT ;  /* 0x0000000f0800720c */ /* 0x000fe20003f64270 */
[----:B------:R-:W3:Y:S01]  /*a9f0*/  MUFU.EX2 R180, R180 ;  /* 0x000000b400b47308 */ /* 0x000ee20000000800 */
[----:B------:R-:W-:Y:S01]  /*aa00*/  FADD.FTZ R21, R14, R21 ;  /* 0x000000150e157221 */ /* 0x000fe20000010000 */
[----:B------:R1:W-:Y:S01]  /*aa10*/  STSM.16.M88.4 [R186], R160 ;  /* 0x000000a0ba007844 */ /* 0x0003e20000000200 */
[----:B------:R-:W-:Y:S01]  /*aa20*/  FADD.FTZ R195, R195, R182 ;  /* 0x000000b6c3c37221 */ /* 0x000fe20000010000 */
[----:B------:R-:W-:Y:S02]  /*aa30*/  IMAD.MOV.U32 R10, RZ, RZ, R20 ;  /* 0x000000ffff0a7224 */ /* 0x000fe400078e0014 */
[----:B------:R-:W-:Y:S01]  /*aa40*/  FADD.FTZ R168, R168, R21 ;  /* 0x00000015a8a87221 */ /* 0x000fe20000010000 */
[----:B------:R-:W-:Y:S01]  /*aa50*/  FADD.FTZ R196, R196, R195 ;  /* 0x000000c3c4c47221 */ /* 0x000fe20000010000 */
[----:B------:R-:W-:Y:S01]  /*aa60*/  MUFU.EX2 R202, R202 ;  /* 0x000000ca00ca7308 */ /* 0x000fe20000000800 */
[----:B--2---:R-:W-:Y:S01]  /*aa70*/  F2FP.BF16.F32.PACK_AB R164, R179, R178 ;  /* 0x000000b2b3a4723e */ /* 0x004fe200000010ff */
[----:B------:R-:W-:Y:S01]  /*aa80*/  FADD.FTZ R169, R169, R168 ;  /* 0x000000a8a9a97221 */ /* 0x000fe20000010000 */
[----:B------:R-:W-:-:S03]  /*aa90*/  FADD.FTZ R11, R11, R196 ;  /* 0x000000c40b0b7221 */ /* 0x000fc60000010000 */
[----:B------:R-:W-:Y:S01]  /*aaa0*/  FADD.FTZ R170, R170, R169 ;  /* 0x000000a9aaaa7221 */ /* 0x000fe20000010000 */
[----:B------:R-:W-:Y:S01]  /*aab0*/  FADD.FTZ R2, R2, R11 ;  /* 0x0000000b02027221 */ /* 0x000fe20000010000 */
[----:B------:R-:W2:Y:S01]  /*aac0*/  MUFU.EX2 R205, R205 ;  /* 0x000000cd00cd7308 */ /* 0x000ea20000000800 */
[----:B---3--:R-:W-:Y:S01]  /*aad0*/  F2FP.BF16.F32.PACK_AB R166, R183, R180 ;  /* 0x000000b4b7a6723e */ /* 0x008fe200000010ff */
[----:B------:R-:W-:Y:S01]  /*aae0*/  FADD.FTZ R171, R171, R170 ;  /* 0x000000aaabab7221 */ /* 0x000fe20000010000 */
[----:B------:R-:W-:Y:S01]  /*aaf0*/  FADD.FTZ R2, R199, R2 ;  /* 0x00000002c7027221 */ /* 0x000fe20000010000 */
[----:B------:R-:W-:Y:S02]  /*ab00*/  IMAD.MOV.U32 R11, RZ, RZ, R181 ;  /* 0x000000ffff0b7224 */ /* 0x000fe400078e00b5 */
[----:B------:R-:W-:Y:S01]  /*ab10*/  FADD.FTZ R172, R172, R171 ;  /* 0x000000abacac7221 */ /* 0x000fe20000010000 */
[----:B------:R-:W-:Y:S01]  /*ab20*/  FADD.FTZ R209, R209, R2 ;  /* 0x00000002d1d17221 */ /* 0x000fe20000010000 */
[----:B------:R-:W-:Y:S01]  /*ab30*/  MUFU.EX2 R204, R204 ;  /* 0x000000cc00cc7308 */ /* 0x000fe20000000800 */
[----:B------:R-:W-:-:S02]  /*ab40*/  IMAD.MOV.U32 R2, RZ, RZ, R13 ;  /* 0x000000ffff027224 */ /* 0x000fc400078e000d */
[----:B------:R-:W-:Y:S01]  /*ab50*/  FADD.FTZ R173, R173, R172 ;  /* 0x000000acadad7221 */ /* 0x000fe20000010000 */
[----:B------:R-:W-:-:S03]  /*ab60*/  FADD.FTZ R209, R208, R209 ;  /* 0x000000d1d0d17221 */ /* 0x000fc60000010000 */
[----:B------:R-:W-:Y:S01]  /*ab70*/  FADD.FTZ R174, R174, R173 ;  /* 0x000000adaeae7221 */ /* 0x000fe20000010000 */
[----:B------:R-:W-:Y:S01]  /*ab80*/  FADD.FTZ R206, R206, R209 ;  /* 0x000000d1cece7221 */ /* 0x000fe20000010000 */
[----:B------:R-:W3:Y:S01]  /*ab90*/  MUFU.EX2 R207, R207 ;  /* 0x000000cf00cf7308 */ /* 0x000ee20000000800 */
[----:B--2---:R-:W-:Y:S01]  /*aba0*/  F2FP.BF16.F32.PACK_AB R165, R205, R202 ;  /* 0x000000cacda5723e */ /* 0x004fe200000010ff */
[----:B------:R-:W-:Y:S01]  /*abb0*/  FADD.FTZ R175, R175, R174 ;  /* 0x000000aeafaf7221 */ /* 0x000fe20000010000 */
[----:B------:R-:W-:-:S03]  /*abc0*/  FADD.FTZ R201, R201, R206 ;  /* 0x000000cec9c97221 */ /* 0x000fc60000010000 */
[----:B------:R-:W-:Y:S01]  /*abd0*/  FADD.FTZ R176, R176, R175 ;  /* 0x000000afb0b07221 */ /* 0x000fe20000010000 */
[----:B------:R-:W-:-:S03]  /*abe0*/  FADD.FTZ R200, R200, R201 ;  /* 0x000000c9c8c87221 */ /* 0x000fc60000010000 */
[----:B------:R-:W-:Y:S01]  /*abf0*/  FADD.FTZ R177, R177, R176 ;  /* 0x000000b0b1b17221 */ /* 0x000fe20000010000 */
[----:B------:R-:W-:-:S03]  /*ac00*/  FADD.FTZ R203, R203, R200 ;  /* 0x000000c8cbcb7221 */ /* 0x000fc60000010000 */
[----:B------:R-:W-:Y:S01]  /*ac10*/  FADD.FTZ R178, R178, R177 ;  /* 0x000000b1b2b27221 */ /* 0x000fe20000010000 */
[----:B------:R-:W-:Y:S01]  /*ac20*/  FADD.FTZ R202, R202, R203 ;  /* 0x000000cbcaca7221 */ /* 0x000fe20000010000 */
[----:B---3--:R-:W-:Y:S02]  /*ac30*/  F2FP.BF16.F32.PACK_AB R167, R207, R204 ;  /* 0x000000cccfa7723e */ /* 0x008fe400000010ff */
[----:B------:R-:W-:Y:S01]  /*ac40*/  FADD.FTZ R179, R179, R178 ;  /* 0x000000b2b3b37221 */ /* 0x000fe20000010000 */
[----:B------:R-:W-:Y:S02]  /*ac50*/  FADD.FTZ R205, R205, R202 ;  /* 0x000000cacdcd7221 */ /* 0x000fe40000010000 */
[----:B------:R1:W-:Y:S01]  /*ac60*/  STSM.16.M88.4 [R185], R164 ;  /* 0x000000a4b9007844 */ /* 0x0003e20000000200 */
[----:B------:R-:W-:Y:S01]  /*ac70*/  WARPGROUP.ARRIVE ;  /* 0x00000000000079c5 */ /* 0x000fe20000000000 */
[----:B------:R-:W-:Y:S01]  /*ac80*/  FADD.FTZ R6, R180, R179 ;  /* 0x000000b3b4067221 */ /* 0x000fe20000010000 */
[----:B------:R-:W-:-:S03]  /*ac90*/  FADD.FTZ R204, R204, R205 ;  /* 0x000000cdcccc7221 */ /* 0x000fc60000010000 */
[----:B------:R-:W-:Y:S01]  /*aca0*/  FADD.FTZ R6, R183, R6 ;  /* 0x00000006b7067221 */ /* 0x000fe20000010000 */
[----:B------:R-:W-:Y:S01]  /*acb0*/  HGMMA.64x256x16.F32.BF16 R24, R152, gdesc[UR4].tnspB, R24, gsb0 ;  /* 0x43e0000498187df0 */ /* 0x000fe20008001818 */
[----:B------:R-:W-:Y:S01]  /*acc0*/  R2UR UR6, R210 ;  /* 0x00000000d20672ca */ /* 0x000fe200000e0000 */
[----:B------:R-:W-:Y:S01]  /*acd0*/  UMOV UR7, 0x40000040 ;  /* 0x4000004000077882 */ /* 0x000fe20000000000 */
[C---:B------:R-:W-:Y:S01]  /*ace0*/  VIADD R210, R198.reuse, 0x100 ;  /* 0x00000100c6d27836 */ /* 0x040fe20000000000 */
[----:B------:R-:W-:Y:S01]  /*acf0*/  IADD3 R198, R198, 0x180, RZ ;  /* 0x00000180c6c67810 */ /* 0x000fe20007ffe0ff */
[----:B------:R-:W-:Y:S01]  /*ad00*/  FADD.FTZ R7, R207, R204 ;  /* 0x000000cccf077221 */ /* 0x000fe20000010000 */
        /* <DEDUP_REMOVED lines=25> */
[----:B------:R2:W-:Y:S02]  /*aea0*/  @!P1 SYNCS.ARRIVE.TRANS64.RED.A1T0 RZ, [R12+URZ], RZ ;  /* 0x000000ff0cff99a7 */ /* 0x0005e4000810043f */
[----:B--2---:R-:W-:-:S04]  /*aeb0*/  VIADD R12, R8, 0xffffffff ;  /* 0xffffffff080c7836 */ /* 0x004fc80000000000 */
[----:B------:R-:W-:Y:S01]  /*aec0*/  IMAD.MOV.U32 R8, RZ, RZ, R12 ;  /* 0x000000ffff087224 */ /* 0x000fe200078e000c */
[----:B-1----:R-:W-:Y:S06]  /*aed0*/  @P3 BRA `(.L_x_1537) ;  /* 0xffffffc400383947 */ /* 0x002fec000383ffff */
[----:B------:R-:W-:Y:S01]  /*aee0*/  IMAD.MOV.U32 R11, RZ, RZ, R181 ;  /* 0x000000ffff0b7224 */ /* 0x000fe200078e00b5 */
[----:B------:R-:W-:Y:S01]  /*aef0*/  MOV R10, R20 ;  /* 0x00000014000a7202 */ /* 0x000fe20000000f00 */
[----:B------:R-:W-:Y:S02]  /*af00*/  IMAD.MOV.U32 R2, RZ, RZ, R13 ;  /* 0x000000ffff027224 */ /* 0x000fe400078e000d */
[----:B------:R-:W-:-:S07]  /*af10*/  IMAD.MOV.U32 R8, RZ, RZ, R12 ;  /* 0x000000ffff087224 */ /* 0x000fce00078e000c */
.L_x_1520:
        /* <DEDUP_REMOVED lines=16> */
.L_x_1539:
[----:B------:R-:W-:-:S11]  /*b020*/  UISETP.NE.AND UP0, UPT, UR11, 0x1, UPT ;  /* 0x000000010b00788c */ /* 0x000fd6000bf05270 */
[----:B------:R-:W-:Y:S02]  /*b030*/  @UP0 ULDC.64 UR14, c[0x0][0xae0] ;  /* 0x0002b800000e0ab9 */ /* 0x000fe40000000a00 */
[----:B------:R-:W-:-:S04]  /*b040*/  UIMAD.WIDE.U32 UR6, UR39, UR14, URZ ;  /* 0x0000000e270672a5 */ /* 0x000fc8000f8e003f */
[----:B------:R-:W-:-:S12]  /*b050*/  @UP0 USHF.R.U32.HI UR39, URZ, UR15, UR7 ;  /* 0x0000000f3f270299 */ /* 0x000fd80008011607 */
.L_x_1540:
[----:B------:R-:W-:-:S04]  /*b060*/  UIMAD UR39, UR39, UR11, URZ ;  /* 0x0000000b272772a4 */ /* 0x000fc8000f8e023f */
[----:B------:R-:W-:-:S04]  /*b070*/  UISETP.LT.AND UP0, UPT, UR5, UR39, UPT ;  /* 0x000000270500728c */ /* 0x000fc8000bf01270 */
[----:B------:R-:W-:-:S12]  /*b080*/  USEL UR5, UR5, UR39, !UP0 ;  /* 0x0000002705057287 */ /* 0x000fd8000c000000 */
.L_x_1538:
        /* <DEDUP_REMOVED lines=8> */
[----:B------:R-:W-:Y:S02]  /*b110*/  IMAD.MOV.U32 R14, RZ, RZ, R11 ;  /* 0x000000ffff0e7224 */ /* 0x000fe400078e000b */
[----:B------:R-:W-:Y:S02]  /*b120*/  IMAD.MOV.U32 R195, RZ, RZ, R10 ;  /* 0x000000ffffc37224 */ /* 0x000fe400078e000a */
[----:B------:R-:W-:Y:S02]  /*b130*/  IMAD.MOV.U32 R12, RZ, RZ, R8 ;  /* 0x000000ffff0c7224 */ /* 0x000fe400078e0008 */
[----:B------:R-:W-:-:S07]  /*b140*/  IMAD.MOV.U32 R20, RZ, RZ, R2 ;  /* 0x000000ffff147224 */ /* 0x000fce00078e0002 */
.L_x_1550:
[----:B------:R-:W-:Y:S01]  /*b150*/  VIADD R2, R20, 0x1 ;  /* 0x0000000114027836 */ /* 0x000fe20000000000 */
[C---:B------:R-:W-:Y:S02]  /*b160*/  ISETP.GT.AND P2, PT, R12.reuse, UR5, PT ;  /* 0x000000050c007c0c */ /* 0x040fe4000bf44270 */
[----:B------:R-:W-:Y:S02]  /*b170*/  IADD3 R12, R12, -0x1, RZ ;  /* 0xffffffff0c0c7810 */ /* 0x000fe40007ffe0ff */
[----:B------:R-:W-:-:S04]  /*b180*/  ISETP.NE.AND P3, PT, R2, 0x2, PT ;  /* 0x000000020200780c */ /* 0x000fc80003f65270 */
[----:B------:R-:W-:Y:S02]  /*b190*/  SEL R11, RZ, 0x1, P3 ;  /* 0x00000001ff0b7807 */ /* 0x000fe40001800000 */
[----:B------:R-:W-:Y:S02]  /*b1a0*/  SEL R2, R2, RZ, P3 ;  /* 0x000000ff02027207 */ /* 0x000fe40001800000 */
[----:B------:R-:W-:Y:S01]  /*b1b0*/  LOP3.LUT R16, R16, R11, RZ, 0x3c, !PT ;  /* 0x0000000b10107212 */ /* 0x000fe200078e3cff */
[----:B-1----:R-:W-:Y:S06]  /*b1c0*/  @!P0 BRA `(.L_x_1542) ;  /* 0x0000000000048947 */ /* 0x002fec0003800000 */
[----:B------:R-:W-:Y:S01]  /*b1d0*/  BPT.TRAP 0x1 ;  /* 0x000000040000795c */ /* 0x000fe20000300000 */
.L_x_1542:
[----:B------:R-:W-:Y:S02]  /*b1e0*/  LEA R8, R2, UR36, 0x3 ;  /* 0x0000002402087c11 */ /* 0x000fe4000f8e18ff */
[----:B------:R-:W-:-:S04]  /*b1f0*/  SHF.L.U32 R11, R16, 0x1f, RZ ;  /* 0x0000001f100b7819 */ /* 0x000fc800000006ff */
[----:B------:R1:W2:Y:S01]  /*b200*/  SYNCS.PHASECHK.TRANS64.TRYWAIT P3, [R8+URZ+0x38830], R11 ;  /* 0x0388300b080075a7 */ /* 0x0002a2000806017f */
[----:B------:R-:W-:Y:S05]  /*b210*/  @!P0 BRA `(.L_x_1543) ;  /* 0x0000000000048947 */ /* 0x000fea0003800000 */
[----:B------:R-:W-:Y:S01]  /*b220*/  BPT.TRAP 0x1 ;  /* 0x000000040000795c */ /* 0x000fe20000300000 */
.L_x_1543:
[----:B------:R-:W-:Y:S01]  /*b230*/  IMAD R10, R2, 0x200, R4 ;  /* 0x00000200020a7824 */ /* 0x000fe200078e0204 */
[----:B--2---:R-:W-:Y:S06]  /*b240*/  @P3 BRA `(.L_x_1544) ;  /* 0x0000000000083947 */ /* 0x004fec0003800000 */
[----:B------:R-:W2:Y:S02]  /*b250*/  SYNCS.PHASECHK.TRANS64.TRYWAIT P3, [R8+URZ+0x38830], R11 ;  /* 0x0388300b080075a7 */ /* 0x000ea4000806017f */
[----:B--2---:R-:W-:Y:S05]  /*b260*/  @!P3 BRA `(.L_x_1545) ;  /* 0x000000c800a8b947 */ /* 0x004fea0003800000 */
.L_x_1544:
        /* <DEDUP_REMOVED lines=22> */
.L_x_1546:
[----:B------:R3:W4:Y:S01]  /*b3d0*/  SYNCS.PHASECHK.TRANS64.TRYWAIT P3, [R8+URZ+0x38850], R11 ;  /* 0x0388500b080075a7 */ /* 0x000722000806017f */
[----:B------:R-:W-:Y:S05]  /*b3e0*/  @!P0 BRA `(.L_x_1547) ;  /* 0x0000000000048947 */ /* 0x000fea0003800000 */
[----:B------:R-:W-:Y:S01]  /*b3f0*/  BPT.TRAP 0x1 ;  /* 0x000000040000795c */ /* 0x000fe20000300000 */
.L_x_1547:
[----:B----4-:R-:W-:Y:S05]  /*b400*/  @P3 BRA `(.L_x_1548) ;  /* 0x0000000000083947 */ /* 0x010fea0003800000 */
[----:B------:R-:W4:Y:S02]  /*b410*/  SYNCS.PHASECHK.TRANS64.TRYWAIT P3, [R8+URZ+0x38850], R11 ;  /* 0x0388500b080075a7 */ /* 0x000f24000806017f */
[----:B----4-:R-:W-:Y:S05]  /*b420*/  @!P3 BRA `(.L_x_1549) ;  /* 0x000000c8004cb947 */ /* 0x010fea0003800000 */
.L_x_1548:
[----:B------:R-:W-:Y:S01]  /*b430*/  IMAD R10, R2, 0x1000, R3 ;  /* 0x00001000020a7824 */ /* 0x000fe200078e0203 */
[----:B------:R-:W-:Y:S01]  /*b440*/  WARPGROUP.ARRIVE ;  /* 0x00000000000079c5 */ /* 0x000fe20000000000 */
[----:B------:R-:W-:Y:S01]  /*b450*/  UMOV UR27, 0x40000040 ;  /* 0x40000040001b7882 */ /* 0x000fe20000000000 */
[----:B-1234-:R-:W-:Y:S01]  /*b460*/  VIADD R11, R0, 0x2 ;  /* 0x00000002000b7836 */ /* 0x01efe20000000000 */
[----:B------:R-:W-:Y:S01]  /*b470*/  UMOV UR29, 0x40000040 ;  /* 0x40000040001d7882 */ /* 0x000fe20000000000 */
[C---:B------:R-:W-:Y:S01]  /*b480*/  R2UR UR26, R10.reuse ;  /* 0x000000000a1a72ca */ /* 0x040fe200000e0000 */
[----:B------:R-:W-:Y:S01]  /*b490*/  VIADD R13, R10, 0x2 ;  /* 0x000000020a0d7836 */ /* 0x000fe20000000000 */
[----:B------:R-:W-:Y:S01]  /*b4a0*/  UMOV UR31, 0x40000040 ;  /* 0x40000040001f7882 */ /* 0x000fe20000000000 */
[----:B------:R-:W-:Y:S01]  /*b4b0*/  R2UR UR28, R11 ;  /* 0x000000000b1c72ca */ /* 0x000fe200000e0000 */
[----:B------:R-:W-:Y:S01]  /*b4c0*/  VIADD R11, R0, 0x4 ;  /* 0x00000004000b7836 */ /* 0x000fe20000000000 */
[----:B------:R-:W1:Y:S01]  /*b4d0*/  S2R R15, SR_TID.X ;  /* 0x00000000000f7919 */ /* 0x000e620000002100 */
[----:B------:R-:W-:Y:S01]  /*b4e0*/  R2UR UR30, R13 ;  /* 0x000000000d1e72ca */ /* 0x000fe200000e0000 */
[----:B------:R-:W-:Y:S01]  /*b4f0*/  VIADD R13, R10, 0x4 ;  /* 0x000000040a0d7836 */ /* 0x000fe20000000000 */
[----:B------:R-:W-:Y:S01]  /*b500*/  ULDC UR6, c[0x0][0xad0] ;  /* 0x0002b40000067ab9 */ /* 0x000fe20000000800 */
[----:B------:R-:W-:Y:S01]  /*b510*/  VIADD R196, R0, 0x800 ;  /* 0x0000080000c47836 */ /* 0x000fe20000000000 */
[----:B------:R-:W-:Y:S01]  /*b520*/  ULDC UR10, c[0x0][0xa80] ;  /* 0x0002a000000a7ab9 */ /* 0x000fe20000000800 */
[----:B------:R-:W-:Y:S01]  /*b530*/  VIADD R198, R10, 0x800 ;  /* 0x000008000ac67836 */ /* 0x000fe20000000000 */
[----:B------:R-:W-:Y:S01]  /*b540*/  UMOV UR7, 0x40000040 ;  /* 0x4000004000077882 */ /* 0x000fe20000000000 */
[----:B------:R-:W-:Y:S01]  /*b550*/  HGMMA.64x64x16.F32.BF16 R152, gdesc[UR24], R152, gsb0 ;  /* 0x00e00000189879f0 */ /* 0x000fe20008001898 */
[----:B------:R-:W-:Y:S01]  /*b560*/  IMAD R209, R2, 0x1000, R18 ;  /* 0x0000100002d17824 */ /* 0x000fe200078e0212 */
        /* <DEDUP_REMOVED lines=150> */
[----:B------:R-:W-:Y:S02]  /*bed0*/  IMAD.IADD R196, R198, 0x1, R15 ;  /* 0x00000001c6c47824 */ /* 0x000fe400078e020f */
        /* <DEDUP_REMOVED lines=42> */
[--C-:B------:R-:W-:Y:S02]  /*c180*/  IMAD.IADD R21, R196, 0x1, R15.reuse ;  /* 0x00000001c4157824 */ /* 0x100fe400078e020f */
[----:B------:R-:W-:Y:S02]  /*c190*/  IMAD.IADD R196, R198, 0x1, R15 ;  /* 0x00000001c6c47824 */ /* 0x000fe400078e020f */
[----:B------:R-:W-:Y:S01]  /*c1a0*/  VIADD R198, R10, 0xc00 ;  /* 0x00000c000ac67836 */ /* 0x000fe20000000000 */
[----:B------:R-:W-:-:S02]  /*c1b0*/  WARPGROUP.DEPBAR.LE gsb0, 0x0 ;  /* 0x00008000000079c5 */ /* 0x000fc40000010000 */
        /* <DEDUP_REMOVED lines=159> */
[----:B-1----:R-:W-:Y:S01]  /*cbb0*/  FMNMX.FTZ R10, R164, R157, !PT ;  /* 0x0000009da40a7209 */ /* 0x002fe20007810000 */
[----:B------:R-:W-:Y:S01]  /*cbc0*/  FMUL.FTZ R157, R162, UR6 ;  /* 0x00000006a29d7c20 */ /* 0x000fe20008410000 */
[----:B------:R-:W-:Y:S01]  /*cbd0*/  FMUL.FTZ R162, R166, UR6 ;  /* 0x00000006a6a27c20 */ /* 0x000fe20008410000 */
[----:B------:R-:W-:-:S04]  /*cbe0*/  FMUL.FTZ R166, R170, UR6 ;  /* 0x00000006aaa67c20 */ /* 0x000fc80008410000 */
[----:B------:R-:W1:Y:S01]  /*cbf0*/  MUFU.TANH R198, R198 ;  /* 0x000000c600c67308 */ /* 0x000e620000002400 */
[----:B--2---:R-:W-:-:S07]  /*cc00*/  FMNMX.FTZ R10, R165, R10, !PT ;  /* 0x0000000aa50a7209 */ /* 0x004fce0007810000 */
[----:B------:R-:W2:Y:S01]  /*cc10*/  MUFU.TANH R199, R199 ;  /* 0x000000c700c77308 */ /* 0x000ea20000002400 */
[----:B---3--:R-:W-:-:S07]  /*cc20*/  FMNMX.FTZ R161, R197, R10, !PT ;  /* 0x0000000ac5a17209 */ /* 0x008fce0007810000 */
[----:B------:R-:W3:Y:S01]  /*cc30*/  MUFU.TANH R200, R200 ;  /* 0x000000c800c87308 */ /* 0x000ee20000002400 */
[----:B-1----:R-:W-:Y:S01]  /*cc40*/  FMNMX.FTZ R10, R198, R161, !PT ;  /* 0x000000a1c60a7209 */ /* 0x002fe20007810000 */
[----:B------:R-:W-:-:S06]  /*cc50*/  FMUL.FTZ R161, R163, UR6 ;  /* 0x00000006a3a17c20 */ /* 0x000fcc0008410000 */
        /* <DEDUP_REMOVED lines=8> */
[----:B------:R-:W-:Y:S02]  /*cce0*/  R2UR UR6, R209 ;  /* 0x00000000d10672ca */ /* 0x000fe400000e0000 */
[----:B------:R-:W1:Y:S02]  /*ccf0*/  SHFL.BFLY PT, R169, R10, 0x2, 0x1f ;  /* 0x0c401f000aa97f89 */ /* 0x000e6400000e0000 */
[----:B------:R-:W4:Y:S08]  /*cd00*/  MUFU.TANH R21, R21 ;  /* 0x0000001500157308 */ /* 0x000f300000002400 */
[----:B------:R-:W5:Y:S08]  /*cd10*/  MUFU.TANH R152, R152 ;  /* 0x0000009800987308 */ /* 0x000f700000002400 */
[----:B------:R-:W5:Y:S01]  /*cd20*/  MUFU.TANH R157, R157 ;  /* 0x0000009d009d7308 */ /* 0x000f620000002400 */
[----:B-1----:R-:W-:-:S02]  /*cd30*/  FMNMX.FTZ R170, R10, R169, !PT ;  /* 0x000000a90aaa7209 */ /* 0x002fc40007810000 */
        /* <DEDUP_REMOVED lines=15> */
[C---:B------:R-:W-:Y:S01]  /*ce30*/  FADD.FTZ R170, -R10.reuse, R195 ;  /* 0x000000c30aaa7221 */ /* 0x040fe20000010100 */
[----:B------:R-:W-:-:S03]  /*ce40*/  FMUL.FTZ R205, R10, UR10 ;  /* 0x0000000a0acd7c20 */ /* 0x000fc60008410000 */
[----:B------:R-:W-:Y:S01]  /*ce50*/  FMUL.FTZ R169, R170, UR10 ;  /* 0x0000000aaaa97c20 */ /* 0x000fe20008410000 */
        /* <DEDUP_REMOVED lines=16> */
[----:B------:R-:W-:Y:S01]  /*cf60*/  FFMA.FTZ R178, R165, UR10, -R205 ;  /* 0x0000000aa5b27c23 */ /* 0x000fe200080108cd */
        /* <DEDUP_REMOVED lines=8> */
[----:B------:R3:W-:Y:S01]  /*cff0*/  MUFU.EX2 R168, R196 ;  /* 0x000000c400a87308 */ /* 0x0007e20000000800 */
[----:B-1----:R-:W-:-:S07]  /*d000*/  FMNMX.FTZ R172, R182, R11, !PT ;  /* 0x0000000bb6ac7209 */ /* 0x002fce0007810000 */
[----:B------:R-:W1:Y:S01]  /*d010*/  MUFU.EX2 R169, R169 ;  /* 0x000000a900a97308 */ /* 0x000e620000000800 */
[----:B--2---:R-:W-:Y:S01]  /*d020*/  FMNMX.FTZ R11, R183, R172, !PT ;  /* 0x000000acb70b7209 */ /* 0x004fe20007810000 */
[--C-:B---3--:R-:W-:Y:S01]  /*d030*/  FFMA.FTZ R196, R198, UR10, -R205.reuse ;  /* 0x0000000ac6c47c23 */ /* 0x108fe200080108cd */
[--C-:B------:R-:W-:Y:S01]  /*d040*/  FFMA.FTZ R198, R200, UR10, -R205.reuse ;  /* 0x0000000ac8c67c23 */ /* 0x100fe200080108cd */
[----:B------:R-:W-:Y:S02]  /*d050*/  FFMA.FTZ R172, R155, UR10, -R205 ;  /* 0x0000000a9bac7c23 */ /* 0x000fe400080108cd */
[----:B------:R-:W2:Y:S02]  /*d060*/  SHFL.BFLY PT, R154, R11, 0x2, 0x1f ;  /* 0x0c401f000b9a7f89 */ /* 0x000ea400000e0000 */
[----:B------:R-:W-:Y:S08]  /*d070*/  MUFU.EX2 R170, R153 ;  /* 0x0000009900aa7308 */ /* 0x000ff00000000800 */
[----:B------:R-:W-:Y:S01]  /*d080*/  MUFU.EX2 R171, R171 ;  /* 0x000000ab00ab7308 */ /* 0x000fe20000000800 */
[-C--:B-1----:R-:W-:Y:S01]  /*d090*/  FMUL.FTZ R24, R24, R169.reuse ;  /* 0x000000a918187220 */ /* 0x082fe20000410000 */
        /* <DEDUP_REMOVED lines=39> */
[----:B--2---:R-:W-:Y:S01]  /*d310*/  F2FP.BF16.F32.PACK_AB R156, R175, R172 ;  /* 0x000000acaf9c723e */ /* 0x004fe200000010ff */
[----:B------:R-:W-:Y:S01]  /*d320*/  FMUL.FTZ R89, R89, R169 ;  /* 0x000000a959597220 */ /* 0x000fe20000410000 */
        /* <DEDUP_REMOVED lines=16> */
[----:B------:R-:W-:Y:S01]  /*d430*/  @!P1 VIADD R152, R8, 0x38840 ;  /* 0x0003884008989836 */ /* 0x000fe20000000000 */
[----:B------:R-:W1:Y:S01]  /*d440*/  MUFU.EX2 R14, R14 ;  /* 0x0000000e000e7308 */ /* 0x000e620000000800 */
        /* <DEDUP_REMOVED lines=8> */
[--C-:B------:R-:W-:Y:S01]  /*d4d0*/  FFMA.FTZ R181, R181, UR10, -R154.reuse ;  /* 0x0000000ab5b57c23 */ /* 0x100fe2000801089a */
[--C-:B------:R-:W-:Y:S01]  /*d4e0*/  FFMA.FTZ R201, R202, UR10, -R154.reuse ;  /* 0x0000000acac97c23 */ /* 0x100fe2000801089a */
[----:B------:R-:W-:Y:S01]  /*d4f0*/  @!P3 IMAD R20, R20, 0x40, R19 ;  /* 0x000000401414b824 */ /* 0x000fe200078e0213 */
[----:B------:R2:W-:Y:S01]  /*d500*/  @!P1 SYNCS.ARRIVE.TRANS64.RED.A1T0 RZ, [R152+URZ], RZ ;  /* 0x000000ff98ff99a7 */ /* 0x0005e2000810043f */
[--C-:B------:R-:W-:Y:S01]  /*d510*/  FFMA.FTZ R202, R203, UR10, -R154.reuse ;  /* 0x0000000acbca7c23 */ /* 0x100fe2000801089a */
[--C-:B------:R-:W-:Y:S01]  /*d520*/  FFMA.FTZ R183, R183, UR10, -R154.reuse ;  /* 0x0000000ab7b77c23 */ /* 0x100fe2000801089a */
[----:B------:R-:W-:Y:S01]  /*d530*/  FFMA.FTZ R182, R182, UR10, -R154 ;  /* 0x0000000ab6b67c23 */ /* 0x000fe2000801089a */
[----:B------:R-:W-:Y:S01]  /*d540*/  @!P3 LEA R153, R20, UR36, 0x2 ;  /* 0x000000241499bc11 */ /* 0x000fe2000f8e10ff */
[----:B------:R-:W-:Y:S01]  /*d550*/  MUFU.EX2 R13, R13 ;  /* 0x0000000d000d7308 */ /* 0x000fe20000000800 */
[----:B------:R-:W-:Y:S01]  /*d560*/  F2FP.BF16.F32.PACK_AB R154, R173, R170 ;  /* 0x000000aaad9a723e */ /* 0x000fe200000010ff */
[----:B-1----:R-:W-:Y:S01]  /*d570*/  FMUL.FTZ R26, R26, R14 ;  /* 0x0000000e1a1a7220 */ /* 0x002fe20000410000 */
[----:B--2---:R-:W-:Y:S01]  /*d580*/  F2FP.BF16.F32.PACK_AB R152, R171, R168 ;  /* 0x000000a8ab98723e */ /* 0x004fe200000010ff */
[----:B------:R-:W-:Y:S01]  /*d590*/  @!P3 STS [R153+0x38400], R169 ;  /* 0x038400a99900b388 */ /* 0x000fe20000000800 */
[----:B------:R-:W-:Y:S01]  /*d5a0*/  F2FP.BF16.F32.PACK_AB R158, R177, R174 ;  /* 0x000000aeb19e723e */ /* 0x000fe200000010ff */
[-C--:B------:R-:W-:Y:S01]  /*d5b0*/  FMUL.FTZ R27, R27, R14.reuse ;  /* 0x0000000e1b1b7220 */ /* 0x080fe20000410000 */
[-C--:B------:R-:W-:Y:S01]  /*d5c0*/  FMUL.FTZ R30, R30, R14.reuse ;  /* 0x0000000e1e1e7220 */ /* 0x080fe20000410000 */
[----:B------:R1:W-:Y:S01]  /*d5d0*/  @!P3 STS [R153+0x38420], R14 ;  /* 0x0384200e9900b388 */ /* 0x0003e20000000800 */
        /* <DEDUP_REMOVED lines=34> */
[----:B------:R-:W-:Y:S01]  /*d800*/  BAR.SYNC.DEFER_BLOCKING 0xf, 0x100 ;  /* 0x03c4000000007b1d */ /* 0x000fe20000010000 */
        /* <DEDUP_REMOVED lines=28> */
[----:B------:R-:W-:Y:S01]  /*d9d0*/  FMUL.FTZ R117, R117, R169 ;  /* 0x000000a975757220 */ /* 0x000fe20000410000 */
[----:B------:R-:W-:Y:S01]  /*d9e0*/  MUFU.EX2 R178, R178 ;  /* 0x000000b200b27308 */ /* 0x000fe20000000800 */
[----:B--2---:R-:W-:Y:S01]  /*d9f0*/  F2FP.BF16.F32.PACK_AB R159, R206, R205 ;  /* 0x000000cdce9f723e */ /* 0x004fe200000010ff */
        /* <DEDUP_REMOVED lines=41> */
[----:B------:R-:W-:Y:S01]  /*dc90*/  FMUL.FTZ R151, R151, R14 ;  /* 0x0000000e97977220 */ /* 0x000fe20000410000 */
[----:B------:R1:W-:Y:S01]  /*dca0*/  STSM.16.M88.4 [R23+0x36400], R152 ;  /* 0x0364009817007844 */ /* 0x0003e20000000200 */
[----:B------:R-:W-:Y:S01]  /*dcb0*/  FFMA.FTZ R7, R14, R7, R13 ;  /* 0x000000070e077223 */ /* 0x000fe2000001000d */
[----:B------:R-:W-:Y:S01]  /*dcc0*/  FFMA.FTZ R6, R169, R6, R168 ;  /* 0x00000006a9067223 */ /* 0x000fe200000100a8 */
[----:B------:R-:W-:Y:S01]  /*dcd0*/  @!P1 VIADD R8, R8, 0x38860 ;  /* 0x0003886008089836 */ /* 0x000fe20000000000 */
[----:B------:R-:W-:Y:S01]  /*dce0*/  MUFU.EX2 R196, R196 ;  /* 0x000000c400c47308 */ /* 0x000fe20000000800 */
[----:B------:R1:W-:Y:S01]  /*dcf0*/  STSM.16.M88.4 [R184], R156 ;  /* 0x0000009cb8007844 */ /* 0x0003e20000000200 */
[----:B------:R-:W-:Y:S01]  /*dd00*/  FADD.FTZ R180, R180, R7 ;  /* 0x00000007b4b47221 */ /* 0x000fe20000010000 */
[----:B------:R-:W-:Y:S01]  /*dd10*/  FADD.FTZ R171, R171, R6 ;  /* 0x00000006abab7221 */ /* 0x000fe20000010000 */
[----:B------:R-:W-:Y:S01]  /*dd20*/  @!P1 PRMT R8, RZ, 0x654, R8 ;  /* 0x00000654ff089816 */ /* 0x000fe20000000008 */
[----:B------:R-:W-:-:S02]  /*dd30*/  IMAD.MOV.U32 R14, RZ, RZ, R11 ;  /* 0x000000ffff0e7224 */ /* 0x000fc400078e000b */
[----:B------:R-:W-:Y:S01]  /*dd40*/  FADD.FTZ R15, R15, R180 ;  /* 0x000000b40f0f7221 */ /* 0x000fe20000010000 */
[----:B------:R-:W-:Y:S01]  /*dd50*/  FADD.FTZ R170, R170, R171 ;  /* 0x000000abaaaa7221 */ /* 0x000fe20000010000 */
[----:B------:R-:W3:Y:S01]  /*dd60*/  MUFU.EX2 R197, R197 ;  /* 0x000000c500c57308 */ /* 0x000ee20000000800 */
[----:B--2---:R-:W-:Y:S01]  /*dd70*/  F2FP.BF16.F32.PACK_AB R163, R210, R181 ;  /* 0x000000b5d2a3723e */ /* 0x004fe200000010ff */
[----:B------:R-:W-:Y:S01]  /*dd80*/  FADD.FTZ R200, R200, R15 ;  /* 0x0000000fc8c87221 */ /* 0x000fe20000010000 */
[----:B------:R-:W-:-:S03]  /*dd90*/  FADD.FTZ R173, R173, R170 ;  /* 0x000000aaadad7221 */ /* 0x000fc60000010000 */
[----:B------:R1:W-:Y:S01]  /*dda0*/  STSM.16.M88.4 [R186], R160 ;  /* 0x000000a0ba007844 */ /* 0x0003e20000000200 */
[----:B------:R-:W-:Y:S01]  /*ddb0*/  FADD.FTZ R21, R21, R200 ;  /* 0x000000c815157221 */ /* 0x000fe20000010000 */
[----:B------:R-:W-:Y:S01]  /*ddc0*/  MUFU.EX2 R198, R198 ;  /* 0x000000c600c67308 */ /* 0x000fe20000000800 */
[----:B------:R-:W-:Y:S02]  /*ddd0*/  FADD.FTZ R172, R172, R173 ;  /* 0x000000adacac7221 */ /* 0x000fe40000010000 */
[----:B------:R-:W-:Y:S02]  /*dde0*/  FADD.FTZ R204, R204, R21 ;  /* 0x00000015cccc7221 */ /* 0x000fe40000010000 */
[----:B------:R-:W-:Y:S02]  /*ddf0*/  FADD.FTZ R175, R175, R172 ;  /* 0x000000acafaf7221 */ /* 0x000fe40000010000 */
[----:B------:R-:W-:Y:S01]  /*de00*/  FADD.FTZ R205, R205, R204 ;  /* 0x000000cccdcd7221 */ /* 0x000fe20000010000 */
[----:B------:R-:W2:Y:S01]  /*de10*/  MUFU.EX2 R199, R199 ;  /* 0x000000c700c77308 */ /* 0x000ea20000000800 */
        /* <DEDUP_REMOVED lines=14> */
[----:B------:R-:W-:Y:S02]  /*df00*/  FADD.FTZ R195, R195, R178 ;  /* 0x000000b2c3c37221 */ /* 0x000fe40000010000 */
[----:B------:R2:W-:Y:S02]  /*df10*/  MUFU.EX2 R20, R182 ;  /* 0x000000b600147308 */ /* 0x0005e40000000800 */
[----:B------:R-:W-:Y:S01]  /*df20*/  FADD.FTZ R196, R196, R195 ;  /* 0x000000c3c4c47221 */ /* 0x000fe20000010000 */
[----:B------:R-:W-:-:S03]  /*df30*/  IMAD.MOV.U32 R195, RZ, RZ, R10 ;  /* 0x000000ffffc37224 */ /* 0x000fc600078e000a */
[----:B------:R-:W-:Y:S02]  /*df40*/  FADD.FTZ R197, R197, R196 ;  /* 0x000000c4c5c57221 */ /* 0x000fe40000010000 */
[----:B------:R-:W4:Y:S01]  /*df50*/  MUFU.EX2 R183, R183 ;  /* 0x000000b700b77308 */ /* 0x000f220000000800 */
[----:B---3--:R-:W-:Y:S01]  /*df60*/  F2FP.BF16.F32.PACK_AB R165, R202, R201 ;  /* 0x000000c9caa5723e */ /* 0x008fe200000010ff */
[----:B--2---:R-:W-:Y:S02]  /*df70*/  VIADD R182, R209, 0x80 ;  /* 0x00000080d1b67836 */ /* 0x004fe40000000000 */
[----:B------:R-:W-:Y:S01]  /*df80*/  FADD.FTZ R201, R201, R210 ;  /* 0x000000d2c9c97221 */ /* 0x000fe20000010000 */
[----:B------:R-:W-:-:S03]  /*df90*/  FADD.FTZ R6, R198, R197 ;  /* 0x000000c5c6067221 */ /* 0x000fc60000010000 */
[----:B------:R-:W-:Y:S01]  /*dfa0*/  FADD.FTZ R201, R202, R201 ;  /* 0x000000c9cac97221 */ /* 0x000fe20000010000 */
[----:B------:R-:W-:Y:S01]  /*dfb0*/  FADD.FTZ R6, R199, R6 ;  /* 0x00000006c7067221 */ /* 0x000fe20000010000 */
[----:B----4-:R-:W-:Y:S02]  /*dfc0*/  F2FP.BF16.F32.PACK_AB R167, R183, R20 ;  /* 0x00000014b7a7723e */ /* 0x010fe400000010ff */
[----:B------:R-:W-:-:S03]  /*dfd0*/  FADD.FTZ R20, R20, R201 ;  /* 0x000000c914147221 */ /* 0x000fc60000010000 */
[----:B------:R1:W-:Y:S01]  /*dfe0*/  STSM.16.M88.4 [R185], R164 ;  /* 0x000000a4b9007844 */ /* 0x0003e20000000200 */
[----:B------:R-:W-:Y:S01]  /*dff0*/  WARPGROUP.ARRIVE ;  /* 0x00000000000079c5 */ /* 0x000fe20000000000 */
[----:B------:R-:W-:Y:S01]  /*e000*/  FADD.FTZ R7, R183, R20 ;  /* 0x00000014b7077221 */ /* 0x000fe20000010000 */
[----:B------:R-:W-:-:S04]  /*e010*/  IMAD.MOV.U32 R20, RZ, RZ, R2 ;  /* 0x000000ffff147224 */ /* 0x000fc800078e0002 */
[----:B------:R-:W-:Y:S01]  /*e020*/  HGMMA.64x256x16.F32.BF16 R24, R152, gdesc[UR4].tnspB, R24, gsb0 ;  /* 0x43e0000498187df0 */ /* 0x000fe20008001818 */
[----:B------:R-:W-:Y:S01]  /*e030*/  R2UR UR6, R182 ;  /* 0x00000000b60672ca */ /* 0x000fe200000e0000 */
[----:B------:R-:W-:Y:S01]  /*e040*/  UMOV UR7, 0x40000040 ;  /* 0x4000004000077882 */ /* 0x000fe20000000000 */
[C---:B------:R-:W-:Y:S01]  /*e050*/  VIADD R182, R209.reuse, 0x100 ;  /* 0x00000100d1b67836 */ /* 0x040fe20000000000 */
[----:B------:R-:W-:Y:S01]  /*e060*/  IADD3 R209, R209, 0x180, RZ ;  /* 0x00000180d1d17810 */ /* 0x000fe20007ffe0ff */
        /* <DEDUP_REMOVED lines=26> */
[----:B------:R-:W-:Y:S05]  /*e210*/  @P2 BRA `(.L_x_1550) ;  /* 0xffffffcc00cc2947 */ /* 0x000fea000383ffff */
[----:B-1----:R-:W-:-:S07]  /*e220*/  IMAD.MOV.U32 R8, RZ, RZ, R12 ;  /* 0x000000ffff087224 */ /* 0x002fce00078e000c */
.L_x_1541:
[----:B------:R-:W-:-:S13]  /*e230*/  ISETP.GE.AND P2, PT, R8, UR37, PT ;  /* 0x0000002508007c0c */ /* 0x000fda000bf46270 */
[----:B------:R-:W-:Y:S05]  /*e240*/  @!P2 BRA `(.L_x_1551) ;  /* 0x0000003800d0a947 */ /* 0x000fea0003800000 */
[----:B------:R-:W-:Y:S01]  /*e250*/  IMAD.MOV.U32 R15, RZ, RZ, R11 ;  /* 0x000000ffff0f7224 */ /* 0x000fe200078e000b */
[----:B------:R-:W-:Y:S01]  /*e260*/  MOV R14, R2 ;  /* 0x00000002000e7202 */ /* 0x000fe20000000f00 */
[----:B------:R-:W-:-:S07]  /*e270*/  IMAD.MOV.U32 R13, RZ, RZ, R10 ;  /* 0x000000ffff0d7224 */ /* 0x000fce00078e000a */
.L_x_1568:
[----:B------:R-:W-:-:S05]  /*e280*/  VIADD R2, R14, 0x1 ;  /* 0x000000010e027836 */ /* 0x000fca0000000000 */
[----:B------:R-:W-:-:S04]  /*e290*/  ISETP.NE.AND P2, PT, R2, 0x2, PT ;  /* 0x000000020200780c */ /* 0x000fc80003f45270 */
[----:B------:R-:W-:Y:S02]  /*e2a0*/  SEL R11, RZ, 0x1, P2 ;  /* 0x00000001ff0b7807 */ /* 0x000fe40001000000 */
[----:B------:R-:W-:Y:S02]  /*e2b0*/  SEL R2, R2, RZ, P2 ;  /* 0x000000ff02027207 */ /* 0x000fe40001000000 */
[----:B------:R-:W-:Y:S01]  /*e2c0*/  LOP3.LUT R16, R16, R11, RZ, 0x3c, !PT ;  /* 0x0000000b10107212 */ /* 0x000fe200078e3cff */
[----:B------:R-:W-:Y:S06]  /*e2d0*/  @!P0 BRA `(.L_x_1552) ;  /* 0x0000000000048947 */ /* 0x000fec0003800000 */
[----:B------:R-:W-:Y:S01]  /*e2e0*/  BPT.TRAP 0x1 ;  /* 0x000000040000795c */ /* 0x000fe20000300000 */
.L_x_1552:
[----:B------:R-:W-:Y:S02]  /*e2f0*/  LEA R12, R2, UR36, 0x3 ;  /* 0x00000024020c7c11 */ /* 0x000fe4000f8e18ff */
[----:B------:R-:W-:-:S04]  /*e300*/  SHF.L.U32 R11, R16, 0x1f, RZ ;  /* 0x0000001f100b7819 */ /* 0x000fc800000006ff */
[----:B------:R1:W2:Y:S01]  /*e310*/  SYNCS.PHASECHK.TRANS64.TRYWAIT P2, [R12+URZ+0x38830], R11 ;  /* 0x0388300b0c0075a7 */ /* 0x0002a2000804017f */
[----:B------:R-:W-:Y:S05]  /*e320*/  @!P0 BRA `(.L_x_1553) ;  /* 0x0000000000048947 */ /* 0x000fea0003800000 */
[----:B------:R-:W-:Y:S01]  /*e330*/  BPT.TRAP 0x1 ;  /* 0x000000040000795c */ /* 0x000fe20000300000 */
.L_x_1553:
[----:B------:R-:W-:Y:S01]  /*e340*/  IMAD R10, R2, 0x200, R4 ;  /* 0x00000200020a7824 */ /* 0x000fe200078e0204 */
[----:B--2---:R-:W-:Y:S06]  /*e350*/  @P2 BRA `(.L_x_1554) ;  /* 0x0000000000082947 */ /* 0x004fec0003800000 */
[----:B------:R-:W2:Y:S02]  /*e360*/  SYNCS.PHASECHK.TRANS64.TRYWAIT P2, [R12+URZ+0x38830], R11 ;  /* 0x0388300b0c0075a7 */ /* 0x000ea4000804017f */
[----:B--2---:R-:W-:Y:S05]  /*e370*/  @!P2 BRA `(.L_x_1555) ;  /* 0x00000098008ca947 */ /* 0x004fea0003800000 */
.L_x_1554:
        /* <DEDUP_REMOVED lines=22> */
.L_x_1556:
[----:B------:R3:W4:Y:S01]  /*e4e0*/  SYNCS.PHASECHK.TRANS64.TRYWAIT P2, [R12+URZ+0x38850], R11 ;  /* 0x0388500b0c0075a7 */ /* 0x000722000804017f */
[----:B------:R-:W-:Y:S05]  /*e4f0*/  @!P0 BRA `(.L_x_1557) ;  /* 0x0000000000048947 */ /* 0x000fea0003800000 */
[----:B------:R-:W-:Y:S01]  /*e500*/  BPT.TRAP 0x1 ;  /* 0x000000040000795c */ /* 0x000fe20000300000 */
.L_x_1557:
[----:B------:R-:W-:Y:S01]  /*e510*/  IMAD R10, R2, 0x1000, R3 ;  /* 0x00001000020a7824 */ /* 0x000fe200078e0203 */
[----:B----4-:R-:W-:Y:S06]  /*e520*/  @P2 BRA `(.L_x_1558) ;  /* 0x0000000000082947 */ /* 0x010fec0003800000 */
[----:B------:R-:W4:Y:S02]  /*e530*/  SYNCS.PHASECHK.TRANS64.TRYWAIT P2, [R12+URZ+0x38850], R11 ;  /* 0x0388500b0c0075a7 */ /* 0x000f24000804017f */
[----:B----4-:R-:W-:Y:S05]  /*e540*/  @!P2 BRA `(.L_x_1559) ;  /* 0x00000098002ca947 */ /* 0x010fea0003800000 */
.L_x_1558:
[----:B------:R-:W-:Y:S01]  /*e550*/  R2UR UR26, R10 ;  /* 0x000000000a1a72ca */ /* 0x000fe200000e0000 */
[----:B------:R-:W-:Y:S01]  /*e560*/  WARPGROUP.ARRIVE ;  /* 0x00000000000079c5 */ /* 0x000fe20000000000 */
[----:B------:R-:W-:Y:S01]  /*e570*/  UMOV UR27, 0x40000040 ;  /* 0x40000040001b7882 */ /* 0x000fe20000000000 */
[----:B-1234-:R-:W-:Y:S01]  /*e580*/  VIADD R11, R0, 0x2 ;  /* 0x00000002000b7836 */ /* 0x01efe20000000000 */
[----:B------:R-:W-:Y:S01]  /*e590*/  UMOV UR29, 0x40000040 ;  /* 0x40000040001d7882 */ /* 0x000fe20000000000 */
[----:B------:R-:W-:Y:S01]  /*e5a0*/  VIADD R20, R10, 0x2 ;  /* 0x000000020a147836 */ /* 0x000fe20000000000 */
        /* <DEDUP_REMOVED lines=409> */
.L_x_1562:
[----:B------:R-:W-:-:S05]  /*ff40*/  IMAD.U32 R174, RZ, RZ, UR6 ;  /* 0x00000006ffae7e24 */ /* 0x000fca000f8e00ff */
[----:B------:R-:W-:-:S13]  /*ff50*/  ISETP.NE.AND P2, PT, R174, 0x1, PT ;  /* 0x00000001ae00780c */ /* 0x000fda0003f45270 */
[----:B------:R-:W2:Y:S02]  /*ff60*/  @P2 LDC.64 R10, c[0x0][0xae0] ;  /* 0x0002b800ff0a2b82 */ /* 0x000ea40000000a00 */
[----:B--2---:R-:W-:-:S05]  /*ff70*/  @P2 IMAD.HI.U32 R10, R175, R10, RZ ;  /* 0x0000000aaf0a2227 */ /* 0x004fca00078e00ff */
[----:B------:R-:W-:-:S07]  /*ff80*/  @P2 SHF.R.U32.HI R175, RZ, R11, R10 ;  /* 0x0000000bffaf2219 */ /* 0x000fce000001160a */
.L_x_1563:
[----:B------:R-:W-:Y:S05]  /*ff90*/  BSYNC B0 ;  /* 0x0000000000007941 */ /* 0x000fea0003800000 */
.L_x_1561:
[----:B------:R-:W-:-:S05]  /*ffa0*/  IMAD R10, R175, R174, -R172 ;  /* 0x000000aeaf0a7224 */ /* 0x000fca00078e0aac */
[----:B------:R-:W-:-:S04]  /*ffb0*/  IADD3 R10, -R17, R10, RZ ;  /* 0x0000000a110a7210 */ /* 0x000fc80007ffe1ff */
[----:B------:R-:W-:Y:S02]  /*ffc0*/  VIADDMNMX R173, R10, R174, R173, PT ;  /* 0x000000ae0aad7246 */ /* 0x000fe400038001ad */
[----:B------:R-:W-:-:S07]  /*ffd0*/  VIMNMX R181, R181, R10, !PT ;  /* 0x0000000ab5b57248 */ /* 0x000fce0007fe0100 */
.L_x_1560:
[----:B------:R-:W-:Y:S01]  /*ffe0*/  ISETP.GT.AND P2, PT, R8, -0x1, PT ;  /* 0xffffffff0800780c */ /* 0x000fe20003f44270 */
[----:B------:R-:W-:-:S03]  /*fff0*/  VIADD R10, R178, UR5 ;  /* 0x00000005b20a7c36 */ /* 0x000fc60008000000 */
[C---:B------:R-:W-:Y:S02]  /*10000*/  ISETP.GT.AND P3, PT, R181.reuse, RZ, P2 ;  /* 0x000000ffb500720c */ /* 0x040fe40001764270 */
[----:B------:R-:W-:Y:S02]  /*10010*/  ISETP.GT.AND P5, PT, R181, 0x1, P2 ;  /* 0x00000001b500780c */ /* 0x000fe400017a4270 */
[----:B------:R-:W-:Y:S02]  /*10020*/  ISETP.LT.OR P4, PT, R173, 0x1, P3 ;  /* 0x00000001ad00780c */ /* 0x000fe40001f81670 */
[----:B------:R-:W-:Y:S02]  /*10030*/  ISETP.GT.AND P3, PT, R181, 0x8, P2 ;  /* 0x00000008b500780c */ /* 0x000fe40001764270 */
        /* <DEDUP_REMOVED lines=32> */
[----:B------:R-:W-:Y:S01]  /*10240*/  FSEL R175, R168, -INF , !P5 ;  /* 0xff800000a8af7808 */ /* 0x000fe20006800000 */
[----:B------:R-:W-:Y:S01]  /*10250*/  VIADD R168, R178, UR4 ;  /* 0x00000004b2a87c36 */ /* 0x000fe20008000000 */
        /* <DEDUP_REMOVED lines=8> */
[--C-:B------:R-:W-:Y:S02]  /*102e0*/  IADD3 R169, R10, 0x8, R5.reuse ;  /* 0x000000080aa97810 */ /* 0x100fe40007ffe005 */
[----:B------:R-:W-:Y:S02]  /*102f0*/  IADD3 R168, R168, 0x8, R5 ;  /* 0x00000008a8a87810 */ /* 0x000fe40007ffe005 */
[----:B------:R-:W-:-:S02]  /*10300*/  FSEL R178, R170, -INF , !P5 ;  /* 0xff800000aab27808 */ /* 0x000fc40006800000 */
        /* <DEDUP_REMOVED lines=8> */
[----:B------:R-:W-:Y:S01]  /*10390*/  IMAD.U32 R170, RZ, RZ, UR6 ;  /* 0x00000006ffaa7e24 */ /* 0x000fe2000f8e00ff */
[----:B------:R-:W-:-:S04]  /*103a0*/  LOP3.LUT R171, RZ, R171, RZ, 0x33, !PT ;  /* 0x000000abffab7212 */ /* 0x000fc800078e33ff */
[----:B------:R-:W-:-:S13]  /*103b0*/  ISETP.NE.AND P3, PT, R170, 0x1, PT ;  /* 0x00000001aa00780c */ /* 0x000fda0003f65270 */
[----:B------:R-:W1:Y:S02]  /*103c0*/  @P3 LDC.64 R10, c[0x0][0xae0] ;  /* 0x0002b800ff0a3b82 */ /* 0x000e640000000a00 */
[----:B-1----:R-:W-:-:S05]  /*103d0*/  @P3 IMAD.HI.U32 R10, R171, R10, RZ ;  /* 0x0000000aab0a3227 */ /* 0x002fca00078e00ff */
[----:B------:R-:W-:-:S04]  /*103e0*/  @P3 SHF.R.U32.HI R171, RZ, R11, R10 ;  /* 0x0000000bffab3219 */ /* 0x000fc8000001160a */
[----:B------:R-:W-:Y:S01]  /*103f0*/  LOP3.LUT R171, RZ, R171, RZ, 0x33, !PT ;  /* 0x000000abffab7212 */ /* 0x000fe200078e33ff */
[----:B------:R-:W-:Y:S06]  /*10400*/  BRA `(.L_x_1567) ;  /* 0x0000000000147947 */ /* 0x000fec0003800000 */
.L_x_1566:
[----:B------:R-:W-:-:S05]  /*10410*/  IMAD.U32 R170, RZ, RZ, UR6 ;  /* 0x00000006ffaa7e24 */ /* 0x000fca000f8e00ff */
[----:B------:R-:W-:-:S13]  /*10420*/  ISETP.NE.AND P3, PT, R170, 0x1, PT ;  /* 0x00000001aa00780c */ /* 0x000fda0003f65270 */
[----:B------:R-:W1:Y:S02]  /*10430*/  @P3 LDC.64 R10, c[0x0][0xae0] ;  /* 0x0002b800ff0a3b82 */ /* 0x000e640000000a00 */
[----:B-1----:R-:W-:-:S05]  /*10440*/  @P3 IMAD.HI.U32 R10, R171, R10, RZ ;  /* 0x0000000aab0a3227 */ /* 0x002fca00078e00ff */
[----:B------:R-:W-:-:S07]  /*10450*/  @P3 SHF.R.U32.HI R171, RZ, R11, R10 ;  /* 0x0000000bffab3219 */ /* 0x000fce000001160a */
.L_x_1567:
[----:B------:R-:W-:Y:S05]  /*10460*/  BSYNC B0 ;  /* 0x0000000000007941 */ /* 0x000fea0003800000 */
.L_x_1565:
[----:B------:R-:W-:-:S04]  /*10470*/  IMAD R172, R171, R170, -R172 ;  /* 0x000000aaabac7224 */ /* 0x000fc800078e0aac */
[----:B------:R-:W-:-:S05]  /*10480*/  IMAD.IADD R172, R172, 0x1, -R17 ;  /* 0x00000001acac7824 */ /* 0x000fca00078e0a11 */
[----:B------:R-:W-:Y:S02]  /*10490*/  VIADDMNMX R169, R172, R170, R169, PT ;  /* 0x000000aaaca97246 */ /* 0x000fe400038001a9 */
[----:B------:R-:W-:-:S07]  /*104a0*/  VIMNMX R168, R168, R172, !PT ;  /* 0x000000aca8a87248 */ /* 0x000fce0007fe0100 */
.L_x_1564:
        /* <DEDUP_REMOVED lines=22> */
[----:B------:R-:W-:Y:S02]  /*10610*/  FMNMX.FTZ R20, R182, R15, !PT ;  /* 0x0000000fb6147209 */ /* 0x000fe40007810000 */
[----:B------:R-:W-:Y:S02]  /*10620*/  FMNMX.FTZ R11, R175, R10, !PT ;  /* 0x0000000aaf0b7209 */ /* 0x000fe40007810000 */
[----:B------:R-:W-:Y:S02]  /*10630*/  FSEL R152, R152, -INF , !P4 ;  /* 0xff80000098987808 */ /* 0x000fe40006000000 */
[----:B------:R-:W-:Y:S02]  /*10640*/  FMNMX.FTZ R10, R176, R11, !PT ;  /* 0x0000000bb00a7209 */ /* 0x000fe40007810000 */
[----:B------:R-:W-:-:S02]  /*10650*/  ISETP.LT.OR P5, PT, R169, 0xa, P5 ;  /* 0x0000000aa900780c */ /* 0x000fc40002fa1670 */
[----:B------:R-:W-:Y:S02]  /*10660*/  FMNMX.FTZ R11, R177, R10, !PT ;  /* 0x0000000ab10b7209 */ /* 0x000fe40007810000 */
[----:B------:R-:W-:Y:S02]  /*10670*/  ISETP.GT.AND P4, PT, R168, 0x10, P2 ;  /* 0x00000010a800780c */ /* 0x000fe40001784270 */
[----:B------:R-:W-:Y:S02]  /*10680*/  FMNMX.FTZ R10, R178, R11, !PT ;  /* 0x0000000bb20a7209 */ /* 0x000fe40007810000 */
[----:B------:R-:W-:Y:S02]  /*10690*/  FSEL R153, R153, -INF , !P5 ;  /* 0xff80000099997808 */ /* 0x000fe40006800000 */
[----:B------:R-:W-:Y:S02]  /*106a0*/  FMNMX.FTZ R11, R179, R10, !PT ;  /* 0x0000000ab30b7209 */ /* 0x000fe40007810000 */
[----:B------:R-:W-:-:S02]  /*106b0*/  ISETP.LT.OR P4, PT, R169, 0x11, P4 ;  /* 0x00000011a900780c */ /* 0x000fc40002781670 */
[----:B------:R-:W-:Y:S02]  /*106c0*/  FMNMX.FTZ R11, R180, R11, !PT ;  /* 0x0000000bb40b7209 */ /* 0x000fe40007810000 */
[----:B------:R-:W-:Y:S02]  /*106d0*/  ISETP.GT.AND P5, PT, R168, 0x11, P2 ;  /* 0x00000011a800780c */ /* 0x000fe400017a4270 */
[----:B------:R-:W-:Y:S01]  /*106e0*/  FSEL R154, R154, -INF , !P4 ;  /* 0xff8000009a9a7808 */ /* 0x000fe20006000000 */
[----:B------:R-:W1:Y:S01]  /*106f0*/  SHFL.BFLY PT, R10, R11, 0x2, 0x1f ;  /* 0x0c401f000b0a7f89 */ /* 0x000e6200000e0000 */
[C---:B------:R-:W-:Y:S02]  /*10700*/  ISETP.GT.AND P3, PT, R168.reuse, 0x18, P2 ;  /* 0x00000018a800780c */ /* 0x040fe40001764270 */
[----:B------:R-:W-:Y:S02]  /*10710*/  ISETP.LT.OR P5, PT, R169, 0x12, P5 ;  /* 0x00000012a900780c */ /* 0x000fe40002fa1670 */
[----:B------:R-:W-:-:S02]  /*10720*/  ISETP.GT.AND P4, PT, R168, 0x19, P2 ;  /* 0x00000019a800780c */ /* 0x000fc40001784270 */
[----:B------:R-:W-:Y:S02]  /*10730*/  ISETP.LT.OR P3, PT, R169, 0x19, P3 ;  /* 0x00000019a900780c */ /* 0x000fe40001f61670 */
[----:B------:R-:W-:Y:S02]  /*10740*/  FSEL R155, R155, -INF , !P5 ;  /* 0xff8000009b9b7808 */ /* 0x000fe40006800000 */
[----:B------:R-:W-:Y:S02]  /*10750*/  ISETP.GT.AND P5, PT, R168, 0x20, P2 ;  /* 0x00000020a800780c */ /* 0x000fe400017a4270 */
[----:B------:R-:W-:Y:S02]  /*10760*/  ISETP.LT.OR P4, PT, R169, 0x1a, P4 ;  /* 0x0000001aa900780c */ /* 0x000fe40002781670 */
[----:B------:R-:W-:Y:S02]  /*10770*/  FSEL R156, R156, -INF , !P3 ;  /* 0xff8000009c9c7808 */ /* 0x000fe40005800000 */
[----:B------:R-:W-:-:S02]  /*10780*/  ISETP.GT.AND P3, PT, R168, 0x21, P2 ;  /* 0x00000021a800780c */ /* 0x000fc40001764270 */
[----:B------:R-:W-:Y:S02]  /*10790*/  ISETP.LT.OR P5, PT, R169, 0x21, P5 ;  /* 0x00000021a900780c */ /* 0x000fe40002fa1670 */
[----:B------:R-:W-:Y:S02]  /*107a0*/  FSEL R157, R157, -INF , !P4 ;  /* 0xff8000009d9d7808 */ /* 0x000fe40006000000 */
[----:B------:R-:W-:Y:S02]  /*107b0*/  ISETP.GT.AND P4, PT, R168, 0x28, P2 ;  /* 0x00000028a800780c */ /* 0x000fe40001784270 */
[----:B-1----:R-:W-:Y:S02]  /*107c0*/  FMNMX.FTZ R170, R11, R10, !PT ;  /* 0x0000000a0baa7209 */ /* 0x002fe40007810000 */
[----:B------:R-:W-:Y:S02]  /*107d0*/  FMNMX.FTZ R11, R181, R20, !PT ;  /* 0x00000014b50b7209 */ /* 0x000fe40007810000 */
[----:B------:R-:W-:Y:S01]  /*107e0*/  ISETP.LT.OR P3, PT, R169, 0x22, P3 ;  /* 0x00000022a900780c */ /* 0x000fe20001f61670 */
[----:B------:R-:W1:Y:S01]  /*107f0*/  SHFL.BFLY PT, R171, R170, 0x1, 0x1f ;  /* 0x0c201f00aaab7f89 */ /* 0x000e6200000e0000 */
[----:B------:R-:W-:-:S02]  /*10800*/  FMNMX.FTZ R20, R152, R11, !PT ;  /* 0x0000000b98147209 */ /* 0x000fc40007810000 */
[----:B------:R-:W-:Y:S02]  /*10810*/  FSEL R158, R158, -INF , !P5 ;  /* 0xff8000009e9e7808 */ /* 0x000fe40006800000 */
[----:B------:R-:W-:Y:S02]  /*10820*/  FMNMX.FTZ R11, R153, R20, !PT ;  /* 0x00000014990b7209 */ /* 0x000fe40007810000 */
[----:B------:R-:W-:Y:S02]  /*10830*/  ISETP.LT.OR P4, PT, R169, 0x29, P4 ;  /* 0x00000029a900780c */ /* 0x000fe40002781670 */
[----:B------:R-:W-:Y:S02]  /*10840*/  FMNMX.FTZ R20, R154, R11, !PT ;  /* 0x0000000b9a147209 */ /* 0x000fe40007810000 */
[----:B------:R-:W-:Y:S02]  /*10850*/  FSEL R159, R159, -INF , !P3 ;  /* 0xff8000009f9f7808 */ /* 0x000fe40005800000 */
[----:B------:R-:W-:-:S02]  /*10860*/  FMNMX.FTZ R21, R155, R20, !PT ;  /* 0x000000149b157209 */ /* 0x000fc40007810000 */
[----:B------:R-:W-:Y:S02]  /*10870*/  ISETP.GT.AND P3, PT, R168, 0x29, P2 ;  /* 0x00000029a800780c */ /* 0x000fe40001764270 */
[----:B------:R-:W-:Y:S02]  /*10880*/  FMNMX.FTZ R20, R156, R21, !PT ;  /* 0x000000159c147209 */ /* 0x000fe40007810000 */
[----:B------:R-:W-:Y:S02]  /*10890*/  FSEL R160, R160, -INF , !P4 ;  /* 0xff800000a0a07808 */ /* 0x000fe40006000000 */
[----:B------:R-:W-:Y:S02]  /*108a0*/  ISETP.GT.AND P4, PT, R168, 0x30, P2 ;  /* 0x00000030a800780c */ /* 0x000fe40001784270 */
[----:B------:R-:W-:Y:S02]  /*108b0*/  ISETP.LT.OR P3, PT, R169, 0x2a, P3 ;  /* 0x0000002aa900780c */ /* 0x000fe40001f61670 */
[----:B-1----:R-:W-:-:S02]  /*108c0*/  FMNMX.FTZ R10, R170, R171, !PT ;  /* 0x000000abaa0a7209 */ /* 0x002fc40007810000 */
[----:B------:R-:W-:Y:S02]  /*108d0*/  FMNMX.FTZ R171, R157, R20, !PT ;  /* 0x000000149dab7209 */ /* 0x000fe40007810000 */
[----:B------:R-:W-:Y:S01]  /*108e0*/  ISETP.LT.OR P4, PT, R169, 0x31, P4 ;  /* 0x00000031a900780c */ /* 0x000fe20002781670 */
[----:B------:R-:W-:Y:S01]  /*108f0*/  FMUL.FTZ R11, R10, UR10 ;  /* 0x0000000a0a0b7c20 */ /* 0x000fe20008410000 */
[----:B------:R-:W-:Y:S02]  /*10900*/  FMNMX.FTZ R20, R158, R171, !PT ;  /* 0x000000ab9e147209 */ /* 0x000fe40007810000 */
[----:B------:R-:W-:Y:S02]  /*10910*/  FSEL R161, R161, -INF , !P3 ;  /* 0xff800000a1a17808 */ /* 0x000fe40005800000 */
[----:B------:R-:W-:Y:S02]  /*10920*/  FMNMX.FTZ R171, R159, R20, !PT ;  /* 0x000000149fab7209 */ /* 0x000fe40007810000 */
[----:B------:R-:W-:-:S02]  /*10930*/  ISETP.GT.AND P3, PT, R168, 0x31, P2 ;  /* 0x00000031a800780c */ /* 0x000fc40001764270 */
[----:B------:R-:W-:Y:S02]  /*10940*/  FMNMX.FTZ R170, R160, R171, !PT ;  /* 0x000000aba0aa7209 */ /* 0x000fe40007810000 */
[----:B------:R-:W-:Y:S02]  /*10950*/  FSEL R162, R162, -INF , !P4 ;  /* 0xff800000a2a27808 */ /* 0x000fe40006000000 */
[C---:B------:R-:W-:Y:S02]  /*10960*/  ISETP.GT.AND P4, PT, R168.reuse, 0x38, P2 ;  /* 0x00000038a800780c */ /* 0x040fe40001784270 */
[----:B------:R-:W-:Y:S02]  /*10970*/  ISETP.LT.OR P3, PT, R169, 0x32, P3 ;  /* 0x00000032a900780c */ /* 0x000fe40001f61670 */
[----:B------:R-:W-:Y:S02]  /*10980*/  FMNMX.FTZ R171, R161, R170, !PT ;  /* 0x000000aaa1ab7209 */ /* 0x000fe40007810000 */
[----:B------:R-:W-:-:S02]  /*10990*/  ISETP.GT.AND P2, PT, R168, 0x39, P2 ;  /* 0x00000039a800780c */ /* 0x000fc40001744270 */
[----:B------:R-:W-:Y:S02]  /*109a0*/  ISETP.LT.OR P4, PT, R169, 0x39, P4 ;  /* 0x00000039a900780c */ /* 0x000fe40002781670 */
[----:B------:R-:W-:Y:S02]  /*109b0*/  FSEL R163, R163, -INF , !P3 ;  /* 0xff800000a3a37808 */ /* 0x000fe40005800000 */
[----:B------:R-:W-:Y:S02]  /*109c0*/  FMNMX.FTZ R170, R162, R171, !PT ;  /* 0x000000aba2aa7209 */ /* 0x000fe40007810000 */
[----:B------:R-:W-:Y:S02]  /*109d0*/  FSETP.NEU.FTZ.AND P5, PT, R10, -INF , PT ;  /* 0xff8000000a00780b */ /* 0x000fe40003fbd000 */
[----:B------:R-:W-:Y:S02]  /*109e0*/  ISETP.LT.OR P2, PT, R169, 0x3a, P2 ;  /* 0x0000003aa900780c */ /* 0x000fe40001741670 */
[----:B------:R-:W-:-:S02]  /*109f0*/  FSEL R164, R164, -INF , !P4 ;  /* 0xff800000a4a47808 */ /* 0x000fc40006000000 */
[----:B------:R-:W-:Y:S02]  /*10a00*/  FMNMX.FTZ R171, R163, R170, !PT ;  /* 0x000000aaa3ab7209 */ /* 0x000fe40007810000 */
[----:B------:R-:W-:Y:S02]  /*10a10*/  FSEL R11, R11, RZ, P5 ;  /* 0x000000ff0b0b7208 */ /* 0x000fe40002800000 */
[----:B------:R-:W-:Y:S02]  /*10a20*/  FSEL R165, R165, -INF , !P2 ;  /* 0xff800000a5a57808 */ /* 0x000fe40005000000 */
[----:B------:R-:W-:Y:S01]  /*10a30*/  FMNMX.FTZ R170, R164, R171, !PT ;  /* 0x000000aba4aa7209 */ /* 0x000fe20007810000 */
[--C-:B------:R-:W-:Y:S01]  /*10a40*/  FFMA.FTZ R196, R196, UR10, -R11.reuse ;  /* 0x0000000ac4c47c23 */ /* 0x100fe2000801080b */
[--C-:B------:R-:W-:Y:S01]  /*10a50*/  FFMA.FTZ R183, R167, UR10, -R11.reuse ;  /* 0x0000000aa7b77c23 */ /* 0x100fe2000801080b */
[--C-:B------:R-:W-:Y:S01]  /*10a60*/  FFMA.FTZ R21, R174, UR10, -R11.reuse ;  /* 0x0000000aae157c23 */ /* 0x100fe2000801080b */
[----:B------:R-:W-:Y:S01]  /*10a70*/  FMNMX.FTZ R195, R165, R170, !PT ;  /* 0x000000aaa5c37209 */ /* 0x000fe20007810000 */
[----:B------:R1:W-:Y:S01]  /*10a80*/  MUFU.EX2 R20, R196 ;  /* 0x000000c400147308 */ /* 0x0003e20000000800 */
        /* <DEDUP_REMOVED lines=13> */
[----:B------:R-:W-:Y:S01]  /*10b60*/  FFMA.FTZ R180, R180, UR10, -R11 ;  /* 0x0000000ab4b47c23 */ /* 0x000fe2000801080b */
[----:B------:R-:W-:Y:S01]  /*10b70*/  FSEL R166, R10, RZ, P5 ;  /* 0x000000ff0aa67208 */ /* 0x000fe20002800000 */
[----:B------:R2:W-:Y:S01]  /*10b80*/  MUFU.EX2 R170, R199 ;  /* 0x000000c700aa7308 */ /* 0x0005e20000000800 */
[----:B------:R-:W-:-:S02]  /*10b90*/  IADD3 R198, -R22, RZ, RZ ;  /* 0x000000ff16c67210 */ /* 0x000fc40007ffe1ff */
[----:B------:R-:W-:Y:S01]  /*10ba0*/  @!P1 PRMT R12, RZ, 0x654, R12 ;  /* 0x00000654ff0c9816 */ /* 0x000fe2000000000c */
[----:B------:R-:W-:-:S04]  /*10bb0*/  FADD.FTZ R166, -R166, R13 ;  /* 0x0000000da6a67221 */ /* 0x000fc80000010100 */
[----:B------:R-:W-:Y:S01]  /*10bc0*/  FMUL.FTZ R166, R166, UR10 ;  /* 0x0000000aa6a67c20 */ /* 0x000fe20008410000 */
[----:B------:R-:W3:Y:S01]  /*10bd0*/  MUFU.EX2 R21, R21 ;  /* 0x0000001500157308 */ /* 0x000ee20000000800 */
[----:B-1----:R-:W-:-:S07]  /*10be0*/  FMNMX.FTZ R196, R195, R196, !PT ;  /* 0x000000c4c3c47209 */ /* 0x002fce0007810000 */
[----:B------:R-:W-:Y:S01]  /*10bf0*/  MUFU.EX2 R168, R168 ;  /* 0x000000a800a87308 */ /* 0x000fe20000000800 */
[----:B------:R-:W-:Y:S01]  /*10c00*/  IMAD R195, R2, 0x1000, R18 ;  /* 0x0000100002c37824 */ /* 0x000fe200078e0212 */
[----:B------:R-:W1:Y:S03]  /*10c10*/  SHFL.BFLY PT, R167, R196, 0x1, 0x1f ;  /* 0x0c201f00c4a77f89 */ /* 0x000e6600000e0000 */
[C---:B------:R-:W-:Y:S01]  /*10c20*/  VIADD R209, R195.reuse, 0x80 ;  /* 0x00000080c3d17836 */ /* 0x040fe20000000000 */
[----:B------:R-:W-:Y:S02]  /*10c30*/  R2UR UR6, R195 ;  /* 0x00000000c30672ca */ /* 0x000fe400000e0000 */
[----:B------:R-:W-:Y:S08]  /*10c40*/  MUFU.EX2 R169, R169 ;  /* 0x000000a900a97308 */ /* 0x000ff00000000800 */
[----:B------:R-:W-:Y:S08]  /*10c50*/  MUFU.EX2 R171, R171 ;  /* 0x000000ab00ab7308 */ /* 0x000ff00000000800 */
[----:B------:R-:W-:Y:S01]  /*10c60*/  MUFU.EX2 R172, R172 ;  /* 0x000000ac00ac7308 */ /* 0x000fe20000000800 */
[----:B-1----:R-:W-:-:S04]  /*10c70*/  FMNMX.FTZ R11, R196, R167, !PT ;  /* 0x000000a7c40b7209 */ /* 0x002fc80007810000 */
[C---:B------:R-:W-:Y:S01]  /*10c80*/  FSETP.NEU.FTZ.AND P2, PT, R11.reuse, -INF , PT ;  /* 0xff8000000b00780b */ /* 0x040fe20003f5d000 */
[----:B------:R-:W-:Y:S02]  /*10c90*/  FMUL.FTZ R167, R11, UR10 ;  /* 0x0000000a0ba77c20 */ /* 0x000fe40008410000 */
[----:B------:R-:W1:Y:S03]  /*10ca0*/  MUFU.EX2 R196, R166 ;  /* 0x000000a600c47308 */ /* 0x000e660000000800 */
[----:B------:R-:W-:-:S05]  /*10cb0*/  FSEL R167, R167, RZ, P2 ;  /* 0x000000ffa7a77208 */ /* 0x000fca0001000000 */
[----:B------:R-:W4:Y:S01]  /*10cc0*/  MUFU.EX2 R173, R173 ;  /* 0x000000ad00ad7308 */ /* 0x000f220000000800 */
[--C-:B------:R-:W-:Y:S01]  /*10cd0*/  FFMA.FTZ R13, R181, UR10, -R167.reuse ;  /* 0x0000000ab50d7c23 */ /* 0x100fe200080108a7 */
        /* <DEDUP_REMOVED lines=12> */
[--C-:B--2---:R-:W-:Y:S01]  /*10da0*/  FFMA.FTZ R199, R161, UR10, -R167.reuse ;  /* 0x0000000aa1c77c23 */ /* 0x104fe200080108a7 */
[--C-:B------:R-:W-:Y:S01]  /*10db0*/  FFMA.FTZ R154, R154, UR10, -R167.reuse ;  /* 0x0000000a9a9a7c23 */ /* 0x100fe200080108a7 */
[--C-:B------:R-:W-:Y:S01]  /*10dc0*/  FFMA.FTZ R155, R156, UR10, -R167.reuse ;  /* 0x0000000a9c9b7c23 */ /* 0x100fe200080108a7 */
[----:B------:R-:W-:Y:S01]  /*10dd0*/  FFMA.FTZ R201, R162, UR10, -R167 ;  /* 0x0000000aa2c97c23 */ /* 0x000fe200080108a7 */
[----:B------:R-:W2:Y:S01]  /*10de0*/  MUFU.EX2 R15, R15 ;  /* 0x0000000f000f7308 */ /* 0x000ea20000000800 */
[----:B------:R-:W-:-:S02]  /*10df0*/  @!P2 IMAD R14, R14, 0x40, R19 ;  /* 0x000000400e0ea824 */ /* 0x000fc400078e0213 */
[--C-:B------:R-:W-:Y:S01]  /*10e00*/  FFMA.FTZ R202, R163, UR10, -R167.reuse ;  /* 0x0000000aa3ca7c23 */ /* 0x100fe200080108a7 */
[--C-:B------:R-:W-:Y:S01]  /*10e10*/  FFMA.FTZ R203, R164, UR10, -R167.reuse ;  /* 0x0000000aa4cb7c23 */ /* 0x100fe200080108a7 */
[----:B------:R-:W-:Y:S01]  /*10e20*/  FFMA.FTZ R204, R165, UR10, -R167 ;  /* 0x0000000aa5cc7c23 */ /* 0x000fe200080108a7 */
[----:B---3--:R-:W-:Y:S01]  /*10e30*/  F2FP.BF16.F32.PACK_AB R152, R20, R21 ;  /* 0x000000151498723e */ /* 0x008fe200000010ff */
[----:B-1----:R-:W-:Y:S01]  /*10e40*/  FMUL.FTZ R24, R24, R196 ;  /* 0x000000c418187220 */ /* 0x002fe20000410000 */
[----:B------:R-:W-:Y:S01]  /*10e50*/  @!P2 LEA R153, R14, UR36, 0x2 ;  /* 0x000000240e99ac11 */ /* 0x000fe2000f8e10ff */
[----:B------:R-:W-:Y:S01]  /*10e60*/  MUFU.EX2 R182, R182 ;  /* 0x000000b600b67308 */ /* 0x000fe20000000800 */
[----:B------:R-:W-:Y:S01]  /*10e70*/  F2FP.BF16.F32.PACK_AB R156, R171, R170 ;  /* 0x000000aaab9c723e */ /* 0x000fe200000010ff */
[----:B------:R-:W-:Y:S01]  /*10e80*/  FMUL.FTZ R25, R25, R196 ;  /* 0x000000c419197220 */ /* 0x000fe20000410000 */
[----:B----4-:R-:W-:Y:S01]  /*10e90*/  F2FP.BF16.F32.PACK_AB R158, R173, R172 ;  /* 0x000000acad9e723e */ /* 0x010fe200000010ff */
[----:B------:R-:W-:Y:S01]  /*10ea0*/  @!P2 STS [R153+0x38400], R196 ;  /* 0x038400c49900a388 */ /* 0x000fe20000000800 */
[-C--:B------:R-:W-:Y:S01]  /*10eb0*/  FMUL.FTZ R28, R28, R196.reuse ;  /* 0x000000c41c1c7220 */ /* 0x080fe20000410000 */
[-C--:B------:R-:W-:Y:S01]  /*10ec0*/  FMUL.FTZ R29, R29, R196.reuse ;  /* 0x000000c41d1d7220 */ /* 0x080fe20000410000 */
[-C--:B------:R-:W-:Y:S01]  /*10ed0*/  FMUL.FTZ R32, R32, R196.reuse ;  /* 0x000000c420207220 */ /* 0x080fe20000410000 */
[----:B------:R-:W1:Y:S01]  /*10ee0*/  MUFU.EX2 R13, R13 ;  /* 0x0000000d000d7308 */ /* 0x000e620000000800 */
[----:B--2---:R1:W-:Y:S01]  /*10ef0*/  @!P2 STS [R153+0x38420], R15 ;  /* 0x0384200f9900a388 */ /* 0x0043e20000000800 */
        /* <DEDUP_REMOVED lines=48> */
[----:B------:R-:W-:Y:S01]  /*11200*/  BAR.SYNC.DEFER_BLOCKING 0xf, 0x100 ;  /* 0x03c4000000007b1d */ /* 0x000fe20000010000 */
[----:B---3--:R-:W-:Y:S01]  /*11210*/  F2FP.BF16.F32.PACK_AB R157, R197, R14 ;  /* 0x0000000ec59d723e */ /* 0x008fe200000010ff */
        /* <DEDUP_REMOVED lines=23> */
[----:B------:R-:W-:Y:S01]  /*11390*/  FMUL.FTZ R149, R149, R196 ;  /* 0x000000c495957220 */ /* 0x000fe20000410000 */
        /* <DEDUP_REMOVED lines=79> */
[----:B------:R2:W-:Y:S01]  /*11890*/  STSM.16.M88.4 [R23+0x36400], R152 ;  /* 0x0364009817007844 */ /* 0x0005e20000000200 */
[----:B------:R-:W-:Y:S01]  /*118a0*/  FFMA.FTZ R21, R196, R6, R21 ;  /* 0x00000006c4157223 */ /* 0x000fe20000010015 */
[----:B------:R-:W-:Y:S01]  /*118b0*/  FFMA.FTZ R182, R15, R7, R182 ;  /* 0x000000070fb67223 */ /* 0x000fe200000100b6 */
[----:B------:R-:W-:Y:S01]  /*118c0*/  ISETP.GT.AND P2, PT, R8, UR37, PT ;  /* 0x0000002508007c0c */ /* 0x000fe2000bf44270 */
[----:B------:R2:W-:Y:S01]  /*118d0*/  STSM.16.M88.4 [R184], R156 ;  /* 0x0000009cb8007844 */ /* 0x0005e20000000200 */
[----:B------:R-:W3:Y:S01]  /*118e0*/  MUFU.EX2 R202, R202 ;  /* 0x000000ca00ca7308 */ /* 0x000ee20000000800 */
[----:B-1----:R-:W-:Y:S01]  /*118f0*/  F2FP.BF16.F32.PACK_AB R166, R180, R179 ;  /* 0x000000b3b4a6723e */ /* 0x002fe200000010ff */
[----:B------:R-:W-:Y:S01]  /*11900*/  FADD.FTZ R21, R20, R21 ;  /* 0x0000001514157221 */ /* 0x000fe20000010000 */
[----:B------:R2:W-:Y:S01]  /*11910*/  STSM.16.M88.4 [R186], R160 ;  /* 0x000000a0ba007844 */ /* 0x0005e20000000200 */
[----:B------:R-:W-:Y:S01]  /*11920*/  FADD.FTZ R182, R13, R182 ;  /* 0x000000b60db67221 */ /* 0x000fe20000010000 */
[----:B------:R-:W-:-:S02]  /*11930*/  IMAD.MOV.U32 R13, RZ, RZ, R10 ;  /* 0x000000ffff0d7224 */ /* 0x000fc400078e000a */
[----:B------:R-:W-:Y:S01]  /*11940*/  FADD.FTZ R168, R168, R21 ;  /* 0x00000015a8a87221 */ /* 0x000fe20000010000 */
[----:B------:R-:W-:Y:S01]  /*11950*/  IMAD.MOV.U32 R15, RZ, RZ, R11 ;  /* 0x000000ffff0f7224 */ /* 0x000fe200078e000b */
[----:B------:R-:W-:Y:S01]  /*11960*/  MUFU.EX2 R203, R203 ;  /* 0x000000cb00cb7308 */ /* 0x000fe20000000800 */
[----:B------:R-:W-:Y:S01]  /*11970*/  FADD.FTZ R181, R181, R182 ;  /* 0x000000b6b5b57221 */ /* 0x000fe20000010000 */
[----:B------:R-:W-:-:S03]  /*11980*/  FADD.FTZ R169, R169, R168 ;  /* 0x000000a8a9a97221 */ /* 0x000fc60000010000 */
[----:B------:R-:W-:Y:S01]  /*11990*/  FADD.FTZ R181, R198, R181 ;  /* 0x000000b5c6b57221 */ /* 0x000fe20000010000 */
[----:B------:R-:W-:Y:S02]  /*119a0*/  FADD.FTZ R170, R170, R169 ;  /* 0x000000a9aaaa7221 */ /* 0x000fe40000010000 */
[----:B------:R-:W1:Y:S01]  /*119b0*/  MUFU.EX2 R204, R204 ;  /* 0x000000cc00cc7308 */ /* 0x000e620000000800 */
[----:B---3--:R-:W-:Y:S01]  /*119c0*/  F2FP.BF16.F32.PACK_AB R165, R202, R201 ;  /* 0x000000c9caa5723e */ /* 0x008fe200000010ff */
[----:B------:R-:W-:Y:S01]  /*119d0*/  FADD.FTZ R14, R14, R181 ;  /* 0x000000b50e0e7221 */ /* 0x000fe20000010000 */
[----:B------:R-:W-:-:S03]  /*119e0*/  FADD.FTZ R171, R171, R170 ;  /* 0x000000aaabab7221 */ /* 0x000fc60000010000 */
[----:B------:R-:W-:Y:S01]  /*119f0*/  FADD.FTZ R197, R197, R14 ;  /* 0x0000000ec5c57221 */ /* 0x000fe20000010000 */
[----:B------:R-:W-:Y:S01]  /*11a00*/  FADD.FTZ R172, R172, R171 ;  /* 0x000000abacac7221 */ /* 0x000fe20000010000 */
[----:B------:R-:W-:Y:S02]  /*11a10*/  IMAD.MOV.U32 R14, RZ, RZ, R2 ;  /* 0x000000ffff0e7224 */ /* 0x000fe400078e0002 */
[----:B------:R-:W-:Y:S01]  /*11a20*/  FADD.FTZ R208, R208, R197 ;  /* 0x000000c5d0d07221 */ /* 0x000fe20000010000 */
[----:B------:R-:W-:-:S03]  /*11a30*/  FADD.FTZ R173, R173, R172 ;  /* 0x000000acadad7221 */ /* 0x000fc60000010000 */
[----:B------:R-:W-:Y:S01]  /*11a40*/  FADD.FTZ R207, R207, R208 ;  /* 0x000000d0cfcf7221 */ /* 0x000fe20000010000 */
[----:B------:R-:W-:Y:S01]  /*11a50*/  FADD.FTZ R174, R174, R173 ;  /* 0x000000adaeae7221 */ /* 0x000fe20000010000 */
[----:B-1----:R-:W-:Y:S02]  /*11a60*/  F2FP.BF16.F32.PACK_AB R167, R204, R203 ;  /* 0x000000cbcca7723e */ /* 0x002fe400000010ff */
        /* <DEDUP_REMOVED lines=10> */
[C---:B------:R-:W-:Y:S02]  /*11b10*/  VIADD R209, R195.reuse, 0x100 ;  /* 0x00000100c3d17836 */ /* 0x040fe40000000000 */
[----:B------:R-:W-:Y:S01]  /*11b20*/  FADD.FTZ R176, R176, R175 ;  /* 0x000000afb0b07221 */ /* 0x000fe20000010000 */
[----:B------:R-:W-:Y:S02]  /*11b30*/  VIADD R195, R195, 0x180 ;  /* 0x00000180c3c37836 */ /* 0x000fe40000000000 */
[----:B------:R-:W-:Y:S01]  /*11b40*/  FADD.FTZ R200, R199, R200 ;  /* 0x000000c8c7c87221 */ /* 0x000fe20000010000 */
[----:B------:R-:W-:-:S03]  /*11b50*/  FADD.FTZ R177, R177, R176 ;  /* 0x000000b0b1b17221 */ /* 0x000fc60000010000 */
[----:B------:R-:W-:Y:S01]  /*11b60*/  FADD.FTZ R201, R201, R200 ;  /* 0x000000c8c9c97221 */ /* 0x000fe20000010000 */
[----:B------:R-:W-:-:S03]  /*11b70*/  FADD.FTZ R178, R178, R177 ;  /* 0x000000b1b2b27221 */ /* 0x000fc60000010000 */
[----:B------:R-:W-:Y:S01]  /*11b80*/  FADD.FTZ R202, R202, R201 ;  /* 0x000000c9caca7221 */ /* 0x000fe20000010000 */
[----:B------:R-:W-:-:S03]  /*11b90*/  FADD.FTZ R179, R179, R178 ;  /* 0x000000b2b3b37221 */ /* 0x000fc60000010000 */
[----:B------:R-:W-:Y:S01]  /*11ba0*/  FADD.FTZ R7, R203, R202 ;  /* 0x000000cacb077221 */ /* 0x000fe20000010000 */
[----:B------:R-:W-:-:S03]  /*11bb0*/  FADD.FTZ R6, R180, R179 ;  /* 0x000000b3b4067221 */ /* 0x000fc60000010000 */
[----:B------:R-:W-:Y:S01]  /*11bc0*/  FADD.FTZ R7, R204, R7 ;  /* 0x00000007cc077221 */ /* 0x000fe20000010000 */
[----:B------:R-:W-:Y:S02]  /*11bd0*/  WARPGROUP.DEPBAR.LE gsb0, 0x0 ;  /* 0x00008000000079c5 */ /* 0x000fe40000010000 */
[----:B------:R-:W-:-:S06]  /*11be0*/  WARPGROUP.ARRIVE ;  /* 0x00000000000079c5 */ /* 0x000fcc0000000000 */
        /* <DEDUP_REMOVED lines=23> */
[----:B-1----:R-:W-:-:S05]  /*11d60*/  VIADD R12, R8, 0xffffffff ;  /* 0xffffffff080c7836 */ /* 0x002fca0000000000 */
[----:B------:R-:W-:Y:S01]  /*11d70*/  MOV R8, R12 ;  /* 0x0000000c00087202 */ /* 0x000fe20000000f00 */
[----:B--2---:R-:W-:Y:S06]  /*11d80*/  @P2 BRA `(.L_x_1568) ;  /* 0xffffffc4003c2947 */ /* 0x004fec000383ffff */
.L_x_1551:
[----:B------:R-:W1:Y:S01]  /*11d90*/  SHFL.BFLY PT, R3, R6, 0x2, 0x1f ;  /* 0x0c401f0006037f89 */ /* 0x000e6200000e0000 */
[----:B------:R-:W-:Y:S01]  /*11da0*/  IMAD.MOV.U32 R9, RZ, RZ, RZ ;  /* 0x000000ffff097224 */ /* 0x000fe200078e00ff */
[----:B------:R-:W-:Y:S01]  /*11db0*/  UIADD3 UR46, UR46, 0x1, URZ ;  /* 0x000000012e2e7890 */ /* 0x000fe2000fffe03f */
[----:B------:R-:W-:Y:S01]  /*11dc0*/  IMAD.U32 R13, RZ, RZ, UR10 ;  /* 0x0000000aff0d7e24 */ /* 0x000fe2000f8e00ff */
[----:B------:R-:W2:Y:S01]  /*11dd0*/  SHFL.BFLY PT, R4, R7, 0x2, 0x1f ;  /* 0x0c401f0007047f89 */ /* 0x000ea200000e0000 */
[----:B------:R-:W-:Y:S01]  /*11de0*/  IMAD.MOV.U32 R18, RZ, RZ, -0x800000 ;  /* 0xff800000ff127424 */ /* 0x000fe200078e00ff */
[----:B------:R-:W-:Y:S08]  /*11df0*/  BAR.ARV 0x8, 0xa0 ;  /* 0x0202800000007b1d */ /* 0x000ff00000002000 */
[----:B------:R-:W-:Y:S01]  /*11e00*/  BAR.SYNC.DEFER_BLOCKING 0xf, 0x100 ;  /* 0x03c4000000007b1d */ /* 0x000fe20000010000 */
[----:B-1----:R-:W-:Y:S01]  /*11e10*/  FADD.FTZ R3, R3, R6 ;  /* 0x0000000603037221 */ /* 0x002fe20000010000 */
[----:B--2---:R-:W-:-:S04]  /*11e20*/  FADD.FTZ R5, R4, R7 ;  /* 0x0000000704057221 */ /* 0x004fc80000010000 */
[----:B------:R-:W1:Y:S01]  /*11e30*/  SHFL.BFLY PT, R0, R3, 0x1, 0x1f ;  /* 0x0c201f0003007f89 */ /* 0x000e6200000e0000 */
[----:B------:R-:W-:Y:S02]  /*11e40*/  VIADD R4, R2, 0x1 ;  /* 0x0000000102047836 */ /* 0x000fe40000000000 */
[----:B------:R-:W-:Y:S01]  /*11e50*/  IMAD.U32 R7, RZ, RZ, UR10 ;  /* 0x0000000aff077e24 */ /* 0x000fe2000f8e00ff */
[----:B------:R-:W2:Y:S02]  /*11e60*/  SHFL.BFLY PT, R8, R5, 0x1, 0x1f ;  /* 0x0c201f0005087f89 */ /* 0x000ea400000e0000 */
[----:B------:R-:W-:Y:S01]  /*11e70*/  ISETP.NE.AND P1, PT, R4, 0x2, PT ;  /* 0x000000020400780c */ /* 0x000fe20003f25270 */
[----:B-1----:R-:W-:Y:S01]  /*11e80*/  FADD.FTZ R12, R3, R0 ;  /* 0x00000000030c7221 */ /* 0x002fe20000010000 */
[----:B------:R-:W-:Y:S02]  /*11e90*/  IMAD.MOV R0, RZ, RZ, -R22 ;  /* 0x000000ffff007224 */ /* 0x000fe400078e0a16 */
[----:B------:R-:W-:Y:S01]  /*11ea0*/  SEL R3, RZ, 0x1, P1 ;  /* 0x00000001ff037807 */ /* 0x000fe20000800000 */
[----:B--2---:R-:W-:Y:S01]  /*11eb0*/  FADD.FTZ R8, R5, R8 ;  /* 0x0000000805087221 */ /* 0x004fe20000010000 */
[----:B------:R-:W-:-:S02]  /*11ec0*/  FSETP.NE.FTZ.AND P2, PT, R12, RZ, PT ;  /* 0x000000ff0c00720b */ /* 0x000fc40003f55000 */
[----:B------:R-:W-:Y:S01]  /*11ed0*/  ISETP.NE.AND P0, PT, R17, R0, PT ;  /* 0x000000001100720c */ /* 0x000fe20003f05270 */
[----:B------:R-:W-:Y:S01]  /*11ee0*/  IMAD.MOV.U32 R0, RZ, RZ, RZ ;  /* 0x000000ffff007224 */ /* 0x000fe200078e00ff */
[----:B------:R-:W-:Y:S02]  /*11ef0*/  FSETP.NE.FTZ.AND P3, PT, R8, RZ, PT ;  /* 0x000000ff0800720b */ /* 0x000fe40003f75000 */
[----:B------:R-:W-:Y:S01]  /*11f00*/  LOP3.LUT R16, R16, R3, RZ, 0x3c, !PT ;  /* 0x0000000310107212 */ /* 0x000fe200078e3cff */
[----:B------:R-:W-:-:S06]  /*11f10*/  IMAD.MOV.U32 R3, RZ, RZ, -0x800000 ;  /* 0xff800000ff037424 */ /* 0x000fcc00078e00ff */
[----:B------:R-:W1:Y:S01]  /*11f20*/  @P2 MUFU.RCP R9, R12 ;  /* 0x0000000c00092308 */ /* 0x000e620000001000 */
[----:B------:R-:W-:Y:S01]  /*11f30*/  @P2 FMUL.FTZ R13, R13, 0.69314718246459960938 ;  /* 0x3f3172180d0d2820 */ /* 0x000fe20000410000 */
[----:B------:R-:W-:-:S04]  /*11f40*/  @!P0 LEA R2, R2, R19, 0x6 ;  /* 0x0000001302028211 */ /* 0x000fc800078e30ff */
[----:B------:R-:W-:Y:S02]  /*11f50*/  @!P0 LEA R5, R2, UR36, 0x2 ;  /* 0x0000002402058c11 */ /* 0x000fe4000f8e10ff */
        /* <DEDUP_REMOVED lines=69> */
[----:B---3--:R-:W-:Y:S01]  /*123b0*/  @P2 FMUL.FTZ R2, R2, 0.69314718246459960938 ;  /* 0x3f31721802022820 */ /* 0x008fe20000410000 */
[----:B-1----:R-:W-:Y:S01]  /*123c0*/  @P3 FMUL.FTZ R9, R7, 0.69314718246459960938 ;  /* 0x3f31721807093820 */ /* 0x002fe20000410000 */
[----:B----4-:R-:W-:Y:S01]  /*123d0*/  @P3 FMUL.FTZ R8, R8, 0.69314718246459960938 ;  /* 0x3f31721808083820 */ /* 0x010fe20000410000 */
[-C--:B--2---:R-:W-:Y:S01]  /*123e0*/  FMUL.FTZ R5, R26, R0.reuse ;  /* 0x000000001a057220 */ /* 0x084fe20000410000 */
[----:B------:R-:W-:Y:S01]  /*123f0*/  FMUL.FTZ R7, R30, R0 ;  /* 0x000000001e077220 */ /* 0x000fe20000410000 */
[----:B------:R-:W-:Y:S01]  /*12400*/  @P2 FFMA.FTZ R3, R13, R10, R2 ;  /* 0x0000000a0d032223 */ /* 0x000fe20000010002 */
        /* <DEDUP_REMOVED lines=66> */
.L_x_1489:
        /* <DEDUP_REMOVED lines=26> */
[----:B------:R-:W-:Y:S01]  /*129d0*/  F2FP.BF16.F32.PACK_AB R51, R55, R54 ;  /* 0x000000363733723e */ /* 0x000fe200000010ff */
[----:B------:R-:W-:Y:S01]  /*129e0*/  IMAD.U32 R123, RZ, RZ, UR7 ;  /* 0x00000007ff7b7e24 */ /* 0x000fe2000f8e00ff */
[----:B------:R-:W-:-:S02]  /*129f0*/  F2FP.BF16.F32.PACK_AB R57, R59, R58 ;  /* 0x0000003a3b39723e */ /* 0x000fc400000010ff */
[----:B------:R-:W-:Y:S01]  /*12a00*/  F2FP.BF16.F32.PACK_AB R64, R65, R64 ;  /* 0x000000404140723e */ /* 0x000fe200000010ff */
[----:B------:R-:W-:Y:S01]  /*12a10*/  IMAD.WIDE R122, R193, 0x2, R122 ;  /* 0x00000002c17a7825 */ /* 0x000fe200078e027a */
[----:B------:R-:W-:Y:S02]  /*12a20*/  F2FP.BF16.F32.PACK_AB R58, R61, R60 ;  /* 0x0000003c3d3a723e */ /* 0x000fe400000010ff */
[----:B------:R-:W-:Y:S02]  /*12a30*/  F2FP.BF16.F32.PACK_AB R59, R63, R62 ;  /* 0x0000003e3f3b723e */ /* 0x000fe400000010ff */
[C---:B------:R-:W-:Y:S02]  /*12a40*/  IADD3 R175, P3, R122.reuse, 0x40, RZ ;  /* 0x000000407aaf7810 */ /* 0x040fe40007f7e0ff */
[----:B------:R-:W-:Y:S02]  /*12a50*/  IADD3 R173, P2, R122, 0x20, RZ ;  /* 0x000000207aad7810 */ /* 0x000fe40007f5e0ff */
[----:B------:R-:W-:-:S02]  /*12a60*/  LOP3.LUT R4, R175, 0x380, RZ, 0xc0, !PT ;  /* 0x00000380af047812 */ /* 0x000fc400078ec0ff */
[----:B------:R-:W-:Y:S01]  /*12a70*/  IADD3 R183, P1, R122, 0x2040, RZ ;  /* 0x000020407ab77810 */ /* 0x000fe20007f3e0ff */
[--C-:B------:R-:W-:Y:S01]  /*12a80*/  IMAD.X R9, RZ, RZ, R123.reuse, P2 ;  /* 0x000000ffff097224 */ /* 0x100fe200010e067b */
[----:B------:R-:W-:Y:S02]  /*12a90*/  SHF.R.U64 R4, R4, 0x3, RZ ;  /* 0x0000000304047819 */ /* 0x000fe400000012ff */
[----:B------:R-:W-:Y:S01]  /*12aa0*/  LOP3.LUT R0, R173, 0x380, RZ, 0xc0, !PT ;  /* 0x00000380ad007812 */ /* 0x000fe200078ec0ff */
[--C-:B------:R-:W-:Y:S01]  /*12ab0*/  IMAD.X R25, RZ, RZ, R123.reuse, P1 ;  /* 0x000000ffff197224 */ /* 0x100fe200008e067b */
[----:B------:R-:W-:Y:S02]  /*12ac0*/  IADD3 R179, P5, R122, 0x2000, RZ ;  /* 0x000020007ab37810 */ /* 0x000fe40007fbe0ff */
[----:B------:R-:W-:Y:S02]  /*12ad0*/  LOP3.LUT R10, R4, R175, RZ, 0x3c, !PT ;  /* 0x000000af040a7212 */ /* 0x000fe400078e3cff */
[----:B------:R-:W-:Y:S01]  /*12ae0*/  SHF.R.U64 R0, R0, 0x3, RZ ;  /* 0x0000000300007819 */ /* 0x000fe200000012ff */
[----:B------:R-:W-:Y:S01]  /*12af0*/  IMAD.X R15, RZ, RZ, R123, P5 ;  /* 0x000000ffff0f7224 */ /* 0x000fe200028e067b */
[----:B------:R-:W-:-:S02]  /*12b00*/  LOP3.LUT R4, R183, 0x380, RZ, 0xc0, !PT ;  /* 0x00000380b7047812 */ /* 0x000fc400078ec0ff */
[C---:B------:R-:W-:Y:S02]  /*12b10*/  IADD3 R177, P4, R122.reuse, 0x60, RZ ;  /* 0x000000607ab17810 */ /* 0x040fe40007f9e0ff */
[----:B------:R-:W-:Y:S02]  /*12b20*/  IADD3 R181, P6, R122, 0x2020, RZ ;  /* 0x000020207ab57810 */ /* 0x000fe40007fde0ff */
[----:B------:R-:W-:Y:S01]  /*12b30*/  LOP3.LUT R8, R0, R173, RZ, 0x3c, !PT ;  /* 0x000000ad00087212 */ /* 0x000fe200078e3cff */
[--C-:B------:R-:W-:Y:S01]  /*12b40*/  IMAD.X R13, RZ, RZ, R123.reuse, P4 ;  /* 0x000000ffff0d7224 */ /* 0x100fe200020e067b */
[----:B------:R-:W-:Y:S01]  /*12b50*/  SHF.R.U64 R4, R4, 0x3, RZ ;  /* 0x0000000304047819 */ /* 0x000fe200000012ff */
[----:B------:R-:W-:Y:S01]  /*12b60*/  IMAD.X R21, RZ, RZ, R123, P6 ;  /* 0x000000ffff157224 */ /* 0x000fe200030e067b */
[----:B------:R-:W-:Y:S02]  /*12b70*/  IADD3 R201, P5, R122, 0x4040, RZ ;  /* 0x000040407ac97810 */ /* 0x000fe40007fbe0ff */
[----:B------:R-:W-:-:S02]  /*12b80*/  LOP3.LUT R0, R181, 0x380, RZ, 0xc0, !PT ;  /* 0x00000380b5007812 */ /* 0x000fc400078ec0ff */
[C---:B------:R-:W-:Y:S02]  /*12b90*/  LOP3.LUT R107, R122.reuse, 0x380, RZ, 0xc0, !PT ;  /* 0x000003807a6b7812 */ /* 0x040fe400078ec0ff */
[----:B------:R-:W-:Y:S02]  /*12ba0*/  IADD3.X R11, RZ, R123, RZ, P3, !PT ;  /* 0x0000007bff0b7210 */ /* 0x000fe40001ffe4ff */
[C---:B------:R-:W-:Y:S02]  /*12bb0*/  IADD3 R195, P2, R122.reuse, 0x2060, RZ ;  /* 0x000020607ac37810 */ /* 0x040fe40007f5e0ff */
[C---:B------:R-:W-:Y:S02]  /*12bc0*/  IADD3 R197, P3, R122.reuse, 0x4000, RZ ;  /* 0x000040007ac57810 */ /* 0x040fe40007f7e0ff */
[----:B------:R-:W-:Y:S01]  /*12bd0*/  IADD3 R199, P4, R122, 0x4020, RZ ;  /* 0x000040207ac77810 */ /* 0x000fe20007f9e0ff */
[--C-:B------:R-:W-:Y:S01]  /*12be0*/  IMAD.X R29, RZ, RZ, R123.reuse, P2 ;  /* 0x000000ffff1d7224 */ /* 0x100fe200010e067b */
[----:B------:R-:W-:Y:S01]  /*12bf0*/  LOP3.LUT R24, R4, R183, RZ, 0x3c, !PT ;  /* 0x000000b704187212 */ /* 0x000fe200078e3cff */
[--C-:B------:R-:W-:Y:S01]  /*12c00*/  IMAD.X R91, RZ, RZ, R123.reuse, P3 ;  /* 0x000000ffff5b7224 */ /* 0x100fe200018e067b */
[----:B------:R-:W-:Y:S01]  /*12c10*/  SHF.R.U64 R0, R0, 0x3, RZ ;  /* 0x0000000300007819 */ /* 0x000fe200000012ff */
[----:B------:R-:W-:Y:S01]  /*12c20*/  IMAD.X R95, RZ, RZ, R123, P4 ;  /* 0x000000ffff5f7224 */ /* 0x000fe200020e067b */
[----:B------:R-:W-:-:S02]  /*12c30*/  LOP3.LUT R4, R201, 0x380, RZ, 0xc0, !PT ;  /* 0x00000380c9047812 */ /* 0x000fc400078ec0ff */
[----:B------:R-:W-:Y:S02]  /*12c40*/  SHF.R.U64 R107, R107, 0x3, RZ ;  /* 0x000000036b6b7819 */ /* 0x000fe400000012ff */
[C---:B------:R-:W-:Y:S02]  /*12c50*/  IADD3 R203, P6, R122.reuse, 0x4060, RZ ;  /* 0x000040607acb7810 */ /* 0x040fe40007fde0ff */
[C---:B------:R-:W-:Y:S02]  /*12c60*/  IADD3 R205, P1, R122.reuse, 0x6000, RZ ;  /* 0x000060007acd7810 */ /* 0x040fe40007f3e0ff */
[C---:B------:R-:W-:Y:S01]  /*12c70*/  IADD3 R207, P2, R122.reuse, 0x6020, RZ ;  /* 0x000060207acf7810 */ /* 0x040fe20007f5e0ff */
[--C-:B------:R-:W-:Y:S01]  /*12c80*/  IMAD.X R103, RZ, RZ, R123.reuse, P6 ;  /* 0x000000ffff677224 */ /* 0x100fe200030e067b */
[C---:B------:R-:W-:Y:S02]  /*12c90*/  IADD3 R114, P3, R122.reuse, 0x6040, RZ ;  /* 0x000060407a727810 */ /* 0x040fe40007f7e0ff */
[----:B------:R-:W-:Y:S01]  /*12ca0*/  IADD3 R209, P4, R122, 0x6060, RZ ;  /* 0x000060607ad17810 */ /* 0x000fe20007f9e0ff */
[--C-:B------:R-:W-:Y:S01]  /*12cb0*/  IMAD.X R111, RZ, RZ, R123.reuse, P2 ;  /* 0x000000ffff6f7224 */ /* 0x100fe200010e067b */
[----:B------:R-:W-:Y:S01]  /*12cc0*/  LOP3.LUT R20, R0, R181, RZ, 0x3c, !PT ;  /* 0x000000b500147212 */ /* 0x000fe200078e3cff */
[--C-:B------:R-:W-:Y:S01]  /*12cd0*/  IMAD.X R115, RZ, RZ, R123.reuse, P3 ;  /* 0x000000ffff737224 */ /* 0x100fe200018e067b */
[----:B------:R-:W-:Y:S01]  /*12ce0*/  SHF.R.U64 R4, R4, 0x3, RZ ;  /* 0x0000000304047819 */ /* 0x000fe200000012ff */
[--C-:B------:R-:W-:Y:S01]  /*12cf0*/  IMAD.X R119, RZ, RZ, R123.reuse, P4 ;  /* 0x000000ffff777224 */ /* 0x100fe200020e067b */
[----:B------:R-:W-:Y:S01]  /*12d00*/  LOP3.LUT R122, R107, R122, RZ, 0x3c, !PT ;  /* 0x0000007a6b7a7212 */ /* 0x000fe200078e3cff */
[----:B------:R-:W-:Y:S01]  /*12d10*/  IMAD.X R107, RZ, RZ, R123, P1 ;  /* 0x000000ffff6b7224 */ /* 0x000fe200008e067b */
[----:B------:R-:W-:-:S02]  /*12d20*/  LOP3.LUT R12, R177, 0x380, RZ, 0xc0, !PT ;  /* 0x00000380b10c7812 */ /* 0x000fc400078ec0ff */
[----:B------:R-:W-:Y:S02]  /*12d30*/  LOP3.LUT R0, R199, 0x380, RZ, 0xc0, !PT ;  /* 0x00000380c7007812 */ /* 0x000fe400078ec0ff */
[----:B------:R-:W-:Y:S02]  /*12d40*/  LOP3.LUT R14, R179, 0x380, RZ, 0xc0, !PT ;  /* 0x00000380b30e7812 */ /* 0x000fe400078ec0ff */
[----:B------:R-:W-:Y:S02]  /*12d50*/  LOP3.LUT R98, R4, R201, RZ, 0x3c, !PT ;  /* 0x000000c904627212 */ /* 0x000fe400078e3cff */
[----:B------:R-:W-:Y:S02]  /*12d60*/  SHF.R.U64 R12, R12, 0x3, RZ ;  /* 0x000000030c0c7819 */ /* 0x000fe400000012ff */
[----:B------:R-:W-:Y:S02]  /*12d70*/  LOP3.LUT R28, R195, 0x380, RZ, 0xc0, !PT ;  /* 0x00000380c31c7812 */ /* 0x000fe400078ec0ff */
[----:B------:R-:W-:-:S02]  /*12d80*/  LOP3.LUT R90, R197, 0x380, RZ, 0xc0, !PT ;  /* 0x00000380c55a7812 */ /* 0x000fc400078ec0ff */
[----:B------:R-:W-:Y:S02]  /*12d90*/  SHF.R.U64 R0, R0, 0x3, RZ ;  /* 0x0000000300007819 */ /* 0x000fe400000012ff */
[----:B------:R-:W-:Y:S02]  /*12da0*/  MOV R122, R122 ;  /* 0x0000007a007a7202 */ /* 0x000fe40000000f00 */
[----:B------:R-:W-:Y:S02]  /*12db0*/  F2FP.BF16.F32.PACK_AB R4, R158, R166 ;  /* 0x000000a69e04723e */ /* 0x000fe400000010ff */
[----:B------:R-:W-:Y:S02]  /*12dc0*/  SHF.R.U64 R14, R14, 0x3, RZ ;  /* 0x000000030e0e7819 */ /* 0x000fe400000012ff */
[----:B------:R-:W-:Y:S01]  /*12dd0*/  LOP3.LUT R106, R205, 0x380, RZ, 0xc0, !PT ;  /* 0x00000380cd6a7812 */ /* 0x000fe200078ec0ff */
[----:B------:R1:W-:Y:S01]  /*12de0*/  STSM.16.M88.4 [R122], R4 ;  /* 0x000000047a007844 */ /* 0x0003e20000000200 */
[----:B------:R-:W-:-:S02]  /*12df0*/  LOP3.LUT R12, R12, R177, RZ, 0x3c, !PT ;  /* 0x000000b10c0c7212 */ /* 0x000fc400078e3cff */
[----:B------:R-:W-:Y:S02]  /*12e00*/  SHF.R.U64 R28, R28, 0x3, RZ ;  /* 0x000000031c1c7819 */ /* 0x000fe400000012ff */
[----:B------:R-:W-:Y:S02]  /*12e10*/  SHF.R.U64 R90, R90, 0x3, RZ ;  /* 0x000000035a5a7819 */ /* 0x000fe400000012ff */
[----:B------:R-:W-:Y:S02]  /*12e20*/  LOP3.LUT R102, R203, 0x380, RZ, 0xc0, !PT ;  /* 0x00000380cb667812 */ /* 0x000fe400078ec0ff */
[----:B------:R-:W-:Y:S02]  /*12e30*/  LOP3.LUT R94, R0, R199, RZ, 0x3c, !PT ;  /* 0x000000c7005e7212 */ /* 0x000fe400078e3cff */
[----:B------:R-:W-:Y:S02]  /*12e40*/  LOP3.LUT R14, R14, R179, RZ, 0x3c, !PT ;  /* 0x000000b30e0e7212 */ /* 0x000fe400078e3cff */
[----:B------:R-:W-:-:S02]  /*12e50*/  LOP3.LUT R0, R207, 0x380, RZ, 0xc0, !PT ;  /* 0x00000380cf007812 */ /* 0x000fc400078ec0ff */
[----:B------:R-:W-:Y:S02]  /*12e60*/  SHF.R.U64 R106, R106, 0x3, RZ ;  /* 0x000000036a6a7819 */ /* 0x000fe400000012ff */
[----:B------:R-:W-:Y:S02]  /*12e70*/  MOV R9, R8 ;  /* 0x0000000800097202 */ /* 0x000fe40000000f00 */
[----:B-1----:R-:W-:Y:S02]  /*12e80*/  F2FP.BF16.F32.PACK_AB R4, R33, R156 ;  /* 0x0000009c2104723e */ /* 0x002fe400000010ff */
[----:B------:R-:W-:Y:S02]  /*12e90*/  F2FP.BF16.F32.PACK_AB R5, R35, R34 ;  /* 0x000000222305723e */ /* 0x000fe400000010ff */
[----:B------:R-:W-:Y:S02]  /*12ea0*/  F2FP.BF16.F32.PACK_AB R6, R37, R36 ;  /* 0x000000242506723e */ /* 0x000fe400000010ff */
[----:B------:R-:W-:-:S02]  /*12eb0*/  F2FP.BF16.F32.PACK_AB R7, R39, R38 ;  /* 0x000000262707723e */ /* 0x000fc400000010ff */
[----:B------:R-:W-:Y:S02]  /*12ec0*/  LOP3.LUT R27, R114, 0x380, RZ, 0xc0, !PT ;  /* 0x00000380721b7812 */ /* 0x000fe400078ec0ff */
[----:B------:R-:W-:Y:S01]  /*12ed0*/  MOV R10, R10 ;  /* 0x0000000a000a7202 */ /* 0x000fe20000000f00 */
[----:B------:R1:W-:Y:S01]  /*12ee0*/  STSM.16.M88.4 [R9], R4 ;  /* 0x0000000409007844 */ /* 0x0003e20000000200 */
[----:B------:R-:W-:Y:S02]  /*12ef0*/  LOP3.LUT R28, R28, R195, RZ, 0x3c, !PT ;  /* 0x000000c31c1c7212 */ /* 0x000fe400078e3cff */
[----:B------:R-:W-:Y:S01]  /*12f00*/  LOP3.LUT R90, R90, R197, RZ, 0x3c, !PT ;  /* 0x000000c55a5a7212 */ /* 0x000fe200078e3cff */
[----:B------:R1:W-:Y:S01]  /*12f10*/  STSM.16.M88.4 [R10], R40 ;  /* 0x000000280a007844 */ /* 0x0003e20000000200 */
[----:B------:R-:W-:Y:S02]  /*12f20*/  SHF.R.U64 R102, R102, 0x3, RZ ;  /* 0x0000000366667819 */ /* 0x000fe400000012ff */
[----:B------:R-:W-:-:S02]  /*12f30*/  LOP3.LUT R118, R209, 0x380, RZ, 0xc0, !PT ;  /* 0x00000380d1767812 */ /* 0x000fc400078ec0ff */
[----:B------:R-:W-:Y:S02]  /*12f40*/  MOV R12, R12 ;  /* 0x0000000c000c7202 */ /* 0x000fe40000000f00 */
[----:B------:R-:W-:Y:S02]  /*12f50*/  SHF.R.U64 R0, R0, 0x3, RZ ;  /* 0x0000000300007819 */ /* 0x000fe400000012ff */
[----:B------:R-:W-:Y:S01]  /*12f60*/  MOV R14, R14 ;  /* 0x0000000e000e7202 */ /* 0x000fe20000000f00 */
[----:B------:R1:W-:Y:S01]  /*12f70*/  STSM.16.M88.4 [R12], R48 ;  /* 0x000000300c007844 */ /* 0x0003e20000000200 */
[----:B------:R-:W-:Y:S02]  /*12f80*/  F2FP.BF16.F32.PACK_AB R65, R67, R66 ;  /* 0x000000424341723e */ /* 0x000fe400000010ff */
[----:B------:R-:W-:Y:S01]  /*12f90*/  F2FP.BF16.F32.PACK_AB R72, R73, R72 ;  /* 0x000000484948723e */ /* 0x000fe200000010ff */
[----:B------:R1:W-:Y:S01]  /*12fa0*/  STSM.16.M88.4 [R14], R56 ;  /* 0x000000380e007844 */ /* 0x0003e20000000200 */
[----:B------:R-:W-:-:S02]  /*12fb0*/  LOP3.LUT R106, R106, R205, RZ, 0x3c, !PT ;  /* 0x000000cd6a6a7212 */ /* 0x000fc400078e3cff */
[----:B------:R-:W-:Y:S02]  /*12fc0*/  MOV R20, R20 ;  /* 0x0000001400147202 */ /* 0x000fe40000000f00 */
[----:B------:R-:W-:Y:S02]  /*12fd0*/  F2FP.BF16.F32.PACK_AB R66, R69, R68 ;  /* 0x000000444542723e */ /* 0x000fe400000010ff */
[----:B------:R-:W-:Y:S02]  /*12fe0*/  F2FP.BF16.F32.PACK_AB R67, R71, R70 ;  /* 0x000000464743723e */ /* 0x000fe400000010ff */
[----:B------:R-:W-:Y:S02]  /*12ff0*/  F2FP.BF16.F32.PACK_AB R73, R75, R74 ;  /* 0x0000004a4b49723e */ /* 0x000fe400000010ff */
[----:B------:R-:W-:Y:S01]  /*13000*/  F2FP.BF16.F32.PACK_AB R80, R81, R80 ;  /* 0x000000505150723e */ /* 0x000fe200000010ff */
[----:B------:R1:W-:Y:S01]  /*13010*/  STSM.16.M88.4 [R20], R64 ;  /* 0x0000004014007844 */ /* 0x0003e20000000200 */
[----:B------:R-:W-:-:S02]  /*13020*/  IADD3.X R99, RZ, R123, RZ, P5, !PT ;  /* 0x0000007bff637210 */ /* 0x000fc40002ffe4ff */
[----:B------:R-:W-:Y:S02]  /*13030*/  SHF.R.U64 R27, R27, 0x3, RZ ;  /* 0x000000031b1b7819 */ /* 0x000fe400000012ff */
[----:B------:R-:W-:Y:S02]  /*13040*/  MOV R24, R24 ;  /* 0x0000001800187202 */ /* 0x000fe40000000f00 */
[----:B------:R-:W-:Y:S02]  /*13050*/  F2FP.BF16.F32.PACK_AB R74, R77, R76 ;  /* 0x0000004c4d4a723e */ /* 0x000fe400000010ff */
[----:B------:R-:W-:Y:S02]  /*13060*/  F2FP.BF16.F32.PACK_AB R75, R79, R78 ;  /* 0x0000004e4f4b723e */ /* 0x000fe400000010ff */
[----:B------:R-:W-:Y:S02]  /*13070*/  F2FP.BF16.F32.PACK_AB R81, R83, R82 ;  /* 0x000000525351723e */ /* 0x000fe400000010ff */
[----:B------:R-:W-:Y:S01]  /*13080*/  LOP3.LUT R102, R102, R203, RZ, 0x3c, !PT ;  /* 0x000000cb66667212 */ /* 0x000fe200078e3cff */
[----:B------:R1:W-:Y:S01]  /*13090*/  STSM.16.M88.4 [R24], R72 ;  /* 0x0000004818007844 */ /* 0x0003e20000000200 */
[----:B------:R-:W-:-:S02]  /*130a0*/  SHF.R.U64 R118, R118, 0x3, RZ ;  /* 0x0000000376767819 */ /* 0x000fc400000012ff */
[----:B------:R-:W-:Y:S02]  /*130b0*/  MOV R28, R28 ;  /* 0x0000001c001c7202 */ /* 0x000fe40000000f00 */
[----:B------:R-:W-:Y:S02]  /*130c0*/  MOV R8, R90 ;  /* 0x0000005a00087202 */ /* 0x000fe40000000f00 */
[----:B------:R-:W-:Y:S02]  /*130d0*/  F2FP.BF16.F32.PACK_AB R82, R85, R84 ;  /* 0x000000545552723e */ /* 0x000fe400000010ff */
[----:B------:R-:W-:Y:S02]  /*130e0*/  F2FP.BF16.F32.PACK_AB R83, R87, R86 ;  /* 0x000000565753723e */ /* 0x000fe400000010ff */
[----:B------:R-:W-:Y:S02]  /*130f0*/  F2FP.BF16.F32.PACK_AB R88, R89, R88 ;  /* 0x000000585958723e */ /* 0x000fe400000010ff */
[----:B------:R-:W-:Y:S01]  /*13100*/  LOP3.LUT R110, R0, R207, RZ, 0x3c, !PT ;  /* 0x000000cf006e7212 */ /* 0x000fe200078e3cff */
[----:B------:R1:W-:Y:S01]  /*13110*/  STSM.16.M88.4 [R28], R80 ;  /* 0x000000501c007844 */ /* 0x0003e20000000200 */
[----:B------:R-:W-:-:S02]  /*13120*/  F2FP.BF16.F32.PACK_AB R89, R30, R26 ;  /* 0x0000001a1e59723e */ /* 0x000fc400000010ff */
        /* <DEDUP_REMOVED lines=9> */
[----:B------:R-:W-:Y:S02]  /*131c0*/  F2FP.BF16.F32.PACK_AB R104, R105, R104 ;  /* 0x000000686968723e */ /* 0x000fe400000010ff */
[----:B------:R-:W-:Y:S01]  /*131d0*/  LOP3.LUT R114, R27, R114, RZ, 0x3c, !PT ;  /* 0x000000721b727212 */ /* 0x000fe200078e3cff */
[----:B------:R1:W-:Y:S01]  /*131e0*/  STSM.16.M88.4 [R94], R152 ;  /* 0x000000985e007844 */ /* 0x0003e20000000200 */
[----:B------:R-:W-:Y:S02]  /*131f0*/  MOV R98, R98 ;  /* 0x0000006200627202 */ /* 0x000fe40000000f00 */
[----:B------:R-:W-:-:S02]  /*13200*/  F2FP.BF16.F32.PACK_AB R105, R160, R159 ;  /* 0x0000009fa069723e */ /* 0x000fc400000010ff */
[----:B------:R-:W-:Y:S02]  /*13210*/  F2FP.BF16.F32.PACK_AB R106, R109, R108 ;  /* 0x0000006c6d6a723e */ /* 0x000fe400000010ff */
[----:B------:R-:W-:Y:S02]  /*13220*/  F2FP.BF16.F32.PACK_AB R107, R162, R161 ;  /* 0x000000a1a26b723e */ /* 0x000fe400000010ff */
[----:B------:R-:W-:Y:S02]  /*13230*/  LOP3.LUT R118, R118, R209, RZ, 0x3c, !PT ;  /* 0x000000d176767212 */ /* 0x000fe400078e3cff */
[----:B------:R-:W-:Y:S01]  /*13240*/  MOV R102, R102 ;  /* 0x0000006600667202 */ /* 0x000fe20000000f00 */
[----:B------:R1:W-:Y:S01]  /*13250*/  STSM.16.M88.4 [R98], R104 ;  /* 0x0000006862007844 */ /* 0x0003e20000000200 */
[----:B------:R-:W-:Y:S02]  /*13260*/  F2FP.BF16.F32.PACK_AB R164, R113, R112 ;  /* 0x0000007071a4723e */ /* 0x000fe400000010ff */
[----:B------:R-:W-:-:S02]  /*13270*/  F2FP.BF16.F32.PACK_AB R165, R165, R163 ;  /* 0x000000a3a5a5723e */ /* 0x000fc400000010ff */
[----:B------:R-:W-:Y:S02]  /*13280*/  F2FP.BF16.F32.PACK_AB R166, R117, R116 ;  /* 0x0000007475a6723e */ /* 0x000fe400000010ff */
[----:B------:R-:W-:Y:S02]  /*13290*/  F2FP.BF16.F32.PACK_AB R167, R169, R167 ;  /* 0x000000a7a9a7723e */ /* 0x000fe400000010ff */
[----:B------:R-:W-:Y:S02]  /*132a0*/  F2FP.BF16.F32.PACK_AB R120, R121, R120 ;  /* 0x000000787978723e */ /* 0x000fe400000010ff */
[----:B------:R-:W-:Y:S01]  /*132b0*/  F2FP.BF16.F32.PACK_AB R128, R129, R128 ;  /* 0x000000808180723e */ /* 0x000fe200000010ff */
[----:B------:R1:W-:Y:S01]  /*132c0*/  STSM.16.M88.4 [R102], R164 ;  /* 0x000000a466007844 */ /* 0x0003e20000000200 */
[----:B------:R-:W-:Y:S02]  /*132d0*/  F2FP.BF16.F32.PACK_AB R121, R171, R170 ;  /* 0x000000aaab79723e */ /* 0x000fe400000010ff */
        /* <DEDUP_REMOVED lines=9> */
[----:B------:R-:W-:Y:S01]  /*13370*/  F2FP.BF16.F32.PACK_AB R144, R145, R144 ;  /* 0x000000909190723e */ /* 0x000fe200000010ff */
[----:B------:R1:W-:Y:S01]  /*13380*/  STSM.16.M88.4 [R110], R128 ;  /* 0x000000806e007844 */ /* 0x0003e20000000200 */
[----:B------:R-:W-:Y:S02]  /*13390*/  MOV R114, R114 ;  /* 0x0000007200727202 */ /* 0x000fe40000000f00 */
[----:B------:R-:W-:Y:S02]  /*133a0*/  F2FP.BF16.F32.PACK_AB R138, R141, R140 ;  /* 0x0000008c8d8a723e */ /* 0x000fe400000010ff */
[----:B------:R-:W-:Y:S02]  /*133b0*/  F2FP.BF16.F32.PACK_AB R139, R143, R142 ;  /* 0x0000008e8f8b723e */ /* 0x000fe400000010ff */
[----:B------:R-:W-:-:S02]  /*133c0*/  F2FP.BF16.F32.PACK_AB R145, R147, R146 ;  /* 0x000000929391723e */ /* 0x000fc400000010ff */
        /* <DEDUP_REMOVED lines=10> */
[----:B--2---:R-:W2:Y:S02]  /*13470*/  FENCE.VIEW.ASYNC.S ;  /* 0x00000000000073c6 */ /* 0x004ea40000000000 */
[----:B--2---:R-:W-:Y:S06]  /*13480*/  BAR.ARV 0x1, 0x120 ;  /* 0x0044800000007b1d */ /* 0x004fec0000002000 */
[----:B------:R-:W-:Y:S05]  /*13490*/  @P0 BRA `(.L_x_1570) ;  /* 0x0000000000740947 */ /* 0x000fea0003800000 */
[----:B-1----:R-:W1:Y:S01]  /*134a0*/  LDC.64 R6, c[0x0][0xc78] ;  /* 0x00031e00ff067b82 */ /* 0x002e620000000a00 */
[----:B------:R-:W-:Y:S01]  /*134b0*/  USHF.R.S32.HI UR5, URZ, 0x1f, UR43 ;  /* 0x0000001f3f057899 */ /* 0x000fe2000801142b */
[----:B------:R-:W-:Y:S01]  /*134c0*/  IMAD.MOV R0, RZ, RZ, -R22 ;  /* 0x000000ffff007224 */ /* 0x000fe200078e0a16 */
[----:B------:R-:W-:Y:S01]  /*134d0*/  ULDC.64 UR8, c[0x0][0xc70] ;  /* 0x00031c0000087ab9 */ /* 0x000fe20000000a00 */
[----:B------:R-:W-:Y:S01]  /*134e0*/  VIADD R9, R19, UR42 ;  /* 0x0000002a13097c36 */ /* 0x000fe20008000000 */
[----:B------:R-:W-:Y:S02]  /*134f0*/  UIMAD UR5, UR5, UR8, URZ ;  /* 0x00000008050572a4 */ /* 0x000fe4000f8e023f */
[----:B------:R-:W-:Y:S01]  /*13500*/  UIMAD.WIDE.U32 UR6, UR43, UR8, URZ ;  /* 0x000000082b0672a5 */ /* 0x000fe2000f8e003f */
[----:B------:R-:W-:Y:S01]  /*13510*/  ISETP.NE.AND P0, PT, R17, R0, PT ;  /* 0x000000001100720c */ /* 0x000fe20003f05270 */
[----:B------:R-:W-:Y:S01]  /*13520*/  UIMAD UR5, UR43, UR9, UR5 ;  /* 0x000000092b0572a4 */ /* 0x000fe2000f8e0205 */
[----:B------:R-:W-:Y:S01]  /*13530*/  VIADD R8, R9, 0x8 ;  /* 0x0000000809087836 */ /* 0x000fe20000000000 */
[----:B------:R-:W-:-:S02]  /*13540*/  USHF.R.S32.HI UR8, URZ, 0x1f, UR44 ;  /* 0x0000001f3f087899 */ /* 0x000fc4000801142c */
[----:B------:R-:W-:Y:S02]  /*13550*/  UIADD3 UR5, UR7, UR5, URZ ;  /* 0x0000000507057290 */ /* 0x000fe4000fffe03f */
[----:B------:R-:W-:Y:S01]  /*13560*/  MOV R5, UR7 ;  /* 0x0000000700057c02 */ /* 0x000fe20008000f00 */
[----:B------:R-:W-:Y:S01]  /*13570*/  IMAD.U32 R4, RZ, RZ, UR6 ;  /* 0x00000006ff047e24 */ /* 0x000fe2000f8e00ff */
[----:B------:R-:W-:Y:S02]  /*13580*/  ULDC.64 UR6, c[0x0][0xc40] ;  /* 0x0003100000067ab9 */ /* 0x000fe40000000a00 */
        /* <DEDUP_REMOVED lines=14> */
.L_x_1570:
[----:B-1----:R-:W1:Y:S02]  /*13670*/  SHFL.IDX PT, R0, R192, RZ, 0x1f ;  /* 0x00001fffc0007589 */ /* 0x002e6400000e0000 */
[----:B-1----:R-:W-:-:S13]  /*13680*/  ISETP.NE.AND P0, PT, R0, 0x7, PT ;  /* 0x000000070000780c */ /* 0x002fda0003f05270 */
        /* <DEDUP_REMOVED lines=19> */
[----:B-1----:R-:W-:Y:S01]  /*137c0*/  UMOV UR40, UR5 ;  /* 0x0000000500287c82 */ /* 0x002fe20008000000 */
[----:B------:R-:W-:Y:S01]  /*137d0*/  UMOV UR41, UR8 ;  /* 0x0000000800297c82 */ /* 0x000fe20008000000 */
[----:B------:R-:W-:Y:S01]  /*137e0*/  UIADD3 UR5, UR36, 0xa000, URZ ;  /* 0x0000a00024057890 */ /* 0x000fe2000fffe03f */
[----:B------:R1:W-:Y:S01]  /*137f0*/  UTMASTG.5D [UR40], [UR6] ;  /* 0x00000028060073b5 */ /* 0x0003e20008020000 */
[----:B------:R-:W-:Y:S01]  /*13800*/  UMOV UR8, 0x140 ;  /* 0x0000014000087882 */ /* 0x000fe20000000000 */
[----:B-1----:R-:W-:Y:S01]  /*13810*/  UMOV UR40, UR9 ;  /* 0x0000000900287c82 */ /* 0x002fe20008000000 */
[----:B------:R-:W-:Y:S01]  /*13820*/  UMOV UR41, UR10 ;  /* 0x0000000a00297c82 */ /* 0x000fe20008000000 */
[----:B------:R-:W-:Y:S01]  /*13830*/  UIADD3 UR9, UR36, 0xc000, URZ ;  /* 0x0000c00024097890 */ /* 0x000fe2000fffe03f */
[----:B------:R1:W-:Y:S01]  /*13840*/  UTMASTG.5D [UR40], [UR6] ;  /* 0x00000028060073b5 */ /* 0x0003e20008020000 */
[----:B------:R-:W-:Y:S01]  /*13850*/  UIADD3 UR10, UR36, 0xe000, URZ ;  /* 0x0000e000240a7890 */ /* 0x000fe2000fffe03f */
[----:B-1----:R-:W-:Y:S01]  /*13860*/  UMOV UR40, UR11 ;  /* 0x0000000b00287c82 */ /* 0x002fe20008000000 */
[----:B------:R-:W-:-:S02]  /*13870*/  UMOV UR41, UR12 ;  /* 0x0000000c00297c82 */ /* 0x000fc40008000000 */
[----:B------:R1:W-:Y:S02]  /*13880*/  UTMASTG.5D [UR40], [UR6] ;  /* 0x00000028060073b5 */ /* 0x0003e40008020000 */
[----:B-1----:R-:W-:Y:S01]  /*13890*/  UMOV UR40, UR13 ;  /* 0x0000000d00287c82 */ /* 0x002fe20008000000 */
[----:B------:R-:W-:Y:S02]  /*138a0*/  UMOV UR41, UR14 ;  /* 0x0000000e00297c82 */ /* 0x000fe40008000000 */
[----:B------:R1:W-:Y:S02]  /*138b0*/  UTMASTG.5D [UR40], [UR6] ;  /* 0x00000028060073b5 */ /* 0x0003e40008020000 */
[----:B-1----:R-:W-:Y:S01]  /*138c0*/  UMOV UR40, UR5 ;  /* 0x0000000500287c82 */ /* 0x002fe20008000000 */
[----:B------:R-:W-:Y:S01]  /*138d0*/  UMOV UR41, UR8 ;  /* 0x0000000800297c82 */ /* 0x000fe20008000000 */
[----:B------:R-:W-:Y:S01]  /*138e0*/  UMOV UR5, 0x180 ;  /* 0x0000018000057882 */ /* 0x000fe20000000000 */
[----:B------:R1:W-:Y:S02]  /*138f0*/  UTMASTG.5D [UR40], [UR6] ;  /* 0x00000028060073b5 */ /* 0x0003e40008020000 */
[----:B-1----:R-:W-:Y:S01]  /*13900*/  UMOV UR40, UR9 ;  /* 0x0000000900287c82 */ /* 0x002fe20008000000 */
[----:B------:R-:W-:Y:S01]  /*13910*/  UMOV UR41, UR5 ;  /* 0x0000000500297c82 */ /* 0x000fe20008000000 */
[----:B------:R-:W-:Y:S01]  /*13920*/  UMOV UR5, 0x1c0 ;  /* 0x000001c000057882 */ /* 0x000fe20000000000 */
[----:B------:R1:W-:Y:S02]  /*13930*/  UTMASTG.5D [UR40], [UR6] ;  /* 0x00000028060073b5 */ /* 0x0003e40008020000 */
[----:B-1----:R-:W-:Y:S01]  /*13940*/  UMOV UR40, UR10 ;  /* 0x0000000a00287c82 */ /* 0x002fe20008000000 */
[----:B------:R-:W-:Y:S01]  /*13950*/  UMOV UR41, UR5 ;  /* 0x0000000500297c82 */ /* 0x000fe20008000000 */
[----:B------:R-:W-:Y:S01]  /*13960*/  UIADD3 UR5, UR36, 0x38820, URZ ;  /* 0x0003882024057890 */ /* 0x000fe2000fffe03f */
[----:B------:R1:W-:Y:S03]  /*13970*/  UTMASTG.5D [UR40], [UR6] ;  /* 0x00000028060073b5 */ /* 0x0003e60008020000 */
[----:B------:R-:W-:Y:S01]  /*13980*/  UPRMT UR5, URZ, 0x654, UR5 ;  /* 0x000006543f057896 */ /* 0x000fe20008000005 */
[----:B------:R0:W-:Y:S01]  /*13990*/  UTMACMDFLUSH ;  /* 0x00000000000079b7 */ /* 0x0001e20000000000 */
[----:B------:R-:W-:-:S07]  /*139a0*/  DEPBAR.LE SB0, 0x0 ;  /* 0x000080000000791a */ /* 0x000fce0000000000 */
[----:B-1----:R-:W-:Y:S03]  /*139b0*/  SYNCS.ARRIVE.TRANS64.RED.A1T0 RZ, [UR5], RZ ;  /* 0x000000ffffff79a7 */ /* 0x002fe60008100405 */
.L_x_1573:
[----:B------:R-:W-:Y:S05]  /*139c0*/  BSYNC B0 ;  /* 0x0000000000007941 */ /* 0x000fea0003800000 */
.L_x_1572:
[----:B------:R-:W-:Y:S05]  /*139d0*/  BRA `(.L_x_1571) ;  /* 0x0000000800287947 */ /* 0x000fea0003800000 */
.L_x_1569:
[----:B------:R-:W1:Y:S01]  /*139e0*/  LDC.64 R8, c[0x0][0xbe0] ;  /* 0x0002f800ff087b82 */ /* 0x000e620000000a00 */
[----:B------:R-:W-:Y:S01]  /*139f0*/  ISETP.GT.AND P0, PT, R194, 0x3f, PT ;  /* 0x0000003fc200780c */ /* 0x000fe20003f04270 */
[----:B------:R-:W-:Y:S01]  /*13a00*/  USHF.R.S32.HI UR5, URZ, 0x1f, UR43 ;  /* 0x0000001f3f057899 */ /* 0x000fe2000801142b */
[----:B------:R-:W-:Y:S01]  /*13a10*/  BSSY B0, `(.L_x_1574) ;  /* 0x000001a000007945 */ /* 0x000fe20003800000 */
[----:B------:R-:W-:Y:S01]  /*13a20*/  USHF.R.S32.HI UR8, URZ, 0x1f, UR44 ;  /* 0x0000001f3f087899 */ /* 0x000fe2000801142c */
[----:B------:R-:W-:-:S09]  /*13a30*/  VIADD R12, R188, 0x40 ;  /* 0x00000040bc0c7836 */ /* 0x000fd20000000000 */
        /* <DEDUP_REMOVED lines=14> */
[C---:B---3--:R-:W-:Y:S02]  /*13b20*/  IMAD R0, R10.reuse, UR8, RZ ;  /* 0x000000080a007c24 */ /* 0x048fe4000f8e02ff */
[----:B------:R-:W-:Y:S02]  /*13b30*/  IMAD.IADD R5, R5, 0x1, R3 ;  /* 0x0000000105057824 */ /* 0x000fe400078e0203 */
[----:B------:R-:W-:Y:S02]  /*13b40*/  IMAD R3, R11, UR44, R0 ;  /* 0x0000002c0b037c24 */ /* 0x000fe4000f8e0200 */
[----:B------:R-:W-:-:S04]  /*13b50*/  IMAD.WIDE.U32 R4, R10, UR44, R4 ;  /* 0x0000002c0a047c25 */ /* 0x000fc8000f8e0004 */
[----:B------:R-:W-:Y:S01]  /*13b60*/  IMAD.IADD R3, R5, 0x1, R3 ;  /* 0x0000000105037824 */ /* 0x000fe200078e0203 */
[----:B------:R-:W-:-:S04]  /*13b70*/  LEA R6, P0, R4, UR6, 0x2 ;  /* 0x0000000604067c11 */ /* 0x000fc8000f8010ff */
[----:B------:R-:W-:Y:S02]  /*13b80*/  LEA.HI.X R7, R4, UR7, R3, 0x2, P0 ;  /* 0x0000000704077c11 */ /* 0x000fe400080f1403 */
[----:B------:R-:W-:-:S05]  /*13b90*/  MOV R3, 0xff800000 ;  /* 0xff80000000037802 */ /* 0x000fca0000000f00 */
[----:B------:R2:W-:Y:S02]  /*13ba0*/  STG.E desc[UR54][R6.64], R3 ;  /* 0x0000000306007986 */ /* 0x0005e4000c101936 */
.L_x_1575:
[----:B------:R-:W-:Y:S05]  /*13bb0*/  BSYNC B0 ;  /* 0x0000000000007941 */ /* 0x000fea0003800000 */
.L_x_1574:
[----:B------:R-:W-:Y:S01]  /*13bc0*/  ULDC.64 UR6, c[0x0][0xb88] ;  /* 0x0002e20000067ab9 */ /* 0x000fe20000000a00 */
[----:B-12---:R-:W-:Y:S01]  /*13bd0*/  IMAD R6, R8, UR5, RZ ;  /* 0x0000000508067c24 */ /* 0x006fe2000f8e02ff */
[----:B------:R-:W-:Y:S01]  /*13be0*/  ISETP.GE.AND P1, PT, R12, UR7, PT ;  /* 0x000000070c007c0c */ /* 0x000fe2000bf26270 */
[----:B------:R-:W1:Y:S01]  /*13bf0*/  LDC.64 R10, c[0x0][0xbe8] ;  /* 0x0002fa00ff0a7b82 */ /* 0x000e620000000a00 */
[C---:B------:R-:W-:Y:S01]  /*13c00*/  ISETP.GE.AND P0, PT, R188.reuse, UR7, PT ;  /* 0x00000007bc007c0c */ /* 0x040fe2000bf06270 */
[C---:B------:R-:W-:Y:S01]  /*13c10*/  VIADD R14, R188.reuse, 0x80 ;  /* 0x00000080bc0e7836 */ /* 0x040fe20000000000 */
[----:B------:R-:W-:Y:S01]  /*13c20*/  SEL R3, RZ, 0xffffffff, P1 ;  /* 0xffffffffff037807 */ /* 0x000fe20000800000 */
[----:B------:R-:W-:Y:S01]  /*13c30*/  VIADD R15, R188, 0xc0 ;  /* 0x000000c0bc0f7836 */ /* 0x000fe20000000000 */
[----:B------:R-:W-:Y:S01]  /*13c40*/  SEL R0, RZ, 0x1, P0 ;  /* 0x00000001ff007807 */ /* 0x000fe20000000000 */
[----:B------:R-:W-:Y:S01]  /*13c50*/  IMAD R7, R9, UR43, R6 ;  /* 0x0000002b09077c24 */ /* 0x000fe2000f8e0206 */
[----:B------:R-:W-:Y:S01]  /*13c60*/  ISETP.GE.AND P0, PT, R14, UR7, PT ;  /* 0x000000070e007c0c */ /* 0x000fe2000bf06270 */
[----:B------:R-:W2:Y:S01]  /*13c70*/  LDC R9, c[0x0][0xeac] ;  /* 0x0003ab00ff097b82 */ /* 0x000ea20000000800 */
[----:B------:R-:W-:Y:S01]  /*13c80*/  IMAD.SHL.U32 R3, R3, 0x2, RZ ;  /* 0x0000000203037824 */ /* 0x000fe200078e00ff */
[----:B------:R-:W-:Y:S01]  /*13c90*/  ISETP.GE.AND P2, PT, R15, UR7, PT ;  /* 0x000000070f007c0c */ /* 0x000fe2000bf46270 */
[C---:B------:R-:W-:Y:S01]  /*13ca0*/  VIADD R20, R188.reuse, 0x140 ;  /* 0x00000140bc147836 */ /* 0x040fe20000000000 */
[----:B------:R-:W-:Y:S01]  /*13cb0*/  UIADD3 UR42, -UR42, UR6, URZ ;  /* 0x000000062a2a7290 */ /* 0x000fe2000fffe13f */
[C---:B------:R-:W-:Y:S01]  /*13cc0*/  VIADD R18, R188.reuse, 0x100 ;  /* 0x00000100bc127836 */ /* 0x040fe20000000000 */
[----:B------:R-:W-:Y:S01]  /*13cd0*/  LOP3.LUT R0, R3, 0x2, R0, 0xe2, !PT ;  /* 0x0000000203007812 */ /* 0x000fe200078ee200 */
[C---:B------:R-:W-:Y:S01]  /*13ce0*/  VIADD R4, R188.reuse, 0x180 ;  /* 0x00000180bc047836 */ /* 0x040fe20000000000 */
[----:B------:R-:W-:Y:S01]  /*13cf0*/  SEL R3, RZ, 0x4, P0 ;  /* 0x00000004ff037807 */ /* 0x000fe20000000000 */
[----:B------:R-:W-:Y:S01]  /*13d00*/  VIADD R5, R188, 0x1c0 ;  /* 0x000001c0bc057836 */ /* 0x000fe20000000000 */
[----:B------:R-:W-:Y:S01]  /*13d10*/  SEL R6, RZ, 0x8, P2 ;  /* 0x00000008ff067807 */ /* 0x000fe20001000000 */
[----:B------:R-:W-:Y:S01]  /*13d20*/  ULOP3.LUT UR40, URZ, UR40, URZ, 0x33, !UPT ;  /* 0x000000283f287292 */ /* 0x000fe2000f8e333f */
[----:B------:R-:W-:Y:S01]  /*13d30*/  SHF.R.S32.HI R189, RZ, 0x1f, R188 ;  /* 0x0000001fffbd7819 */ /* 0x000fe200000114bc */
[----:B------:R-:W-:Y:S01]  /*13d40*/  BSSY B0, `(.L_x_1576) ;  /* 0x0000034000007945 */ /* 0x000fe20003800000 */
[----:B------:R-:W-:-:S02]  /*13d50*/  ISETP.GE.AND P2, PT, R20, UR7, PT ;  /* 0x0000000714007c0c */ /* 0x000fc4000bf46270 */
[----:B------:R-:W-:Y:S02]  /*13d60*/  ISETP.GE.AND P0, PT, R18, UR7, PT ;  /* 0x0000000712007c0c */ /* 0x000fe4000bf06270 */
[----:B------:R-:W-:Y:S02]  /*13d70*/  LOP3.LUT R0, R6, R0, R3, 0xfe, !PT ;  /* 0x0000000006007212 */ /* 0x000fe400078efe03 */
[----:B------:R-:W-:Y:S02]  /*13d80*/  ISETP.GE.AND P3, PT, R4, UR7, PT ;  /* 0x0000000704007c0c */ /* 0x000fe4000bf66270 */
[----:B------:R-:W-:Y:S01]  /*13d90*/  ISETP.GE.AND P1, PT, R5, UR7, PT ;  /* 0x0000000705007c0c */ /* 0x000fe2000bf26270 */
[----:B------:R-:W-:Y:S01]  /*13da0*/  IMAD.WIDE.U32 R4, R8, UR43, R188 ;  /* 0x0000002b08047c25 */ /* 0x000fe2000f8e00bc */
[----:B------:R-:W-:Y:S02]  /*13db0*/  SEL R6, RZ, 0x20, P2 ;  /* 0x00000020ff067807 */ /* 0x000fe40001000000 */
[C---:B------:R-:W-:Y:S01]  /*13dc0*/  ISETP.GE.AND P2, PT, R190.reuse, UR42, PT ;  /* 0x0000002abe007c0c */ /* 0x040fe2000bf46270 */
[----:B------:R-:W-:Y:S01]  /*13dd0*/  IMAD.IADD R5, R5, 0x1, R7 ;  /* 0x0000000105057824 */ /* 0x000fe200078e0207 */
[----:B------:R-:W-:Y:S01]  /*13de0*/  IADD3 R8, R190, 0x20, RZ ;  /* 0x00000020be087810 */ /* 0x000fe20007ffe0ff */
[----:B--2---:R-:W-:Y:S01]  /*13df0*/  VIADD R7, R9, UR40 ;  /* 0x0000002809077c36 */ /* 0x004fe20008000000 */
[----:B------:R-:W-:-:S02]  /*13e00*/  SEL R3, RZ, 0x10, P0 ;  /* 0x00000010ff037807 */ /* 0x000fc40000000000 */
[----:B------:R-:W-:Y:S01]  /*13e10*/  ISETP.GE.AND P0, PT, R8, UR42, PT ;  /* 0x0000002a08007c0c */ /* 0x000fe2000bf06270 */
[----:B-1----:R-:W-:Y:S01]  /*13e20*/  IMAD R8, R10, UR8, RZ ;  /* 0x000000080a087c24 */ /* 0x002fe2000f8e02ff */
[----:B------:R-:W-:Y:S02]  /*13e30*/  LOP3.LUT R3, R6, R0, R3, 0xfe, !PT ;  /* 0x0000000006037212 */ /* 0x000fe400078efe03 */
[----:B------:R-:W-:Y:S01]  /*13e40*/  SEL R0, RZ, 0x40, P3 ;  /* 0x00000040ff007807 */ /* 0x000fe20001800000 */
[----:B------:R-:W-:Y:S01]  /*13e50*/  IMAD R11, R11, UR44, R8 ;  /* 0x0000002c0b0b7c24 */ /* 0x000fe2000f8e0208 */
[----:B------:R-:W-:Y:S01]  /*13e60*/  SHF.R.S32.HI R191, RZ, 0x1f, R190 ;  /* 0x0000001fffbf7819 */ /* 0x000fe200000114be */
[----:B------:R-:W-:Y:S01]  /*13e70*/  IMAD.WIDE.U32 R8, R10, UR44, R4 ;  /* 0x0000002c0a087c25 */ /* 0x000fe2000f8e0004 */
[----:B------:R-:W-:Y:S02]  /*13e80*/  LOP3.LUT R3, R3, R0, RZ, 0xfc, !PT ;  /* 0x0000000003037212 */ /* 0x000fe400078efcff */
[----:B------:R-:W-:Y:S01]  /*13e90*/  SEL R0, RZ, 0x80, P1 ;  /* 0x00000080ff007807 */ /* 0x000fe20000800000 */
[----:B------:R-:W-:-:S03]  /*13ea0*/  IMAD.WIDE R6, R7, 0x40, R190 ;  /* 0x0000004007067825 */ /* 0x000fc600078e02be */
[----:B------:R-:W-:Y:S01]  /*13eb0*/  LOP3.LUT R0, R3, R0, RZ, 0xfc, !PT ;  /* 0x0000000003007212 */ /* 0x000fe200078efcff */
[----:B------:R-:W-:Y:S01]  /*13ec0*/  IMAD.IADD R13, R9, 0x1, R11 ;  /* 0x00000001090d7824 */ /* 0x000fe200078e020b */
        /* <DEDUP_REMOVED lines=27> */
.L_x_1577:
[----:B------:R-:W-:Y:S05]  /*14080*/  BSYNC B0 ;  /* 0x0000000000007941 */ /* 0x000fea0003800000 */
.L_x_1576:
        /* <DEDUP_REMOVED lines=30> */
.L_x_1578:
[----:B------:R-:W-:Y:S05]  /*14270*/  BSYNC B0 ;  /* 0x0000000000007941 */ /* 0x000fea0003800000 */
.L_x_1571:
[----:B------:R-:W3:Y:S02]  /*14280*/  LDC R0, c[0x0][0xea8] ;  /* 0x0003aa00ff007b82 */ /* 0x000ee40000000800 */
[----:B---3--:R-:W-:-:S13]  /*14290*/  ISETP.LE.AND P0, PT, R0, UR4, PT ;  /* 0x0000000400007c0c */ /* 0x008fda000bf03270 */
[----:B------:R-:W-:Y:S05]  /*142a0*/  @!P0 BRA `(.L_x_1579) ;  /* 0xfffffecc00308947 */ /* 0x000fea000383ffff */
[----:B------:R-:W-:Y:S05]  /*142b0*/  EXIT ;  /* 0x000000000000794d */ /* 0x000fea0003800000 */
.L_x_1478:
[----:B------:R-:W-:-:S08]  /*142c0*/  NOP ;  /* 0x0000000000007918 */ /* 0x000fd00000000000 */
[----:B-1----:R-:W1:-:S00]  /*142d0*/  USETMAXREG.DEALLOC.CTAPOOL 0x18 ;  /* 0x00000018000079c8 */ /* 0x002e4000080e0500 */
[----:B-1----:R-:W-:-:S06]  /*142e0*/  LOP3.LUT R0, R0, 0x3, RZ, 0xc0, !PT ;  /* 0x0000000300007812 */ /* 0x002fcc00078ec0ff */
[----:B------:R-:W1:Y:S02]  /*142f0*/  SHFL.IDX PT, R0, R0, RZ, 0x1f ;  /* 0x00001fff00007589 */ /* 0x000e6400000e0000 */
[----:B-1----:R-:W-:-:S13]  /*14300*/  ISETP.NE.AND P0, PT, R0, RZ, PT ;  /* 0x000000ff0000720c */ /* 0x002fda0003f05270 */
[----:B------:R-:W-:Y:S05]  /*14310*/  @P0 EXIT ;  /* 0x000000000000094d */ /* 0x000fea0003800000 */
[----:B------:R-:W1:Y:S01]  /*14320*/  S2UR UR4, SR_CTAID.X ;  /* 0x00000000000479c3 */ /* 0x000e620000002500 */
[----:B------:R-:W-:Y:S01]  /*14330*/  UMOV UR61, URZ ;  /* 0x0000003f003d7c82 */ /* 0x000fe20008000000 */
[----:B------:R-:W-:Y:S02]  /*14340*/  IMAD.MOV.U32 R16, RZ, RZ, RZ ;  /* 0x000000ffff107224 */ /* 0x000fe400078e00ff */
[----:B------:R-:W-:-:S04]  /*14350*/  IMAD.MOV.U32 R17, RZ, RZ, 0x1 ;  /* 0x00000001ff117424 */ /* 0x000fc800078e00ff */
[----:B------:R-:W1:Y:S02]  /*14360*/  LDC R0, c[0x0][0xea8] ;  /* 0x0003aa00ff007b82 */ /* 0x000e640000000800 */
[----:B-1----:R-:W-:-:S13]  /*14370*/  ISETP.LE.AND P0, PT, R0, UR4, PT ;  /* 0x0000000400007c0c */ /* 0x002fda000bf03270 */
[----:B------:R-:W-:Y:S05]  /*14380*/  @P0 BRA `(.L_x_1580) ;  /* 0x0000003400080947 */ /* 0x000fea0003800000 */
[----:B------:R-:W-:Y:S01]  /*14390*/  ULDC UR5, c[0x0][0xc] ;  /* 0x0000030000057ab9 */ /* 0x000fe20000000800 */
[----:B------:R-:W-:Y:S01]  /*143a0*/  LOP3.LUT R19, R19, 0x1f, RZ, 0xc0, !PT ;  /* 0x0000001f13137812 */ /* 0x000fe200078ec0ff */
[----:B------:R-:W-:Y:S01]  /*143b0*/  IMAD.U32 R0, RZ, RZ, UR5 ;  /* 0x00000005ff007e24 */ /* 0x000fe2000f8e00ff */
[----:B------:R-:W-:Y:S01]  /*143c0*/  MOV R16, RZ ;  /* 0x000000ff00107202 */ /* 0x000fe20000000f00 */
[----:B------:R-:W-:Y:S01]  /*143d0*/  IMAD.U32 R18, RZ, RZ, UR4 ;  /* 0x00000004ff127e24 */ /* 0x000fe2000f8e00ff */
[----:B------:R-:W-:Y:S01]  /*143e0*/  ULDC.64 UR46, c[0x0][0x198] ;  /* 0x00006600002e7ab9 */ /* 0x000fe20000000a00 */
[----:B------:R-:W-:Y:S01]  /*143f0*/  IMAD.MOV.U32 R17, RZ, RZ, 0x1 ;  /* 0x00000001ff117424 */ /* 0x000fe200078e00ff */
[----:B------:R1:W-:Y:S01]  /*14400*/  STL [R1], R0 ;  /* 0x0000000001007387 */ /* 0x0003e20000100800 */
[----:B------:R-:W-:-:S05]  /*14410*/  UMOV UR61, URZ ;  /* 0x0000003f003d7c82 */ /* 0x000fca0008000000 */
.L_x_1636:
[----:B------:R-:W-:Y:S01]  /*14420*/  ULDC UR10, c[0x0][0xed0] ;  /* 0x0003b400000a7ab9 */ /* 0x000fe20000000800 */
[----:B-1----:R-:W1:Y:S01]  /*14430*/  LDC R0, c[0x0][0xee8] ;  /* 0x0003ba00ff007b82 */ /* 0x002e620000000800 */
        /* <DEDUP_REMOVED lines=19> */
.L_x_1581:
[----:B------:R-:W-:Y:S01]  /*14570*/  ULDC UR11, c[0x0][0xec4] ;  /* 0x0003b100000b7ab9 */ /* 0x000fe20000000800 */
[----:B------:R-:W-:Y:S01]  /*14580*/  UMOV UR9, UR10 ;  /* 0x0000000a00097c82 */ /* 0x000fe20008000000 */
[----:B------:R-:W-:-:S11]  /*14590*/  UISETP.NE.AND UP0, UPT, UR11, 0x1, UPT ;  /* 0x000000010b00788c */ /* 0x000fd6000bf05270 */
[----:B------:R-:W-:Y:S02]  /*145a0*/  @UP0 ULDC.64 UR12, c[0x0][0xec8] ;  /* 0x0003b200000c0ab9 */ /* 0x000fe40000000a00 */
[----:B------:R-:W-:-:S04]  /*145b0*/  UIMAD.WIDE.U32 UR6, UR10, UR12, URZ ;  /* 0x0000000c0a0672a5 */ /* 0x000fc8000f8e003f */
[----:B------:R-:W-:-:S04]  /*145c0*/  @UP0 USHF.R.U32.HI UR9, URZ, UR13, UR7 ;  /* 0x0000000d3f090299 */ /* 0x000fc80008011607 */
[----:B------:R-:W-:-:S12]  /*145d0*/  UIMAD UR6, UR9, UR11, URZ ;  /* 0x0000000b090672a4 */ /* 0x000fd8000f8e023f */
.L_x_1582:
        /* <DEDUP_REMOVED lines=40> */
.L_x_1584:
[----:B------:R-:W-:-:S11]  /*14860*/  UISETP.NE.AND UP0, UPT, UR7, 0x1, UPT ;  /* 0x000000010700788c */ /* 0x000fd6000bf05270 */
[----:B------:R-:W-:Y:S02]  /*14870*/  @UP0 ULDC.64 UR16, c[0x0][0xae0] ;  /* 0x0002b80000100ab9 */ /* 0x000fe40000000a00 */
[----:B------:R-:W-:-:S04]  /*14880*/  UIMAD.WIDE.U32 UR8, UR10, UR16, URZ ;  /* 0x000000100a0872a5 */ /* 0x000fc8000f8e003f */
[----:B------:R-:W-:-:S12]  /*14890*/  @UP0 USHF.R.U32.HI UR10, URZ, UR17, UR9 ;  /* 0x000000113f0a0299 */ /* 0x000fd80008011609 */
.L_x_1585:
[----:B------:R-:W-:-:S04]  /*148a0*/  UIMAD UR10, UR10, UR7, UR7 ;  /* 0x000000070a0a72a4 */ /* 0x000fc8000f8e0207 */
[----:B------:R-:W-:-:S04]  /*148b0*/  UISETP.LT.AND UP0, UPT, UR6, UR10, UPT ;  /* 0x0000000a0600728c */ /* 0x000fc8000bf01270 */
[----:B------:R-:W-:-:S12]  /*148c0*/  USEL UR6, UR6, UR10, UP0 ;  /* 0x0000000a06067287 */ /* 0x000fd80008000000 */
.L_x_1583:
        /* <DEDUP_REMOVED lines=25> */
.L_x_1587:
[----:B------:R-:W-:-:S11]  /*14a60*/  UISETP.NE.AND UP0, UPT, UR7, 0x1, UPT ;  /* 0x000000010700788c */ /* 0x000fd6000bf05270 */
[----:B------:R-:W-:Y:S02]  /*14a70*/  @UP0 ULDC.64 UR12, c[0x0][0xae0] ;  /* 0x0002b800000c0ab9 */ /* 0x000fe40000000a00 */
[----:B------:R-:W-:-:S04]  /*14a80*/  UIMAD.WIDE.U32 UR8, UR6, UR12, URZ ;  /* 0x0000000c060872a5 */ /* 0x000fc8000f8e003f */
[----:B------:R-:W-:-:S12]  /*14a90*/  @UP0 USHF.R.U32.HI UR6, URZ, UR13, UR9 ;  /* 0x0000000d3f060299 */ /* 0x000fd80008011609 */
.L_x_1588:
[----:B------:R-:W-:-:S04]  /*14aa0*/  UIMAD UR6, UR6, UR7, URZ ;  /* 0x00000007060672a4 */ /* 0x000fc8000f8e023f */
[----:B------:R-:W-:-:S04]  /*14ab0*/  UISETP.LT.AND UP0, UPT, UR10, UR6, UPT ;  /* 0x000000060a00728c */ /* 0x000fc8000bf01270 */
[----:B------:R-:W-:-:S12]  /*14ac0*/  USEL UR10, UR10, UR6, !UP0 ;  /* 0x000000060a0a7287 */ /* 0x000fd8000c000000 */
.L_x_1586:
        /* <DEDUP_REMOVED lines=9> */
[----:B------:R-:W-:Y:S01]  /*14b60*/  ISETP.NE.AND P0, PT, R19, RZ, PT ;  /* 0x000000ff1300720c */ /* 0x000fe20003f05270 */
[----:B------:R-:W-:-:S12]  /*14b70*/  IMAD.MOV.U32 R13, RZ, RZ, R18 ;  /* 0x000000ffff0d7224 */ /* 0x000fd800078e0012 */
[----:B------:R-:W-:Y:S05]  /*14b80*/  @P0 BRA `(.L_x_1591) ;  /* 0x0000002800c80947 */ /* 0x000fea0003800000 */
[----:B------:R-:W2:Y:S01]  /*14b90*/  LDL R0, [R1] ;  /* 0x0000000001007983 */ /* 0x000ea20000100800 */
[----:B------:R-:W-:Y:S01]  /*14ba0*/  VOTEU.ANY UR6, UPT, PT ;  /* 0x0000000000067886 */ /* 0x000fe200038e0100 */
[----:B------:R-:W1:Y:S01]  /*14bb0*/  LDC.64 R2, c[0x0][0xef0] ;  /* 0x0003bc00ff027b82 */ /* 0x000e620000000a00 */
[----:B------:R-:W3:Y:S01]  /*14bc0*/  S2R R5, SR_LANEID ;  /* 0x0000000000057919 */ /* 0x000ee20000000000 */
[----:B--2---:R-:W-:Y:S02]  /*14bd0*/  R2UR UR7, R0 ;  /* 0x00000000000772ca */ /* 0x004fe400000e0000 */
[----:B------:R-:W3:Y:S02]  /*14be0*/  FLO.U32 R0, UR6 ;  /* 0x0000000600007d00 */ /* 0x000ee400080e0000 */
[----:B---3--:R-:W-:-:S06]  /*14bf0*/  ISETP.EQ.U32.AND P0, PT, R0, R5, PT ;  /* 0x000000050000720c */ /* 0x008fcc0003f02070 */
[----:B------:R-:W1:Y:S07]  /*14c00*/  POPC R5, UR6 ;  /* 0x0000000600057d09 */ /* 0x000e6e0008000000 */
[----:B-1----:R-:W2:Y:S01]  /*14c10*/  @P0 ATOMG.E.ADD.STRONG.GPU PT, R3, desc[UR54][R2.64], R5 ;  /* 0x00000005020309a8 */ /* 0x002ea200081ee1f6 */
[----:B------:R-:W1:Y:S02]  /*14c20*/  S2R R4, SR_LTMASK ;  /* 0x0000000000047919 */ /* 0x000e640000003900 */
[----:B-1----:R-:W-:-:S04]  /*14c30*/  LOP3.LUT R4, R4, UR6, RZ, 0xc0, !PT ;  /* 0x0000000604047c12 */ /* 0x002fc8000f8ec0ff */
[----:B------:R-:W1:Y:S01]  /*14c40*/  POPC R13, R4 ;  /* 0x00000004000d7309 */ /* 0x000e620000000000 */
[----:B--2---:R-:W1:Y:S02]  /*14c50*/  SHFL.IDX PT, R0, R3, R0, 0x1f ;  /* 0x00001f0003007589 */ /* 0x004e6400000e0000 */
[----:B-1----:R-:W-:Y:S01]  /*14c60*/  IADD3 R13, R0, UR7, R13 ;  /* 0x00000007000d7c10 */ /* 0x002fe2000fffe00d */
[----:B------:R-:W-:Y:S06]  /*14c70*/  BRA `(.L_x_1591) ;  /* 0x00000028008c7947 */ /* 0x000fec0003800000 */
.L_x_1590:
        /* <DEDUP_REMOVED lines=12> */
[----:B------:R-:W-:Y:S01]  /*14d40*/  MOV R8, 0x70 ;  /* 0x0000007000087802 */ /* 0x000fe20000000f00 */
[----:B------:R-:W1:Y:S01]  /*14d50*/  LDC.64 R2, c[0x4][R2] ;  /* 0x0100000002027b82 */ /* 0x000e620000000a00 */
        /* <DEDUP_REMOVED lines=8> */
[----:B-1----:R-:W-:Y:S05]  /*14de0*/  CALL.ABS.NOINC R2 ;  /* 0x0000000002007343 */ /* 0x002fea0003c00000 */
.L_x_1592:
        /* <DEDUP_REMOVED lines=17> */
[----:B-1----:R-:W-:-:S07]  /*14f00*/  IMAD.MOV.U32 R13, RZ, RZ, RZ ;  /* 0x000000ffff0d7224 */ /* 0x002fce00078e00ff */
[----:B------:R-:W-:-:S07]  /*14f10*/  LEPC R20, `(.L_x_1594) ;  /* 0x000000001014794e */ /* 0x000fce0000000000 */
[----:B--2---:R-:W-:Y:S05]  /*14f20*/  CALL.ABS.NOINC R2 ;  /* 0x0000000002007343 */ /* 0x004fea0003c00000 */
.L_x_1594:
[----:B------:R-:W-:Y:S01]  /*14f30*/  MOV R2, 0x0 ;  /* 0x0000000000027802 */ /* 0x000fe20000000f00 */
[----:B------:R-:W-:Y:S01]  /*14f40*/  ULDC.64 UR6, c[0x4][0x88] ;  /* 0x0100220000067ab9 */ /* 0x000fe20000000a00 */
[----:B------:R-:W-:Y:S01]  /*14f50*/  ULDC.64 UR8, c[0x4][0x90] ;  /* 0x0100240000087ab9 */ /* 0x000fe20000000a00 */
[----:B------:R-:W-:Y:S01]  /*14f60*/  ULDC.64 UR4, c[0x4][0x18] ;  /* 0x0100060000047ab9 */ /* 0x000fe20000000a00 */
[----:B------:R-:W-:Y:S01]  /*14f70*/  IMAD.U32 R4, RZ, RZ, UR6 ;  /* 0x00000006ff047e24 */ /* 0x000fe2000f8e00ff */
[----:B------:R-:W-:Y:S01]  /*14f80*/  MOV R7, UR9 ;  /* 0x0000000900077c02 */ /* 0x000fe20008000f00 */
[----:B------:R-:W1:Y:S01]  /*14f90*/  LDC.64 R2, c[0x4][R2] ;  /* 0x0100000002027b82 */ /* 0x000e620000000a00 */
        /* <DEDUP_REMOVED lines=8> */
[----:B-1----:R-:W-:Y:S05]  /*15020*/  CALL.ABS.NOINC R2 ;  /* 0x0000000002007343 */ /* 0x002fea0003c00000 */
.L_x_1593:
[----:B------:R-:W-:Y:S01]  /*15030*/  ULDC.64 UR4, c[0x0][0xaf0] ;  /* 0x0002bc0000047ab9 */ /* 0x000fe20000000a00 */
[----:B------:R-:W-:Y:S01]  /*15040*/  IMAD.U32 R5, RZ, RZ, UR59 ;  /* 0x0000003bff057e24 */ /* 0x000fe2000f8e00ff */
[----:B------:R-:W-:Y:S01]  /*15050*/  ISETP.NE.U32.AND P0, PT, RZ, UR4, PT ;  /* 0x00000004ff007c0c */ /* 0x000fe2000bf05070 */
[----:B------:R-:W1:Y:S01]  /*15060*/  LDC R0, c[0x0][0x428] ;  /* 0x00010a00ff007b82 */ /* 0x000e620000000800 */
[----:B------:R-:W-:Y:S02]  /*15070*/  MOV R6, UR59 ;  /* 0x0000003b00067c02 */ /* 0x000fe40008000f00 */
[----:B------:R-:W-:-:S13]  /*15080*/  ISETP.NE.AND.EX P0, PT, RZ, UR5, PT, P0 ;  /* 0x00000005ff007c0c */ /* 0x000fda000bf05300 */
[----:B------:R-:W2:Y:S02]  /*15090*/  @P0 LDC.64 R2, c[0x0][0xaf0] ;  /* 0x0002bc00ff020b82 */ /* 0x000ea40000000a00 */
[----:B--2---:R-:W-:-:S05]  /*150a0*/  @P0 IMAD.WIDE R2, R5, 0x4, R2 ;  /* 0x0000000405020825 */ /* 0x004fca00078e0202 */
[----:B------:R2:W3:Y:S01]  /*150b0*/  @P0 LDG.E R6, desc[UR54][R2.64] ;  /* 0x0000003602060981 */ /* 0x0004e2000c1e1900 */
[----:B-1----:R-:W-:Y:S01]  /*150c0*/  ISETP.NE.AND P0, PT, R0, 0x1, PT ;  /* 0x000000010000780c */ /* 0x002fe20003f05270 */
[----:B------:R-:W-:Y:S01]  /*150d0*/  IMAD.U32 R0, RZ, RZ, UR58 ;  /* 0x0000003aff007e24 */ /* 0x000fe2000f8e00ff */
[----:B------:R-:W-:Y:S01]  /*150e0*/  ISETP.NE.AND P1, PT, R19, RZ, PT ;  /* 0x000000ff1300720c */ /* 0x000fe20003f25270 */
[----:B------:R-:W-:Y:S01]  /*150f0*/  UMOV UR56, URZ ;  /* 0x0000003f00387c82 */ /* 0x000fe20008000000 */
[----:B------:R-:W-:Y:S01]  /*15100*/  UMOV UR6, 0xffffffff ;  /* 0xffffffff00067882 */ /* 0x000fe20000000000 */
[----:B------:R-:W-:Y:S01]  /*15110*/  IMAD.U32 R10, RZ, RZ, UR60 ;  /* 0x0000003cff0a7e24 */ /* 0x000fe2000f8e00ff */
[----:B--2---:R-:W1:Y:S03]  /*15120*/  LDC.64 R2, c[0x0][0x3f8] ;  /* 0x0000fe00ff027b82 */ /* 0x004e660000000a00 */
[----:B------:R-:W-:-:S06]  /*15130*/  VIADD R10, R10, 0xffffffff ;  /* 0xffffffff0a0a7836 */ /* 0x000fcc0000000000 */
[----:B------:R-:W-:Y:S01]  /*15140*/  VOTEU.ALL UP1, P1 ;  /* 0x00000000003f7886 */ /* 0x000fe20000820000 */
[----:B------:R-:W2:Y:S04]  /*15150*/  @P0 LDC R4, c[0x0][0x42c] ;  /* 0x00010b00ff040b82 */ /* 0x000ea80000000800 */
        /* <DEDUP_REMOVED lines=10> */
.L_x_1649:
[----:B------:R-:W-:Y:S01]  /*15200*/  UMOV UR4, 0xffffffff ;  /* 0xffffffff00047882 */ /* 0x000fe20000000000 */
[----:B------:R-:W-:Y:S02]  /*15210*/  SHF.R.S32.HI R7, RZ, 0x1f, R6 ;  /* 0x0000001fff077819 */ /* 0x000fe40000011406 */
[----:B------:R-:W-:Y:S05]  /*15220*/  BRA.DIV UR4, `(.L_x_1596) ;  /* 0x0000002e04347947 */ /* 0x000fea000b800000 */
[----:B------:R-:W-:-:S13]  /*15230*/  ELECT P6, URZ, PT ;  /* 0x00000000003f782f */ /* 0x000fda00038c0000 */
.L_x_1652:
[----:B------:R-:W-:Y:S05]  /*15240*/  @!P6 BRA `(.L_x_1597) ;  /* 0x0000000000c4e947 */ /* 0x000fea0003800000 */
[----:B------:R-:W-:Y:S01]  /*15250*/  IMAD.MOV.U32 R4, RZ, RZ, R6 ;  /* 0x000000ffff047224 */ /* 0x000fe200078e0006 */
[----:B------:R-:W-:Y:S06]  /*15260*/  @!P0 BRA `(.L_x_1598) ;  /* 0x0000000000488947 */ /* 0x000fec0003800000 */
[----:B------:R-:W1:Y:S01]  /*15270*/  LDC R12, c[0x0][0x41c] ;  /* 0x00010700ff0c7b82 */ /* 0x000e620000000800 */
[----:B------:R-:W-:Y:S01]  /*15280*/  IMAD.MOV.U32 R11, RZ, RZ, R10 ;  /* 0x000000ffff0b7224 */ /* 0x000fe200078e000a */
        /* <DEDUP_REMOVED lines=16> */
.L_x_1598:
[----:B-1----:R-:W-:Y:S01]  /*15390*/  LEA R8, R16, UR38, 0x3 ;  /* 0x0000002610087c11 */ /* 0x002fe2000f8e18ff */
[----:B------:R-:W1:Y:S01]  /*153a0*/  S2R R9, SR_TID.X ;  /* 0x0000000000097919 */ /* 0x000e620000002100 */
[----:B------:R-:W-:-:S04]  /*153b0*/  SHF.L.U32 R5, R17, 0x1f, RZ ;  /* 0x0000001f11057819 */ /* 0x000fc800000006ff */
[----:B------:R-:W2:Y:S01]  /*153c0*/  SYNCS.PHASECHK.TRANS64.TRYWAIT P2, [R8+URZ+0x38840], R5 ;  /* 0x03884005080075a7 */ /* 0x000ea2000804017f */
[----:B-1----:R-:W-:-:S04]  /*153d0*/  LOP3.LUT R9, R9, 0x7f, RZ, 0xc0, !PT ;  /* 0x0000007f09097812 */ /* 0x002fc800078ec0ff */
[----:B------:R-:W-:Y:S01]  /*153e0*/  ISETP.NE.AND P3, PT, R9, RZ, PT ;  /* 0x000000ff0900720c */ /* 0x000fe20003f65270 */
[----:B--2---:R-:W-:-:S12]  /*153f0*/  @!P2 BRA `(.L_x_1599) ;  /* 0x0000002800e0a947 */ /* 0x004fd80003800000 */
.L_x_1653:
[----:B------:R-:W-:Y:S05]  /*15400*/  @P3 BRA `(.L_x_1600) ;  /* 0x0000000000143947 */ /* 0x000fea0003800000 */
[----:B------:R-:W-:Y:S01]  /*15410*/  ISETP.NE.AND P2, PT, R19, RZ, PT ;  /* 0x000000ff1300720c */ /* 0x000fe20003f45270 */
[----:B-1----:R-:W-:-:S04]  /*15420*/  IMAD.MOV.U32 R5, RZ, RZ, 0x2000 ;  /* 0x00002000ff057424 */ /* 0x002fc800078e00ff */
[----:B------:R2:W-:Y:S08]  /*15430*/  SYNCS.ARRIVE.TRANS64 RZ, [R8+URZ+0x38830], R5 ;  /* 0x0388300508ff79a7 */ /* 0x0005f0000800003f */
[----:B------:R-:W-:Y:S05]  /*15440*/  @!P2 BRA `(.L_x_1600) ;  /* 0x000000000004a947 */ /* 0x000fea0003800000 */
[----:B------:R-:W-:Y:S01]  /*15450*/  BPT.TRAP 0x1 ;  /* 0x000000040000795c */ /* 0x000fe20000300000 */
.L_x_1600:
        /* <DEDUP_REMOVED lines=16> */
.L_x_1597:
[----:B------:R-:W-:Y:S05]  /*15560*/  WARPSYNC.ALL ;  /* 0x0000000000007948 */ /* 0x000fea0003800000 */
[----:B------:R-:W-:Y:S01]  /*15570*/  BAR.SYNC.DEFER_BLOCKING 0x8, 0xa0 ;  /* 0x0202800000007b1d */ /* 0x000fe20000010000 */
[----:B------:R-:W-:-:S05]  /*15580*/  ELECT P2, URZ, PT ;  /* 0x00000000003f782f */ /* 0x000fca0003840000 */
[----:B------:R-:W-:Y:S08]  /*15590*/  BSSY B0, `(.L_x_1601) ;  /* 0x0000041000007945 */ /* 0x000ff00003800000 */
[----:B------:R-:W-:Y:S05]  /*155a0*/  @!P2 BRA `(.L_x_1602) ;  /* 0x0000000000fca947 */ /* 0x000fea0003800000 */
[----:B------:R-:W-:Y:S01]  /*155b0*/  UIADD3 UR14, UP0, UR46, 0x270, URZ ;  /* 0x000002702e0e7890 */ /* 0x000fe2000ff1e03f */
[----:B-12---:R-:W-:Y:S01]  /*155c0*/  IMAD.MOV.U32 R5, RZ, RZ, 0x2000 ;  /* 0x00002000ff057424 */ /* 0x006fe200078e00ff */
[----:B------:R-:W-:Y:S02]  /*155d0*/  UIADD3 UR16, UR38, 0x20400, URZ ;  /* 0x0002040026107890 */ /* 0x000fe4000fffe03f */
[----:B------:R-:W-:Y:S01]  /*155e0*/  UIADD3.X UR15, URZ, UR47, URZ, UP0, !UPT ;  /* 0x0000002f3f0f7290 */ /* 0x000fe200087fe43f */
[----:B------:R1:W-:Y:S01]  /*155f0*/  SYNCS.ARRIVE.TRANS64 RZ, [UR38+0x38800], R5 ;  /* 0x03880005ffff79a7 */ /* 0x0003e20008000026 */
[----:B------:R-:W-:Y:S02]  /*15600*/  UIADD3 UR4, UP0, UR46, 0x770, URZ ;  /* 0x000007702e047890 */ /* 0x000fe4000ff1e03f */
[----:B------:R-:W-:Y:S02]  /*15610*/  UIADD3 UR17, UR38, 0x38800, URZ ;  /* 0x0003880026117890 */ /* 0x000fe4000fffe03f */
[----:B------:R-:W-:-:S02]  /*15620*/  UIADD3 UR8, UR38, 0x26400, URZ ;  /* 0x0002640026087890 */ /* 0x000fc4000fffe03f */
[----:B------:R-:W-:Y:S01]  /*15630*/  UIADD3 UR9, UR38, 0x38810, URZ ;  /* 0x0003881026097890 */ /* 0x000fe2000fffe03f */
[----:B-1----:R-:W-:Y:S01]  /*15640*/  IMAD.MOV.U32 R5, RZ, RZ, 0x10000 ;  /* 0x00010000ff057424 */ /* 0x002fe200078e00ff */
[----:B------:R-:W-:Y:S02]  /*15650*/  UIADD3.X UR5, URZ, UR47, URZ, UP0, !UPT ;  /* 0x0000002f3f057290 */ /* 0x000fe400087fe43f */
[----:B------:R-:W-:Y:S01]  /*15660*/  UIADD3 UR24, UR38, 0x28400, URZ ;  /* 0x0002840026187890 */ /* 0x000fe2000fffe03f */
[----:B------:R-:W-:Y:S01]  /*15670*/  UMOV UR6, 0x0 ;  /* 0x0000000000067882 */ /* 0x000fe20000000000 */
[----:B------:R-:W-:Y:S01]  /*15680*/  UMOV UR7, 0x12f00000 ;  /* 0x12f0000000077882 */ /* 0x000fe20000000000 */
[----:B------:R-:W-:Y:S01]  /*15690*/  UMOV UR18, URZ ;  /* 0x0000003f00127c82 */ /* 0x000fe20008000000 */
[----:B------:R-:W-:Y:S01]  /*156a0*/  UMOV UR19, UR57 ;  /* 0x0000003900137c82 */ /* 0x000fe20008000000 */
[----:B------:R-:W-:Y:S01]  /*156b0*/  UMOV UR20, UR58 ;  /* 0x0000003a00147c82 */ /* 0x000fe20008000000 */
[----:B------:R-:W-:Y:S01]  /*156c0*/  UMOV UR21, UR59 ;  /* 0x0000003b00157c82 */ /* 0x000fe20008000000 */
[----:B------:R-:W-:Y:S01]  /*156d0*/  UMOV UR11, UR57 ;  /* 0x00000039000b7c82 */ /* 0x000fe20008000000 */
[----:B------:R1:W-:Y:S01]  /*156e0*/  UTMALDG.4D [UR16], [UR14], desc[UR6] ;  /* 0x000006100e0075b4 */ /* 0x0003e20008019000 */
[----:B------:R-:W-:Y:S01]  /*156f0*/  UMOV UR12, UR58 ;  /* 0x0000003a000c7c82 */ /* 0x000fe20008000000 */
[----:B------:R-:W-:Y:S01]  /*15700*/  UMOV UR13, UR59 ;  /* 0x0000003b000d7c82 */ /* 0x000fe20008000000 */
[----:B------:R-:W-:Y:S01]  /*15710*/  UMOV UR10, UR18 ;  /* 0x00000012000a7c82 */ /* 0x000fe20008000000 */
[----:B------:R3:W-:Y:S01]  /*15720*/  SYNCS.ARRIVE.TRANS64 RZ, [UR38+0x38810], R5 ;  /* 0x03881005ffff79a7 */ /* 0x0007e20008000026 */
[----:B------:R-:W-:Y:S01]  /*15730*/  UMOV UR26, 0x40 ;  /* 0x00000040001a7882 */ /* 0x000fe20000000000 */
[----:B------:R-:W-:Y:S01]  /*15740*/  UMOV UR27, UR57 ;  /* 0x00000039001b7c82 */ /* 0x000fe20008000000 */
[----:B------:R-:W-:Y:S01]  /*15750*/  UMOV UR28, UR58 ;  /* 0x0000003a001c7c82 */ /* 0x000fe20008000000 */
[----:B------:R-:W-:Y:S01]  /*15760*/  UMOV UR29, UR59 ;  /* 0x0000003b001d7c82 */ /* 0x000fe20008000000 */
[----:B------:R-:W-:Y:S01]  /*15770*/  UIADD3 UR48, UR38, 0x2a400, URZ ;  /* 0x0002a40026307890 */ /* 0x000fe2000fffe03f */
[----:B------:R2:W-:Y:S01]  /*15780*/  UTMALDG.4D [UR8], [UR4], desc[UR6] ;  /* 0x00000608040075b4 */ /* 0x0005e20008019000 */
[----:B------:R-:W-:Y:S01]  /*15790*/  UMOV UR25, UR9 ;  /* 0x0000000900197c82 */ /* 0x000fe20008000000 */
[----:B------:R-:W-:-:S02]  /*157a0*/  UIADD3 UR40, UR38, 0x2c400, URZ ;  /* 0x0002c40026287890 */ /* 0x000fc4000fffe03f */
[----:B------:R-:W-:Y:S01]  /*157b0*/  UIADD3 UR32, UR38, 0x2e400, URZ ;  /* 0x0002e40026207890 */ /* 0x000fe2000fffe03f */
[----:B------:R-:W-:Y:S01]  /*157c0*/  UMOV UR50, 0x80 ;  /* 0x0000008000327882 */ /* 0x000fe20000000000 */
[----:B------:R-:W-:Y:S01]  /*157d0*/  UMOV UR51, UR57 ;  /* 0x0000003900337c82 */ /* 0x000fe20008000000 */
[----:B------:R4:W-:Y:S01]  /*157e0*/  UTMALDG.4D [UR24], [UR4], desc[UR6] ;  /* 0x00000618040075b4 */ /* 0x0009e20008019000 */
[----:B------:R-:W-:Y:S01]  /*157f0*/  UMOV UR52, UR58 ;  /* 0x0000003a00347c82 */ /* 0x000fe20008000000 */
[----:B------:R-:W-:Y:S01]  /*15800*/  UMOV UR53, UR59 ;  /* 0x0000003b00357c82 */ /* 0x000fe20008000000 */
[----:B------:R-:W-:Y:S01]  /*15810*/  UMOV UR49, UR9 ;  /* 0x0000000900317c82 */ /* 0x000fe20008000000 */
[----:B------:R-:W-:Y:S01]  /*15820*/  UMOV UR42, 0xc0 ;  /* 0x000000c0002a7882 */ /* 0x000fe20000000000 */
[----:B------:R-:W-:Y:S01]  /*15830*/  UMOV UR43, UR57 ;  /* 0x00000039002b7c82 */ /* 0x000fe20008000000 */
[----:B------:R-:W-:Y:S01]  /*15840*/  UMOV UR44, UR58 ;  /* 0x0000003a002c7c82 */ /* 0x000fe20008000000 */
[----:B------:R-:W-:Y:S01]  /*15850*/  UMOV UR45, UR59 ;  /* 0x0000003b002d7c82 */ /* 0x000fe20008000000 */
[----:B-1----:R-:W-:Y:S01]  /*15860*/  UIADD3 UR16, UR38, 0x32400, URZ ;  /* 0x0003240026107890 */ /* 0x002fe2000fffe03f */
[----:B------:R3:W-:Y:S01]  /*15870*/  UTMALDG.4D [UR48], [UR4], desc[UR6] ;  /* 0x00000630040075b4 */ /* 0x0007e20008019000 */
[----:B------:R-:W-:Y:S01]  /*15880*/  UMOV UR41, UR9 ;  /* 0x0000000900297c82 */ /* 0x000fe20008000000 */
[----:B------:R-:W-:Y:S01]  /*15890*/  UMOV UR34, 0x100 ;  /* 0x0000010000227882 */ /* 0x000fe20000000000 */
[----:B------:R-:W-:Y:S01]  /*158a0*/  UMOV UR35, UR57 ;  /* 0x0000003900237c82 */ /* 0x000fe20008000000 */
[----:B------:R-:W-:Y:S01]  /*158b0*/  UMOV UR36, UR58 ;  /* 0x0000003a00247c82 */ /* 0x000fe20008000000 */
[----:B------:R-:W-:Y:S01]  /*158c0*/  UMOV UR37, UR59 ;  /* 0x0000003b00257c82 */ /* 0x000fe20008000000 */
[----:B------:R-:W-:Y:S01]  /*158d0*/  UMOV UR33, UR9 ;  /* 0x0000000900217c82 */ /* 0x000fe20008000000 */
[----:B------:R-:W-:Y:S01]  /*158e0*/  UMOV UR18, 0x180 ;  /* 0x0000018000127882 */ /* 0x000fe20000000000 */
[----:B------:R3:W-:Y:S01]  /*158f0*/  UTMALDG.4D [UR40], [UR4], desc[UR6] ;  /* 0x00000628040075b4 */ /* 0x0007e20008019000 */
[----:B--2---:R-:W-:Y:S01]  /*15900*/  UIADD3 UR8, UR38, 0x34400, URZ ;  /* 0x0003440026087890 */ /* 0x004fe2000fffe03f */
[----:B------:R-:W-:Y:S01]  /*15910*/  UMOV UR17, UR9 ;  /* 0x0000000900117c82 */ /* 0x000fe20008000000 */
[----:B------:R-:W-:Y:S01]  /*15920*/  UMOV UR10, 0x1c0 ;  /* 0x000001c0000a7882 */ /* 0x000fe20000000000 */
[----:B------:R3:W-:Y:S01]  /*15930*/  UTMALDG.4D [UR32], [UR4], desc[UR6] ;  /* 0x00000620040075b4 */ /* 0x0007e20008019000 */
[----:B----4-:R-:W-:Y:S01]  /*15940*/  UIADD3 UR24, UR38, 0x30400, URZ ;  /* 0x0003040026187890 */ /* 0x010fe2000fffe03f */
[----:B------:R-:W-:-:S08]  /*15950*/  UMOV UR26, 0x140 ;  /* 0x00000140001a7882 */ /* 0x000fd00000000000 */
[----:B------:R3:W-:Y:S01]  /*15960*/  UTMALDG.4D [UR24], [UR4], desc[UR6] ;  /* 0x00000618040075b4 */ /* 0x0007e20008019000 */
[----:B------:R3:W-:Y:S01]  /*15970*/  UTMALDG.4D [UR16], [UR4], desc[UR6] ;  /* 0x00000610040075b4 */ /* 0x0007e20008019000 */
[----:B------:R3:W-:Y:S02]  /*15980*/  UTMALDG.4D [UR8], [UR4], desc[UR6] ;  /* 0x00000608040075b4 */ /* 0x0007e40008019000 */
[----:B---3--:R-:W-:Y:S01]  /*15990*/  NOP ;  /* 0x0000000000007918 */ /* 0x008fe20000000000 */
.L_x_1602:
[----:B------:R-:W-:Y:S05]  /*159a0*/  BSYNC B0 ;  /* 0x0000000000007941 */ /* 0x000fea0003800000 */
.L_x_1601:
[----:B------:R-:W-:-:S04]  /*159b0*/  UIADD3 UR61, UR61, 0x1, URZ ;  /* 0x000000013d3d7890 */ /* 0x000fc8000fffe03f */
[----:B------:R-:W-:-:S04]  /*159c0*/  ULEA.HI UR4, UR61, UR61, URZ, 0x1 ;  /* 0x0000003d3d047291 */ /* 0x000fc8000f8f083f */
[----:B------:R-:W-:-:S04]  /*159d0*/  ULOP3.LUT UR4, UR4, 0xfffffffe, URZ, 0xc0, !UPT ;  /* 0xfffffffe04047892 */ /* 0x000fc8000f8ec03f */
[----:B------:R-:W-:-:S06]  /*159e0*/  UIADD3 UR4, UR61, -UR4, URZ ;  /* 0x800000043d047290 */ /* 0x000fcc000fffe03f */
[----:B-12---:R-:W-:-:S05]  /*159f0*/  IMAD.U32 R5, RZ, RZ, UR4 ;  /* 0x00000004ff057e24 */ /* 0x006fca000f8e00ff */
[----:B------:R-:W-:-:S04]  /*15a00*/  SHF.L.U32 R5, R5, 0x1f, RZ ;  /* 0x0000001f05057819 */ /* 0x000fc800000006ff */
[----:B------:R-:W1:Y:S02]  /*15a10*/  SYNCS.PHASECHK.TRANS64.TRYWAIT P2, [UR38+0x38820], R5 ;  /* 0x03882005ff0075a7 */ /* 0x000e640008040166 */
[----:B-1----:R-:W-:Y:S05]  /*15a20*/  @!P2 BRA `(.L_x_1603) ;  /* 0x000000240068a947 */ /* 0x002fea0003800000 */
.L_x_1654:
        /* <DEDUP_REMOVED lines=10> */
.L_x_1655:
[----:B------:R-:W-:Y:S05]  /*15ad0*/  @P3 BRA `(.L_x_1607) ;  /* 0x0000000000143947 */ /* 0x000fea0003800000 */
[----:B------:R-:W-:Y:S01]  /*15ae0*/  ISETP.NE.AND P2, PT, R19, RZ, PT ;  /* 0x000000ff1300720c */ /* 0x000fe20003f45270 */
[----:B-1----:R-:W-:-:S04]  /*15af0*/  IMAD.MOV.U32 R8, RZ, RZ, 0x10000 ;  /* 0x00010000ff087424 */ /* 0x002fc800078e00ff */
[----:B------:R2:W-:Y:S08]  /*15b00*/  SYNCS.ARRIVE.TRANS64 RZ, [R5+URZ+0x38850], R8 ;  /* 0x0388500805ff79a7 */ /* 0x0005f0000800003f */
[----:B------:R-:W-:Y:S05]  /*15b10*/  @!P2 BRA `(.L_x_1607) ;  /* 0x000000000004a947 */ /* 0x000fea0003800000 */
[----:B------:R-:W-:Y:S01]  /*15b20*/  BPT.TRAP 0x1 ;  /* 0x000000040000795c */ /* 0x000fe20000300000 */
.L_x_1607:
        /* <DEDUP_REMOVED lines=26> */
[----:B------:R3:W-:Y:S02]  /*15cd0*/  UTMALDG.4D [UR8], [UR14], desc[UR6] ;  /* 0x000006080e0075b4 */ /* 0x0007e40008019000 */
[----:B---3--:R-:W-:Y:S01]  /*15ce0*/  UMOV UR8, UR18 ;  /* 0x0000001200087c82 */ /* 0x008fe20008000000 */
[----:B------:R-:W-:Y:S01]  /*15cf0*/  UMOV UR10, UR21 ;  /* 0x00000015000a7c82 */ /* 0x000fe20008000000 */
[----:B------:R-:W-:Y:S01]  /*15d00*/  UIADD3 UR18, UR16, 0xa400, URZ ;  /* 0x0000a40010127890 */ /* 0x000fe2000fffe03f */
[----:B------:R3:W-:Y:S02]  /*15d10*/  UTMALDG.4D [UR8], [UR14], desc[UR6] ;  /* 0x000006080e0075b4 */ /* 0x0007e40008019000 */
[----:B---3--:R-:W-:Y:S01]  /*15d20*/  UMOV UR8, UR19 ;  /* 0x0000001300087c82 */ /* 0x008fe20008000000 */
[----:B------:R-:W-:Y:S01]  /*15d30*/  UMOV UR10, UR22 ;  /* 0x00000016000a7c82 */ /* 0x000fe20008000000 */
[----:B------:R-:W-:Y:S01]  /*15d40*/  UIADD3 UR19, UR16, 0xc400, URZ ;  /* 0x0000c40010137890 */ /* 0x000fe2000fffe03f */
[----:B------:R3:W-:Y:S01]  /*15d50*/  UTMALDG.4D [UR8], [UR14], desc[UR6] ;  /* 0x000006080e0075b4 */ /* 0x0007e20008019000 */
[----:B------:R-:W-:Y:S01]  /*15d60*/  UIADD3 UR16, UR16, 0xe400, URZ ;  /* 0x0000e40010107890 */ /* 0x000fe2000fffe03f */
[----:B---3--:R-:W-:Y:S01]  /*15d70*/  UMOV UR8, UR17 ;  /* 0x0000001100087c82 */ /* 0x008fe20008000000 */
[----:B------:R-:W-:Y:S01]  /*15d80*/  UMOV UR10, UR23 ;  /* 0x00000017000a7c82 */ /* 0x000fe20008000000 */
[----:B------:R-:W-:Y:S01]  /*15d90*/  UMOV UR17, 0x180 ;  /* 0x0000018000117882 */ /* 0x000fe20000000000 */
[----:B------:R3:W-:Y:S02]  /*15da0*/  UTMALDG.4D [UR8], [UR14], desc[UR6] ;  /* 0x000006080e0075b4 */ /* 0x0007e40008019000 */
[----:B---3--:R-:W-:Y:S01]  /*15db0*/  UMOV UR8, UR18 ;  /* 0x0000001200087c82 */ /* 0x008fe20008000000 */
[----:B------:R-:W-:-:S02]  /*15dc0*/  UMOV UR10, UR24 ;  /* 0x00000018000a7c82 */ /* 0x000fc40008000000 */
[----:B------:R3:W-:Y:S02]  /*15dd0*/  UTMALDG.4D [UR8], [UR14], desc[UR6] ;  /* 0x000006080e0075b4 */ /* 0x0007e40008019000 */
[----:B---3--:R-:W-:Y:S01]  /*15de0*/  UMOV UR8, UR19 ;  /* 0x0000001300087c82 */ /* 0x008fe20008000000 */
[----:B------:R-:W-:Y:S01]  /*15df0*/  UMOV UR10, UR17 ;  /* 0x00000011000a7c82 */ /* 0x000fe20008000000 */
[----:B------:R-:W-:Y:S01]  /*15e00*/  UMOV UR17, 0x1c0 ;  /* 0x000001c000117882 */ /* 0x000fe20000000000 */
[----:B------:R3:W-:Y:S02]  /*15e10*/  UTMALDG.4D [UR8], [UR14], desc[UR6] ;  /* 0x000006080e0075b4 */ /* 0x0007e40008019000 */
[----:B---3--:R-:W-:Y:S01]  /*15e20*/  UMOV UR8, UR16 ;  /* 0x0000001000087c82 */ /* 0x008fe20008000000 */
[----:B------:R-:W-:Y:S02]  /*15e30*/  UMOV UR10, UR17 ;  /* 0x00000011000a7c82 */ /* 0x000fe40008000000 */
[----:B------:R3:W-:Y:S02]  /*15e40*/  UTMALDG.4D [UR8], [UR14], desc[UR6] ;  /* 0x000006080e0075b4 */ /* 0x0007e40008019000 */
[----:B---3--:R-:W-:Y:S01]  /*15e50*/  NOP ;  /* 0x0000000000007918 */ /* 0x008fe20000000000 */
.L_x_1605:
[----:B------:R-:W-:Y:S05]  /*15e60*/  BSYNC B0 ;  /* 0x0000000000007941 */ /* 0x000fea0003800000 */
.L_x_1604:
[----:B------:R-:W-:-:S04]  /*15e70*/  UIADD3 UR6, UR60, -0x2, URZ ;  /* 0xfffffffe3c067890 */ /* 0x000fc8000fffe03f */
[----:B------:R-:W-:-:S06]  /*15e80*/  UISETP.GE.AND UP0, UPT, UR6, UR39, UPT ;  /* 0x000000270600728c */ /* 0x000fcc000bf06270 */
[----:B------:R-:W-:-:S13]  /*15e90*/  PLOP3.LUT P2, PT, PT, PT, UP0, 0x80, 0x0 ;  /* 0x000000000000781c */ /* 0x000fda0003f4f008 */
[----:B------:R-:W-:Y:S05]  /*15ea0*/  @!P2 BRA `(.L_x_1608) ;  /* 0x0000001400a4a947 */ /* 0x000fea0003800000 */
[----:B------:R-:W-:Y:S02]  /*15eb0*/  LOP3.LUT R9, RZ, UR39, RZ, 0x33, !PT ;  /* 0x00000027ff097c12 */ /* 0x000fe4000f8e33ff */
[----:B-12---:R-:W-:-:S04]  /*15ec0*/  IADD3 R8, RZ, -UR60, RZ ;  /* 0x8000003cff087c10 */ /* 0x006fc8000fffe0ff */
[----:B------:R-:W-:Y:S01]  /*15ed0*/  VIADDMNMX R9, R8, 0x1, R9, !PT ;  /* 0x0000000108097846 */ /* 0x000fe20007800109 */
[----:B------:R-:W-:-:S04]  /*15ee0*/  IMAD.U32 R8, RZ, RZ, UR6 ;  /* 0x00000006ff087e24 */ /* 0x000fc8000f8e00ff */
        /* <DEDUP_REMOVED lines=25> */
[----:B------:R-:W-:-:S04]  /*16080*/  LEA R2, P2, R4, R2, 0x2 ;  /* 0x0000000204027211 */ /* 0x000fc800078410ff */
[----:B------:R-:W-:-:S05]  /*16090*/  LEA.HI.X R3, R4, R3, R12, 0x2, P2 ;  /* 0x0000000304037211 */ /* 0x000fca00010f140c */
[----:B------:R1:W5:Y:S01]  /*160a0*/  LDG.E R4, desc[UR54][R2.64] ;  /* 0x0000003602047981 */ /* 0x000362000c1e1900 */
[----:B------:R-:W-:-:S05]  /*160b0*/  IADD3 R5, -R10, RZ, RZ ;  /* 0x000000ff0a057210 */ /* 0x000fca0007ffe1ff */
[----:B------:R-:W-:-:S07]  /*160c0*/  IMAD R8, R11, R5, R8 ;  /* 0x000000050b087224 */ /* 0x000fce00078e0208 */
.L_x_1612:
[----:B-1----:R-:W-:Y:S01]  /*160d0*/  LEA R2, R16, UR38, 0x3 ;  /* 0x0000002610027c11 */ /* 0x002fe2000f8e18ff */
[----:B------:R-:W1:Y:S01]  /*160e0*/  S2R R5, SR_TID.X ;  /* 0x0000000000057919 */ /* 0x000e620000002100 */
[----:B------:R-:W-:-:S04]  /*160f0*/  SHF.L.U32 R3, R17, 0x1f, RZ ;  /* 0x0000001f11037819 */ /* 0x000fc800000006ff */
[----:B------:R-:W2:Y:S01]  /*16100*/  SYNCS.PHASECHK.TRANS64.TRYWAIT P3, [R2+URZ+0x38840], R3 ;  /* 0x03884003020075a7 */ /* 0x000ea2000806017f */
[----:B-1----:R-:W-:-:S04]  /*16110*/  LOP3.LUT R5, R5, 0x7f, RZ, 0xc0, !PT ;  /* 0x0000007f05057812 */ /* 0x002fc800078ec0ff */
[----:B------:R-:W-:Y:S01]  /*16120*/  ISETP.NE.AND P2, PT, R5, RZ, PT ;  /* 0x000000ff0500720c */ /* 0x000fe20003f45270 */
[----:B--2---:R-:W-:-:S12]  /*16130*/  @!P3 BRA `(.L_x_1613) ;  /* 0x0000001c00d0b947 */ /* 0x004fd80003800000 */
.L_x_1656:
[----:B------:R-:W-:Y:S05]  /*16140*/  @P2 BRA `(.L_x_1614) ;  /* 0x0000000000142947 */ /* 0x000fea0003800000 */
[----:B------:R-:W-:Y:S01]  /*16150*/  ISETP.NE.AND P3, PT, R19, RZ, PT ;  /* 0x000000ff1300720c */ /* 0x000fe20003f65270 */
[----:B------:R-:W-:-:S04]  /*16160*/  IMAD.MOV.U32 R5, RZ, RZ, 0x2000 ;  /* 0x00002000ff057424 */ /* 0x000fc800078e00ff */
[----:B------:R2:W-:Y:S08]  /*16170*/  SYNCS.ARRIVE.TRANS64 RZ, [R2+URZ+0x38830], R5 ;  /* 0x0388300502ff79a7 */ /* 0x0005f0000800003f */
[----:B------:R-:W-:Y:S05]  /*16180*/  @!P3 BRA `(.L_x_1614) ;  /* 0x000000000004b947 */ /* 0x000fea0003800000 */
[----:B------:R-:W-:Y:S01]  /*16190*/  BPT.TRAP 0x1 ;  /* 0x000000040000795c */ /* 0x000fe20000300000 */
.L_x_1614:
        /* <DEDUP_REMOVED lines=17> */
.L_x_1657:
[----:B------:R-:W-:Y:S05]  /*162b0*/  @P2 BRA `(.L_x_1616) ;  /* 0x0000000000142947 */ /* 0x000fea0003800000 */
[----:B------:R-:W-:Y:S01]  /*162c0*/  ISETP.NE.AND P2, PT, R19, RZ, PT ;  /* 0x000000ff1300720c */ /* 0x000fe20003f45270 */
[----:B-1-3--:R-:W-:-:S04]  /*162d0*/  IMAD.MOV.U32 R3, RZ, RZ, 0x10000 ;  /* 0x00010000ff037424 */ /* 0x00afc800078e00ff */
[----:B------:R4:W-:Y:S08]  /*162e0*/  SYNCS.ARRIVE.TRANS64 RZ, [R2+URZ+0x38850], R3 ;  /* 0x0388500302ff79a7 */ /* 0x0009f0000800003f */
[----:B------:R-:W-:Y:S05]  /*162f0*/  @!P2 BRA `(.L_x_1616) ;  /* 0x000000000004a947 */ /* 0x000fea0003800000 */
[----:B------:R-:W-:Y:S01]  /*16300*/  BPT.TRAP 0x1 ;  /* 0x000000040000795c */ /* 0x000fe20000300000 */
.L_x_1616:
        /* <DEDUP_REMOVED lines=50> */
.L_x_1611:
[----:B------:R-:W-:Y:S05]  /*16630*/  BSYNC B0 ;  /* 0x0000000000007941 */ /* 0x000fea0003800000 */
.L_x_1610:
[----:B------:R-:W-:-:S06]  /*16640*/  UIADD3 UR6, UR60, -0x3, URZ ;  /* 0xfffffffd3c067890 */ /* 0x000fcc000fffe03f */
[----:B------:R-:W-:-:S07]  /*16650*/  IMAD.U32 R8, RZ, RZ, UR6 ;  /* 0x00000006ff087e24 */ /* 0x000fce000f8e00ff */
.L_x_1609:
[----:B------:R-:W-:Y:S01]  /*16660*/  ULOP3.LUT UR6, URZ, UR60, URZ, 0x33, !UPT ;  /* 0x0000003c3f067292 */ /* 0x000fe2000f8e333f */
[----:B------:R-:W-:Y:S01]  /*16670*/  VIADD R9, R9, 0xfffffffe ;  /* 0xfffffffe09097836 */ /* 0x000fe20000000000 */
[----:B------:R-:W-:Y:S04]  /*16680*/  BSSY B0, `(.L_x_1608) ;  /* 0x00000eb000007945 */ /* 0x000fe80003800000 */
[----:B------:R-:W-:-:S13]  /*16690*/  ISETP.NE.AND P2, PT, R9, UR6, PT ;  /* 0x0000000609007c0c */ /* 0x000fda000bf45270 */
[----:B------:R-:W-:Y:S05]  /*166a0*/  @!P2 BRA `(.L_x_1617) ;  /* 0x0000000c00a0a947 */ /* 0x000fea0003800000 */
.L_x_1632:
        /* <DEDUP_REMOVED lines=23> */
[----:B--2---:R-:W-:-:S04]  /*16820*/  LEA R4, P2, R2, R4, 0x2 ;  /* 0x0000000402047211 */ /* 0x004fc800078410ff */
[----:B------:R-:W-:-:S05]  /*16830*/  LEA.HI.X R5, R2, R5, R3, 0x2, P2 ;  /* 0x0000000502057211 */ /* 0x000fca00010f1403 */
[----:B------:R1:W5:Y:S01]  /*16840*/  LDG.E R4, desc[UR54][R4.64] ;  /* 0x0000003604047981 */ /* 0x000362000c1e1900 */
[----:B------:R-:W-:-:S04]  /*16850*/  IMAD.MOV R3, RZ, RZ, -R11 ;  /* 0x000000ffff037224 */ /* 0x000fc800078e0a0b */
[----:B------:R-:W-:-:S07]  /*16860*/  IMAD R10, R10, R3, R8 ;  /* 0x000000030a0a7224 */ /* 0x000fce00078e0208 */
.L_x_1620:
[----:B------:R-:W-:Y:S01]  /*16870*/  LEA R3, R9, UR38, 0x3 ;  /* 0x0000002609037c11 */ /* 0x000fe2000f8e18ff */
[----:B-1----:R-:W1:Y:S01]  /*16880*/  S2R R5, SR_TID.X ;  /* 0x0000000000057919 */ /* 0x002e620000002100 */
[----:B------:R-:W-:-:S04]  /*16890*/  SHF.L.U32 R2, R17, 0x1f, RZ ;  /* 0x0000001f11027819 */ /* 0x000fc800000006ff */
[----:B------:R-:W2:Y:S01]  /*168a0*/  SYNCS.PHASECHK.TRANS64.TRYWAIT P3, [R3+URZ+0x38840], R2 ;  /* 0x03884002030075a7 */ /* 0x000ea2000806017f */
[----:B-1----:R-:W-:-:S04]  /*168b0*/  LOP3.LUT R5, R5, 0x7f, RZ, 0xc0, !PT ;  /* 0x0000007f05057812 */ /* 0x002fc800078ec0ff */
[----:B------:R-:W-:Y:S01]  /*168c0*/  ISETP.NE.AND P2, PT, R5, RZ, PT ;  /* 0x000000ff0500720c */ /* 0x000fe20003f45270 */
[----:B--2---:R-:W-:-:S12]  /*168d0*/  @!P3 BRA `(.L_x_1621) ;  /* 0x000000180010b947 */ /* 0x004fd80003800000 */
.L_x_1658:
[----:B------:R-:W-:Y:S05]  /*168e0*/  @P2 BRA `(.L_x_1622) ;  /* 0x0000000000142947 */ /* 0x000fea0003800000 */
[----:B------:R-:W-:Y:S01]  /*168f0*/  ISETP.NE.AND P3, PT, R19, RZ, PT ;  /* 0x000000ff1300720c */ /* 0x000fe20003f65270 */
[----:B------:R-:W-:-:S04]  /*16900*/  IMAD.MOV.U32 R12, RZ, RZ, 0x2000 ;  /* 0x00002000ff0c7424 */ /* 0x000fc800078e00ff */
[----:B------:R2:W-:Y:S08]  /*16910*/  SYNCS.ARRIVE.TRANS64 RZ, [R3+URZ+0x38830], R12 ;  /* 0x0388300c03ff79a7 */ /* 0x0005f0000800003f */
[----:B------:R-:W-:Y:S05]  /*16920*/  @!P3 BRA `(.L_x_1622) ;  /* 0x000000000004b947 */ /* 0x000fea0003800000 */
[----:B------:R-:W-:Y:S01]  /*16930*/  BPT.TRAP 0x1 ;  /* 0x000000040000795c */ /* 0x000fe20000300000 */
.L_x_1622:
        /* <DEDUP_REMOVED lines=17> */
.L_x_1659:
[----:B------:R-:W-:Y:S05]  /*16a50*/  @P2 BRA `(.L_x_1624) ;  /* 0x0000000000142947 */ /* 0x000fea0003800000 */
[----:B------:R-:W-:Y:S02]  /*16a60*/  ISETP.NE.AND P2, PT, R19, RZ, PT ;  /* 0x000000ff1300720c */ /* 0x000fe40003f45270 */
[----:B-1-3--:R-:W-:-:S04]  /*16a70*/  MOV R2, 0x10000 ;  /* 0x0001000000027802 */ /* 0x00afc80000000f00 */
[----:B------:R4:W-:Y:S07]  /*16a80*/  SYNCS.ARRIVE.TRANS64 RZ, [R3+URZ+0x38850], R2 ;  /* 0x0388500203ff79a7 */ /* 0x0009ee000800003f */
[----:B------:R-:W-:Y:S05]  /*16a90*/  @!P2 BRA `(.L_x_1624) ;  /* 0x000000000004a947 */ /* 0x000fea0003800000 */
[----:B------:R-:W-:Y:S01]  /*16aa0*/  BPT.TRAP 0x1 ;  /* 0x000000040000795c */ /* 0x000fe20000300000 */
.L_x_1624:
        /* <DEDUP_REMOVED lines=50> */
.L_x_1619:
[----:B------:R-:W-:Y:S05]  /*16dd0*/  BSYNC B1 ;  /* 0x0000000000017941 */ /* 0x000fea0003800000 */
.L_x_1618:
[----:B------:R-:W-:Y:S01]  /*16de0*/  VIADD R9, R9, 0x1 ;  /* 0x0000000109097836 */ /* 0x000fe20000000000 */
[----:B------:R-:W-:Y:S04]  /*16df0*/  BSSY B1, `(.L_x_1625) ;  /* 0x0000070000017945 */ /* 0x000fe80003800000 */
[----:B------:R-:W-:-:S04]  /*16e00*/  ISETP.NE.AND P2, PT, R9, 0x2, PT ;  /* 0x000000020900780c */ /* 0x000fc80003f45270 */
[----:B---34-:R-:W-:Y:S02]  /*16e10*/  SEL R2, RZ, 0x1, P2 ;  /* 0x00000001ff027807 */ /* 0x018fe40001000000 */
[----:B------:R-:W-:Y:S01]  /*16e20*/  SEL R16, R9, RZ, P2 ;  /* 0x000000ff09107207 */ /* 0x000fe20001000000 */
[----:B------:R-:W-:Y:S01]  /*16e30*/  VIADD R9, R8, 0xffffffff ;  /* 0xffffffff08097836 */ /* 0x000fe20000000000 */
[----:B------:R-:W-:Y:S01]  /*16e40*/  LOP3.LUT R17, R17, R2, RZ, 0x3c, !PT ;  /* 0x0000000211117212 */ /* 0x000fe200078e3cff */
[----:B------:R-:W-:Y:S06]  /*16e50*/  @!P6 BRA `(.L_x_1626) ;  /* 0x0000000400a4e947 */ /* 0x000fec0003800000 */
[----:B------:R-:W-:Y:S01]  /*16e60*/  IMAD.MOV.U32 R10, RZ, RZ, R9 ;  /* 0x000000ffff0a7224 */ /* 0x000fe200078e0009 */
[----:B------:R-:W-:Y:S06]  /*16e70*/  @!P0 BRA `(.L_x_1627) ;  /* 0x0000000000448947 */ /* 0x000fec0003800000 */
[----:B------:R-:W1:Y:S02]  /*16e80*/  LDC R11, c[0x0][0x41c] ;  /* 0x00010700ff0b7b82 */ /* 0x000e640000000800 */
[----:B-1----:R-:W-:-:S13]  /*16e90*/  ISETP.NE.AND P2, PT, R11, 0x1, PT ;  /* 0x000000010b00780c */ /* 0x002fda0003f45270 */
[----:B--2---:R-:W1:Y:S02]  /*16ea0*/  @P2 LDC.64 R2, c[0x0][0x420] ;  /* 0x00010800ff022b82 */ /* 0x004e640000000a00 */
[----:B-1----:R-:W-:-:S04]  /*16eb0*/  @P2 IMAD.HI.U32 R4, R10, R2, RZ ;  /* 0x000000020a042227 */ /* 0x002fc800078e00ff */
[----:B------:R-:W-:Y:S01]  /*16ec0*/  IMAD.MOV.U32 R2, RZ, RZ, R10 ;  /* 0x000000ffff027224 */ /* 0x000fe200078e000a */
[----:B------:R-:W-:Y:S02]  /*16ed0*/  @P2 SHF.R.U32.HI R2, RZ, R3, R4 ;  /* 0x00000003ff022219 */ /* 0x000fe40000011604 */
[----:B------:R-:W1:Y:S03]  /*16ee0*/  LDC.64 R4, c[0x0][0x3f8] ;  /* 0x0000fe00ff047b82 */ /* 0x000e660000000a00 */
[----:B------:R-:W-:-:S04]  /*16ef0*/  IMAD.MOV R3, RZ, RZ, -R2 ;  /* 0x000000ffff037224 */ /* 0x000fc800078e0a02 */
        /* <DEDUP_REMOVED lines=9> */
.L_x_1627:
[----:B------:R-:W-:Y:S01]  /*16f90*/  LEA R2, R16, UR38, 0x3 ;  /* 0x0000002610027c11 */ /* 0x000fe2000f8e18ff */
[----:B-1----:R-:W1:Y:S01]  /*16fa0*/  S2R R5, SR_TID.X ;  /* 0x0000000000057919 */ /* 0x002e620000002100 */
[----:B--2---:R-:W-:-:S04]  /*16fb0*/  SHF.L.U32 R3, R17, 0x1f, RZ ;  /* 0x0000001f11037819 */ /* 0x004fc800000006ff */
[----:B------:R-:W2:Y:S01]  /*16fc0*/  SYNCS.PHASECHK.TRANS64.TRYWAIT P3, [R2+URZ+0x38840], R3 ;  /* 0x03884003020075a7 */ /* 0x000ea2000806017f */
[----:B-1----:R-:W-:-:S04]  /*16fd0*/  LOP3.LUT R5, R5, 0x7f, RZ, 0xc0, !PT ;  /* 0x0000007f05057812 */ /* 0x002fc800078ec0ff */
[----:B------:R-:W-:Y:S01]  /*16fe0*/  ISETP.NE.AND P2, PT, R5, RZ, PT ;  /* 0x000000ff0500720c */ /* 0x000fe20003f45270 */
[----:B--2---:R-:W-:-:S12]  /*16ff0*/  @!P3 BRA `(.L_x_1628) ;  /* 0x000000100070b947 */ /* 0x004fd80003800000 */
.L_x_1660:
[----:B------:R-:W-:Y:S05]  /*17000*/  @P2 BRA `(.L_x_1629) ;  /* 0x0000000000142947 */ /* 0x000fea0003800000 */
[----:B------:R-:W-:Y:S02]  /*17010*/  ISETP.NE.AND P3, PT, R19, RZ, PT ;  /* 0x000000ff1300720c */ /* 0x000fe40003f65270 */
[----:B------:R-:W-:-:S04]  /*17020*/  MOV R5, 0x2000 ;  /* 0x0000200000057802 */ /* 0x000fc80000000f00 */
[----:B------:R2:W-:Y:S07]  /*17030*/  SYNCS.ARRIVE.TRANS64 RZ, [R2+URZ+0x38830], R5 ;  /* 0x0388300502ff79a7 */ /* 0x0005ee000800003f */
[----:B------:R-:W-:Y:S05]  /*17040*/  @!P3 BRA `(.L_x_1629) ;  /* 0x000000000004b947 */ /* 0x000fea0003800000 */
[----:B------:R-:W-:Y:S01]  /*17050*/  BPT.TRAP 0x1 ;  /* 0x000000040000795c */ /* 0x000fe20000300000 */
.L_x_1629:
        /* <DEDUP_REMOVED lines=17> */
.L_x_1661:
[----:B------:R-:W-:Y:S05]  /*17170*/  @P2 BRA `(.L_x_1631) ;  /* 0x0000000000142947 */ /* 0x000fea0003800000 */
[----:B------:R-:W-:Y:S01]  /*17180*/  ISETP.NE.AND P2, PT, R19, RZ, PT ;  /* 0x000000ff1300720c */ /* 0x000fe20003f45270 */
[----:B-12---:R-:W-:-:S04]  /*17190*/  IMAD.MOV.U32 R3, RZ, RZ, 0x10000 ;  /* 0x00010000ff037424 */ /* 0x006fc800078e00ff */
[----:B------:R3:W-:Y:S08]  /*171a0*/  SYNCS.ARRIVE.TRANS64 RZ, [R2+URZ+0x38850], R3 ;  /* 0x0388500302ff79a7 */ /* 0x0007f0000800003f */
[----:B------:R-:W-:Y:S05]  /*171b0*/  @!P2 BRA `(.L_x_1631) ;  /* 0x000000000004a947 */ /* 0x000fea0003800000 */
[----:B------:R-:W-:Y:S01]  /*171c0*/  BPT.TRAP 0x1 ;  /* 0x000000040000795c */ /* 0x000fe20000300000 */
.L_x_1631:
        /* <DEDUP_REMOVED lines=50> */
.L_x_1626:
[----:B------:R-:W-:Y:S05]  /*174f0*/  BSYNC B1 ;  /* 0x0000000000017941 */ /* 0x000fea0003800000 */
.L_x_1625:
[----:B------:R-:W-:Y:S01]  /*17500*/  ISETP.GT.AND P2, PT, R9, UR39, PT ;  /* 0x0000002709007c0c */ /* 0x000fe2000bf44270 */
[----:B------:R-:W-:-:S12]  /*17510*/  VIADD R8, R8, 0xfffffffe ;  /* 0xfffffffe08087836 */ /* 0x000fd80000000000 */
[----:B------:R-:W-:Y:S05]  /*17520*/  @P2 BRA `(.L_x_1632) ;  /* 0xfffffff000602947 */ /* 0x000fea000383ffff */
.L_x_1617:
[----:B------:R-:W-:Y:S05]  /*17530*/  BSYNC B0 ;  /* 0x0000000000007941 */ /* 0x000fea0003800000 */
.L_x_1608:
[----:B------:R-:W-:Y:S01]  /*17540*/  VIADD R16, R16, 0x1 ;  /* 0x0000000110107836 */ /* 0x000fe20000000000 */
[----:B------:R-:W-:Y:S04]  /*17550*/  BSSY B0, `(.L_x_1633) ;  /* 0x0000013000007945 */ /* 0x000fe80003800000 */
[----:B------:R-:W-:-:S04]  /*17560*/  ISETP.NE.AND P0, PT, R16, 0x2, PT ;  /* 0x000000021000780c */ /* 0x000fc80003f05270 */
[----:B------:R-:W-:-:S04]  /*17570*/  SEL R0, RZ, 0x1, P0 ;  /* 0x00000001ff007807 */ /* 0x000fc80000000000 */
[----:B------:R-:W-:Y:S01]  /*17580*/  LOP3.LUT R17, R17, R0, RZ, 0x3c, !PT ;  /* 0x0000000011117212 */ /* 0x000fe200078e3cff */
[----:B------:R-:W-:Y:S06]  /*17590*/  @P1 BRA `(.L_x_1634) ;  /* 0x0000000000381947 */ /* 0x000fec0003800000 */
[----:B-1234-:R-:W2:Y:S01]  /*175a0*/  LDL R2, [R1] ;  /* 0x0000000001027983 */ /* 0x01eea20000100800 */
[----:B------:R-:W-:Y:S02]  /*175b0*/  VOTEU.ANY UR6, UPT, PT ;  /* 0x0000000000067886 */ /* 0x000fe400038e0100 */
[----:B------:R-:W1:Y:S01]  /*175c0*/  FLO.U32 R0, UR6 ;  /* 0x0000000600007d00 */ /* 0x000e6200080e0000 */
[----:B------:R-:W1:Y:S02]  /*175d0*/  S2R R5, SR_LANEID ;  /* 0x0000000000057919 */ /* 0x000e640000000000 */
[----:B-1----:R-:W-:-:S05]  /*175e0*/  ISETP.EQ.U32.AND P1, PT, R0, R5, PT ;  /* 0x000000050000720c */ /* 0x002fca0003f22070 */
[----:B------:R-:W1:Y:S01]  /*175f0*/  POPC R5, UR6 ;  /* 0x0000000600057d09 */ /* 0x000e620008000000 */
[----:B--2---:R-:W-:Y:S02]  /*17600*/  R2UR UR7, R2 ;  /* 0x00000000020772ca */ /* 0x004fe400000e0000 */
[----:B------:R-:W1:Y:S05]  /*17610*/  LDC.64 R2, c[0x0][0xef0] ;  /* 0x0003bc00ff027b82 */ /* 0x000e6a0000000a00 */
[----:B-1----:R-:W2:Y:S01]  /*17620*/  @P1 ATOMG.E.ADD.STRONG.GPU PT, R3, desc[UR54][R2.64], R5 ;  /* 0x00000005020319a8 */ /* 0x002ea200081ee1f6 */
[----:B------:R-:W1:Y:S02]  /*17630*/  S2R R4, SR_LTMASK ;  /* 0x0000000000047919 */ /* 0x000e640000003900 */
[----:B-1----:R-:W-:-:S04]  /*17640*/  LOP3.LUT R4, R4, UR6, RZ, 0xc0, !PT ;  /* 0x0000000604047c12 */ /* 0x002fc8000f8ec0ff */
[----:B------:R-:W1:Y:S01]  /*17650*/  POPC R7, R4 ;  /* 0x0000000400077309 */ /* 0x000e620000000000 */
[----:B--2---:R-:W1:Y:S02]  /*17660*/  SHFL.IDX PT, R0, R3, R0, 0x1f ;  /* 0x00001f0003007589 */ /* 0x004e6400000e0000 */
[----:B-1----:R-:W-:-:S07]  /*17670*/  IADD3 R18, R0, UR7, R7 ;  /* 0x0000000700127c10 */ /* 0x002fce000fffe007 */
.L_x_1634:
[----:B------:R-:W-:Y:S05]  /*17680*/  BSYNC B0 ;  /* 0x0000000000007941 */ /* 0x000fea0003800000 */
.L_x_1633:
[----:B------:R-:W-:Y:S01]  /*17690*/  SEL R16, R16, RZ, P0 ;  /* 0x000000ff10107207 */ /* 0x000fe20000000000 */
[----:B------:R-:W-:-:S07]  /*176a0*/  IMAD.MOV.U32 R13, RZ, RZ, R18 ;  /* 0x000000ffff0d7224 */ /* 0x000fce00078e0012 */
.L_x_1591:
[----:B------:R-:W-:Y:S05]  /*176b0*/  BSYNC B6 ;  /* 0x0000000000067941 */ /* 0x000fea0003800000 */
.L_x_1589:
[----:B------:R-:W-:-:S03]  /*176c0*/  UMOV UR6, 0xffffffff ;  /* 0xffffffff00067882 */ /* 0x000fc60000000000 */
[----:B------:R-:W-:Y:S05]  /*176d0*/  BRA.DIV UR6, `(.L_x_1635) ;  /* 0x0000000a06e07947 */ /* 0x000fea000b800000 */
[----:B------:R1:W1:Y:S02]  /*176e0*/  SHFL.IDX PT, R14, R13, RZ, 0x1f ;  /* 0x00001fff0d0e7589 */ /* 0x00026400000e0000 */
.L_x_1664:
[----:B------:R-:W-:Y:S01]  /*176f0*/  ISETP.NE.AND P0, PT, R19, RZ, PT ;  /* 0x000000ff1300720c */ /* 0x000fe20003f05270 */
[----:B------:R-:W-:Y:S05]  /*17700*/  WARPSYNC.ALL ;  /* 0x0000000000007948 */ /* 0x000fea0003800000 */
[----:B------:R-:W-:Y:S01]  /*17710*/  BAR.SYNC.DEFER_BLOCKING 0x4, 0x120 ;  /* 0x0104800000007b1d */ /* 0x000fe20000010000 */
[----:B-1----:R-:W-:-:S05]  /*17720*/  IMAD.MOV.U32 R18, RZ, RZ, R14 ;  /* 0x000000ffff127224 */ /* 0x002fca00078e000e */
[----:B------:R-:W-:Y:S01]  /*17730*/  ULDC UR6, c[0x0][0xea8] ;  /* 0x0003aa0000067ab9 */ /* 0x000fe20000000800 */
[----:B------:R-:W-:Y:S01]  /*17740*/  @!P0 MOV R0, 0x400 ;  /* 0x0000040000008802 */ /* 0x000fe20000000f00 */
[----:B--234-:R-:W1:Y:S03]  /*17750*/  @!P0 S2R R3, SR_CgaCtaId ;  /* 0x0000000000038919 */ /* 0x01ce660000008800 */
[----:B-1----:R-:W-:-:S05]  /*17760*/  @!P0 LEA R0, R3, R0, 0x18 ;  /* 0x0000000003008211 */ /* 0x002fca00078ec0ff */
[----:B------:R2:W-:Y:S01]  /*17770*/  @!P0 STS [R0+0x388d0], R13 ;  /* 0x0388d00d00008388 */ /* 0x0005e20000000800 */
[----:B------:R-:W-:Y:S06]  /*17780*/  BAR.ARV 0x5, 0x120 ;  /* 0x0144800000007b1d */ /* 0x000fec0000002000 */
[----:B------:R-:W-:-:S13]  /*17790*/  ISETP.GE.AND P0, PT, R18, UR6, PT ;  /* 0x0000000612007c0c */ /* 0x000fda000bf06270 */
[----:B--2---:R-:W-:Y:S05]  /*177a0*/  @!P0 BRA `(.L_x_1636) ;  /* 0xffffffcc001c8947 */ /* 0x004fea000383ffff */
.L_x_1580:
[----:B------:R-:W1:Y:S01]  /*177b0*/  S2R R3, SR_CgaCtaId ;  /* 0x0000000000037919 */ /* 0x000e620000008800 */
[----:B------:R-:W-:Y:S01]  /*177c0*/  UIADD3 UR61, UR61, 0x1, URZ ;  /* 0x000000013d3d7890 */ /* 0x000fe2000fffe03f */
[----:B------:R-:W-:-:S03]  /*177d0*/  MOV R0, 0x400 ;  /* 0x0000040000007802 */ /* 0x000fc60000000f00 */
[----:B------:R-:W-:-:S04]  /*177e0*/  ULEA.HI UR4, UR61, UR61, URZ, 0x1 ;  /* 0x0000003d3d047291 */ /* 0x000fc8000f8f083f */
[----:B------:R-:W-:-:S04]  /*177f0*/  ULOP3.LUT UR4, UR4, 0xfffffffe, URZ, 0xc0, !UPT ;  /* 0xfffffffe04047892 */ /* 0x000fc8000f8ec03f */
[----:B------:R-:W-:Y:S01]  /*17800*/  UIADD3 UR4, UR61, -UR4, URZ ;  /* 0x800000043d047290 */ /* 0x000fe2000fffe03f */
[----:B-1----:R-:W-:-:S05]  /*17810*/  LEA R7, R3, R0, 0x18 ;  /* 0x0000000003077211 */ /* 0x002fca00078ec0ff */
[----:B------:R-:W-:-:S04]  /*17820*/  MOV R0, UR4 ;  /* 0x0000000400007c02 */ /* 0x000fc80008000f00 */
[----:B------:R-:W-:-:S04]  /*17830*/  SHF.L.U32 R0, R0, 0x1f, RZ ;  /* 0x0000001f00007819 */ /* 0x000fc800000006ff */
[----:B------:R-:W1:Y:S02]  /*17840*/  SYNCS.PHASECHK.TRANS64.TRYWAIT P0, [R7+URZ+0x38820], R0 ;  /* 0x03882000070075a7 */ /* 0x000e64000800017f */
[----:B-1----:R-:W-:Y:S05]  /*17850*/  @!P0 BRA `(.L_x_1637) ;  /* 0x0000000800a48947 */ /* 0x002fea0003800000 */
.L_x_1665:
        /* <DEDUP_REMOVED lines=9> */
[----:B------:R-:W2:Y:S02]  /*178f0*/  LDL R2, [R1+0x4] ;  /* 0x0000040001027983 */ /* 0x000ea40000100800 */
[----:B--2---:R-:W-:-:S13]  /*17900*/  R2UR UR4, R2 ;  /* 0x00000000020472ca */ /* 0x004fda00000e0000 */
[----:B------:R-:W-:-:S06]  /*17910*/  ULOP3.LUT UR4, UR4, 0x2, URZ, 0xfc, !UPT ;  /* 0x0000000204047892 */ /* 0x000fcc000f8efc3f */
[----:B------:R-:W-:-:S05]  /*17920*/  IMAD.U32 R0, RZ, RZ, UR4 ;  /* 0x00000004ff007e24 */ /* 0x000fca000f8e00ff */
[----:B------:R-:W-:-:S13]  /*17930*/  ISETP.NE.AND P2, PT, R0, 0x3, PT ;  /* 0x000000030000780c */ /* 0x000fda0003f45270 */
[----:B------:R-:W-:Y:S05]  /*17940*/  @!P2 BRA `(.L_x_1640) ;  /* 0x000000000004a947 */ /* 0x000fea0003800000 */
[----:B------:R-:W-:Y:S01]  /*17950*/  BPT.TRAP 0x1 ;  /* 0x000000040000795c */ /* 0x000fe20000300000 */
.L_x_1640:
[----:B------:R-:W-:Y:S01]  /*17960*/  VIADD R3, R7, 0x38840 ;  /* 0x0003884007037836 */ /* 0x000fe20000000000 */
[----:B------:R-:W-:Y:S01]  /*17970*/  SHF.L.U32 R4, R17, 0x1f, RZ ;  /* 0x0000001f11047819 */ /* 0x000fe200000006ff */
[C---:B------:R-:W-:Y:S02]  /*17980*/  VIADD R0, R16.reuse, 0x1 ;  /* 0x0000000110007836 */ /* 0x040fe40000000000 */
[----:B------:R-:W-:-:S03]  /*17990*/  IMAD R5, R16, 0x8, R3 ;  /* 0x0000000810057824 */ /* 0x000fc600078e0203 */
[----:B------:R-:W-:Y:S01]  /*179a0*/  ISETP.NE.AND P1, PT, R0, 0x2, PT ;  /* 0x000000020000780c */ /* 0x000fe20003f25270 */
[----:B------:R-:W1:Y:S03]  /*179b0*/  SYNCS.PHASECHK.TRANS64.TRYWAIT P0, [R5+URZ], R4 ;  /* 0x00000004050075a7 */ /* 0x000e66000800017f */
[----:B------:R-:W-:-:S04]  /*179c0*/  SEL R2, RZ, 0x1, P1 ;  /* 0x00000001ff027807 */ /* 0x000fc80000800000 */
[----:B------:R-:W-:Y:S02]  /*179d0*/  LOP3.LUT R17, R17, R2, RZ, 0x3c, !PT ;  /* 0x0000000211117212 */ /* 0x000fe400078e3cff */
[----:B------:R-:W-:Y:S02]  /*179e0*/  SEL R2, R0, RZ, P1 ;  /* 0x000000ff00027207 */ /* 0x000fe40000800000 */
[----:B------:R-:W-:-:S03]  /*179f0*/  SHF.L.U32 R0, R17, 0x1f, RZ ;  /* 0x0000001f11007819 */ /* 0x000fc600000006ff */
[----:B------:R-:W-:Y:S01]  /*17a00*/  IMAD R3, R2, 0x8, R3 ;  /* 0x0000000802037824 */ /* 0x000fe200078e0203 */
[----:B-1----:R-:W-:Y:S06]  /*17a10*/  @!P0 BRA `(.L_x_1641) ;  /* 0x0000000800488947 */ /* 0x002fec0003800000 */
.L_x_1666:
[----:B------:R-:W2:Y:S02]  /*17a20*/  SYNCS.PHASECHK.TRANS64.TRYWAIT P0, [R3+URZ], R0 ;  /* 0x00000000030075a7 */ /* 0x000ea4000800017f */
[----:B--2---:R-:W-:Y:S05]  /*17a30*/  @!P0 BRA `(.L_x_1642) ;  /* 0x0000000800548947 */ /* 0x004fea0003800000 */
.L_x_1667:
[----:B------:R-:W-:Y:S05]  /*17a40*/  @!P2 BRA `(.L_x_1643) ;  /* 0x000000000004a947 */ /* 0x000fea0003800000 */
[----:B------:R-:W-:Y:S01]  /*17a50*/  BPT.TRAP 0x1 ;  /* 0x000000040000795c */ /* 0x000fe20000300000 */
.L_x_1643:
[----:B--2---:R-:W-:-:S05]  /*17a60*/  VIADD R3, R7, 0x38860 ;  /* 0x0003886007037836 */ /* 0x004fca0000000000 */
[----:B-1----:R-:W-:-:S04]  /*17a70*/  LEA R5, R16, R3, 0x3 ;  /* 0x0000000310057211 */ /* 0x002fc800078e18ff */
[----:B------:R-:W1:Y:S02]  /*17a80*/  SYNCS.PHASECHK.TRANS64.TRYWAIT P0, [R5+URZ], R4 ;  /* 0x00000004050075a7 */ /* 0x000e64000800017f */
[----:B-1----:R-:W-:Y:S05]  /*17a90*/  @!P0 BRA `(.L_x_1644) ;  /* 0x0000000800508947 */ /* 0x002fea0003800000 */
.L_x_1668:
[----:B------:R-:W-:-:S07]  /*17aa0*/  IMAD R3, R2, 0x8, R3 ;  /* 0x0000000802037824 */ /* 0x000fce00078e0203 */
.L_x_1645:
[----:B--2---:R2:W3:Y:S02]  /*17ab0*/  SYNCS.PHASECHK.TRANS64.TRYWAIT P0, [R3+URZ], R0 ;  /* 0x00000000030075a7 */ /* 0x0044e4000800017f */
[----:B---3--:R-:W-:Y:S05]  /*17ac0*/  @!P0 NANOSLEEP.SYNCS 0x989680 ;  /* 0x009896800000895d */ /* 0x008fea0003900000 */
[----:B------:R-:W3:Y:S02]  /*17ad0*/  @!P0 SYNCS.PHASECHK.TRANS64 P0, [R3+URZ], R0 ;  /* 0x00000000030085a7 */ /* 0x000ee4000800007f */
[----:B---3--:R-:W-:Y:S05]  /*17ae0*/  @!P0 BRA `(.L_x_1645) ;  /* 0xfffffffc00f08947 */ /* 0x008fea000383ffff */
.L_x_1639:
[----:B------:R-:W-:Y:S05]  /*17af0*/  BSYNC B0 ;  /* 0x0000000000007941 */ /* 0x000fea0003800000 */
.L_x_1638:
[----:B------:R-:W-:Y:S05]  /*17b00*/  EXIT ;  /* 0x000000000000794d */ /* 0x000fea0003800000 */
.L_x_1499:
[----:B-1----:R-:W-:-:S04]  /*17b10*/  IMAD.U32 R3, RZ, RZ, UR36 ;  /* 0x00000024ff037e24 */ /* 0x002fc8000f8e00ff */
[----:B------:R1:W2:Y:S03]  /*17b20*/  SYNCS.PHASECHK.TRANS64.TRYWAIT P1, [R3+URZ+0x38800], R0 ;  /* 0x03880000030075a7 */ /* 0x0002a6000802017f */
[----:B--2---:R-:W-:Y:S05]  /*17b30*/  @!P1 NANOSLEEP.SYNCS 0x989680 ;  /* 0x009896800000995d */ /* 0x004fea0003900000 */
[----:B------:R-:W2:Y:S02]  /*17b40*/  @!P1 SYNCS.PHASECHK.TRANS64 P1, [R3+URZ+0x38800], R0 ;  /* 0x03880000030095a7 */ /* 0x000ea4000802007f */
[----:B--2---:R-:W-:Y:S05]  /*17b50*/  @!P1 BRA `(.L_x_1499) ;  /* 0xfffffffc00ec9947 */ /* 0x004fea000383ffff */
[----:B------:R-:W-:Y:S05]  /*17b60*/  BRA `(.L_x_1646) ;  /* 0xfffffec000307947 */ /* 0x000fea000383ffff */
.L_x_1503:
[----:B---3--:R3:W4:Y:S02]  /*17b70*/  SYNCS.PHASECHK.TRANS64.TRYWAIT P1, [R6+URZ+0x38830], R7 ;  /* 0x03883007060075a7 */ /* 0x008724000802017f */
[----:B----4-:R-:W-:Y:S05]  /*17b80*/  @!P1 NANOSLEEP.SYNCS 0x989680 ;  /* 0x009896800000995d */ /* 0x010fea0003900000 */
[----:B------:R-:W4:Y:S02]  /*17b90*/  @!P1 SYNCS.PHASECHK.TRANS64 P1, [R6+URZ+0x38830], R7 ;  /* 0x03883007060095a7 */ /* 0x000f24000802007f */
[----:B----4-:R-:W-:Y:S05]  /*17ba0*/  @!P1 BRA `(.L_x_1503) ;  /* 0xfffffffc00f09947 */ /* 0x010fea000383ffff */
[----:B------:R-:W-:Y:S05]  /*17bb0*/  BRA `(.L_x_1502) ;  /* 0xfffffec000447947 */ /* 0x000fea000383ffff */
.L_x_1504:
[----:B-1----:R-:W-:-:S04]  /*17bc0*/  IMAD.U32 R3, RZ, RZ, UR36 ;  /* 0x00000024ff037e24 */ /* 0x002fc8000f8e00ff */
[----:B------:R1:W4:Y:S03]  /*17bd0*/  SYNCS.PHASECHK.TRANS64.TRYWAIT P1, [R3+URZ+0x38810], R0 ;  /* 0x03881000030075a7 */ /* 0x000326000802017f */
[----:B----4-:R-:W-:Y:S05]  /*17be0*/  @!P1 NANOSLEEP.SYNCS 0x989680 ;  /* 0x009896800000995d */ /* 0x010fea0003900000 */
[----:B------:R-:W4:Y:S02]  /*17bf0*/  @!P1 SYNCS.PHASECHK.TRANS64 P1, [R3+URZ+0x38810], R0 ;  /* 0x03881000030095a7 */ /* 0x000f24000802007f */
[----:B----4-:R-:W-:Y:S05]  /*17c00*/  @!P1 BRA `(.L_x_1504) ;  /* 0xfffffffc00ec9947 */ /* 0x010fea000383ffff */
[----:B------:R-:W-:Y:S05]  /*17c10*/  BRA `(.L_x_1647) ;  /* 0xfffffec000cc7947 */ /* 0x000fea000383ffff */
.L_x_1508:
[----:B------:R1:W1:Y:S02]  /*17c20*/  SYNCS.PHASECHK.TRANS64.TRYWAIT P1, [R6+URZ+0x38850], R7 ;  /* 0x03885007060075a7 */ /* 0x000264000802017f */
[----:B-1----:R-:W-:Y:S05]  /*17c30*/  @!P1 NANOSLEEP.SYNCS 0x989680 ;  /* 0x009896800000995d */ /* 0x002fea0003900000 */
[----:B------:R-:W1:Y:S02]  /*17c40*/  @!P1 SYNCS.PHASECHK.TRANS64 P1, [R6+URZ+0x38850], R7 ;  /* 0x03885007060095a7 */ /* 0x000e64000802007f */
[----:B-1----:R-:W-:Y:S05]  /*17c50*/  @!P1 BRA `(.L_x_1508) ;  /* 0xfffffffc00f09947 */ /* 0x002fea000383ffff */
[----:B------:R-:W-:Y:S05]  /*17c60*/  BRA `(.L_x_1507) ;  /* 0xfffffec400007947 */ /* 0x000fea000383ffff */
.L_x_1524:
[----:B--2---:R2:W3:Y:S02]  /*17c70*/  SYNCS.PHASECHK.TRANS64.TRYWAIT P3, [R12+URZ+0x38830], R21 ;  /* 0x038830150c0075a7 */ /* 0x0044e4000806017f */
[----:B---3--:R-:W-:Y:S05]  /*17c80*/  @!P3 NANOSLEEP.SYNCS 0x989680 ;  /* 0x009896800000b95d */ /* 0x008fea0003900000 */
[----:B------:R-:W3:Y:S02]  /*17c90*/  @!P3 SYNCS.PHASECHK.TRANS64 P3, [R12+URZ+0x38830], R21 ;  /* 0x038830150c00b5a7 */ /* 0x000ee4000806007f */
[----:B---3--:R-:W-:Y:S05]  /*17ca0*/  @!P3 BRA `(.L_x_1524) ;  /* 0xfffffffc00f0b947 */ /* 0x008fea000383ffff */
[----:B------:R-:W-:Y:S05]  /*17cb0*/  BRA `(.L_x_1523) ;  /* 0xfffffef800007947 */ /* 0x000fea000383ffff */
.L_x_1528:
[----:B----4-:R4:W1:Y:S02]  /*17cc0*/  SYNCS.PHASECHK.TRANS64.TRYWAIT P3, [R12+URZ+0x38850], R21 ;  /* 0x038850150c0075a7 */ /* 0x010864000806017f */
[----:B-1----:R-:W-:Y:S05]  /*17cd0*/  @!P3 NANOSLEEP.SYNCS 0x989680 ;  /* 0x009896800000b95d */ /* 0x002fea0003900000 */
[----:B------:R-:W1:Y:S02]  /*17ce0*/  @!P3 SYNCS.PHASECHK.TRANS64 P3, [R12+URZ+0x38850], R21 ;  /* 0x038850150c00b5a7 */ /* 0x000e64000806007f */
[----:B-1----:R-:W-:Y:S05]  /*17cf0*/  @!P3 BRA `(.L_x_1528) ;  /* 0xfffffffc00f0b947 */ /* 0x002fea000383ffff */
[----:B------:R-:W-:Y:S05]  /*17d00*/  BRA `(.L_x_1527) ;  /* 0xfffffef800607947 */ /* 0x000fea000383ffff */
.L_x_1545:
[----:B--2---:R2:W3:Y:S02]  /*17d10*/  SYNCS.PHASECHK.TRANS64.TRYWAIT P3, [R8+URZ+0x38830], R11 ;  /* 0x0388300b080075a7 */ /* 0x0044e4000806017f */
[----:B---3--:R-:W-:Y:S05]  /*17d20*/  @!P3 NANOSLEEP.SYNCS 0x989680 ;  /* 0x009896800000b95d */ /* 0x008fea0003900000 */
[----:B------:R-:W3:Y:S02]  /*17d30*/  @!P3 SYNCS.PHASECHK.TRANS64 P3, [R8+URZ+0x38830], R11 ;  /* 0x0388300b0800b5a7 */ /* 0x000ee4000806007f */
[----:B---3--:R-:W-:Y:S05]  /*17d40*/  @!P3 BRA `(.L_x_1545) ;  /* 0xfffffffc00f0b947 */ /* 0x008fea000383ffff */
[----:B------:R-:W-:Y:S05]  /*17d50*/  BRA `(.L_x_1544) ;  /* 0xffffff3400447947 */ /* 0x000fea000383ffff */
.L_x_1549:
[----:B----4-:R4:W1:Y:S02]  /*17d60*/  SYNCS.PHASECHK.TRANS64.TRYWAIT P3, [R8+URZ+0x38850], R11 ;  /* 0x0388500b080075a7 */ /* 0x010864000806017f */
[----:B-1----:R-:W-:Y:S05]  /*17d70*/  @!P3 NANOSLEEP.SYNCS 0x989680 ;  /* 0x009896800000b95d */ /* 0x002fea0003900000 */
[----:B------:R-:W1:Y:S02]  /*17d80*/  @!P3 SYNCS.PHASECHK.TRANS64 P3, [R8+URZ+0x38850], R11 ;  /* 0x0388500b0800b5a7 */ /* 0x000e64000806007f */
[----:B-1----:R-:W-:Y:S05]  /*17d90*/  @!P3 BRA `(.L_x_1549) ;  /* 0xfffffffc00f0b947 */ /* 0x002fea000383ffff */
[----:B------:R-:W-:Y:S05]  /*17da0*/  BRA `(.L_x_1548) ;  /* 0xffffff3400a07947 */ /* 0x000fea000383ffff */
.L_x_1555:
[----:B--2---:R2:W3:Y:S02]  /*17db0*/  SYNCS.PHASECHK.TRANS64.TRYWAIT P2, [R12+URZ+0x38830], R11 ;  /* 0x0388300b0c0075a7 */ /* 0x0044e4000804017f */
[----:B---3--:R-:W-:Y:S05]  /*17dc0*/  @!P2 NANOSLEEP.SYNCS 0x989680 ;  /* 0x009896800000a95d */ /* 0x008fea0003900000 */
[----:B------:R-:W3:Y:S02]  /*17dd0*/  @!P2 SYNCS.PHASECHK.TRANS64 P2, [R12+URZ+0x38830], R11 ;  /* 0x0388300b0c00a5a7 */ /* 0x000ee4000804007f */
[----:B---3--:R-:W-:Y:S05]  /*17de0*/  @!P2 BRA `(.L_x_1555) ;  /* 0xfffffffc00f0a947 */ /* 0x008fea000383ffff */
[----:B------:R-:W-:Y:S05]  /*17df0*/  BRA `(.L_x_1554) ;  /* 0xffffff6400607947 */ /* 0x000fea000383ffff */
.L_x_1559:
[----:B----4-:R4:W1:Y:S02]  /*17e00*/  SYNCS.PHASECHK.TRANS64.TRYWAIT P2, [R12+URZ+0x38850], R11 ;  /* 0x0388500b0c0075a7 */ /* 0x010864000804017f */
[----:B-1----:R-:W-:Y:S05]  /*17e10*/  @!P2 NANOSLEEP.SYNCS 0x989680 ;  /* 0x009896800000a95d */ /* 0x002fea0003900000 */
[----:B------:R-:W1:Y:S02]  /*17e20*/  @!P2 SYNCS.PHASECHK.TRANS64 P2, [R12+URZ+0x38850], R11 ;  /* 0x0388500b0c00a5a7 */ /* 0x000e64000804007f */
[----:B-1----:R-:W-:Y:S05]  /*17e30*/  @!P2 BRA `(.L_x_1559) ;  /* 0xfffffffc00f0a947 */ /* 0x002fea000383ffff */
[----:B------:R-:W-:Y:S05]  /*17e40*/  BRA `(.L_x_1558) ;  /* 0xffffff6400c07947 */ /* 0x000fea000383ffff */
.L_x_1595:
[----:B------:R-:W1:Y:S01]  /*17e50*/  S2R R7, SR_TID.X ;  /* 0x0000000000077919 */ /* 0x000e620000002100 */
[----:B------:R-:W-:Y:S01]  /*17e60*/  IMAD.MOV.U32 R12, RZ, RZ, RZ ;  /* 0x000000ffff0c7224 */ /* 0x000fe200078e00ff */
[----:B------:R-:W-:Y:S01]  /*17e70*/  MOV R15, 0xffffffff ;  /* 0xffffffff000f7802 */ /* 0x000fe20000000f00 */
[----:B------:R-:W-:Y:S01]  /*17e80*/  IMAD.MOV.U32 R11, RZ, RZ, 0x1f ;  /* 0x0000001fff0b7424 */ /* 0x000fe200078e00ff */
[----:B-1----:R-:W-:-:S04]  /*17e90*/  SHF.R.U32.HI R7, RZ, 0x5, R7 ;  /* 0x00000005ff077819 */ /* 0x002fc80000011607 */
[----:B------:R-:W-:-:S05]  /*17ea0*/  LOP3.LUT R7, R7, 0x3, RZ, 0xc0, !PT ;  /* 0x0000000307077812 */ /* 0x000fca00078ec0ff */
[----:B------:R-:W-:-:S07]  /*17eb0*/  IMAD.MOV.U32 R13, RZ, RZ, R7 ;  /* 0x000000ffff0d7224 */ /* 0x000fce00078e0007 */
[----:B------:R-:W-:Y:S05]  /*17ec0*/  WARPSYNC.COLLECTIVE R15, `(.L_x_1648) ;  /* 0x000000000f087348 */ /* 0x000fea0003c00000 */
[----:B------:R1:W2:Y:S02]  /*17ed0*/  SHFL.IDX P6, R14, R13, R12, R11 ;  /* 0x0000000c0d0e7389 */ /* 0x0002a400000c000b */
[----:B-12---:R-:W-:Y:S01]  /*17ee0*/  ENDCOLLECTIVE ;  /* 0x000000000000791b */ /* 0x006fe20003800000 */
.L_x_1648:
[----:B------:R-:W-:Y:S05]  /*17ef0*/  BRA `(.L_x_1649) ;  /* 0xffffffd000c07947 */ /* 0x000fea000383ffff */
.L_x_1596:
[----:B------:R-:W-:Y:S01]  /*17f00*/  BSSY B0, `(.L_x_1650) ;  /* 0x0000006000007945 */ /* 0x000fe20003800000 */
[----:B------:R-:W-:-:S07]  /*17f10*/  IMAD.MOV.U32 R15, RZ, RZ, -0x1 ;  /* 0xffffffffff0f7424 */ /* 0x000fce00078e00ff */
[----:B------:R-:W-:Y:S05]  /*17f20*/  WARPSYNC.COLLECTIVE R15, `(.L_x_1651) ;  /* 0x000000000f0c7348 */ /* 0x000fea0003c00000 */
[----:B------:R-:W-:Y:S02]  /*17f30*/  ELECT P6, UR62, PT ;  /* 0x00000000003e782f */ /* 0x000fe400038c0000 */
[----:B------:R-:W-:Y:S01]  /*17f40*/  MOV R14, UR62 ;  /* 0x0000003e000e7c02 */ /* 0x000fe20008000f00 */
[----:B------:R-:W-:Y:S10]  /*17f50*/  ENDCOLLECTIVE ;  /* 0x000000000000791b */ /* 0x000ff40003800000 */
.L_x_1651:
[----:B------:R-:W-:Y:S05]  /*17f60*/  BSYNC B0 ;  /* 0x0000000000007941 */ /* 0x000fea0003800000 */
.L_x_1650:
[----:B------:R-:W-:Y:S05]  /*17f70*/  BRA `(.L_x_1652) ;  /* 0xffffffd000b07947 */ /* 0x000fea000383ffff */
.L_x_1599:
[----:B-1----:R1:W2:Y:S02]  /*17f80*/  SYNCS.PHASECHK.TRANS64.TRYWAIT P2, [R8+URZ+0x38840], R5 ;  /* 0x03884005080075a7 */ /* 0x0022a4000804017f */
[----:B--2---:R-:W-:Y:S05]  /*17f90*/  @!P2 NANOSLEEP.SYNCS 0x989680 ;  /* 0x009896800000a95d */ /* 0x004fea0003900000 */
[----:B------:R-:W2:Y:S02]  /*17fa0*/  @!P2 SYNCS.PHASECHK.TRANS64 P2, [R8+URZ+0x38840], R5 ;  /* 0x038840050800a5a7 */ /* 0x000ea4000804007f */
[----:B--2---:R-:W-:Y:S05]  /*17fb0*/  @!P2 BRA `(.L_x_1599) ;  /* 0xfffffffc00f0a947 */ /* 0x004fea000383ffff */
[----:B------:R-:W-:Y:S05]  /*17fc0*/  BRA `(.L_x_1653) ;  /* 0xffffffd4000c7947 */ /* 0x000fea000383ffff */
.L_x_1603:
[----:B-1----:R-:W-:-:S04]  /*17fd0*/  IMAD.U32 R8, RZ, RZ, UR38 ;  /* 0x00000026ff087e24 */ /* 0x002fc8000f8e00ff */
[----:B------:R1:W2:Y:S03]  /*17fe0*/  SYNCS.PHASECHK.TRANS64.TRYWAIT P2, [R8+URZ+0x38820], R5 ;  /* 0x03882005080075a7 */ /* 0x0002a6000804017f */
[----:B--2---:R-:W-:Y:S05]  /*17ff0*/  @!P2 NANOSLEEP.SYNCS 0x989680 ;  /* 0x009896800000a95d */ /* 0x004fea0003900000 */
[----:B------:R-:W2:Y:S02]  /*18000*/  @!P2 SYNCS.PHASECHK.TRANS64 P2, [R8+URZ+0x38820], R5 ;  /* 0x038820050800a5a7 */ /* 0x000ea4000804007f */
[----:B--2---:R-:W-:Y:S05]  /*18010*/  @!P2 BRA `(.L_x_1603) ;  /* 0xfffffffc00eca947 */ /* 0x004fea000383ffff */
[----:B------:R-:W-:Y:S05]  /*18020*/  BRA `(.L_x_1654) ;  /* 0xffffffd800807947 */ /* 0x000fea000383ffff */
.L_x_1606:
[----:B-1----:R1:W2:Y:S02]  /*18030*/  SYNCS.PHASECHK.TRANS64.TRYWAIT P2, [R5+URZ+0x38860], R8 ;  /* 0x03886008050075a7 */ /* 0x0022a4000804017f */
[----:B--2---:R-:W-:Y:S05]  /*18040*/  @!P2 NANOSLEEP.SYNCS 0x989680 ;  /* 0x009896800000a95d */ /* 0x004fea0003900000 */
[----:B------:R-:W2:Y:S02]  /*18050*/  @!P2 SYNCS.PHASECHK.TRANS64 P2, [R5+URZ+0x38860], R8 ;  /* 0x038860080500a5a7 */ /* 0x000ea4000804007f */
[----:B--2---:R-:W-:Y:S05]  /*18060*/  @!P2 BRA `(.L_x_1606) ;  /* 0xfffffffc00f0a947 */ /* 0x004fea000383ffff */
[----:B------:R-:W-:Y:S05]  /*18070*/  BRA `(.L_x_1655) ;  /* 0xffffffd800947947 */ /* 0x000fea000383ffff */
.L_x_1613:
[----:B-1----:R1:W2:Y:S02]  /*18080*/  SYNCS.PHASECHK.TRANS64.TRYWAIT P3, [R2+URZ+0x38840], R3 ;  /* 0x03884003020075a7 */ /* 0x0022a4000806017f */
[----:B--2---:R-:W-:Y:S05]  /*18090*/  @!P3 NANOSLEEP.SYNCS 0x989680 ;  /* 0x009896800000b95d */ /* 0x004fea0003900000 */
[----:B------:R-:W2:Y:S02]  /*180a0*/  @!P3 SYNCS.PHASECHK.TRANS64 P3, [R2+URZ+0x38840], R3 ;  /* 0x038840030200b5a7 */ /* 0x000ea4000806007f */
[----:B--2---:R-:W-:Y:S05]  /*180b0*/  @!P3 BRA `(.L_x_1613) ;  /* 0xfffffffc00f0b947 */ /* 0x004fea000383ffff */
[----:B------:R-:W-:Y:S05]  /*180c0*/  BRA `(.L_x_1656) ;  /* 0xffffffe0001c7947 */ /* 0x000fea000383ffff */
.L_x_1615:
[----:B---3--:R3:W4:Y:S02]  /*180d0*/  SYNCS.PHASECHK.TRANS64.TRYWAIT P3, [R2+URZ+0x38860], R3 ;  /* 0x03886003020075a7 */ /* 0x008724000806017f */
[----:B----4-:R-:W-:Y:S05]  /*180e0*/  @!P3 NANOSLEEP.SYNCS 0x989680 ;  /* 0x009896800000b95d */ /* 0x010fea0003900000 */
[----:B------:R-:W4:Y:S02]  /*180f0*/  @!P3 SYNCS.PHASECHK.TRANS64 P3, [R2+URZ+0x38860], R3 ;  /* 0x038860030200b5a7 */ /* 0x000f24000806007f */
[----:B----4-:R-:W-:Y:S05]  /*18100*/  @!P3 BRA `(.L_x_1615) ;  /* 0xfffffffc00f0b947 */ /* 0x010fea000383ffff */
[----:B------:R-:W-:Y:S05]  /*18110*/  BRA `(.L_x_1657) ;  /* 0xffffffe000647947 */ /* 0x000fea000383ffff */
.L_x_1621:
[----:B-1----:R1:W2:Y:S02]  /*18120*/  SYNCS.PHASECHK.TRANS64.TRYWAIT P3, [R3+URZ+0x38840], R2 ;  /* 0x03884002030075a7 */ /* 0x0022a4000806017f */
[----:B--2---:R-:W-:Y:S05]  /*18130*/  @!P3 NANOSLEEP.SYNCS 0x989680 ;  /* 0x009896800000b95d */ /* 0x004fea0003900000 */
[----:B------:R-:W2:Y:S02]  /*18140*/  @!P3 SYNCS.PHASECHK.TRANS64 P3, [R3+URZ+0x38840], R2 ;  /* 0x038840020300b5a7 */ /* 0x000ea4000806007f */
[----:B--2---:R-:W-:Y:S05]  /*18150*/  @!P3 BRA `(.L_x_1621) ;  /* 0xfffffffc00f0b947 */ /* 0x004fea000383ffff */
[----:B------:R-:W-:Y:S05]  /*18160*/  BRA `(.L_x_1658) ;  /* 0xffffffe400dc7947 */ /* 0x000fea000383ffff */
.L_x_1623:
[----:B---3--:R3:W4:Y:S02]  /*18170*/  SYNCS.PHASECHK.TRANS64.TRYWAIT P3, [R3+URZ+0x38860], R2 ;  /* 0x03886002030075a7 */ /* 0x008724000806017f */
[----:B----4-:R-:W-:Y:S05]  /*18180*/  @!P3 NANOSLEEP.SYNCS 0x989680 ;  /* 0x009896800000b95d */ /* 0x010fea0003900000 */
[----:B------:R-:W4:Y:S02]  /*18190*/  @!P3 SYNCS.PHASECHK.TRANS64 P3, [R3+URZ+0x38860], R2 ;  /* 0x038860020300b5a7 */ /* 0x000f24000806007f */
[----:B----4-:R-:W-:Y:S05]  /*181a0*/  @!P3 BRA `(.L_x_1623) ;  /* 0xfffffffc00f0b947 */ /* 0x010fea000383ffff */
[----:B------:R-:W-:Y:S05]  /*181b0*/  BRA `(.L_x_1659) ;  /* 0xffffffe800247947 */ /* 0x000fea000383ffff */
.L_x_1628:
[----:B-1----:R1:W2:Y:S02]  /*181c0*/  SYNCS.PHASECHK.TRANS64.TRYWAIT P3, [R2+URZ+0x38840], R3 ;  /* 0x03884003020075a7 */ /* 0x0022a4000806017f */
[----:B--2---:R-:W-:Y:S05]  /*181d0*/  @!P3 NANOSLEEP.SYNCS 0x989680 ;  /* 0x009896800000b95d */ /* 0x004fea0003900000 */
[----:B------:R-:W2:Y:S02]  /*181e0*/  @!P3 SYNCS.PHASECHK.TRANS64 P3, [R2+URZ+0x38840], R3 ;  /* 0x038840030200b5a7 */ /* 0x000ea4000806007f */
[----:B--2---:R-:W-:Y:S05]  /*181f0*/  @!P3 BRA `(.L_x_1628) ;  /* 0xfffffffc00f0b947 */ /* 0x004fea000383ffff */
[----:B------:R-:W-:Y:S05]  /*18200*/  BRA `(.L_x_1660) ;  /* 0xffffffec007c7947 */ /* 0x000fea000383ffff */
.L_x_1630:
[----:B--2---:R2:W3:Y:S02]  /*18210*/  SYNCS.PHASECHK.TRANS64.TRYWAIT P3, [R2+URZ+0x38860], R3 ;  /* 0x03886003020075a7 */ /* 0x0044e4000806017f */
[----:B---3--:R-:W-:Y:S05]  /*18220*/  @!P3 NANOSLEEP.SYNCS 0x989680 ;  /* 0x009896800000b95d */ /* 0x008fea0003900000 */
[----:B------:R-:W3:Y:S02]  /*18230*/  @!P3 SYNCS.PHASECHK.TRANS64 P3, [R2+URZ+0x38860], R3 ;  /* 0x038860030200b5a7 */ /* 0x000ee4000806007f */
[----:B---3--:R-:W-:Y:S05]  /*18240*/  @!P3 BRA `(.L_x_1630) ;  /* 0xfffffffc00f0b947 */ /* 0x008fea000383ffff */
[----:B------:R-:W-:Y:S05]  /*18250*/  BRA `(.L_x_1661) ;  /* 0xffffffec00c47947 */ /* 0x000fea000383ffff */
.L_x_1635:
[----:B------:R-:W-:Y:S01]  /*18260*/  BSSY B0, `(.L_x_1662) ;  /* 0x0000007000007945 */ /* 0x000fe20003800000 */
[----:B--2---:R-:W-:Y:S02]  /*18270*/  IMAD.MOV.U32 R12, RZ, RZ, RZ ;  /* 0x000000ffff0c7224 */ /* 0x004fe400078e00ff */
[----:B------:R-:W-:Y:S02]  /*18280*/  IMAD.MOV.U32 R11, RZ, RZ, 0x1f ;  /* 0x0000001fff0b7424 */ /* 0x000fe400078e00ff */
[----:B------:R-:W-:-:S07]  /*18290*/  IMAD.MOV.U32 R15, RZ, RZ, -0x1 ;  /* 0xffffffffff0f7424 */ /* 0x000fce00078e00ff */
[----:B-1-34-:R-:W-:Y:S05]  /*182a0*/  WARPSYNC.COLLECTIVE R15, `(.L_x_1663) ;  /* 0x000000000f087348 */ /* 0x01afea0003c00000 */
[----:B------:R2:W1:Y:S02]  /*182b0*/  SHFL.IDX P6, R14, R13, R12, R11 ;  /* 0x0000000c0d0e7389 */ /* 0x00046400000c000b */
[----:B-1234-:R-:W-:Y:S01]  /*182c0*/  ENDCOLLECTIVE ;  /* 0x000000000000791b */ /* 0x01efe20003800000 */
.L_x_1663:
[----:B------:R-:W-:Y:S05]  /*182d0*/  BSYNC B0 ;  /* 0x0000000000007941 */ /* 0x000fea0003800000 */
.L_x_1662:
[----:B------:R-:W-:Y:S05]  /*182e0*/  BRA `(.L_x_1664) ;  /* 0xfffffff400007947 */ /* 0x000fea000383ffff */
.L_x_1637:
[----:B-1----:R1:W2:Y:S02]  /*182f0*/  SYNCS.PHASECHK.TRANS64.TRYWAIT P0, [R7+URZ+0x38820], R0 ;  /* 0x03882000070075a7 */ /* 0x0022a4000800017f */
[----:B--2---:R-:W-:Y:S05]  /*18300*/  @!P0 NANOSLEEP.SYNCS 0x989680 ;  /* 0x009896800000895d */ /* 0x004fea0003900000 */
[----:B------:R-:W2:Y:S02]  /*18310*/  @!P0 SYNCS.PHASECHK.TRANS64 P0, [R7+URZ+0x38820], R0 ;  /* 0x03882000070085a7 */ /* 0x000ea4000800007f */
[----:B--2---:R-:W-:Y:S05]  /*18320*/  @!P0 BRA `(.L_x_1637) ;  /* 0xfffffffc00f08947 */ /* 0x004fea000383ffff */
[----:B------:R-:W-:Y:S05]  /*18330*/  BRA `(.L_x_1665) ;  /* 0xfffffff400487947 */ /* 0x000fea000383ffff */
.L_x_1641:
[----:B-1----:R1:W2:Y:S02]  /*18340*/  SYNCS.PHASECHK.TRANS64.TRYWAIT P0, [R5+URZ], R4 ;  /* 0x00000004050075a7 */ /* 0x0022a4000800017f */
[----:B--2---:R-:W-:Y:S05]  /*18350*/  @!P0 NANOSLEEP.SYNCS 0x989680 ;  /* 0x009896800000895d */ /* 0x004fea0003900000 */
[----:B------:R-:W2:Y:S02]  /*18360*/  @!P0 SYNCS.PHASECHK.TRANS64 P0, [R5+URZ], R4 ;  /* 0x00000004050085a7 */ /* 0x000ea4000800007f */
[----:B--2---:R-:W-:Y:S05]  /*18370*/  @!P0 BRA `(.L_x_1641) ;  /* 0xfffffffc00f08947 */ /* 0x004fea000383ffff */
[----:B------:R-:W-:Y:S05]  /*18380*/  BRA `(.L_x_1666) ;  /* 0xfffffff400a47947 */ /* 0x000fea000383ffff */
.L_x_1642:
[----:B--2---:R2:W3:Y:S02]  /*18390*/  SYNCS.PHASECHK.TRANS64.TRYWAIT P0, [R3+URZ], R0 ;  /* 0x00000000030075a7 */ /* 0x0044e4000800017f */
[----:B---3--:R-:W-:Y:S05]  /*183a0*/  @!P0 NANOSLEEP.SYNCS 0x989680 ;  /* 0x009896800000895d */ /* 0x008fea0003900000 */
[----:B------:R-:W3:Y:S02]  /*183b0*/  @!P0 SYNCS.PHASECHK.TRANS64 P0, [R3+URZ], R0 ;  /* 0x00000000030085a7 */ /* 0x000ee4000800007f */
[----:B---3--:R-:W-:Y:S05]  /*183c0*/  @!P0 BRA `(.L_x_1642) ;  /* 0xfffffffc00f08947 */ /* 0x008fea000383ffff */
[----:B------:R-:W-:Y:S05]  /*183d0*/  BRA `(.L_x_1667) ;  /* 0xfffffff400987947 */ /* 0x000fea000383ffff */
.L_x_1644:
[----:B-1----:R1:W2:Y:S02]  /*183e0*/  SYNCS.PHASECHK.TRANS64.TRYWAIT P0, [R5+URZ], R4 ;  /* 0x00000004050075a7 */ /* 0x0022a4000800017f */
[----:B--2---:R-:W-:Y:S05]  /*183f0*/  @!P0 NANOSLEEP.SYNCS 0x989680 ;  /* 0x009896800000895d */ /* 0x004fea0003900000 */
[----:B------:R-:W2:Y:S02]  /*18400*/  @!P0 SYNCS.PHASECHK.TRANS64 P0, [R5+URZ], R4 ;  /* 0x00000004050085a7 */ /* 0x000ea4000800007f */
[----:B--2---:R-:W-:Y:S05]  /*18410*/  @!P0 BRA `(.L_x_1644) ;  /* 0xfffffffc00f08947 */ /* 0x004fea000383ffff */
[----:B------:R-:W-:Y:S05]  /*18420*/  BRA `(.L_x_1668) ;  /* 0xfffffff4009c7947 */ /* 0x000fea000383ffff */
.L_x_1669:
        /* <DEDUP_REMOVED lines=13> */
.L_x_4556:


//--------------------- .text._ZN7cutlass13device_kernelIN5flash11enable_sm90INS1_16FlashAttnFwdSm90INS1_25CollectiveMainloopFwdSm90ILi2EN4cute5tupleIJNS5_1CILi1EEES8_S8_EEENS6_IJNS7_ILi64EEESA_SA_EEELi512ENS_10bfloat16_tEfNS_4arch4Sm90ELb0ELb1ELb1ELb1ELb0ELb0ELb0ELb0ELb0ELb0ELb0ELb0EEENS1_21CollectiveEpilogueFwdINS6_IJSA_NS7_ILi512EEESA_EEES9_SC_SE_Li256ELb1ELb0ELb0ELb0EEENS1_36VarlenDynamicPersistentTileSchedulerILi64ELi64ELi256ELi32ELb0ELb0ELb1ELb1ELb0ELb1EEEEEEEEEvNT_6ParamsE --------------------------
	.section	.text._ZN7cutlass13device_kernelIN5flash11enable_sm90INS1_16FlashAttnFwdSm90INS1_25CollectiveMainloopFwdSm90ILi2EN4cute5tupleIJNS5_1CILi1EEES8_S8_EEENS6_IJNS7_ILi64EEESA_SA_EEELi512ENS_10bfloat16_tEfNS_4arch4Sm90ELb0ELb1ELb1ELb1ELb0ELb0ELb0ELb0ELb0ELb0ELb0ELb0EEENS1_21CollectiveEpilogueFwdINS6_IJSA_NS7_ILi512EEESA_EEES9_SC_SE_Li256ELb1ELb0ELb0ELb0EEENS1_36VarlenDynamicPersistentTileSchedulerILi64ELi64ELi256ELi32ELb0ELb0ELb1ELb1ELb0ELb1EEEEEEEEEvNT_6ParamsE,"ax",@progbits
	.align	128
.text._ZN7cutlass13device_kernelIN5flash11enable_sm90INS1_16FlashAttnFwdSm90INS1_25CollectiveMainloopFwdSm90ILi2EN4cute5tupleIJNS5_1CILi1EEES8_S8_EEENS6_IJNS7_ILi64EEESA_SA_EEELi512ENS_10bfloat16_tEfNS_4arch4Sm90ELb0ELb1ELb1ELb1ELb0ELb0ELb0ELb0ELb0ELb0ELb0ELb0EEENS1_21CollectiveEpilogueFwdINS6_IJSA_NS7_ILi512EEESA_EEES9_SC_SE_Li256ELb1ELb0ELb0ELb0EEENS1_36VarlenDynamicPersistentTileSchedulerILi64ELi64ELi256ELi32ELb0ELb0ELb1ELb1ELb0ELb1EEEEEEEEEvNT_6ParamsE:
        .type           _ZN7cutlass13device_kernelIN5flash11enable_sm90INS1_16FlashAttnFwdSm90INS1_25CollectiveMainloopFwdSm90ILi2EN4cute5tupleIJNS5_1CILi1EEES8_S8_EEENS6_IJNS7_ILi64EEESA_SA_EEELi512ENS_10bfloat16_tEfNS_4arch4Sm90ELb0ELb1ELb1ELb1ELb0ELb0ELb0ELb0ELb0ELb0ELb0ELb0EEENS1_21CollectiveEpilogueFwdINS6_IJSA_NS7_ILi512EEESA_EEES9_SC_SE_Li256ELb1ELb0ELb0ELb0EEENS1_36VarlenDynamicPersistentTileSchedulerILi64ELi64ELi256ELi32ELb0ELb0ELb1ELb1ELb0ELb1EEEEEEEEEvNT_6ParamsE,@function
        .size           _ZN7cutlass13device_kernelIN5flash11enable_sm90INS1_16FlashAttnFwdSm90INS1_25CollectiveMainloopFwdSm90ILi2EN4cute5tupleIJNS5_1CILi1EEES8_S8_EEENS6_IJNS7_ILi64EEESA_SA_EEELi512ENS_10bfloat16_tEfNS_4arch4Sm90ELb0ELb1ELb1ELb1ELb0ELb0ELb0ELb0ELb0ELb0ELb0ELb0EEENS1_21CollectiveEpilogueFwdINS6_IJSA_NS7_ILi512EEESA_EEES9_SC_SE_Li256ELb1ELb0ELb0ELb0EEENS1_36VarlenDynamicPersistentTileSchedulerILi64ELi64ELi256ELi32ELb0ELb0ELb1ELb1ELb0ELb1EEEEEEEEEvNT_6ParamsE,(.L_x_4557 - _ZN7cutlass13device_kernelIN5flash11enable_sm90INS1_16FlashAttnFwdSm90INS1_25CollectiveMainloopFwdSm90ILi2EN4cute5tupleIJNS5_1CILi1EEES8_S8_EEENS6_IJNS7_ILi64EEESA_SA_EEELi512ENS_10bfloat16_tEfNS_4arch4Sm90ELb0ELb1ELb1ELb1ELb0ELb0ELb0ELb0ELb0ELb0ELb0ELb0EEENS1_21CollectiveEpilogueFwdINS6_IJSA_NS7_ILi512EEESA_EEES9_SC_SE_Li256ELb1ELb0ELb0ELb0EEENS1_36VarlenDynamicPersistentTileSchedulerILi64ELi64ELi256ELi32ELb0ELb0ELb1ELb1ELb0ELb1EEEEEEEEEvNT_6ParamsE)
        .other          _ZN7cutlass13device_kernelIN5flash11enable_sm90INS1_16FlashAttnFwdSm90INS1_25CollectiveMainloopFwdSm90ILi2EN4cute5tupleIJNS5_1CILi1EEES8_S8_EEENS6_IJNS7_ILi64EEESA_SA_EEELi512ENS_10bfloat16_tEfNS_4arch4Sm90ELb0ELb1ELb1ELb1ELb0ELb0ELb0ELb0ELb0ELb0ELb0ELb0EEENS1_21CollectiveEpilogueFwdINS6_IJSA_NS7_ILi512EEESA_EEES9_SC_SE_Li256ELb1ELb0ELb0ELb0EEENS1_36VarlenDynamicPersistentTileSchedulerILi64ELi64ELi256ELi32ELb0ELb0ELb1ELb1ELb0ELb1EEEEEEEEEvNT_6ParamsE,@"STO_CUDA_ENTRY STV_DEFAULT"
_ZN7cutlass13device_kernelIN5flash11enable_sm90INS1_16FlashAttnFwdSm90INS1_25CollectiveMainloopFwdSm90ILi2EN4cute5tupleIJNS5_1CILi1EEES8_S8_EEENS6_IJNS7_ILi64EEESA_SA_EEELi512ENS_10bfloat16_tEfNS_4arch4Sm90ELb0ELb1ELb1ELb1ELb0ELb0ELb0ELb0ELb0ELb0ELb0ELb0EEENS1_21CollectiveEpilogueFwdINS6_IJSA_NS7_ILi512EEESA_EEES9_SC_SE_Li256ELb1ELb0ELb0ELb0EEENS1_36VarlenDynamicPersistentTileSchedulerILi64ELi64ELi256ELi32ELb0ELb0ELb1ELb1ELb0ELb1EEEEEEEEEvNT_6ParamsE:
        /* <DEDUP_REMOVED lines=21> */
.L_x_1671:
[----:B------:R-:W-:Y:S05]  /*0150*/  BSYNC B0 ;  /* 0x0000000000007941 */ /* 0x000fea0003800000 */
.L_x_1670:
        /* <DEDUP_REMOVED lines=37> */
.L_x_1672:
        /* <DEDUP_REMOVED lines=22> */
.L_x_1673:
        /* <DEDUP_REMOVED lines=18> */
.L_x_1674:
        /* <DEDUP_REMOVED lines=22> */
.L_x_1675:
        /* <DEDUP_REMOVED lines=22> */
.L_x_1676:
[----:B------:R-:W-:Y:S01]  /*08f0*/  PLOP3.LUT P0, PT, PT, PT, UP0, 0x80, 0x0 ;  /* 0x000000000000781c */ /* 0x000fe20003f0f008 */
[----:B------:R-:W-:Y:S01]  /*0900*/  UMOV UR36, 0x1 ;  /* 0x0000000100247882 */ /* 0x000fe20000000000 */
[----:B------:R-:W-:Y:S01]  /*0910*/  NOP ;  /* 0x0000000000007918 */ /* 0x000fe20000000000 */
[----:B------:R-:W-:Y:S01]  /*0920*/  USEL UR36, UR36, 0x2, !UP0 ;  /* 0x0000000224247887 */ /* 0x000fe2000c000000 */
[----:B------:R-:W-:Y:S01]  /*0930*/  ULDC.64 UR48, c[0x0][0x208] ;  /* 0x0000820000307ab9 */ /* 0x000fe20000000a00 */
[----:B012-4-:R-:W-:Y:S08]  /*0940*/  BAR.SYNC.DEFER_BLOCKING 0x0 ;  /* 0x0000000000007b1d */ /* 0x017ff00000010000 */
[----:B------:R-:W-:Y:S05]  /*0950*/  @!P0 BRA `(.L_x_1677) ;  /* 0x000000f800c08947 */ /* 0x000fea0003800000 */
.L_x_1678:
[----:B------:R-:W-:-:S08]  /*0960*/  NOP ;  /* 0x0000000000007918 */ /* 0x000fd00000000000 */
[----:B------:R-:W0:Y:S02]  /*0970*/  USETMAXREG.TRY_ALLOC.CTAPOOL UP0, 0xf0 ;  /* 0x000000f0000079c8 */ /* 0x000e240008000600 */
[----:B0-----:R-:W-:-:S13]  /*0980*/  PLOP3.LUT P0, PT, PT, PT, UP0, 0x80, 0x0 ;  /* 0x000000000000781c */ /* 0x001fda0003f0f008 */
[----:B------:R-:W-:Y:S05]  /*0990*/  @!P0 BRA `(.L_x_1678) ;  /* 0xfffffffc00f08947 */ /* 0x000fea000383ffff */
[----:B------:R-:W-:Y:S01]  /*09a0*/  LOP3.LUT R0, R4, 0xffffff80, RZ, 0xc0, !PT ;  /* 0xffffff8004007812 */ /* 0x000fe200078ec0ff */
[----:B------:R-:W0:Y:S01]  /*09b0*/  S2UR UR4, SR_CgaCtaId ;  /* 0x00000000000479c3 */ /* 0x000e220000008800 */
[----:B------:R-:W-:Y:S02]  /*09c0*/  UMOV UR38, 0x400 ;  /* 0x0000040000267882 */ /* 0x000fe40000000000 */
[----:B------:R-:W-:-:S13]  /*09d0*/  ISETP.NE.AND P0, PT, R0, 0x80, PT ;  /* 0x000000800000780c */ /* 0x000fda0003f05270 */
[----:B------:R-:W-:Y:S06]  /*09e0*/  @!P0 BAR.ARV 0x8, 0xa0 ;  /* 0x0202800000008b1d */ /* 0x000fec0000002000 */
[----:B------:R-:W-:Y:S01]  /*09f0*/  ISETP.GE.U32.AND P0, PT, R4, 0x100, PT ;  /* 0x000001000400780c */ /* 0x000fe20003f06070 */
[----:B0-----:R-:W-:-:S03]  /*0a00*/  ULEA UR38, UR4, UR38, 0x18 ;  /* 0x0000002604267291 */ /* 0x001fc6000f8ec03f */
[----:B------:R-:W-:-:S09]  /*0a10*/  ULDC UR4, c[0x0][0xc14] ;  /* 0x0003050000047ab9 */ /* 0x000fd20000000800 */
        /* <DEDUP_REMOVED lines=9> */
[----:B------:R-:W-:Y:S01]  /*0ab0*/  R2UR UR6, R14 ;  /* 0x000000000e0672ca */ /* 0x000fe200000e0000 */
[----:B------:R-:W-:Y:S01]  /*0ac0*/  IMAD.MOV.U32 R187, RZ, RZ, RZ ;  /* 0x000000ffffbb7224 */ /* 0x000fe200078e00ff */
[----:B------:R-:W-:Y:S01]  /*0ad0*/  SHF.R.S32.HI R3, RZ, 0x1f, R192 ;  /* 0x0000001fff037819 */ /* 0x000fe200000114c0 */
[----:B------:R-:W-:Y:S01]  /*0ae0*/  ULOP3.LUT UR39, UR36, 0x1, URZ, 0xfc, !UPT ;  /* 0x0000000124277892 */ /* 0x000fe2000f8efc3f */
[----:B------:R-:W-:Y:S01]  /*0af0*/  R2UR UR5, R15 ;  /* 0x000000000f0572ca */ /* 0x000fe200000e0000 */
[----:B------:R-:W-:Y:S01]  /*0b00*/  UMOV UR37, URZ ;  /* 0x0000003f00257c82 */ /* 0x000fe20008000000 */
[CC--:B------:R-:W-:Y:S02]  /*0b10*/  LEA.HI R0, R3.reuse, R192.reuse, RZ, 0x4 ;  /* 0x000000c003007211 */ /* 0x0c0fe400078f20ff */
[----:B------:R-:W-:-:S02]  /*0b20*/  LEA.HI R2, R3, R192, RZ, 0x5 ;  /* 0x000000c003027211 */ /* 0x000fc400078f28ff */
[----:B------:R-:W-:Y:S02]  /*0b30*/  SHF.R.S32.HI R9, RZ, 0x4, R0 ;  /* 0x00000004ff097819 */ /* 0x000fe40000011400 */
[C---:B------:R-:W-:Y:S02]  /*0b40*/  LOP3.LUT R7, R0.reuse, 0xfffffff0, RZ, 0xc0, !PT ;  /* 0xfffffff000077812 */ /* 0x040fe400078ec0ff */
[----:B------:R-:W-:Y:S02]  /*0b50*/  LEA.HI R4, R0, R9, RZ, 0x1 ;  /* 0x0000000900047211 */ /* 0x000fe400078f08ff */
[--C-:B------:R-:W-:Y:S01]  /*0b60*/  SHF.R.S32.HI R0, RZ, 0x5, R2.reuse ;  /* 0x00000005ff007819 */ /* 0x100fe20000011402 */
[----:B------:R-:W-:Y:S01]  /*0b70*/  IMAD.IADD R7, R192, 0x1, -R7 ;  /* 0x00000001c0077824 */ /* 0x000fe200078e0a07 */
[----:B------:R-:W-:Y:S02]  /*0b80*/  SHF.R.S32.HI R11, RZ, 0x1f, R2 ;  /* 0x0000001fff0b7819 */ /* 0x000fe40000011402 */
[----:B------:R-:W-:-:S02]  /*0b90*/  LEA.HI R5, R3, R192, RZ, 0x7 ;  /* 0x000000c003057211 */ /* 0x000fc400078f38ff */
[----:B------:R-:W-:Y:S02]  /*0ba0*/  LEA.HI R11, R11, R0, RZ, 0x2 ;  /* 0x000000000b0b7211 */ /* 0x000fe400078f10ff */
[----:B------:R-:W-:Y:S02]  /*0bb0*/  SHF.R.S32.HI R2, RZ, 0x1f, R7 ;  /* 0x0000001fff027819 */ /* 0x000fe40000011407 */
[----:B------:R-:W-:Y:S02]  /*0bc0*/  SHF.R.S32.HI R190, RZ, 0x7, R5 ;  /* 0x00000007ffbe7819 */ /* 0x000fe40000011405 */
[----:B------:R-:W-:Y:S02]  /*0bd0*/  LOP3.LUT R11, R11, 0x3ffffc, RZ, 0xc0, !PT ;  /* 0x003ffffc0b0b7812 */ /* 0x000fe400078ec0ff */
[-C--:B------:R-:W-:Y:S02]  /*0be0*/  LEA.HI R6, R2, R7.reuse, RZ, 0x3 ;  /* 0x0000000702067211 */ /* 0x080fe400078f18ff */
[----:B------:R-:W-:Y:S01]  /*0bf0*/  LOP3.LUT R4, R4, 0x1ffffffe, RZ, 0xc0, !PT ;  /* 0x1ffffffe04047812 */ /* 0x000fe200078ec0ff */
[----:B------:R-:W-:Y:S01]  /*0c00*/  IMAD.IADD R11, R0, 0x1, -R11 ;  /* 0x00000001000b7824 */ /* 0x000fe200078e0a0b */
[----:B------:R-:W-:Y:S01]  /*0c10*/  LEA R10, R190, R7, 0x8 ;  /* 0x00000007be0a7211 */ /* 0x000fe200078e40ff */
[C---:B------:R-:W-:Y:S01]  /*0c20*/  IMAD.SHL.U32 R12, R6.reuse, 0x40, RZ ;  /* 0x00000040060c7824 */ /* 0x040fe200078e00ff */
[----:B------:R-:W-:Y:S01]  /*0c30*/  LOP3.LUT R8, R6, 0xfffffff8, RZ, 0xc0, !PT ;  /* 0xfffffff806087812 */ /* 0x000fe200078ec0ff */
[----:B------:R-:W-:Y:S01]  /*0c40*/  IMAD.IADD R4, R9, 0x1, -R4 ;  /* 0x0000000109047824 */ /* 0x000fe200078e0a04 */
[----:B------:R-:W-:Y:S01]  /*0c50*/  LOP3.LUT R9, R5, 0xffffff80, RZ, 0xc0, !PT ;  /* 0xffffff8005097812 */ /* 0x000fe200078ec0ff */
[----:B------:R-:W-:Y:S01]  /*0c60*/  IMAD R191, R11, 0x10, R10 ;  /* 0x000000100bbf7824 */ /* 0x000fe200078e020a */
[----:B------:R-:W-:Y:S01]  /*0c70*/  LOP3.LUT R13, R12, 0x7ffffe00, RZ, 0xc0, !PT ;  /* 0x7ffffe000c0d7812 */ /* 0x000fe200078ec0ff */
[----:B------:R-:W-:Y:S01]  /*0c80*/  IMAD.IADD R10, R7, 0x1, -R8 ;  /* 0x00000001070a7824 */ /* 0x000fe200078e0a08 */
[----:B------:R-:W-:Y:S01]  /*0c90*/  LEA.HI R3, R3, R192, RZ, 0x3 ;  /* 0x000000c003037211 */ /* 0x000fe200078f18ff */
[----:B------:R-:W-:Y:S01]  /*0ca0*/  IMAD.IADD R9, R192, 0x1, -R9 ;  /* 0x00000001c0097824 */ /* 0x000fe200078e0a09 */
[----:B------:R-:W-:Y:S01]  /*0cb0*/  LEA R13, R0, R13, 0xa ;  /* 0x0000000d000d7211 */ /* 0x000fe200078e50ff */
[C---:B------:R-:W-:Y:S01]  /*0cc0*/  IMAD.SHL.U32 R11, R10.reuse, 0x40, RZ ;  /* 0x000000400a0b7824 */ /* 0x040fe200078e00ff */
[----:B------:R-:W-:Y:S01]  /*0cd0*/  R2P PR, R10, 0x6 ;  /* 0x000000060a007804 */ /* 0x000fe20000000000 */
[----:B------:R-:W-:Y:S01]  /*0ce0*/  IMAD.SHL.U32 R4, R4, 0x8, RZ ;  /* 0x0000000804047824 */ /* 0x000fe200078e00ff */
[----:B------:R-:W-:-:S02]  /*0cf0*/  SHF.R.S32.HI R2, RZ, 0x1f, R9 ;  /* 0x0000001fff027819 */ /* 0x000fc40000011409 */
[----:B------:R-:W-:Y:S01]  /*0d00*/  LOP3.LUT R11, R11, 0x1c0, RZ, 0xc0, !PT ;  /* 0x000001c00b0b7812 */ /* 0x000fe200078ec0ff */
[--C-:B------:R-:W-:Y:S01]  /*0d10*/  IMAD.U32 R191, R191, 0x40, R4.reuse ;  /* 0x00000040bfbf7824 */ /* 0x100fe200078e0004 */
[----:B------:R-:W-:Y:S02]  /*0d20*/  LEA.HI R6, R2, R9, RZ, 0x2 ;  /* 0x0000000902067211 */ /* 0x000fe400078f10ff */
[----:B------:R-:W-:Y:S02]  /*0d30*/  LOP3.LUT R4, R11, 0x8, R4, 0xf8, !PT ;  /* 0x000000080b047812 */ /* 0x000fe400078ef804 */
[----:B------:R-:W-:Y:S02]  /*0d40*/  SHF.R.U32.HI R11, RZ, 0x3, R11 ;  /* 0x00000003ff0b7819 */ /* 0x000fe4000001160b */
[--C-:B------:R-:W-:Y:S02]  /*0d50*/  SHF.R.S32.HI R7, RZ, 0x2, R6.reuse ;  /* 0x00000002ff077819 */ /* 0x100fe40000011406 */
[----:B------:R-:W-:-:S02]  /*0d60*/  SHF.R.S32.HI R8, RZ, 0x1f, R6 ;  /* 0x0000001fff087819 */ /* 0x000fc40000011406 */
[----:B------:R-:W-:Y:S02]  /*0d70*/  LOP3.LUT R4, R4, R11, RZ, 0x3c, !PT ;  /* 0x0000000b04047212 */ /* 0x000fe400078e3cff */
[----:B------:R-:W-:Y:S02]  /*0d80*/  LEA.HI R8, R8, R7, RZ, 0x3 ;  /* 0x0000000708087211 */ /* 0x000fe400078f18ff */
[----:B------:R-:W-:Y:S02]  /*0d90*/  IADD3 R4, R13, R4, RZ ;  /* 0x000000040d047210 */ /* 0x000fe40007ffe0ff */
[----:B------:R-:W-:Y:S02]  /*0da0*/  LOP3.LUT R8, R8, 0xfffffff8, RZ, 0xc0, !PT ;  /* 0xfffffff808087812 */ /* 0x000fe400078ec0ff */
[----:B------:R-:W-:Y:S02]  /*0db0*/  LEA.HI R5, R5, R190, RZ, 0x1 ;  /* 0x000000be05057211 */ /* 0x000fe400078f08ff */
[----:B------:R-:W-:Y:S01]  /*0dc0*/  LEA R19, R4, UR38, 0x1 ;  /* 0x0000002604137c11 */ /* 0x000fe2000f8e08ff */
[----:B------:R-:W-:Y:S01]  /*0dd0*/  IMAD.IADD R17, R7, 0x1, -R8 ;  /* 0x0000000107117824 */ /* 0x000fe200078e0a08 */
[----:B------:R-:W-:-:S02]  /*0de0*/  LEA.HI R2, R2, R9, RZ, 0x5 ;  /* 0x0000000902027211 */ /* 0x000fc400078f28ff */
[----:B------:R-:W-:Y:S01]  /*0df0*/  LOP3.LUT R6, R6, 0x7ffffffc, RZ, 0xc0, !PT ;  /* 0x7ffffffc06067812 */ /* 0x000fe200078ec0ff */
[----:B------:R-:W-:Y:S01]  /*0e00*/  VIADD R184, R19, 0x26800 ;  /* 0x0002680013b87836 */ /* 0x000fe20000000000 */
[----:B------:R-:W-:Y:S02]  /*0e10*/  LOP3.LUT R7, R3, 0x1ffffff8, RZ, 0xc0, !PT ;  /* 0x1ffffff803077812 */ /* 0x000fe400078ec0ff */
[----:B------:R-:W-:Y:S01]  /*0e20*/  LOP3.LUT R5, R5, 0xfffffe, RZ, 0xc0, !PT ;  /* 0x00fffffe05057812 */ /* 0x000fe200078ec0ff */
[----:B------:R-:W-:Y:S01]  /*0e30*/  IMAD.IADD R6, R9, 0x1, -R6 ;  /* 0x0000000109067824 */ /* 0x000fe200078e0a06 */
[----:B------:R-:W-:Y:S01]  /*0e40*/  SHF.R.S32.HI R2, RZ, 0x5, R2 ;  /* 0x00000005ff027819 */ /* 0x000fe20000011402 */
[----:B------:R-:W-:Y:S01]  /*0e50*/  IMAD.IADD R7, R192, 0x1, -R7 ;  /* 0x00000001c0077824 */ /* 0x000fe200078e0a07 */
[----:B------:R-:W-:Y:S01]  /*0e60*/  IADD3 R22, R19, 0x26820, RZ ;  /* 0x0002682013167810 */ /* 0x000fe20007ffe0ff */
[----:B------:R-:W-:Y:S01]  /*0e70*/  IMAD.IADD R5, R190, 0x1, -R5 ;  /* 0x00000001be057824 */ /* 0x000fe200078e0a05 */
[----:B------:R-:W-:Y:S01]  /*0e80*/  SEL R23, R23, 0xffffffc0, !P2 ;  /* 0xffffffc017177807 */ /* 0x000fe20005000000 */
[----:B------:R-:W-:Y:S01]  /*0e90*/  @P1 VIADD R22, R184, 0xffffffe0 ;  /* 0xffffffe0b8161836 */ /* 0x000fe20000000000 */
[----:B------:R-:W-:Y:S01]  /*0ea0*/  SHF.R.S32.HI R188, RZ, 0x3, R3 ;  /* 0x00000003ffbc7819 */ /* 0x000fe20000011403 */
[----:B------:R-:W-:Y:S01]  /*0eb0*/  IMAD R17, R2, 0x10, R17 ;  /* 0x0000001002117824 */ /* 0x000fe200078e0211 */
[----:B------:R-:W-:Y:S01]  /*0ec0*/  IADD3 R184, R184, R23, RZ ;  /* 0x00000017b8b87210 */ /* 0x000fe20007ffe0ff */
[----:B------:R-:W-:-:S02]  /*0ed0*/  IMAD.MOV.U32 R2, RZ, RZ, RZ ;  /* 0x000000ffff027224 */ /* 0x000fc400078e00ff */
[----:B------:R-:W-:Y:S02]  /*0ee0*/  IMAD.SHL.U32 R185, R7, 0x8, RZ ;  /* 0x0000000807b97824 */ /* 0x000fe400078e00ff */
[----:B------:R-:W-:Y:S02]  /*0ef0*/  IMAD.SHL.U32 R18, R5, 0x100, RZ ;  /* 0x0000010005127824 */ /* 0x000fe400078e00ff */
[----:B------:R-:W-:Y:S02]  /*0f00*/  IMAD.SHL.U32 R16, R6, 0x2, RZ ;  /* 0x0000000206107824 */ /* 0x000fe400078e00ff */
[----:B------:R-:W-:-:S07]  /*0f10*/  IMAD.IADD R23, R23, 0x1, R22 ;  /* 0x0000000117177824 */ /* 0x000fce00078e0216 */
.L_x_1786:
[----:B------:R-:W-:Y:S01]  /*0f20*/  ULDC.64 UR8, c[0x0][0xa28] ;  /* 0x00028a0000087ab9 */ /* 0x000fe20000000a00 */
[----:B------:R-:W-:Y:S01]  /*0f30*/  ULDC UR4, c[0x0][0x404] ;  /* 0x0001010000047ab9 */ /* 0x000fe20000000800 */
[----:B------:R-:W-:Y:S01]  /*0f40*/  UISETP.NE.U32.AND UP0, UPT, UR8, URZ, UPT ;  /* 0x0000003f0800728c */ /* 0x000fe2000bf05070 */
[----:B------:R-:W-:-:S03]  /*0f50*/  ULDC UR7, c[0x0][0x2e0] ;  /* 0x0000b80000077ab9 */ /* 0x000fc60000000800 */
[----:B------:R-:W-:-:S03]  /*0f60*/  UISETP.NE.AND.EX UP0, UPT, UR9, URZ, UPT, UP0 ;  /* 0x0000003f0900728c */ /* 0x000fc6000bf05300 */
[----:B------:R-:W-:Y:S02]  /*0f70*/  ULDC.64 UR8, c[0x0][0xa18] ;  /* 0x0002860000087ab9 */ /* 0x000fe40000000a00 */
[----:B------:R-:W-:Y:S01]  /*0f80*/  UISETP.NE.U32.AND UP1, UPT, UR8, URZ, UPT ;  /* 0x0000003f0800728c */ /* 0x000fe2000bf25070 */
[----:B------:R-:W-:-:S03]  /*0f90*/  PLOP3.LUT P0, PT, PT, PT, UP0, 0x80, 0x0 ;  /* 0x000000000000781c */ /* 0x000fc60003f0f008 */
[----:B------:R-:W-:-:S03]  /*0fa0*/  UISETP.NE.AND.EX UP1, UPT, UR9, URZ, UPT, UP1 ;  /* 0x0000003f0900728c */ /* 0x000fc6000bf25310 */
[----:B------:R-:W-:Y:S02]  /*0fb0*/  @UP0 ULDC.64 UR8, c[0x0][0xa28] ;  /* 0x00028a0000080ab9 */ /* 0x000fe40000000a00 */
[----:B------:R-:W-:Y:S01]  /*0fc0*/  @UP0 UIMAD.WIDE UR8, UR5, 0x4, UR8 ;  /* 0x00000004050808a5 */ /* 0x000fe2000f8e0208 */
[----:B------:R-:W-:-:S05]  /*0fd0*/  PLOP3.LUT P2, PT, PT, PT, UP1, 0x80, 0x0 ;  /* 0x000000000000781c */ /* 0x000fca0003f4f018 */
[----:B------:R-:W-:Y:S01]  /*0fe0*/  @UP1 ULDC.64 UR10, c[0x0][0xa18] ;  /* 0x00028600000a1ab9 */ /* 0x000fe20000000a00 */
[----:B-1---5:R-:W-:Y:S02]  /*0ff0*/  IMAD.U32 R4, RZ, RZ, UR8 ;  /* 0x00000008ff047e24 */ /* 0x022fe4000f8e00ff */
[----:B------:R-:W-:Y:S01]  /*1000*/  IMAD.U32 R5, RZ, RZ, UR9 ;  /* 0x00000009ff057e24 */ /* 0x000fe2000f8e00ff */
[----:B------:R-:W-:-:S04]  /*1010*/  @UP1 UIMAD.WIDE UR8, UR5, 0x4, UR10 ;  /* 0x00000004050818a5 */ /* 0x000fc8000f8e020a */
[----:B--2---:R-:W2:Y:S02]  /*1020*/  @P0 LDG.E R4, desc[UR48][R4.64] ;  /* 0x0000003004040981 */ /* 0x004ea4000c1e1900 */
[----:B---3--:R-:W-:Y:S02]  /*1030*/  IMAD.U32 R6, RZ, RZ, UR8 ;  /* 0x00000008ff067e24 */ /* 0x008fe4000f8e00ff */
[----:B------:R-:W-:Y:S01]  /*1040*/  IMAD.U32 R7, RZ, RZ, UR9 ;  /* 0x00000009ff077e24 */ /* 0x000fe2000f8e00ff */
[----:B------:R-:W-:-:S04]  /*1050*/  ULDC.64 UR8, c[0x0][0x3f8] ;  /* 0x0000fe0000087ab9 */ /* 0x000fc80000000a00 */
[----:B------:R-:W3:Y:S01]  /*1060*/  @P2 LDG.E R6, desc[UR48][R6.64] ;  /* 0x0000003006062981 */ /* 0x000ee2000c1e1900 */
[----:B------:R-:W-:Y:S01]  /*1070*/  UISETP.NE.U32.AND UP0, UPT, UR8, URZ, UPT ;  /* 0x0000003f0800728c */ /* 0x000fe2000bf05070 */
[----:B------:R-:W-:Y:S01]  /*1080*/  UMOV UR44, URZ ;  /* 0x0000003f002c7c82 */ /* 0x000fe20008000000 */
[----:B------:R-:W-:Y:S02]  /*1090*/  ULDC UR40, c[0x0][0x288] ;  /* 0x0000a20000287ab9 */ /* 0x000fe40000000800 */
[----:B------:R-:W-:Y:S01]  /*10a0*/  UISETP.NE.AND.EX UP0, UPT, UR9, URZ, UPT, UP0 ;  /* 0x0000003f0900728c */ /* 0x000fe2000bf05300 */
[----:B------:R-:W-:Y:S02]  /*10b0*/  UMOV UR41, UR6 ;  /* 0x0000000600297c82 */ /* 0x000fe40008000000 */
[----:B------:R-:W-:Y:S01]  /*10c0*/  ULDC.64 UR8, c[0x0][0xa20] ;  /* 0x0002880000087ab9 */ /* 0x000fe20000000a00 */
[----:B------:R-:W-:Y:S01]  /*10d0*/  USEL UR4, UR4, 0x1, UP0 ;  /* 0x0000000104047887 */ /* 0x000fe20008000000 */
[----:B------:R-:W-:-:S03]  /*10e0*/  ISETP.NE.U32.AND P1, PT, RZ, UR8, PT ;  /* 0x00000008ff007c0c */ /* 0x000fc6000bf25070 */
[----:B------:R-:W-:Y:S01]  /*10f0*/  UIMAD UR4, UR4, UR7, URZ ;  /* 0x00000007040472a4 */ /* 0x000fe2000f8e023f */
[----:B------:R-:W-:Y:S02]  /*1100*/  ISETP.NE.AND.EX P1, PT, RZ, UR9, PT, P1 ;  /* 0x00000009ff007c0c */ /* 0x000fe4000bf25310 */
[----:B--2---:R-:W-:Y:S02]  /*1110*/  @P0 R2UR UR44, R4 ;  /* 0x00000000042c02ca */ /* 0x004fe400000e0000 */
[----:B---3--:R-:W-:Y:S01]  /*1120*/  @P2 R2UR UR40, R6 ;  /* 0x00000000062822ca */ /* 0x008fe200000e0000 */
[----:B0-----:R-:W-:-:S14]  /*1130*/  @P2 BRA `(.L_x_1679) ;  /* 0x0000000000342947 */ /* 0x001fdc0003800000 */
[----:B------:R-:W-:Y:S02]  /*1140*/  ULDC.64 UR6, c[0x0][0xa00] ;  /* 0x0002800000067ab9 */ /* 0x000fe40000000a00 */
[----:B------:R-:W-:-:S04]  /*1150*/  ISETP.NE.U32.AND P0, PT, RZ, UR6, PT ;  /* 0x00000006ff007c0c */ /* 0x000fc8000bf05070 */
[----:B------:R-:W-:-:S13]  /*1160*/  ISETP.NE.AND.EX P0, PT, RZ, UR7, PT, P0 ;  /* 0x00000007ff007c0c */ /* 0x000fda000bf05300 */
[----:B------:R-:W-:Y:S05]  /*1170*/  @!P0 BRA `(.L_x_1679) ;  /* 0x0000000000248947 */ /* 0x000fea0003800000 */
[----:B------:R-:W-:Y:S02]  /*1180*/  ULDC.64 UR6, c[0x0][0xa00] ;  /* 0x0002800000067ab9 */ /* 0x000fe40000000a00 */
[----:B------:R-:W-:-:S06]  /*1190*/  UIMAD.WIDE UR6, UR5, 0x4, UR6 ;  /* 0x00000004050678a5 */ /* 0x000fcc000f8e0206 */
[----:B------:R-:W-:Y:S01]  /*11a0*/  MOV R4, UR6 ;  /* 0x0000000600047c02 */ /* 0x000fe20008000f00 */
[----:B------:R-:W-:-:S05]  /*11b0*/  IMAD.U32 R5, RZ, RZ, UR7 ;  /* 0x00000007ff057e24 */ /* 0x000fca000f8e00ff */
[----:B------:R-:W2:Y:S04]  /*11c0*/  LDG.E R3, desc[UR48][R4.64] ;  /* 0x0000003004037981 */ /* 0x000ea8000c1e1900 */
[----:B------:R-:W3:Y:S01]  /*11d0*/  LDG.E R0, desc[UR48][R4.64+0x4] ;  /* 0x0000043004007981 */ /* 0x000ee2000c1e1900 */
[----:B--2---:R-:W-:Y:S02]  /*11e0*/  R2UR UR40, R3 ;  /* 0x00000000032872ca */ /* 0x004fe400000e0000 */
[----:B---3--:R-:W-:-:S13]  /*11f0*/  R2UR UR6, R0 ;  /* 0x00000000000672ca */ /* 0x008fda00000e0000 */
[----:B------:R-:W-:-:S12]  /*1200*/  UIADD3 UR40, -UR40, UR6, URZ ;  /* 0x0000000628287290 */ /* 0x000fd8000fffe13f */
.L_x_1679:
[----:B------:R-:W-:Y:S01]  /*1210*/  UMOV UR42, UR47 ;  /* 0x0000002f002a7c82 */ /* 0x000fe20008000000 */
[----:B------:R-:W-:Y:S01]  /*1220*/  UMOV UR43, UR5 ;  /* 0x00000005002b7c82 */ /* 0x000fe20008000000 */
[----:B------:R-:W-:Y:S05]  /*1230*/  @!P1 BRA `(.L_x_1680) ;  /* 0x00000000001c9947 */ /* 0x000fea0003800000 */
[----:B------:R-:W-:Y:S02]  /*1240*/  ULDC.64 UR6, c[0x0][0xa20] ;  /* 0x0002880000067ab9 */ /* 0x000fe40000000a00 */
[----:B------:R-:W-:-:S06]  /*1250*/  UIMAD.WIDE UR4, UR5, 0x4, UR6 ;  /* 0x00000004050478a5 */ /* 0x000fcc000f8e0206 */
[----:B------:R-:W-:Y:S02]  /*1260*/  IMAD.U32 R4, RZ, RZ, UR4 ;  /* 0x00000004ff047e24 */ /* 0x000fe4000f8e00ff */
[----:B------:R-:W-:-:S05]  /*1270*/  IMAD.U32 R5, RZ, RZ, UR5 ;  /* 0x00000005ff057e24 */ /* 0x000fca000f8e00ff */
[----:B------:R-:W2:Y:S02]  /*1280*/  LDG.E R4, desc[UR48][R4.64] ;  /* 0x0000003004047981 */ /* 0x000ea4000c1e1900 */
[----:B--2---:R-:W-:Y:S01]  /*1290*/  R2UR UR4, R4 ;  /* 0x00000000040472ca */ /* 0x004fe200000e0000 */
[----:B------:R-:W-:-:S14]  /*12a0*/  BRA `(.L_x_1681) ;  /* 0x0000000000347947 */ /* 0x000fdc0003800000 */
.L_x_1680:
[----:B------:R-:W-:Y:S02]  /*12b0*/  ULDC.64 UR6, c[0x0][0xa08] ;  /* 0x0002820000067ab9 */ /* 0x000fe40000000a00 */
[----:B------:R-:W-:-:S04]  /*12c0*/  ISETP.NE.U32.AND P0, PT, RZ, UR6, PT ;  /* 0x00000006ff007c0c */ /* 0x000fc8000bf05070 */
[----:B------:R-:W-:-:S13]  /*12d0*/  ISETP.NE.AND.EX P0, PT, RZ, UR7, PT, P0 ;  /* 0x00000007ff007c0c */ /* 0x000fda000bf05300 */
[----:B------:R-:W-:Y:S05]  /*12e0*/  @!P0 BRA `(.L_x_1681) ;  /* 0x0000000000248947 */ /* 0x000fea0003800000 */
[----:B------:R-:W-:Y:S02]  /*12f0*/  ULDC.64 UR6, c[0x0][0xa08] ;  /* 0x0002820000067ab9 */ /* 0x000fe40000000a00 */
[----:B------:R-:W-:-:S06]  /*1300*/  UIMAD.WIDE UR4, UR5, 0x4, UR6 ;  /* 0x00000004050478a5 */ /* 0x000fcc000f8e0206 */
[----:B------:R-:W-:Y:S02]  /*1310*/  IMAD.U32 R4, RZ, RZ, UR4 ;  /* 0x00000004ff047e24 */ /* 0x000fe4000f8e00ff */
[----:B------:R-:W-:-:S05]  /*1320*/  IMAD.U32 R5, RZ, RZ, UR5 ;  /* 0x00000005ff057e24 */ /* 0x000fca000f8e00ff */
[----:B------:R-:W2:Y:S04]  /*1330*/  LDG.E R3, desc[UR48][R4.64] ;  /* 0x0000003004037981 */ /* 0x000ea8000c1e1900 */
[----:B------:R-:W3:Y:S01]  /*1340*/  LDG.E R0, desc[UR48][R4.64+0x4] ;  /* 0x0000043004007981 */ /* 0x000ee2000c1e1900 */
[----:B--2---:R-:W-:Y:S02]  /*1350*/  R2UR UR4, R3 ;  /* 0x00000000030472ca */ /* 0x004fe400000e0000 */
[----:B---3--:R-:W-:-:S13]  /*1360*/  R2UR UR5, R0 ;  /* 0x00000000000572ca */ /* 0x008fda00000e0000 */
[----:B------:R-:W-:-:S12]  /*1370*/  UIADD3 UR4, -UR4, UR5, URZ ;  /* 0x0000000504047290 */ /* 0x000fd8000fffe13f */
.L_x_1681:
[----:B------:R-:W-:Y:S02]  /*1380*/  UISETP.NE.AND UP0, UPT, UR46, 0x1, UPT ;  /* 0x000000012e00788c */ /* 0x000fe4000bf05270 */
[----:B------:R-:W-:Y:S02]  /*1390*/  UIADD3 UR44, -UR44, UR4, URZ ;  /* 0x000000042c2c7290 */ /* 0x000fe4000fffe13f */
[----:B------:R-:W-:Y:S02]  /*13a0*/  ULEA UR6, UR47, 0x40, 0x6 ;  /* 0x000000402f067891 */ /* 0x000fe4000f8e303f */
[----:B------:R-:W-:Y:S01]  /*13b0*/  UIADD3 UR4, UR44, 0x3f, URZ ;  /* 0x0000003f2c047890 */ /* 0x000fe2000fffe03f */
[----:B------:R-:W-:Y:S01]  /*13c0*/  PLOP3.LUT P0, PT, PT, PT, UP0, 0x80, 0x0 ;  /* 0x000000000000781c */ /* 0x000fe20003f0f008 */
[----:B------:R-:W-:Y:S02]  /*13d0*/  UIADD3 UR9, UR44, UR6, -UR40 ;  /* 0x000000062c097290 */ /* 0x000fe4000fffe828 */
[----:B------:R-:W-:Y:S01]  /*13e0*/  USHF.R.S32.HI UR5, URZ, 0x1f, UR4 ;  /* 0x0000001f3f057899 */ /* 0x000fe20008011404 */
[----:B------:R-:W-:-:S03]  /*13f0*/  ULDC UR7, c[0x0][0x9e0] ;  /* 0x0002780000077ab9 */ /* 0x000fc60000000800 */
[----:B------:R-:W-:Y:S02]  /*1400*/  ULEA.HI UR5, UR5, UR4, URZ, 0x6 ;  /* 0x0000000405057291 */ /* 0x000fe4000f8f303f */
[----:B------:R-:W-:Y:S02]  /*1410*/  UIADD3 UR6, UR9, UR7, URZ ;  /* 0x0000000709067290 */ /* 0x000fe4000fffe03f */
[----:B------:R-:W-:Y:S02]  /*1420*/  USHF.R.S32.HI UR20, URZ, 0x6, UR5 ;  /* 0x000000063f147899 */ /* 0x000fe40008011405 */
[----:B------:R-:W-:Y:S10]  /*1430*/  @!P0 BRA `(.L_x_1682) ;  /* 0x0000001c00fc8947 */ /* 0x000ff40003800000 */
        /* <DEDUP_REMOVED lines=14> */
.L_x_1684:
[----:B------:R-:W-:-:S11]  /*1520*/  UISETP.NE.AND UP0, UPT, UR8, 0x1, UPT ;  /* 0x000000010800788c */ /* 0x000fd6000bf05270 */
[----:B------:R-:W-:Y:S02]  /*1530*/  @UP0 ULDC.64 UR10, c[0x0][0x9e8] ;  /* 0x00027a00000a0ab9 */ /* 0x000fe40000000a00 */
[----:B------:R-:W-:-:S04]  /*1540*/  UIMAD.WIDE.U32 UR4, UR7, UR10, URZ ;  /* 0x0000000a070472a5 */ /* 0x000fc8000f8e003f */
[----:B------:R-:W-:-:S12]  /*1550*/  @UP0 USHF.R.U32.HI UR7, URZ, UR11, UR5 ;  /* 0x0000000b3f070299 */ /* 0x000fd80008011605 */
.L_x_1685:
[----:B------:R-:W-:-:S04]  /*1560*/  UIMAD UR7, UR7, UR8, UR8 ;  /* 0x00000008070772a4 */ /* 0x000fc8000f8e0208 */
[----:B------:R-:W-:-:S04]  /*1570*/  UISETP.LT.AND UP0, UPT, UR6, UR7, UPT ;  /* 0x000000070600728c */ /* 0x000fc8000bf01270 */
[----:B------:R-:W-:-:S12]  /*1580*/  USEL UR6, UR6, UR7, UP0 ;  /* 0x0000000706067287 */ /* 0x000fd80008000000 */
.L_x_1683:
[----:B------:R-:W-:Y:S02]  /*1590*/  UIADD3 UR6, UR6, 0x3f, URZ ;  /* 0x0000003f06067890 */ /* 0x000fe4000fffe03f */
[----:B------:R-:W-:Y:S02]  /*15a0*/  ULEA UR40, UR47, -UR40, 0x6 ;  /* 0x800000282f287291 */ /* 0x000fe4000f8e303f */
[----:B------:R-:W-:Y:S02]  /*15b0*/  USHF.R.S32.HI UR4, URZ, 0x1f, UR6 ;  /* 0x0000001f3f047899 */ /* 0x000fe40008011406 */
[----:B------:R-:W-:Y:S02]  /*15c0*/  UIADD3 UR40, UR44, UR40, URZ ;  /* 0x000000282c287290 */ /* 0x000fe4000fffe03f */
[----:B------:R-:W-:Y:S01]  /*15d0*/  ULEA.HI UR4, UR4, UR6, URZ, 0x6 ;  /* 0x0000000604047291 */ /* 0x000fe2000f8f303f */
[----:B------:R-:W-:-:S03]  /*15e0*/  ULDC UR5, c[0x0][0x9dc] ;  /* 0x0002770000057ab9 */ /* 0x000fc60000000800 */
[----:B------:R-:W-:Y:S02]  /*15f0*/  USHF.R.S32.HI UR4, URZ, 0x6, UR4 ;  /* 0x000000063f047899 */ /* 0x000fe40008011404 */
[----:B------:R-:W-:Y:S02]  /*1600*/  UIADD3 UR5, UR40, -UR5, URZ ;  /* 0x8000000528057290 */ /* 0x000fe4000fffe03f */
[----:B------:R-:W-:-:S04]  /*1610*/  UISETP.LT.AND UP0, UPT, UR20, UR4, UPT ;  /* 0x000000041400728c */ /* 0x000fc8000bf01270 */
[----:B------:R-:W-:Y:S01]  /*1620*/  USEL UR20, UR20, UR4, UP0 ;  /* 0x0000000414147287 */ /* 0x000fe20008000000 */
[----:B------:R-:W-:Y:S01]  /*1630*/  MOV R0, UR5 ;  /* 0x0000000500007c02 */ /* 0x000fe20008000f00 */
[----:B------:R-:W-:Y:S10]  /*1640*/  @!P1 BRA `(.L_x_1686) ;  /* 0x0000000000409947 */ /* 0x000ff40003800000 */
        /* <DEDUP_REMOVED lines=10> */
.L_x_1687:
[----:B------:R-:W-:-:S11]  /*16f0*/  UISETP.NE.AND UP0, UPT, UR8, 0x1, UPT ;  /* 0x000000010800788c */ /* 0x000fd6000bf05270 */
[----:B------:R-:W-:Y:S02]  /*1700*/  @UP0 ULDC.64 UR6, c[0x0][0x9e8] ;  /* 0x00027a0000060ab9 */ /* 0x000fe40000000a00 */
[----:B------:R-:W-:-:S04]  /*1710*/  UIMAD.WIDE.U32 UR4, UR40, UR6, URZ ;  /* 0x00000006280472a5 */ /* 0x000fc8000f8e003f */
[----:B------:R-:W-:-:S12]  /*1720*/  @UP0 USHF.R.U32.HI UR40, URZ, UR7, UR5 ;  /* 0x000000073f280299 */ /* 0x000fd80008011605 */
.L_x_1688:
[----:B------:R-:W-:-:S06]  /*1730*/  UIMAD UR40, UR40, UR8, URZ ;  /* 0x00000008282872a4 */ /* 0x000fcc000f8e023f */
[----:B------:R-:W-:-:S07]  /*1740*/  VIMNMX R0, R0, UR40, !PT ;  /* 0x0000002800007c48 */ /* 0x000fce000ffe0100 */
.L_x_1686:
[----:B------:R-:W-:Y:S01]  /*1750*/  SHF.R.S32.HI R5, RZ, 0x1f, R0 ;  /* 0x0000001fff057819 */ /* 0x000fe20000011400 */
[----:B------:R-:W-:Y:S01]  /*1760*/  IMAD.MOV.U32 R3, RZ, RZ, RZ ;  /* 0x000000ffff037224 */ /* 0x000fe200078e00ff */
[----:B------:R-:W-:Y:S02]  /*1770*/  PLOP3.LUT P0, PT, PT, PT, PT, 0x80, 0x0 ;  /* 0x000000000000781c */ /* 0x000fe40003f0f070 */
[----:B------:R-:W-:Y:S02]  /*1780*/  CS2R R150, SRZ ;  /* 0x0000000000967805 */ /* 0x000fe4000001ff00 */
[----:B------:R-:W-:Y:S01]  /*1790*/  LEA.HI R5, R5, R0, RZ, 0x6 ;  /* 0x0000000005057211 */ /* 0x000fe200078f30ff */
[----:B------:R-:W-:Y:S01]  /*17a0*/  IMAD.MOV.U32 R0, RZ, RZ, RZ ;  /* 0x000000ffff007224 */ /* 0x000fe200078e00ff */
[----:B------:R-:W-:Y:S02]  /*17b0*/  CS2R R148, SRZ ;  /* 0x0000000000947805 */ /* 0x000fe4000001ff00 */
[----:B------:R-:W-:-:S02]  /*17c0*/  CS2R R146, SRZ ;  /* 0x0000000000927805 */ /* 0x000fc4000001ff00 */
[----:B------:R-:W-:Y:S02]  /*17d0*/  SHF.R.S32.HI R4, RZ, 0x6, R5 ;  /* 0x00000006ff047819 */ /* 0x000fe40000011405 */
[----:B------:R-:W-:Y:S02]  /*17e0*/  CS2R R144, SRZ ;  /* 0x0000000000907805 */ /* 0x000fe4000001ff00 */
[----:B------:R-:W-:Y:S02]  /*17f0*/  CS2R R142, SRZ ;  /* 0x00000000008e7805 */ /* 0x000fe4000001ff00 */
[----:B------:R-:W-:Y:S02]  /*1800*/  CS2R R140, SRZ ;  /* 0x00000000008c7805 */ /* 0x000fe4000001ff00 */
[----:B------:R-:W-:Y:S02]  /*1810*/  VIMNMX R4, RZ, R4, !PT ;  /* 0x00000004ff047248 */ /* 0x000fe40007fe0100 */
[----:B------:R-:W-:-:S02]  /*1820*/  CS2R R138, SRZ ;  /* 0x00000000008a7805 */ /* 0x000fc4000001ff00 */
[----:B------:R-:W-:Y:S01]  /*1830*/  CS2R R136, SRZ ;  /* 0x0000000000887805 */ /* 0x000fe2000001ff00 */
[----:B------:R-:W-:Y:S01]  /*1840*/  IMAD.MOV.U32 R172, RZ, RZ, RZ ;  /* 0x000000ffffac7224 */ /* 0x000fe200078e00ff */
[----:B------:R-:W-:Y:S02]  /*1850*/  ISETP.LT.AND P1, PT, R4, UR20, PT ;  /* 0x0000001404007c0c */ /* 0x000fe4000bf21270 */
        /* <DEDUP_REMOVED lines=53> */
[----:B------:R-:W-:Y:S01]  /*1bb0*/  CS2R R30, SRZ ;  /* 0x00000000001e7805 */ /* 0x000fe2000001ff00 */
[----:B------:R-:W-:Y:S01]  /*1bc0*/  IMAD.MOV.U32 R8, RZ, RZ, RZ ;  /* 0x000000ffff087224 */ /* 0x000fe200078e00ff */
[----:B------:R-:W-:Y:S01]  /*1bd0*/  CS2R R26, SRZ ;  /* 0x00000000001a7805 */ /* 0x000fe2000001ff00 */
[----:B------:R-:W-:Y:S06]  /*1be0*/  @!P1 BRA `(.L_x_1689) ;  /* 0x000000bc00b89947 */ /* 0x000fec0003800000 */
        /* <DEDUP_REMOVED lines=14> */
.L_x_1690:
[----:B------:R-:W-:Y:S01]  /*1cd0*/  ULEA UR22, UR37, UR38, 0x3 ;  /* 0x0000002625167291 */ /* 0x000fe2000f8e183f */
[----:B------:R-:W-:-:S08]  /*1ce0*/  SHF.L.U32 R0, R2, 0x1f, RZ ;  /* 0x0000001f02007819 */ /* 0x000fd000000006ff */
[----:B------:R-:W0:Y:S02]  /*1cf0*/  SYNCS.PHASECHK.TRANS64.TRYWAIT P1, [UR22+0x28c50], R0 ;  /* 0x028c5000ff0075a7 */ /* 0x000e240008020156 */
[----:B0-----:R-:W-:Y:S05]  /*1d00*/  @!P1 BRA `(.L_x_1691) ;  /* 0x0000013800b89947 */ /* 0x001fea0003800000 */
.L_x_1880:
        /* <DEDUP_REMOVED lines=24> */
[----:B------:R-:W-:-:S06]  /*1e90*/  UIADD3 UR20, UR20, -0x2, URZ ;  /* 0xfffffffe14147890 */ /* 0x000fcc000fffe03f */
[----:B------:R-:W-:Y:S02]  /*1ea0*/  ISETP.LE.AND P1, PT, R4, UR20, PT ;  /* 0x0000001404007c0c */ /* 0x000fe4000bf23270 */
[----:B0-----:R-:W-:-:S04]  /*1eb0*/  LOP3.LUT R3, R3, 0x7f, RZ, 0xc0, !PT ;  /* 0x0000007f03037812 */ /* 0x001fc800078ec0ff */
        /* <DEDUP_REMOVED lines=18> */
[----:B0-----:R-:W-:-:S07]  /*1fe0*/  IMAD.U32 R0, RZ, RZ, UR20 ;  /* 0x00000014ff007e24 */ /* 0x001fce000f8e00ff */
.L_x_1697:
[----:B------:R-:W-:Y:S01]  /*1ff0*/  BAR.SYNC.DEFER_BLOCKING 0xe, 0x100 ;  /* 0x0384000000007b1d */ /* 0x000fe20000010000 */
[----:B------:R-:W-:Y:S01]  /*2000*/  IMAD.U32 R6, RZ, RZ, UR37 ;  /* 0x00000025ff067e24 */ /* 0x000fe2000f8e00ff */
[----:B------:R-:W-:Y:S01]  /*2010*/  UIADD3 UR37, UR37, 0x1, URZ ;  /* 0x0000000125257890 */ /* 0x000fe2000fffe03f */
[C---:B------:R-:W-:Y:S01]  /*2020*/  ISETP.GT.AND P3, PT, R0.reuse, R4, PT ;  /* 0x000000040000720c */ /* 0x040fe20003f64270 */
[----:B------:R-:W-:Y:S02]  /*2030*/  VIADD R0, R0, 0xffffffff ;  /* 0xffffffff00007836 */ /* 0x000fe40000000000 */
[----:B-1----:R-:W-:Y:S01]  /*2040*/  IMAD R3, R6, 0x40, R17 ;  /* 0x0000004006037824 */ /* 0x002fe200078e0211 */
[----:B------:R-:W-:-:S04]  /*2050*/  UISETP.NE.AND UP0, UPT, UR37, 0x2, UPT ;  /* 0x000000022500788c */ /* 0x000fc8000bf05270 */
        /* <DEDUP_REMOVED lines=136> */
.L_x_1693:
[----:B------:R-:W-:Y:S01]  /*28e0*/  ULEA UR20, UR37, UR38, 0x3 ;  /* 0x0000002625147291 */ /* 0x000fe2000f8e183f */
[----:B------:R-:W-:-:S08]  /*28f0*/  SHF.L.U32 R3, R2, 0x1f, RZ ;  /* 0x0000001f02037819 */ /* 0x000fd000000006ff */
[----:B------:R0:W1:Y:S01]  /*2900*/  SYNCS.PHASECHK.TRANS64.TRYWAIT P1, [UR20+0x28c50], R3 ;  /* 0x028c5003ff0075a7 */ /* 0x0000620008020154 */
[----:B------:R-:W-:Y:S05]  /*2910*/  @!P0 BRA `(.L_x_1694) ;  /* 0x0000000000048947 */ /* 0x000fea0003800000 */
[----:B------:R-:W-:Y:S01]  /*2920*/  BPT.TRAP 0x1 ;  /* 0x000000040000795c */ /* 0x000fe20000300000 */
.L_x_1694:
[----:B-1----:R-:W-:Y:S05]  /*2930*/  @P1 BRA `(.L_x_1695) ;  /* 0x0000000000081947 */ /* 0x002fea0003800000 */
[----:B------:R-:W1:Y:S02]  /*2940*/  SYNCS.PHASECHK.TRANS64.TRYWAIT P1, [UR20+0x28c50], R3 ;  /* 0x028c5003ff0075a7 */ /* 0x000e640008020154 */
[----:B-1----:R-:W-:Y:S05]  /*2950*/  @!P1 BRA `(.L_x_1696) ;  /* 0x0000012c00bc9947 */ /* 0x002fea0003800000 */
.L_x_1695:
[----:B------:R-:W-:Y:S01]  /*2960*/  ULEA UR18, UR37, UR21, 0xc ;  /* 0x0000001525127291 */ /* 0x000fe2000f8e603f */
[----:B------:R-:W-:Y:S01]  /*2970*/  WARPGROUP.ARRIVE ;  /* 0x00000000000079c5 */ /* 0x000fe20000000000 */
[----:B------:R-:W-:Y:S01]  /*2980*/  UMOV UR19, 0x40000040 ;  /* 0x4000004000137882 */ /* 0x000fe20000000000 */
[----:B------:R-:W-:Y:S01]  /*2990*/  UMOV UR7, 0x40000040 ;  /* 0x4000004000077882 */ /* 0x000fe20000000000 */
[----:B------:R-:W-:Y:S01]  /*29a0*/  UIADD3 UR6, UR18, 0x80, URZ ;  /* 0x0000008012067890 */ /* 0x000fe2000fffe03f */
[----:B01----:R-:W-:Y:S01]  /*29b0*/  IMAD.U32 R3, RZ, RZ, UR20 ;  /* 0x00000014ff037e24 */ /* 0x003fe2000f8e00ff */
        /* <DEDUP_REMOVED lines=23> */
.L_x_1692:
[----:B------:R-:W-:Y:S01]  /*2b30*/  BAR.SYNC.DEFER_BLOCKING 0xe, 0x100 ;  /* 0x0384000000007b1d */ /* 0x000fe20000010000 */
[----:B0-----:R-:W-:Y:S01]  /*2b40*/  IMAD.U32 R0, RZ, RZ, UR37 ;  /* 0x00000025ff007e24 */ /* 0x001fe2000f8e00ff */
[----:B------:R-:W-:Y:S01]  /*2b50*/  UIADD3 UR37, UR37, 0x1, URZ ;  /* 0x0000000125257890 */ /* 0x000fe2000fffe03f */
[----:B------:R-:W-:Y:S02]  /*2b60*/  PLOP3.LUT P0, PT, PT, PT, PT, 0x8, 0x0 ;  /* 0x000000000000781c */ /* 0x000fe40003f0e170 */
[----:B------:R-:W-:Y:S01]  /*2b70*/  IMAD R0, R0, 0x40, R17 ;  /* 0x0000004000007824 */ /* 0x000fe200078e0211 */
[----:B------:R-:W-:-:S04]  /*2b80*/  UISETP.NE.AND UP0, UPT, UR37, 0x2, UPT ;  /* 0x000000022500788c */ /* 0x000fc8000bf05270 */
[----:B------:R-:W-:Y:S01]  /*2b90*/  LEA R4, R0, UR38, 0x2 ;  /* 0x0000002600047c11 */ /* 0x000fe2000f8e10ff */
[----:B------:R-:W-:Y:S02]  /*2ba0*/  USEL UR4, URZ, 0x1, UP0 ;  /* 0x000000013f047887 */ /* 0x000fe40008000000 */
[----:B------:R-:W-:-:S04]  /*2bb0*/  USEL UR37, UR37, URZ, UP0 ;  /* 0x0000003f25257287 */ /* 0x000fc80008000000 */
[----:B------:R-:W-:Y:S01]  /*2bc0*/  LOP3.LUT R2, R2, UR4, RZ, 0x3c, !PT ;  /* 0x0000000402027c12 */ /* 0x000fe2000f8e3cff */
        /* <DEDUP_REMOVED lines=130> */
[----:B------:R-:W-:-:S02]  /*33f0*/  IMAD.MOV.U32 R3, RZ, RZ, RZ ;  /* 0x000000ffff037224 */ /* 0x000fc400078e00ff */
[----:B------:R-:W-:Y:S01]  /*3400*/  IMAD.MOV.U32 R0, RZ, RZ, RZ ;  /* 0x000000ffff007224 */ /* 0x000fe200078e00ff */
[----:B------:R-:W-:Y:S06]  /*3410*/  BAR.ARV 0xf, 0x100 ;  /* 0x03c4000000007b1d */ /* 0x000fec0000002000 */
[----:B------:R-:W-:Y:S05]  /*3420*/  BRA `(.L_x_1689) ;  /* 0x000000a400a87947 */ /* 0x000fea0003800000 */
.L_x_1682:
        /* <DEDUP_REMOVED lines=14> */
.L_x_1699:
[----:B------:R-:W-:-:S11]  /*3510*/  UISETP.NE.AND UP0, UPT, UR8, 0x1, UPT ;  /* 0x000000010800788c */ /* 0x000fd6000bf05270 */
[----:B------:R-:W-:Y:S02]  /*3520*/  @UP0 ULDC.64 UR10, c[0x0][0x9e8] ;  /* 0x00027a00000a0ab9 */ /* 0x000fe40000000a00 */
[----:B------:R-:W-:-:S04]  /*3530*/  UIMAD.WIDE.U32 UR4, UR7, UR10, URZ ;  /* 0x0000000a070472a5 */ /* 0x000fc8000f8e003f */
[----:B------:R-:W-:-:S12]  /*3540*/  @UP0 USHF.R.U32.HI UR7, URZ, UR11, UR5 ;  /* 0x0000000b3f070299 */ /* 0x000fd80008011605 */
.L_x_1700:
[----:B------:R-:W-:-:S04]  /*3550*/  UIMAD UR7, UR7, UR8, UR8 ;  /* 0x00000008070772a4 */ /* 0x000fc8000f8e0208 */
[----:B------:R-:W-:-:S04]  /*3560*/  UISETP.LT.AND UP0, UPT, UR6, UR7, UPT ;  /* 0x000000070600728c */ /* 0x000fc8000bf01270 */
[----:B------:R-:W-:-:S12]  /*3570*/  USEL UR6, UR6, UR7, UP0 ;  /* 0x0000000706067287 */ /* 0x000fd80008000000 */
.L_x_1698:
[----:B------:R-:W-:Y:S02]  /*3580*/  UIADD3 UR6, UR6, 0x3f, URZ ;  /* 0x0000003f06067890 */ /* 0x000fe4000fffe03f */
[----:B------:R-:W-:Y:S02]  /*3590*/  ULEA UR5, UR47, -UR40, 0x6 ;  /* 0x800000282f057291 */ /* 0x000fe4000f8e303f */
[----:B------:R-:W-:-:S04]  /*35a0*/  USHF.R.S32.HI UR4, URZ, 0x1f, UR6 ;  /* 0x0000001f3f047899 */ /* 0x000fc80008011406 */
[----:B------:R-:W-:Y:S02]  /*35b0*/  ULEA.HI UR4, UR4, UR6, URZ, 0x6 ;  /* 0x0000000604047291 */ /* 0x000fe4000f8f303f */
[----:B------:R-:W-:Y:S02]  /*35c0*/  UIADD3 UR6, UR44, UR5, URZ ;  /* 0x000000052c067290 */ /* 0x000fe4000fffe03f */
[----:B------:R-:W-:Y:S01]  /*35d0*/  USHF.R.S32.HI UR4, URZ, 0x6, UR4 ;  /* 0x000000063f047899 */ /* 0x000fe20008011404 */
[----:B------:R-:W-:Y:S02]  /*35e0*/  ULDC UR5, c[0x0][0x9dc] ;  /* 0x0002770000057ab9 */ /* 0x000fe40000000800 */
[----:B------:R-:W-:Y:S02]  /*35f0*/  UIADD3 UR5, UR6, -UR5, URZ ;  /* 0x8000000506057290 */ /* 0x000fe4000fffe03f */
[----:B------:R-:W-:-:S04]  /*3600*/  UISETP.LT.AND UP0, UPT, UR20, UR4, UPT ;  /* 0x000000041400728c */ /* 0x000fc8000bf01270 */
[----:B------:R-:W-:Y:S01]  /*3610*/  USEL UR50, UR20, UR4, UP0 ;  /* 0x0000000414327287 */ /* 0x000fe20008000000 */
[----:B------:R-:W-:Y:S01]  /*3620*/  IMAD.U32 R0, RZ, RZ, UR5 ;  /* 0x00000005ff007e24 */ /* 0x000fe2000f8e00ff */
        /* <DEDUP_REMOVED lines=11> */
.L_x_1702:
[----:B------:R-:W-:-:S11]  /*36e0*/  UISETP.NE.AND UP0, UPT, UR8, 0x1, UPT ;  /* 0x000000010800788c */ /* 0x000fd6000bf05270 */
[----:B------:R-:W-:Y:S02]  /*36f0*/  @UP0 ULDC.64 UR10, c[0x0][0x9e8] ;  /* 0x00027a00000a0ab9 */ /* 0x000fe40000000a00 */
[----:B------:R-:W-:-:S04]  /*3700*/  UIMAD.WIDE.U32 UR4, UR6, UR10, URZ ;  /* 0x0000000a060472a5 */ /* 0x000fc8000f8e003f */
[----:B------:R-:W-:-:S12]  /*3710*/  @UP0 USHF.R.U32.HI UR6, URZ, UR11, UR5 ;  /* 0x0000000b3f060299 */ /* 0x000fd80008011605 */
.L_x_1703:
[----:B------:R-:W-:-:S06]  /*3720*/  UIMAD UR6, UR6, UR8, URZ ;  /* 0x00000008060672a4 */ /* 0x000fcc000f8e023f */
[----:B------:R-:W-:-:S07]  /*3730*/  VIMNMX R0, R0, UR6, !PT ;  /* 0x0000000600007c48 */ /* 0x000fce000ffe0100 */
.L_x_1701:
[----:B------:R-:W-:Y:S02]  /*3740*/  SHF.R.S32.HI R5, RZ, 0x1f, R0 ;  /* 0x0000001fff057819 */ /* 0x000fe40000011400 */
[----:B------:R-:W-:Y:S02]  /*3750*/  CS2R R150, SRZ ;  /* 0x0000000000967805 */ /* 0x000fe4000001ff00 */
[----:B------:R-:W-:Y:S02]  /*3760*/  PLOP3.LUT P0, PT, PT, PT, PT, 0x80, 0x0 ;  /* 0x000000000000781c */ /* 0x000fe40003f0f070 */
[----:B------:R-:W-:Y:S02]  /*3770*/  CS2R R148, SRZ ;  /* 0x0000000000947805 */ /* 0x000fe4000001ff00 */
[----:B------:R-:W-:Y:S01]  /*3780*/  LEA.HI R5, R5, R0, RZ, 0x6 ;  /* 0x0000000005057211 */ /* 0x000fe200078f30ff */
[----:B------:R-:W-:Y:S01]  /*3790*/  IMAD.MOV.U32 R0, RZ, RZ, RZ ;  /* 0x000000ffff007224 */ /* 0x000fe200078e00ff */
        /* <DEDUP_REMOVED lines=8> */
[----:B------:R-:W-:Y:S01]  /*3820*/  CS2R R136, SRZ ;  /* 0x0000000000887805 */ /* 0x000fe2000001ff00 */
[----:B------:R-:W-:Y:S01]  /*3830*/  IMAD.MOV.U32 R172, RZ, RZ, RZ ;  /* 0x000000ffffac7224 */ /* 0x000fe200078e00ff */
[----:B------:R-:W-:Y:S02]  /*3840*/  ISETP.LT.AND P1, PT, R186, UR50, PT ;  /* 0x00000032ba007c0c */ /* 0x000fe4000bf21270 */
        /* <DEDUP_REMOVED lines=55> */
[----:B------:R-:W-:Y:S01]  /*3bc0*/  CS2R R26, SRZ ;  /* 0x00000000001a7805 */ /* 0x000fe2000001ff00 */
[----:B------:R-:W-:Y:S06]  /*3bd0*/  @!P1 BRA `(.L_x_1689) ;  /* 0x0000009c00bc9947 */ /* 0x000fec0003800000 */
        /* <DEDUP_REMOVED lines=24> */
[----:B------:R-:W-:Y:S01]  /*3d60*/  MOV R13, RZ ;  /* 0x000000ff000d7202 */ /* 0x000fe20000000f00 */
[----:B------:R-:W-:-:S02]  /*3d70*/  IMAD.U32 R11, RZ, RZ, UR7 ;  /* 0x00000007ff0b7e24 */ /* 0x000fc4000f8e00ff */
[----:B------:R-:W-:Y:S02]  /*3d80*/  IMAD.MOV.U32 R8, RZ, RZ, 0x70 ;  /* 0x00000070ff087424 */ /* 0x000fe400078e00ff */
[----:B0-----:R-:W-:-:S07]  /*3d90*/  IMAD.MOV.U32 R12, RZ, RZ, 0x1 ;  /* 0x00000001ff0c7424 */ /* 0x001fce00078e00ff */
[----:B------:R-:W-:-:S07]  /*3da0*/  LEPC R20, `(.L_x_1704) ;  /* 0x000000001014794e */ /* 0x000fce0000000000 */
[----:B-1----:R-:W-:Y:S05]  /*3db0*/  CALL.ABS.NOINC R14 ;  /* 0x000000000e007343 */ /* 0x002fea0003c00000 */
.L_x_1704:
[----:B------:R-:W-:Y:S01]  /*3dc0*/  LEA.HI R0, R187, R187, RZ, 0x1 ;  /* 0x000000bbbb007211 */ /* 0x000fe200078f08ff */
[----:B------:R-:W-:-:S03]  /*3dd0*/  IMAD.U32 R3, RZ, RZ, UR39 ;  /* 0x00000027ff037e24 */ /* 0x000fc6000f8e00ff */
[----:B------:R-:W-:Y:S02]  /*3de0*/  LOP3.LUT R0, R0, 0xfffffffe, RZ, 0xc0, !PT ;  /* 0xfffffffe00007812 */ /* 0x000fe400078ec0ff */
[----:B------:R-:W-:-:S03]  /*3df0*/  ISETP.NE.AND P4, PT, R3, 0x3, PT ;  /* 0x000000030300780c */ /* 0x000fc60003f85270 */
[----:B------:R-:W-:-:S05]  /*3e00*/  IMAD.IADD R0, R187, 0x1, -R0 ;  /* 0x00000001bb007824 */ /* 0x000fca00078e0a00 */
[----:B------:R-:W-:-:S04]  /*3e10*/  SHF.L.U32 R0, R0, 0x1f, RZ ;  /* 0x0000001f00007819 */ /* 0x000fc800000006ff */
[----:B------:R-:W0:Y:S02]  /*3e20*/  SYNCS.PHASECHK.TRANS64.TRYWAIT P0, [UR38+0x28c00], R0 ;  /* 0x028c0000ff0075a7 */ /* 0x000e240008000166 */
[----:B0-----:R-:W-:Y:S05]  /*3e30*/  @!P0 BRA `(.L_x_1705) ;  /* 0x00000118009c8947 */ /* 0x001fea0003800000 */
.L_x_1881:
[----:B------:R-:W-:Y:S05]  /*3e40*/  @!P4 BRA `(.L_x_1706) ;  /* 0x000000000004c947 */ /* 0x000fea0003800000 */
[----:B------:R-:W-:Y:S01]  /*3e50*/  BPT.TRAP 0x1 ;  /* 0x000000040000795c */ /* 0x000fe20000300000 */
.L_x_1706:
[----:B------:R-:W-:Y:S01]  /*3e60*/  IMAD.U32 R8, RZ, RZ, UR37 ;  /* 0x00000025ff087e24 */ /* 0x000fe2000f8e00ff */
[----:B------:R-:W-:-:S04]  /*3e70*/  SHF.L.U32 R9, R2, 0x1f, RZ ;  /* 0x0000001f02097819 */ /* 0x000fc800000006ff */
[----:B------:R-:W-:-:S04]  /*3e80*/  LEA R8, R8, UR38, 0x3 ;  /* 0x0000002608087c11 */ /* 0x000fc8000f8e18ff */
[----:B------:R1:W2:Y:S01]  /*3e90*/  SYNCS.PHASECHK.TRANS64.TRYWAIT P0, [R8+URZ+0x28c30], R9 ;  /* 0x028c3009080075a7 */ /* 0x0002a2000800017f */
[----:B------:R-:W-:Y:S05]  /*3ea0*/  @!P4 BRA `(.L_x_1707) ;  /* 0x000000000004c947 */ /* 0x000fea0003800000 */
[----:B------:R-:W-:Y:S01]  /*3eb0*/  BPT.TRAP 0x1 ;  /* 0x000000040000795c */ /* 0x000fe20000300000 */
.L_x_1707:
[----:B--2---:R-:W-:Y:S05]  /*3ec0*/  @P0 BRA `(.L_x_1708) ;  /* 0x0000000000080947 */ /* 0x004fea0003800000 */
[----:B------:R-:W2:Y:S02]  /*3ed0*/  SYNCS.PHASECHK.TRANS64.TRYWAIT P0, [R8+URZ+0x28c30], R9 ;  /* 0x028c3009080075a7 */ /* 0x000ea4000800017f */
[----:B--2---:R-:W-:Y:S05]  /*3ee0*/  @!P0 BRA `(.L_x_1709) ;  /* 0x0000011800888947 */ /* 0x004fea0003800000 */
.L_x_1708:
[----:B0-----:R-:W0:Y:S01]  /*3ef0*/  S2R R3, SR_TID.X ;  /* 0x0000000000037919 */ /* 0x001e220000002100 */
[----:B------:R-:W-:-:S04]  /*3f00*/  UIADD3 UR4, UR38, 0x22400, URZ ;  /* 0x0002240026047890 */ /* 0x000fc8000fffe03f */
[----:B------:R-:W-:-:S04]  /*3f10*/  USHF.R.U32.HI UR4, URZ, 0x4, UR4 ;  /* 0x000000043f047899 */ /* 0x000fc80008011604 */
[----:B------:R-:W-:-:S06]  /*3f20*/  ULOP3.LUT UR4, UR4, 0x3fff, URZ, 0xc0, !UPT ;  /* 0x00003fff04047892 */ /* 0x000fcc000f8ec03f */
[----:B------:R-:W-:Y:S01]  /*3f30*/  IMAD.U32 R0, RZ, RZ, UR4 ;  /* 0x00000004ff007e24 */ /* 0x000fe2000f8e00ff */
[----:B------:R-:W-:Y:S05]  /*3f40*/  WARPSYNC.ALL ;  /* 0x0000000000007948 */ /* 0x000fea0003800000 */
[----:B------:R-:W-:Y:S02]  /*3f50*/  LOP3.LUT R0, R0, 0x10000, RZ, 0xfc, !PT ;  /* 0x0001000000007812 */ /* 0x000fe400078efcff */
[----:B0-----:R-:W-:-:S04]  /*3f60*/  LOP3.LUT R3, R3, 0x7f, RZ, 0xc0, !PT ;  /* 0x0000007f03037812 */ /* 0x001fc800078ec0ff */
[----:B------:R-:W-:Y:S02]  /*3f70*/  ISETP.NE.AND P5, PT, R3, RZ, PT ;  /* 0x000000ff0300720c */ /* 0x000fe40003fa5270 */
[----:B------:R-:W-:Y:S01]  /*3f80*/  R2UR UR18, R0 ;  /* 0x00000000001272ca */ /* 0x000fe200000e0000 */
[----:B------:R-:W-:Y:S01]  /*3f90*/  UIADD3 UR4, UR38, 0x20400, URZ ;  /* 0x0002040026047890 */ /* 0x000fe2000fffe03f */
[----:B------:R-:W-:Y:S01]  /*3fa0*/  WARPGROUP.ARRIVE ;  /* 0x00000000000079c5 */ /* 0x000fe20000000000 */
[----:B------:R-:W-:Y:S01]  /*3fb0*/  UMOV UR19, 0x40000040 ;  /* 0x4000004000137882 */ /* 0x000fe20000000000 */
[----:B------:R-:W-:Y:S01]  /*3fc0*/  UMOV UR17, 0x40000040 ;  /* 0x4000004000117882 */ /* 0x000fe20000000000 */
[----:B------:R-:W-:Y:S01]  /*3fd0*/  USHF.R.U32.HI UR4, URZ, 0x4, UR4 ;  /* 0x000000043f047899 */ /* 0x000fe20008011604 */
[----:B------:R-:W0:Y:S01]  /*3fe0*/  LDC.64 R10, c[0x0][0x9e0] ;  /* 0x00027800ff0a7b82 */ /* 0x000e220000000a00 */
[----:B------:R-:W-:Y:S01]  /*3ff0*/  UMOV UR7, 0x40000040 ;  /* 0x4000004000077882 */ /* 0x000fe20000000000 */
[----:B------:R-:W-:Y:S01]  /*4000*/  UMOV UR5, 0x40000040 ;  /* 0x4000004000057882 */ /* 0x000fe20000000000 */
[----:B------:R-:W-:-:S02]  /*4010*/  ULOP3.LUT UR4, UR4, 0x3fff, URZ, 0xc0, !UPT ;  /* 0x00003fff04047892 */ /* 0x000fc4000f8ec03f */
[----:B------:R-:W-:Y:S01]  /*4020*/  @!P5 VIADD R3, R8, 0x28c40 ;  /* 0x00028c400803d836 */ /* 0x000fe20000000000 */
[----:B------:R-:W-:Y:S01]  /*4030*/  UMOV UR11, 0x40000040 ;  /* 0x40000040000b7882 */ /* 0x000fe20000000000 */
[----:B------:R-:W-:Y:S01]  /*4040*/  UMOV UR9, 0x40000040 ;  /* 0x4000004000097882 */ /* 0x000fe20000000000 */
[----:B------:R-:W-:Y:S01]  /*4050*/  ULEA UR18, UR37, UR18, 0x9 ;  /* 0x0000001225127291 */ /* 0x000fe2000f8e483f */
[----:B------:R-:W-:Y:S01]  /*4060*/  MOV R4, UR47 ;  /* 0x0000002f00047c02 */ /* 0x000fe20008000f00 */
[----:B------:R-:W-:Y:S01]  /*4070*/  ULOP3.LUT UR16, UR4, 0x10000, URZ, 0xfc, !UPT ;  /* 0x0001000004107892 */ /* 0x000fe2000f8efc3f */
[----:B------:R-:W-:Y:S01]  /*4080*/  @!P5 PRMT R3, RZ, 0x654, R3 ;  /* 0x00000654ff03d816 */ /* 0x000fe20000000003 */
[----:B------:R-:W-:Y:S02]  /*4090*/  UIADD3 UR6, UR18, 0x2, URZ ;  /* 0x0000000212067890 */ /* 0x000fe4000fffe03f */
[----:B------:R-:W-:Y:S02]  /*40a0*/  UIADD3 UR4, UR16, 0x2, URZ ;  /* 0x0000000210047890 */ /* 0x000fe4000fffe03f */
[----:B------:R-:W-:-:S02]  /*40b0*/  UIADD3 UR10, UR18, 0x4, URZ ;  /* 0x00000004120a7890 */ /* 0x000fc4000fffe03f */
[----:B------:R-:W-:Y:S02]  /*40c0*/  UIADD3 UR8, UR16, 0x4, URZ ;  /* 0x0000000410087890 */ /* 0x000fe4000fffe03f */
[----:B------:R-:W-:Y:S01]  /*40d0*/  HGMMA.64x64x16.F32.BF16 R24, gdesc[UR16], RZ, !UPT, gsb0 ;  /* 0x00e00000101879f0 */ /* 0x000fe2000c0018ff */
[----:B------:R-:W-:Y:S02]  /*40e0*/  UIADD3 UR14, UR18, 0x6, URZ ;  /* 0x00000006120e7890 */ /* 0x000fe4000fffe03f */
[----:B------:R-:W-:Y:S01]  /*40f0*/  UIADD3 UR12, UR16, 0x6, URZ ;  /* 0x00000006100c7890 */ /* 0x000fe2000fffe03f */
[----:B------:R-:W-:Y:S01]  /*4100*/  UMOV UR15, 0x40000040 ;  /* 0x40000040000f7882 */ /* 0x000fe20000000000 */
[----:B------:R-:W-:Y:S01]  /*4110*/  UMOV UR13, 0x40000040 ;  /* 0x40000040000d7882 */ /* 0x000fe20000000000 */
[----:B0-----:R-:W-:Y:S01]  /*4120*/  ISETP.GE.AND P6, PT, R11, 0x1, PT ;  /* 0x000000010b00780c */ /* 0x001fe20003fc6270 */
[----:B------:R-:W-:Y:S02]  /*4130*/  WARPGROUP.DEPBAR.LE gsb0, 0x0 ;  /* 0x00008000000079c5 */ /* 0x000fe40000010000 */
[----:B------:R-:W-:-:S06]  /*4140*/  WARPGROUP.ARRIVE ;  /* 0x00000000000079c5 */ /* 0x000fcc0000000000 */
[----:B------:R-:W-:Y:S01]  /*4150*/  HGMMA.64x64x16.F32.BF16 R24, gdesc[UR4], R24, gsb0 ;  /* 0x00e00000041879f0 */ /* 0x000fe20008001818 */
[----:B------:R-:W-:Y:S02]  /*4160*/  UMOV UR6, 0xffffffc0 ;  /* 0xffffffc000067882 */ /* 0x000fe40000000000 */
[----:B------:R-:W-:-:S04]  /*4170*/  UIMAD UR6, UR50, UR6, 0x41 ;  /* 0x00000041320674a4 */ /* 0x000fc8000f8e0206 */
[----:B------:R-:W-:Y:S02]  /*4180*/  UIADD3 UR7, -UR40, UR6, UR44 ;  /* 0x0000000628077290 */ /* 0x000fe4000fffe12c */
[----:B------:R-:W-:-:S04]  /*4190*/  UIADD3 UR6, UR6, -0x1, URZ ;  /* 0xffffffff06067890 */ /* 0x000fc8000fffe03f */
[----:B------:R-:W-:-:S05]  /*41a0*/  IADD3 R5, -R16, UR7, RZ ;  /* 0x0000000710057c10 */ /* 0x000fca000fffe1ff */
[----:B------:R-:W-:Y:S01]  /*41b0*/  IMAD.IADD R13, R5, 0x1, R10 ;  /* 0x00000001050d7824 */ /* 0x000fe200078e020a */
[----:B------:R-:W-:Y:S02]  /*41c0*/  WARPGROUP.DEPBAR.LE gsb0, 0x0 ;  /* 0x00008000000079c5 */ /* 0x000fe40000010000 */
[----:B------:R-:W-:-:S06]  /*41d0*/  WARPGROUP.ARRIVE ;  /* 0x00000000000079c5 */ /* 0x000fcc0000000000 */
[----:B------:R-:W-:Y:S01]  /*41e0*/  HGMMA.64x64x16.F32.BF16 R24, gdesc[UR8], R24, gsb0 ;  /* 0x00e00000081879f0 */ /* 0x000fe20008001818 */
[----:B------:R-:W-:Y:S02]  /*41f0*/  ULDC.64 UR10, c[0x0][0x9d8] ;  /* 0x00027600000a7ab9 */ /* 0x000fe40000000a00 */
[----:B------:R-:W-:Y:S01]  /*4200*/  ULOP3.LUT UR20, URZ, UR11, URZ, 0x33, !UPT ;  /* 0x0000000b3f147292 */ /* 0x000fe2000f8e333f */
[----:B------:R-:W-:Y:S02]  /*4210*/  WARPGROUP.DEPBAR.LE gsb0, 0x0 ;  /* 0x00008000000079c5 */ /* 0x000fe40000010000 */
[----:B------:R-:W-:-:S06]  /*4220*/  WARPGROUP.ARRIVE ;  /* 0x00000000000079c5 */ /* 0x000fcc0000000000 */
[----:B------:R-:W-:Y:S01]  /*4230*/  HGMMA.64x64x16.F32.BF16 R24, gdesc[UR12], R24, gsb0 ;  /* 0x00e000000c1879f0 */ /* 0x000fe20008001818 */
[----:B------:R-:W-:-:S06]  /*4240*/  ULEA UR14, UR50, 0xffffffc0, 0x6 ;  /* 0xffffffc0320e7891 */ /* 0x000fcc000f8e303f */
        /* <DEDUP_REMOVED lines=35> */
[----:B------:R3:W-:Y:S05]  /*4480*/  @!P5 SYNCS.ARRIVE.TRANS64.RED.A1T0 RZ, [R3+URZ], RZ ;  /* 0x000000ff03ffd9a7 */ /* 0x0007ea000810043f */
[----:B------:R-:W4:Y:S01]  /*4490*/  MUFU.TANH R24, R24 ;  /* 0x0000001800187308 */ /* 0x000f220000002400 */
[----:B---3--:R-:W-:-:S07]  /*44a0*/  IMAD R3, R4, 0x40, R17 ;  /* 0x0000004004037824 */ /* 0x008fce00078e0211 */
[----:B------:R-:W3:Y:S08]  /*44b0*/  MUFU.TANH R25, R25 ;  /* 0x0000001900197308 */ /* 0x000ef00000002400 */
[----:B------:R-:W0:Y:S08]  /*44c0*/  MUFU.TANH R26, R26 ;  /* 0x0000001a001a7308 */ /* 0x000e300000002400 */
        /* <DEDUP_REMOVED lines=26> */
[----:B------:R5:W0:Y:S08]  /*4670*/  MUFU.TANH R14, R30 ;  /* 0x0000001e000e7308 */ /* 0x000a300000002400 */
[----:B------:R1:W0:Y:S01]  /*4680*/  MUFU.TANH R20, R34 ;  /* 0x0000002200147308 */ /* 0x0002220000002400 */
[----:B-----5:R-:W-:-:S04]  /*4690*/  IADD3 R30, -R16, UR44, -R7 ;  /* 0x0000002c101e7c10 */ /* 0x020fc8000fffe907 */
[----:B------:R-:W-:Y:S01]  /*46a0*/  VIADDMNMX R4, R3, R13, R30, PT ;  /* 0x0000000d03047246 */ /* 0x000fe2000380011e */
[----:B-1----:R-:W-:-:S04]  /*46b0*/  VIADD R34, R5, UR20 ;  /* 0x0000001405227c36 */ /* 0x002fc80008000000 */
[----:B------:R-:W-:Y:S01]  /*46c0*/  IMAD.IADD R5, R34, 0x1, R3 ;  /* 0x0000000122057824 */ /* 0x000fe200078e0203 */
[----:B---34-:R-:W-:Y:S06]  /*46d0*/  @!P6 BRA `(.L_x_1710) ;  /* 0x000000000054e947 */ /* 0x018fec0003800000 */
[----:B------:R-:W-:Y:S01]  /*46e0*/  MOV R6, UR40 ;  /* 0x0000002800067c02 */ /* 0x000fe20008000f00 */
[----:B------:R-:W-:Y:S03]  /*46f0*/  BSSY B0, `(.L_x_1711) ;  /* 0x000000f000007945 */ /* 0x000fe60003800000 */
[----:B------:R-:W-:-:S04]  /*4700*/  IADD3 R6, R3, UR44, -R6 ;  /* 0x0000002c03067c10 */ /* 0x000fc8000fffe806 */
        /* <DEDUP_REMOVED lines=9> */
.L_x_1712:
[----:B------:R-:W-:-:S13]  /*47a0*/  ISETP.NE.AND P0, PT, R11, 0x1, PT ;  /* 0x000000010b00780c */ /* 0x000fda0003f05270 */
[----:B------:R-:W1:Y:S02]  /*47b0*/  @P0 LDC.64 R56, c[0x0][0x9e8] ;  /* 0x00027a00ff380b82 */ /* 0x000e640000000a00 */
[----:B-1----:R-:W-:-:S05]  /*47c0*/  @P0 IMAD.HI.U32 R12, R6, R56, RZ ;  /* 0x00000038060c0227 */ /* 0x002fca00078e00ff */
[----:B------:R-:W-:-:S07]  /*47d0*/  @P0 SHF.R.U32.HI R6, RZ, R57, R12 ;  /* 0x00000039ff060219 */ /* 0x000fce000001160c */
.L_x_1713:
[----:B------:R-:W-:Y:S05]  /*47e0*/  BSYNC B0 ;  /* 0x0000000000007941 */ /* 0x000fea0003800000 */
.L_x_1711:
[----:B------:R-:W-:-:S04]  /*47f0*/  IMAD R7, R6, R11, -UR14 ;  /* 0x8000000e06077e24 */ /* 0x000fc8000f8e020b */
[----:B------:R-:W-:-:S05]  /*4800*/  IMAD.IADD R6, R7, 0x1, -R16 ;  /* 0x0000000107067824 */ /* 0x000fca00078e0a10 */
[----:B------:R-:W-:Y:S02]  /*4810*/  VIMNMX R5, R5, R6, !PT ;  /* 0x0000000605057248 */ /* 0x000fe40007fe0100 */
[----:B------:R-:W-:-:S07]  /*4820*/  VIADDMNMX R4, R6, R11, R4, PT ;  /* 0x0000000b06047246 */ /* 0x000fce0003800104 */
.L_x_1710:
[----:B------:R-:W-:Y:S02]  /*4830*/  UISETP.GE.AND UP4, UPT, UR6, 0x9, UPT ;  /* 0x000000090600788c */ /* 0x000fe4000bf86270 */
[----:B------:R-:W-:Y:S02]  /*4840*/  UISETP.GE.AND UP1, UPT, UR6, 0x1, UPT ;  /* 0x000000010600788c */ /* 0x000fe4000bf26270 */
[----:B------:R-:W-:Y:S02]  /*4850*/  UISETP.GE.AND UP0, UPT, UR6, 0x2, UPT ;  /* 0x000000020600788c */ /* 0x000fe4000bf06270 */
[----:B------:R-:W-:Y:S01]  /*4860*/  PLOP3.LUT P0, PT, PT, PT, UP4, 0x40, 0x0 ;  /* 0x000000000000781c */ /* 0x000fe20003f0e848 */
[----:B------:R-:W-:Y:S01]  /*4870*/  UISETP.GE.AND UP3, UPT, UR6, 0xa, UPT ;  /* 0x0000000a0600788c */ /* 0x000fe2000bf66270 */
[----:B------:R-:W-:Y:S01]  /*4880*/  PLOP3.LUT P2, PT, PT, PT, UP1, 0x40, 0x0 ;  /* 0x000000000000781c */ /* 0x000fe20003f4e818 */
[----:B------:R-:W-:Y:S01]  /*4890*/  UP2UR UR11, UPR, URZ, 0x1 ;  /* 0x000000013f0b7883 */ /* 0x000fe20008000000 */
[C---:B------:R-:W-:Y:S01]  /*48a0*/  ISETP.GT.AND P0, PT, R5.reuse, 0x8, P0 ;  /* 0x000000080500780c */ /* 0x040fe20000704270 */
[----:B------:R-:W-:Y:S01]  /*48b0*/  UISETP.GE.AND UP2, UPT, UR6, 0x11, UPT ;  /* 0x000000110600788c */ /* 0x000fe2000bf46270 */
[C---:B------:R-:W-:Y:S01]  /*48c0*/  ISETP.GT.AND P2, PT, R5.reuse, RZ, P2 ;  /* 0x000000ff0500720c */ /* 0x040fe20001744270 */
[----:B------:R-:W-:Y:S01]  /*48d0*/  UP2UR UR10, UPR, URZ, 0x2 ;  /* 0x000000023f0a7883 */ /* 0x000fe20008000000 */
[----:B------:R-:W-:Y:S01]  /*48e0*/  PLOP3.LUT P1, PT, PT, PT, UP0, 0x40, 0x0 ;  /* 0x000000000000781c */ /* 0x000fe20003f2e808 */
[----:B------:R-:W-:Y:S01]  /*48f0*/  UISETP.GE.AND UP0, UPT, UR6, 0x19, UPT ;  /* 0x000000190600788c */ /* 0x000fe2000bf06270 */
[----:B------:R-:W-:Y:S01]  /*4900*/  PLOP3.LUT P3, PT, PT, PT, UP3, 0x40, 0x0 ;  /* 0x000000000000781c */ /* 0x000fe20003f6e838 */
[----:B------:R-:W-:Y:S01]  /*4910*/  UISETP.GE.AND UP1, UPT, UR6, 0x12, UPT ;  /* 0x000000120600788c */ /* 0x000fe2000bf26270 */
[C---:B------:R-:W-:Y:S01]  /*4920*/  ISETP.LT.OR P0, PT, R4.reuse, 0x9, P0 ;  /* 0x000000090400780c */ /* 0x040fe20000701670 */
[----:B------:R-:W-:Y:S01]  /*4930*/  UP2UR UR22, UPR, URZ, 0x1 ;  /* 0x000000013f167883 */ /* 0x000fe20008000000 */
[----:B------:R-:W-:Y:S01]  /*4940*/  ISETP.LT.OR P2, PT, R4, 0x1, P2 ;  /* 0x000000010400780c */ /* 0x000fe20001741670 */
[----:B------:R-:W-:Y:S01]  /*4950*/  UP2UR UR19, UPR, URZ, 0x4 ;  /* 0x000000043f137883 */ /* 0x000fe20008000000 */
[C---:B------:R-:W-:Y:S01]  /*4960*/  ISETP.GT.AND P3, PT, R5.reuse, 0x9, P3 ;  /* 0x000000090500780c */ /* 0x040fe20001f64270 */
[----:B------:R-:W-:Y:S01]  /*4970*/  UP2UR UR21, UPR, URZ, 0x2 ;  /* 0x000000023f157883 */ /* 0x000fe20008000000 */
[C---:B------:R-:W-:Y:S01]  /*4980*/  ISETP.GT.AND P1, PT, R5.reuse, 0x1, P1 ;  /* 0x000000010500780c */ /* 0x040fe20000f24270 */
[----:B------:R-:W-:Y:S01]  /*4990*/  UP2UR UR7, UPR, URZ, 0x10 ;  /* 0x000000103f077883 */ /* 0x000fe20008000000 */
[----:B0-----:R-:W-:Y:S01]  /*49a0*/  FSEL R57, R28, -INF , !P0 ;  /* 0xff8000001c397808 */ /* 0x001fe20004000000 */
[----:B------:R-:W-:Y:S01]  /*49b0*/  UP2UR UR18, UPR, URZ, 0x8 ;  /* 0x000000083f127883 */ /* 0x000fe20008000000 */
[----:B------:R-:W-:Y:S01]  /*49c0*/  FSEL R35, R24, -INF , !P2 ;  /* 0xff80000018237808 */ /* 0x000fe20005000000 */
[----:B------:R-:W-:Y:S01]  /*49d0*/  UISETP.GE.AND UP3, UPT, UR6, 0x31, UPT ;  /* 0x000000310600788c */ /* 0x000fe2000bf66270 */
[----:B------:R-:W-:Y:S01]  /*49e0*/  PLOP3.LUT P0, PT, PT, PT, UP0, 0x40, 0x0 ;  /* 0x000000000000781c */ /* 0x000fe20003f0e808 */
[----:B------:R-:W-:Y:S01]  /*49f0*/  UISETP.GE.AND UP0, UPT, UR6, 0x1a, UPT ;  /* 0x0000001a0600788c */ /* 0x000fe2000bf06270 */
[----:B------:R-:W-:Y:S01]  /*4a00*/  PLOP3.LUT P2, PT, PT, PT, UP2, 0x40, 0x0 ;  /* 0x000000000000781c */ /* 0x000fe20003f4e828 */
[----:B------:R-:W-:Y:S01]  /*4a10*/  UISETP.GE.AND UP2, UPT, UR6, 0x2a, UPT ;  /* 0x0000002a0600788c */ /* 0x000fe2000bf46270 */
[C---:B------:R-:W-:Y:S01]  /*4a20*/  ISETP.LT.OR P3, PT, R4.reuse, 0xa, P3 ;  /* 0x0000000a0400780c */ /* 0x040fe20001f61670 */
[----:B------:R-:W-:Y:S01]  /*4a30*/  UP2UR UR23, UPR, URZ, 0x1 ;  /* 0x000000013f177883 */ /* 0x000fe20008000000 */
[----:B------:R-:W-:Y:S01]  /*4a40*/  ISETP.LT.OR P1, PT, R4, 0x2, P1 ;  /* 0x000000020400780c */ /* 0x000fe20000f21670 */
[----:B------:R-:W-:Y:S01]  /*4a50*/  UISETP.GE.AND UP4, UPT, UR6, 0x32, UPT ;  /* 0x000000320600788c */ /* 0x000fe2000bf86270 */
[----:B------:R-:W-:Y:S01]  /*4a60*/  ISETP.GT.AND P2, PT, R5, 0x10, P2 ;  /* 0x000000100500780c */ /* 0x000fe20001744270 */
[----:B------:R-:W-:Y:S01]  /*4a70*/  UISETP.GE.AND UP5, UPT, UR6, 0x39, UPT ;  /* 0x000000390600788c */ /* 0x000fe2000bfa6270 */
[----:B------:R-:W-:Y:S01]  /*4a80*/  FSEL R59, R29, -INF , !P3 ;  /* 0xff8000001d3b7808 */ /* 0x000fe20005800000 */
[----:B------:R-:W-:Y:S01]  /*4a90*/  UISETP.GE.AND UP6, UPT, UR6, 0x3a, UPT ;  /* 0x0000003a0600788c */ /* 0x000fe2000bfc6270 */
[----:B------:R-:W-:-:S02]  /*4aa0*/  FSEL R55, R25, -INF , !P1 ;  /* 0xff80000019377808 */ /* 0x000fc40004800000 */
[----:B------:R-:W-:Y:S01]  /*4ab0*/  PLOP3.LUT P3, PT, PT, PT, UP0, 0x40, 0x0 ;  /* 0x000000000000781c */ /* 0x000fe20003f6e808 */
[----:B------:R-:W-:Y:S01]  /*4ac0*/  UISETP.GE.AND UP0, UPT, UR6, 0x21, UPT ;  /* 0x000000210600788c */ /* 0x000fe2000bf06270 */
[----:B------:R-:W-:Y:S01]  /*4ad0*/  PLOP3.LUT P1, PT, PT, PT, UP1, 0x40, 0x0 ;  /* 0x000000000000781c */ /* 0x000fe20003f2e818 */
[----:B------:R-:W-:Y:S01]  /*4ae0*/  UISETP.GE.AND UP1, UPT, UR6, 0x29, UPT ;  /* 0x000000290600788c */ /* 0x000fe2000bf26270 */
[----:B------:R-:W-:Y:S01]  /*4af0*/  ISETP.LT.OR P2, PT, R4, 0x11, P2 ;  /* 0x000000110400780c */ /* 0x000fe20001741670 */
[----:B------:R-:W-:Y:S01]  /*4b00*/  UP2UR UR24, UPR, URZ, 0x1 ;  /* 0x000000013f187883 */ /* 0x000fe20008000000 */
[C---:B------:R-:W-:Y:S02]  /*4b10*/  ISETP.GT.AND P1, PT, R5.reuse, 0x11, P1 ;  /* 0x000000110500780c */ /* 0x040fe40000f24270 */
[C---:B------:R-:W-:Y:S02]  /*4b20*/  ISETP.GT.AND P0, PT, R5.reuse, 0x18, P0 ;  /* 0x000000180500780c */ /* 0x040fe40000704270 */
[----:B------:R-:W-:-:S02]  /*4b30*/  ISETP.GT.AND P3, PT, R5, 0x19, P3 ;  /* 0x000000190500780c */ /* 0x000fc40001f64270 */
[----:B------:R-:W-:Y:S02]  /*4b40*/  FSEL R61, R32, -INF , !P2 ;  /* 0xff800000203d7808 */ /* 0x000fe40005000000 */
[----:B------:R-:W-:Y:S01]  /*4b50*/  PLOP3.LUT P2, PT, PT, PT, UP0, 0x40, 0x0 ;  /* 0x000000000000781c */ /* 0x000fe20003f4e808 */
[----:B------:R-:W-:Y:S01]  /*4b60*/  UISETP.GE.AND UP0, UPT, UR6, 0x22, UPT ;  /* 0x000000220600788c */ /* 0x000fe2000bf06270 */
[C---:B------:R-:W-:Y:S02]  /*4b70*/  ISETP.LT.OR P1, PT, R4.reuse, 0x12, P1 ;  /* 0x000000120400780c */ /* 0x040fe40000f21670 */
[C---:B------:R-:W-:Y:S02]  /*4b80*/  ISETP.LT.OR P0, PT, R4.reuse, 0x19, P0 ;  /* 0x000000190400780c */ /* 0x040fe40000701670 */
[----:B------:R-:W-:Y:S02]  /*4b90*/  ISETP.LT.OR P3, PT, R4, 0x1a, P3 ;  /* 0x0000001a0400780c */ /* 0x000fe40001f61670 */
[----:B------:R-:W-:-:S02]  /*4ba0*/  FSEL R63, R33, -INF , !P1 ;  /* 0xff800000213f7808 */ /* 0x000fc40004800000 */
[----:B------:R-:W-:Y:S02]  /*4bb0*/  FSEL R65, R36, -INF , !P0 ;  /* 0xff80000024417808 */ /* 0x000fe40004000000 */
[----:B------:R-:W-:Y:S02]  /*4bc0*/  FSEL R67, R37, -INF , !P3 ;  /* 0xff80000025437808 */ /* 0x000fe40005800000 */
[----:B------:R-:W-:Y:S02]  /*4bd0*/  PLOP3.LUT P1, PT, PT, PT, UP0, 0x40, 0x0 ;  /* 0x000000000000781c */ /* 0x000fe40003f2e808 */
[----:B------:R-:W-:Y:S02]  /*4be0*/  PLOP3.LUT P0, PT, PT, PT, UP1, 0x40, 0x0 ;  /* 0x000000000000781c */ /* 0x000fe40003f0e818 */
[----:B------:R-:W-:Y:S02]  /*4bf0*/  PLOP3.LUT P3, PT, PT, PT, UP2, 0x40, 0x0 ;  /* 0x000000000000781c */ /* 0x000fe40003f6e828 */
[----:B------:R-:W-:-:S02]  /*4c00*/  ISETP.GT.AND P2, PT, R5, 0x20, P2 ;  /* 0x000000200500780c */ /* 0x000fc40001744270 */
[C---:B------:R-:W-:Y:S02]  /*4c10*/  ISETP.GT.AND P1, PT, R5.reuse, 0x21, P1 ;  /* 0x000000210500780c */ /* 0x040fe40000f24270 */
[C---:B------:R-:W-:Y:S02]  /*4c20*/  ISETP.GT.AND P0, PT, R5.reuse, 0x28, P0 ;  /* 0x000000280500780c */ /* 0x040fe40000704270 */
[----:B------:R-:W-:Y:S02]  /*4c30*/  ISETP.GT.AND P3, PT, R5, 0x29, P3 ;  /* 0x000000290500780c */ /* 0x000fe40001f64270 */
[C---:B------:R-:W-:Y:S02]  /*4c40*/  ISETP.LT.OR P2, PT, R4.reuse, 0x21, P2 ;  /* 0x000000210400780c */ /* 0x040fe40001741670 */
[C---:B------:R-:W-:Y:S02]  /*4c50*/  ISETP.LT.OR P1, PT, R4.reuse, 0x22, P1 ;  /* 0x000000220400780c */ /* 0x040fe40000f21670 */
[----:B------:R-:W-:-:S02]  /*4c60*/  ISETP.LT.OR P0, PT, R4, 0x29, P0 ;  /* 0x000000290400780c */ /* 0x000fc40000701670 */
[----:B------:R-:W-:Y:S02]  /*4c70*/  ISETP.LT.OR P3, PT, R4, 0x2a, P3 ;  /* 0x0000002a0400780c */ /* 0x000fe40001f61670 */
[----:B------:R-:W-:Y:S02]  /*4c80*/  FSEL R69, R40, -INF , !P2 ;  /* 0xff80000028457808 */ /* 0x000fe40005000000 */
[----:B------:R-:W-:Y:S02]  /*4c90*/  FSEL R71, R41, -INF , !P1 ;  /* 0xff80000029477808 */ /* 0x000fe40004800000 */
[----:B------:R-:W-:Y:S02]  /*4ca0*/  FSEL R73, R44, -INF , !P0 ;  /* 0xff8000002c497808 */ /* 0x000fe40004000000 */
[----:B------:R-:W-:Y:S02]  /*4cb0*/  FSEL R45, R45, -INF , !P3 ;  /* 0xff8000002d2d7808 */ /* 0x000fe40005800000 */
[----:B------:R-:W-:-:S02]  /*4cc0*/  PLOP3.LUT P2, PT, PT, PT, UP3, 0x40, 0x0 ;  /* 0x000000000000781c */ /* 0x000fc40003f4e838 */
[----:B------:R-:W-:Y:S02]  /*4cd0*/  PLOP3.LUT P1, PT, PT, PT, UP4, 0x40, 0x0 ;  /* 0x000000000000781c */ /* 0x000fe40003f2e848 */
[----:B------:R-:W-:Y:S02]  /*4ce0*/  PLOP3.LUT P0, PT, PT, PT, UP5, 0x40, 0x0 ;  /* 0x000000000000781c */ /* 0x000fe40003f0e858 */
[----:B------:R-:W-:Y:S02]  /*4cf0*/  PLOP3.LUT P3, PT, PT, PT, UP6, 0x40, 0x0 ;  /* 0x000000000000781c */ /* 0x000fe40003f6e868 */
[C---:B------:R-:W-:Y:S02]  /*4d00*/  ISETP.GT.AND P2, PT, R5.reuse, 0x30, P2 ;  /* 0x000000300500780c */ /* 0x040fe40001744270 */
[C---:B------:R-:W-:Y:S02]  /*4d10*/  ISETP.GT.AND P1, PT, R5.reuse, 0x31, P1 ;  /* 0x000000310500780c */ /* 0x040fe40000f24270 */
[----:B------:R-:W-:-:S02]  /*4d20*/  ISETP.GT.AND P0, PT, R5, 0x38, P0 ;  /* 0x000000380500780c */ /* 0x000fc40000704270 */
[----:B------:R-:W-:Y:S01]  /*4d30*/  ISETP.GT.AND P3, PT, R5, 0x39, P3 ;  /* 0x000000390500780c */ /* 0x000fe20001f64270 */
[----:B------:R-:W-:Y:S01]  /*4d40*/  VIADD R5, R3, 0x8 ;  /* 0x0000000803057836 */ /* 0x000fe20000000000 */
[C---:B------:R-:W-:Y:S02]  /*4d50*/  ISETP.LT.OR P2, PT, R4.reuse, 0x31, P2 ;  /* 0x000000310400780c */ /* 0x040fe40001741670 */
[C---:B------:R-:W-:Y:S02]  /*4d60*/  ISETP.LT.OR P1, PT, R4.reuse, 0x32, P1 ;  /* 0x000000320400780c */ /* 0x040fe40000f21670 */
[C---:B------:R-:W-:Y:S02]  /*4d70*/  ISETP.LT.OR P0, PT, R4.reuse, 0x39, P0 ;  /* 0x000000390400780c */ /* 0x040fe40000701670 */
[----:B------:R-:W-:Y:S02]  /*4d80*/  ISETP.LT.OR P3, PT, R4, 0x3a, P3 ;  /* 0x0000003a0400780c */ /* 0x000fe40001f61670 */
[----:B------:R-:W-:-:S02]  /*4d90*/  VIADDMNMX R4, R5, R13, R30, PT ;  /* 0x0000000d05047246 */ /* 0x000fc4000380011e */
[----:B------:R-:W-:Y:S02]  /*4da0*/  IADD3 R5, R34, 0x8, R3 ;  /* 0x0000000822057810 */ /* 0x000fe40007ffe003 */
[----:B------:R-:W-:Y:S02]  /*4db0*/  FSEL R75, R48, -INF , !P2 ;  /* 0xff800000304b7808 */ /* 0x000fe40005000000 */
[----:B------:R-:W-:Y:S02]  /*4dc0*/  FSEL R49, R49, -INF , !P1 ;  /* 0xff80000031317808 */ /* 0x000fe40004800000 */
[----:B------:R-:W-:Y:S02]  /*4dd0*/  FSEL R77, R52, -INF , !P0 ;  /* 0xff800000344d7808 */ /* 0x000fe40004000000 */
[----:B------:R-:W-:Y:S01]  /*4de0*/  FSEL R53, R53, -INF , !P3 ;  /* 0xff80000035357808 */ /* 0x000fe20005800000 */
[----:B------:R-:W-:Y:S06]  /*4df0*/  @!P6 BRA `(.L_x_1714) ;  /* 0x000000000058e947 */ /* 0x000fec0003800000 */
[----:B------:R-:W-:Y:S01]  /*4e00*/  IMAD.U32 R6, RZ, RZ, UR40 ;  /* 0x00000028ff067e24 */ /* 0x000fe2000f8e00ff */
[----:B------:R-:W-:Y:S04]  /*4e10*/  BSSY B0, `(.L_x_1715) ;  /* 0x0000010000007945 */ /* 0x000fe80003800000 */
[----:B------:R-:W-:-:S05]  /*4e20*/  IADD3 R6, R3, UR44, -R6 ;  /* 0x0000002c03067c10 */ /* 0x000fca000fffe806 */
[----:B------:R-:W-:-:S05]  /*4e30*/  VIADD R6, R6, 0x8 ;  /* 0x0000000806067836 */ /* 0x000fca0000000000 */
[----:B------:R-:W-:-:S13]  /*4e40*/  ISETP.GT.AND P0, PT, R6, -0x1, PT ;  /* 0xffffffff0600780c */ /* 0x000fda0003f04270 */
[----:B------:R-:W-:Y:S05]  /*4e50*/  @P0 BRA `(.L_x_1716) ;  /* 0x00000000001c0947 */ /* 0x000fea0003800000 */
[----:B------:R-:W-:Y:S02]  /*4e60*/  ISETP.NE.AND P0, PT, R11, 0x1, PT ;  /* 0x000000010b00780c */ /* 0x000fe40003f05270 */
[----:B------:R-:W-:-:S11]  /*4e70*/  LOP3.LUT R7, RZ, R6, RZ, 0x33, !PT ;  /* 0x00000006ff077212 */ /* 0x000fd600078e33ff */
[----:B------:R-:W0:Y:S02]  /*4e80*/  @P0 LDC.64 R12, c[0x0][0x9e8] ;  /* 0x00027a00ff0c0b82 */ /* 0x000e240000000a00 */
[----:B0-----:R-:W-:-:S05]  /*4e90*/  @P0 IMAD.HI.U32 R6, R7, R12, RZ ;  /* 0x0000000c07060227 */ /* 0x001fca00078e00ff */
[----:B------:R-:W-:-:S04]  /*4ea0*/  @P0 SHF.R.U32.HI R7, RZ, R13, R6 ;  /* 0x0000000dff070219 */ /* 0x000fc80000011606 */
[----:B------:R-:W-:Y:S01]  /*4eb0*/  LOP3.LUT R6, RZ, R7, RZ, 0x33, !PT ;  /* 0x00000007ff067212 */ /* 0x000fe200078e33ff */
[----:B------:R-:W-:Y:S06]  /*4ec0*/  BRA `(.L_x_1717) ;  /* 0x0000000000107947 */ /* 0x000fec0003800000 */
.L_x_1716:
[----:B------:R-:W-:-:S13]  /*4ed0*/  ISETP.NE.AND P0, PT, R11, 0x1, PT ;  /* 0x000000010b00780c */ /* 0x000fda0003f05270 */
[----:B------:R-:W0:Y:S02]  /*4ee0*/  @P0 LDC.64 R12, c[0x0][0x9e8] ;  /* 0x00027a00ff0c0b82 */ /* 0x000e240000000a00 */
[----:B0-----:R-:W-:-:S05]  /*4ef0*/  @P0 IMAD.HI.U32 R12, R6, R12, RZ ;  /* 0x0000000c060c0227 */ /* 0x001fca00078e00ff */
[----:B------:R-:W-:-:S07]  /*4f00*/  @P0 SHF.R.U32.HI R6, RZ, R13, R12 ;  /* 0x0000000dff060219 */ /* 0x000fce000001160c */
.L_x_1717:
[----:B------:R-:W-:Y:S05]  /*4f10*/  BSYNC B0 ;  /* 0x0000000000007941 */ /* 0x000fea0003800000 */
.L_x_1715:
[----:B------:R-:W-:-:S04]  /*4f20*/  IMAD R7, R6, R11, -UR14 ;  /* 0x8000000e06077e24 */ /* 0x000fc8000f8e020b */
[----:B------:R-:W-:-:S05]  /*4f30*/  IMAD.IADD R6, R7, 0x1, -R16 ;  /* 0x0000000107067824 */ /* 0x000fca00078e0a10 */
[----:B------:R-:W-:Y:S02]  /*4f40*/  VIMNMX R5, R5, R6, !PT ;  /* 0x0000000605057248 */ /* 0x000fe40007fe0100 */
[----:B------:R-:W-:-:S07]  /*4f50*/  VIADDMNMX R4, R6, R11, R4, PT ;  /* 0x0000000b06047246 */ /* 0x000fce0003800104 */
.L_x_1714:
[----:B------:R-:W-:Y:S01]  /*4f60*/  FMNMX.FTZ R6, R35, R55, !PT ;  /* 0x0000003723067209 */ /* 0x000fe20007810000 */
[----:B------:R-:W-:Y:S01]  /*4f70*/  UP2UR UR6, UPR, URZ, 0x4 ;  /* 0x000000043f067883 */ /* 0x000fe20008000000 */
[----:B------:R-:W-:Y:S01]  /*4f80*/  BAR.SYNC.DEFER_BLOCKING 0xf, 0x100 ;  /* 0x03c4000000007b1d */ /* 0x000fe20000010000 */
[----:B------:R-:W-:Y:S01]  /*4f90*/  UISETP.NE.AND UP2, UPT, UR7, URZ, UPT ;  /* 0x0000003f0700728c */ /* 0x000fe2000bf45270 */
[----:B------:R-:W-:Y:S01]  /*4fa0*/  FMNMX.FTZ R6, R57, R6, !PT ;  /* 0x0000000639067209 */ /* 0x000fe20007810000 */
[----:B------:R-:W-:Y:S02]  /*4fb0*/  UP2UR UR7, UPR, URZ, 0x8 ;  /* 0x000000083f077883 */ /* 0x000fe40008000000 */
[----:B------:R-:W-:Y:S01]  /*4fc0*/  UISETP.NE.AND UP3, UPT, UR11, URZ, UPT ;  /* 0x0000003f0b00728c */ /* 0x000fe2000bf65270 */
[----:B------:R-:W-:Y:S01]  /*4fd0*/  FMNMX.FTZ R6, R59, R6, !PT ;  /* 0x000000063b067209 */ /* 0x000fe20007810000 */
[----:B------:R-:W-:Y:S01]  /*4fe0*/  UP2UR UR11, UPR, URZ, 0x10 ;  /* 0x000000103f0b7883 */ /* 0x000fe20008000000 */
[----:B------:R-:W-:Y:S01]  /*4ff0*/  PLOP3.LUT P0, PT, PT, PT, UP2, 0x40, 0x0 ;  /* 0x000000000000781c */ /* 0x000fe20003f0e828 */
[----:B------:R-:W-:Y:S01]  /*5000*/  UISETP.NE.AND UP4, UPT, UR10, URZ, UPT ;  /* 0x0000003f0a00728c */ /* 0x000fe2000bf85270 */
[----:B------:R-:W-:Y:S01]  /*5010*/  FMNMX.FTZ R6, R61, R6, !PT ;  /* 0x000000063d067209 */ /* 0x000fe20007810000 */
[----:B------:R-:W-:Y:S01]  /*5020*/  UP2UR UR14, UPR, URZ, 0x20 ;  /* 0x000000203f0e7883 */ /* 0x000fe20008000000 */
[----:B------:R-:W-:Y:S01]  /*5030*/  PLOP3.LUT P3, PT, PT, PT, UP3, 0x40, 0x0 ;  /* 0x000000000000781c */ /* 0x000fe20003f6e838 */
[----:B------:R-:W-:Y:S01]  /*5040*/  ULDC UR10, c[0x0][0x988] ;  /* 0x00026200000a7ab9 */ /* 0x000fe20000000800 */
[----:B------:R-:W-:Y:S01]  /*5050*/  FMNMX.FTZ R6, R63, R6, !PT ;  /* 0x000000063f067209 */ /* 0x000fe20007810000 */
[----:B------:R-:W-:Y:S01]  /*5060*/  UISETP.NE.AND UP5, UPT, UR18, URZ, UPT ;  /* 0x0000003f1200728c */ /* 0x000fe2000bfa5270 */
[----:B------:R-:W-:Y:S01]  /*5070*/  PLOP3.LUT P1, PT, PT, PT, UP4, 0x40, 0x0 ;  /* 0x000000000000781c */ /* 0x000fe20003f2e848 */
[----:B------:R-:W-:Y:S01]  /*5080*/  UISETP.NE.AND UP2, UPT, UR19, URZ, UPT ;  /* 0x0000003f1300728c */ /* 0x000fe2000bf45270 */
[----:B------:R-:W-:Y:S01]  /*5090*/  FMNMX.FTZ R6, R65, R6, !PT ;  /* 0x0000000641067209 */ /* 0x000fe20007810000 */
[----:B------:R-:W-:Y:S01]  /*50a0*/  UISETP.NE.AND UP3, UPT, UR21, URZ, UPT ;  /* 0x0000003f1500728c */ /* 0x000fe2000bf65270 */
[----:B------:R-:W-:Y:S01]  /*50b0*/  ISETP.GT.AND P1, PT, R5, RZ, P1 ;  /* 0x000000ff0500720c */ /* 0x000fe20000f24270 */
[----:B------:R-:W-:Y:S01]  /*50c0*/  UISETP.NE.AND UP4, UPT, UR22, URZ, UPT ;  /* 0x0000003f1600728c */ /* 0x000fe2000bf85270 */
[----:B------:R-:W-:Y:S01]  /*50d0*/  FMNMX.FTZ R6, R67, R6, !PT ;  /* 0x0000000643067209 */ /* 0x000fe20007810000 */
[----:B------:R-:W-:Y:S01]  /*50e0*/  UP2UR UR15, UPR, URZ, 0x40 ;  /* 0x000000403f0f7883 */ /* 0x000fe20008000000 */
[----:B------:R-:W-:Y:S01]  /*50f0*/  ISETP.GT.AND P3, PT, R5, 0x1, P3 ;  /* 0x000000010500780c */ /* 0x000fe20001f64270 */
[----:B------:R-:W-:Y:S01]  /*5100*/  UISETP.NE.AND UP6, UPT, UR24, URZ, UPT ;  /* 0x0000003f1800728c */ /* 0x000fe2000bfc5270 */
[----:B------:R-:W-:-:S02]  /*5110*/  FMNMX.FTZ R6, R69, R6, !PT ;  /* 0x0000000645067209 */ /* 0x000fc40007810000 */
[C---:B------:R-:W-:Y:S02]  /*5120*/  ISETP.LT.OR P1, PT, R4.reuse, 0x1, P1 ;  /* 0x000000010400780c */ /* 0x040fe40000f21670 */
[----:B------:R-:W-:Y:S02]  /*5130*/  FMNMX.FTZ R6, R71, R6, !PT ;  /* 0x0000000647067209 */ /* 0x000fe40007810000 */
[----:B------:R-:W-:Y:S02]  /*5140*/  ISETP.LT.OR P3, PT, R4, 0x2, P3 ;  /* 0x000000020400780c */ /* 0x000fe40001f61670 */
[----:B------:R-:W-:Y:S02]  /*5150*/  FMNMX.FTZ R6, R73, R6, !PT ;  /* 0x0000000649067209 */ /* 0x000fe40007810000 */
[----:B------:R-:W-:Y:S02]  /*5160*/  ISETP.GT.AND P0, PT, R5, 0x8, P0 ;  /* 0x000000080500780c */ /* 0x000fe40000704270 */
[----:B------:R-:W-:-:S02]  /*5170*/  FMNMX.FTZ R6, R45, R6, !PT ;  /* 0x000000062d067209 */ /* 0x000fc40007810000 */
[----:B------:R-:W-:Y:S02]  /*5180*/  ISETP.LT.OR P0, PT, R4, 0x9, P0 ;  /* 0x000000090400780c */ /* 0x000fe40000701670 */
[----:B------:R-:W-:Y:S02]  /*5190*/  FMNMX.FTZ R6, R75, R6, !PT ;  /* 0x000000064b067209 */ /* 0x000fe40007810000 */
[----:B------:R-:W-:Y:S02]  /*51a0*/  FSEL R14, R14, -INF , !P0 ;  /* 0xff8000000e0e7808 */ /* 0x000fe40004000000 */
[----:B------:R-:W-:Y:S02]  /*51b0*/  FMNMX.FTZ R6, R49, R6, !PT ;  /* 0x0000000631067209 */ /* 0x000fe40007810000 */
[----:B------:R-:W-:Y:S01]  /*51c0*/  PLOP3.LUT P0, PT, PT, PT, UP4, 0x40, 0x0 ;  /* 0x000000000000781c */ /* 0x000fe20003f0e848 */
[----:B------:R-:W-:Y:S01]  /*51d0*/  UISETP.NE.AND UP4, UPT, UR11, URZ, UPT ;  /* 0x0000003f0b00728c */ /* 0x000fe2000bf85270 */
[----:B------:R-:W-:-:S02]  /*51e0*/  FMNMX.FTZ R6, R77, R6, !PT ;  /* 0x000000064d067209 */ /* 0x000fc40007810000 */
[----:B------:R-:W-:Y:S02]  /*51f0*/  ISETP.GT.AND P0, PT, R5, 0x18, P0 ;  /* 0x000000180500780c */ /* 0x000fe40000704270 */
[----:B------:R-:W-:Y:S02]  /*5200*/  FMNMX.FTZ R7, R53, R6, !PT ;  /* 0x0000000635077209 */ /* 0x000fe40007810000 */
[----:B------:R-:W-:-:S03]  /*5210*/  ISETP.LT.OR P0, PT, R4, 0x19, P0 ;  /* 0x000000190400780c */ /* 0x000fc60000701670 */
[----:B------:R-:W0:Y:S01]  /*5220*/  SHFL.BFLY PT, R6, R7, 0x2, 0x1f ;  /* 0x0c401f0007067f89 */ /* 0x000e2200000e0000 */
[----:B------:R-:W-:Y:S02]  /*5230*/  FSEL R24, R38, -INF , !P0 ;  /* 0xff80000026187808 */ /* 0x000fe40004000000 */
[----:B------:R-:W-:-:S04]  /*5240*/  PLOP3.LUT P0, PT, PT, PT, UP1, 0x40, 0x0 ;  /* 0x000000000000781c */ /* 0x000fc80003f0e818 */
[----:B------:R-:W-:-:S04]  /*5250*/  ISETP.GT.AND P0, PT, R5, 0x28, P0 ;  /* 0x000000280500780c */ /* 0x000fc80000704270 */
[----:B------:R-:W-:Y:S02]  /*5260*/  ISETP.LT.OR P0, PT, R4, 0x29, P0 ;  /* 0x000000290400780c */ /* 0x000fe40000701670 */
[----:B0-----:R-:W-:-:S05]  /*5270*/  FMNMX.FTZ R13, R7, R6, !PT ;  /* 0x00000006070d7209 */ /* 0x001fca0007810000 */
[----:B------:R-:W0:Y:S02]  /*5280*/  SHFL.BFLY PT, R6, R13, 0x1, 0x1f ;  /* 0x0c201f000d067f89 */ /* 0x000e2400000e0000 */
[----:B0-----:R-:W-:Y:S02]  /*5290*/  FMNMX.FTZ R6, R13, R6, !PT ;  /* 0x000000060d067209 */ /* 0x001fe40007810000 */
[----:B------:R-:W-:Y:S02]  /*52a0*/  FSEL R13, R27, -INF , !P3 ;  /* 0xff8000001b0d7808 */ /* 0x000fe40005800000 */
[C---:B------:R-:W-:Y:S01]  /*52b0*/  FSETP.NEU.FTZ.AND P2, PT, R6.reuse, -INF , PT ;  /* 0xff8000000600780b */ /* 0x040fe20003f5d000 */
[----:B------:R-:W-:Y:S01]  /*52c0*/  FMUL.FTZ R12, R6, UR10 ;  /* 0x0000000a060c7c20 */ /* 0x000fe20008410000 */
[----:B------:R-:W-:Y:S01]  /*52d0*/  PLOP3.LUT P3, PT, PT, PT, UP3, 0x40, 0x0 ;  /* 0x000000000000781c */ /* 0x000fe20003f6e838 */
[----:B------:R-:W-:-:S03]  /*52e0*/  UISETP.NE.AND UP3, UPT, UR7, URZ, UPT ;  /* 0x0000003f0700728c */ /* 0x000fc6000bf65270 */
[----:B------:R-:W-:Y:S02]  /*52f0*/  FSEL R34, R12, RZ, P2 ;  /* 0x000000ff0c227208 */ /* 0x000fe40001000000 */
[----:B------:R-:W-:Y:S01]  /*5300*/  PLOP3.LUT P2, PT, PT, PT, UP5, 0x40, 0x0 ;  /* 0x000000000000781c */ /* 0x000fe20003f4e858 */
[----:B------:R-:W-:Y:S01]  /*5310*/  UISETP.NE.AND UP5, UPT, UR23, URZ, UPT ;  /* 0x0000003f1700728c */ /* 0x000fe2000bfa5270 */
[----:B------:R-:W-:Y:S01]  /*5320*/  FSEL R12, R26, -INF , !P1 ;  /* 0xff8000001a0c7808 */ /* 0x000fe20004800000 */
[--C-:B------:R-:W-:Y:S01]  /*5330*/  FFMA.FTZ R33, R35, UR10, -R34.reuse ;  /* 0x0000000a23217c23 */ /* 0x100fe20008010822 */
[----:B------:R-:W-:Y:S01]  /*5340*/  PLOP3.LUT P1, PT, PT, PT, UP2, 0x40, 0x0 ;  /* 0x000000000000781c */ /* 0x000fe20003f2e828 */
[----:B------:R-:W-:Y:S01]  /*5350*/  UISETP.NE.AND UP2, UPT, UR6, URZ, UPT ;  /* 0x0000003f0600728c */ /* 0x000fe2000bf45270 */
[C---:B------:R-:W-:Y:S01]  /*5360*/  ISETP.GT.AND P2, PT, R5.reuse, 0x9, P2 ;  /* 0x000000090500780c */ /* 0x040fe20001744270 */
[----:B------:R0:W-:Y:S01]  /*5370*/  MUFU.EX2 R152, R33 ;  /* 0x0000002100987308 */ /* 0x0001e20000000800 */
[----:B------:R-:W-:Y:S01]  /*5380*/  ISETP.GT.AND P1, PT, R5, 0x10, P1 ;  /* 0x000000100500780c */ /* 0x000fe20000f24270 */
[--C-:B------:R-:W-:Y:S01]  /*5390*/  FFMA.FTZ R36, R59, UR10, -R34.reuse ;  /* 0x0000000a3b247c23 */ /* 0x100fe20008010822 */
[----:B------:R-:W-:Y:S01]  /*53a0*/  ISETP.LT.OR P2, PT, R4, 0xa, P2 ;  /* 0x0000000a0400780c */ /* 0x000fe20001741670 */
[--C-:B------:R-:W-:Y:S01]  /*53b0*/  FFMA.FTZ R35, R55, UR10, -R34.reuse ;  /* 0x0000000a37237c23 */ /* 0x100fe20008010822 */
[----:B------:R-:W-:Y:S01]  /*53c0*/  FMNMX.FTZ R7, R12, R13, !PT ;  /* 0x0000000d0c077209 */ /* 0x000fe20007810000 */
[--C-:B------:R-:W-:Y:S01]  /*53d0*/  FFMA.FTZ R38, R61, UR10, -R34.reuse ;  /* 0x0000000a3d267c23 */ /* 0x100fe20008010822 */
[----:B------:R-:W-:Y:S01]  /*53e0*/  FSEL R15, R15, -INF , !P2 ;  /* 0xff8000000f0f7808 */ /* 0x000fe20005000000 */
[----:B------:R1:W-:Y:S01]  /*53f0*/  MUFU.EX2 R37, R36 ;  /* 0x0000002400257308 */ /* 0x0003e20000000800 */
[----:B------:R-:W-:Y:S01]  /*5400*/  ISETP.LT.OR P1, PT, R4, 0x11, P1 ;  /* 0x000000110400780c */ /* 0x000fe20000f21670 */
[--C-:B0-----:R-:W-:Y:S01]  /*5410*/  FFMA.FTZ R33, R57, UR10, -R34.reuse ;  /* 0x0000000a39217c23 */ /* 0x101fe20008010822 */
[----:B------:R-:W-:Y:S01]  /*5420*/  ISETP.GT.AND P3, PT, R5, 0x11, P3 ;  /* 0x000000110500780c */ /* 0x000fe20001f64270 */
[--C-:B------:R-:W-:Y:S01]  /*5430*/  FFMA.FTZ R40, R65, UR10, -R34.reuse ;  /* 0x0000000a41287c23 */ /* 0x100fe20008010822 */
[----:B------:R-:W-:Y:S01]  /*5440*/  FMNMX.FTZ R26, R14, R7, !PT ;  /* 0x000000070e1a7209 */ /* 0x000fe20007810000 */
[--C-:B------:R-:W-:Y:S01]  /*5450*/  FFMA.FTZ R41, R67, UR10, -R34.reuse ;  /* 0x0000000a43297c23 */ /* 0x100fe20008010822 */
[----:B------:R-:W-:Y:S01]  /*5460*/  PLOP3.LUT P2, PT, PT, PT, UP5, 0x40, 0x0 ;  /* 0x000000000000781c */ /* 0x000fe20003f4e858 */
[----:B------:R-:W-:Y:S01]  /*5470*/  UISETP.NE.AND UP5, UPT, UR14, URZ, UPT ;  /* 0x0000003f0e00728c */ /* 0x000fe2000bfa5270 */
[----:B------:R-:W-:Y:S01]  /*5480*/  FSEL R20, R20, -INF , !P1 ;  /* 0xff80000014147808 */ /* 0x000fe20004800000 */
[----:B------:R-:W-:Y:S01]  /*5490*/  MUFU.EX2 R154, R33 ;  /* 0x00000021009a7308 */ /* 0x000fe20000000800 */
[----:B------:R-:W-:Y:S01]  /*54a0*/  ISETP.LT.OR P3, PT, R4, 0x12, P3 ;  /* 0x000000120400780c */ /* 0x000fe20001f61670 */
[--C-:B-1----:R-:W-:Y:S01]  /*54b0*/  FFMA.FTZ R36, R71, UR10, -R34.reuse ;  /* 0x0000000a47247c23 */ /* 0x102fe20008010822 */
[----:B------:R-:W-:Y:S01]  /*54c0*/  FMNMX.FTZ R7, R15, R26, !PT ;  /* 0x0000001a0f077209 */ /* 0x000fe20007810000 */
[--C-:B------:R-:W-:Y:S01]  /*54d0*/  FFMA.FTZ R44, R73, UR10, -R34.reuse ;  /* 0x0000000a492c7c23 */ /* 0x100fe20008010822 */
[----:B------:R-:W-:Y:S01]  /*54e0*/  PLOP3.LUT P1, PT, PT, PT, UP6, 0x40, 0x0 ;  /* 0x000000000000781c */ /* 0x000fe20003f2e868 */
[----:B------:R-:W-:Y:S01]  /*54f0*/  UISETP.NE.AND UP6, UPT, UR15, URZ, UPT ;  /* 0x0000003f0f00728c */ /* 0x000fe2000bfc5270 */
[----:B------:R-:W-:Y:S01]  /*5500*/  FSEL R21, R21, -INF , !P3 ;  /* 0xff80000015157808 */ /* 0x000fe20005800000 */
[----:B------:R-:W0:Y:S01]  /*5510*/  MUFU.EX2 R35, R35 ;  /* 0x0000002300237308 */ /* 0x000e220000000800 */
[----:B------:R-:W-:Y:S01]  /*5520*/  ISETP.GT.AND P2, PT, R5, 0x19, P2 ;  /* 0x000000190500780c */ /* 0x000fe20001744270 */
[----:B------:R-:W-:Y:S01]  /*5530*/  FFMA.FTZ R45, R45, UR10, -R34 ;  /* 0x0000000a2d2d7c23 */ /* 0x000fe20008010822 */
[----:B------:R-:W-:-:S02]  /*5540*/  FMNMX.FTZ R28, R20, R7, !PT ;  /* 0x00000007141c7209 */ /* 0x000fc40007810000 */
[----:B------:R-:W-:Y:S02]  /*5550*/  PLOP3.LUT P3, PT, PT, PT, UP0, 0x40, 0x0 ;  /* 0x000000000000781c */ /* 0x000fe40003f6e808 */
[----:B------:R-:W-:Y:S01]  /*5560*/  ISETP.GT.AND P1, PT, R5, 0x20, P1 ;  /* 0x000000200500780c */ /* 0x000fe20000f24270 */
[----:B------:R-:W-:Y:S01]  /*5570*/  MUFU.EX2 R38, R38 ;  /* 0x0000002600267308 */ /* 0x000fe20000000800 */
[C---:B------:R-:W-:Y:S02]  /*5580*/  ISETP.LT.OR P2, PT, R4.reuse, 0x1a, P2 ;  /* 0x0000001a0400780c */ /* 0x040fe40001741670 */
[----:B------:R-:W-:Y:S02]  /*5590*/  FMNMX.FTZ R7, R21, R28, !PT ;  /* 0x0000001c15077209 */ /* 0x000fe40007810000 */
[----:B------:R-:W-:Y:S02]  /*55a0*/  ISETP.LT.OR P1, PT, R4, 0x21, P1 ;  /* 0x000000210400780c */ /* 0x000fe40000f21670 */
[----:B------:R-:W-:Y:S01]  /*55b0*/  FSEL R25, R39, -INF , !P2 ;  /* 0xff80000027197808 */ /* 0x000fe20005000000 */
[----:B------:R-:W-:Y:S01]  /*55c0*/  FFMA.FTZ R39, R63, UR10, -R34 ;  /* 0x0000000a3f277c23 */ /* 0x000fe20008010822 */
[----:B------:R-:W-:Y:S01]  /*55d0*/  ISETP.GT.AND P3, PT, R5, 0x21, P3 ;  /* 0x000000210500780c */ /* 0x000fe20001f64270 */
[----:B------:R-:W-:Y:S01]  /*55e0*/  MUFU.EX2 R40, R40 ;  /* 0x0000002800287308 */ /* 0x000fe20000000800 */
[----:B------:R-:W-:-:S02]  /*55f0*/  FMNMX.FTZ R30, R24, R7, !PT ;  /* 0x00000007181e7209 */ /* 0x000fc40007810000 */
[----:B------:R-:W-:Y:S02]  /*5600*/  PLOP3.LUT P2, PT, PT, PT, UP2, 0x40, 0x0 ;  /* 0x000000000000781c */ /* 0x000fe40003f4e828 */
[----:B------:R-:W-:Y:S01]  /*5610*/  FSEL R26, R42, -INF , !P1 ;  /* 0xff8000002a1a7808 */ /* 0x000fe20004800000 */
[----:B------:R-:W-:Y:S01]  /*5620*/  FFMA.FTZ R42, R69, UR10, -R34 ;  /* 0x0000000a452a7c23 */ /* 0x000fe20008010822 */
[----:B------:R-:W-:Y:S01]  /*5630*/  ISETP.LT.OR P3, PT, R4, 0x22, P3 ;  /* 0x000000220400780c */ /* 0x000fe20001f61670 */
[----:B------:R-:W-:Y:S01]  /*5640*/  MUFU.EX2 R39, R39 ;  /* 0x0000002700277308 */ /* 0x000fe20000000800 */
[----:B------:R-:W-:Y:S02]  /*5650*/  FMNMX.FTZ R7, R25, R30, !PT ;  /* 0x0000001e19077209 */ /* 0x000fe40007810000 */
[----:B------:R-:W-:Y:S02]  /*5660*/  ISETP.GT.AND P2, PT, R5, 0x29, P2 ;  /* 0x000000290500780c */ /* 0x000fe40001744270 */
[----:B------:R-:W-:-:S02]  /*5670*/  PLOP3.LUT P1, PT, PT, PT, UP3, 0x40, 0x0 ;  /* 0x000000000000781c */ /* 0x000fc40003f2e838 */
[----:B------:R-:W-:Y:S01]  /*5680*/  FSEL R27, R43, -INF , !P3 ;  /* 0xff8000002b1b7808 */ /* 0x000fe20005800000 */
[----:B------:R-:W-:Y:S01]  /*5690*/  MUFU.EX2 R41, R41 ;  /* 0x0000002900297308 */ /* 0x000fe20000000800 */
[----:B------:R-:W-:Y:S02]  /*56a0*/  FMNMX.FTZ R30, R26, R7, !PT ;  /* 0x000000071a1e7209 */ /* 0x000fe40007810000 */
[----:B------:R-:W-:Y:S02]  /*56b0*/  ISETP.LT.OR P2, PT, R4, 0x2a, P2 ;  /* 0x0000002a0400780c */ /* 0x000fe40001741670 */
[----:B------:R-:W-:Y:S02]  /*56c0*/  PLOP3.LUT P3, PT, PT, PT, UP4, 0x40, 0x0 ;  /* 0x000000000000781c */ /* 0x000fe40003f6e848 */
[----:B------:R-:W-:Y:S01]  /*56d0*/  FSEL R28, R46, -INF , !P0 ;  /* 0xff8000002e1c7808 */ /* 0x000fe20004000000 */
[----:B------:R-:W-:Y:S01]  /*56e0*/  MUFU.EX2 R43, R36 ;  /* 0x00000024002b7308 */ /* 0x000fe20000000800 */
[----:B------:R-:W-:Y:S01]  /*56f0*/  ISETP.GT.AND P1, PT, R5, 0x30, P1 ;  /* 0x000000300500780c */ /* 0x000fe20000f24270 */
[----:B------:R-:W-:Y:S01]  /*5700*/  FFMA.FTZ R46, R75, UR10, -R34 ;  /* 0x0000000a4b2e7c23 */ /* 0x000fe20008010822 */
[----:B------:R-:W-:-:S02]  /*5710*/  FMNMX.FTZ R7, R27, R30, !PT ;  /* 0x0000001e1b077209 */ /* 0x000fc40007810000 */
[----:B------:R-:W-:Y:S01]  /*5720*/  FSEL R29, R47, -INF , !P2 ;  /* 0xff8000002f1d7808 */ /* 0x000fe20005000000 */
[----:B------:R-:W-:Y:S01]  /*5730*/  FFMA.FTZ R47, R49, UR10, -R34 ;  /* 0x0000000a312f7c23 */ /* 0x000fe20008010822 */
[----:B------:R-:W-:Y:S01]  /*5740*/  PLOP3.LUT P0, PT, PT, PT, UP5, 0x40, 0x0 ;  /* 0x000000000000781c */ /* 0x000fe20003f0e858 */
[----:B0-----:R-:W-:Y:S01]  /*5750*/  FADD.FTZ R49, R152, R35 ;  /* 0x0000002398317221 */ /* 0x001fe20000010000 */
[----:B------:R-:W-:Y:S01]  /*5760*/  PLOP3.LUT P2, PT, PT, PT, UP6, 0x40, 0x0 ;  /* 0x000000000000781c */ /* 0x000fe20003f4e868 */
[----:B------:R-:W-:Y:S01]  /*5770*/  MUFU.EX2 R42, R42 ;  /* 0x0000002a002a7308 */ /* 0x000fe20000000800 */
[----:B------:R-:W-:Y:S02]  /*5780*/  ISETP.GT.AND P3, PT, R5, 0x31, P3 ;  /* 0x000000310500780c */ /* 0x000fe40001f64270 */
[----:B------:R-:W-:Y:S02]  /*5790*/  ISETP.LT.OR P1, PT, R4, 0x31, P1 ;  /* 0x000000310400780c */ /* 0x000fe40000f21670 */
[----:B------:R-:W-:-:S02]  /*57a0*/  FMNMX.FTZ R30, R28, R7, !PT ;  /* 0x000000071c1e7209 */ /* 0x000fc40007810000 */
[C---:B------:R-:W-:Y:S01]  /*57b0*/  ISETP.GT.AND P0, PT, R5.reuse, 0x38, P0 ;  /* 0x000000380500780c */ /* 0x040fe20000704270 */
[----:B------:R-:W-:Y:S01]  /*57c0*/  MUFU.EX2 R44, R44 ;  /* 0x0000002c002c7308 */ /* 0x000fe20000000800 */
[----:B------:R-:W-:Y:S02]  /*57d0*/  ISETP.GT.AND P2, PT, R5, 0x39, P2 ;  /* 0x000000390500780c */ /* 0x000fe40001744270 */
[----:B------:R-:W-:Y:S02]  /*57e0*/  ISETP.LT.OR P3, PT, R4, 0x32, P3 ;  /* 0x000000320400780c */ /* 0x000fe40001f61670 */
[----:B------:R-:W-:Y:S02]  /*57f0*/  FSEL R5, R50, -INF , !P1 ;  /* 0xff80000032057808 */ /* 0x000fe40004800000 */
[----:B------:R-:W-:Y:S01]  /*5800*/  FMNMX.FTZ R32, R29, R30, !PT ;  /* 0x0000001e1d207209 */ /* 0x000fe20007810000 */
[----:B------:R-:W0:Y:S01]  /*5810*/  MUFU.EX2 R45, R45 ;  /* 0x0000002d002d7308 */ /* 0x000e220000000800 */
[----:B------:R-:W-:-:S02]  /*5820*/  ISETP.LT.OR P0, PT, R4, 0x39, P0 ;  /* 0x000000390400780c */ /* 0x000fc40000701670 */
[----:B------:R-:W-:Y:S02]  /*5830*/  FSEL R30, R51, -INF , !P3 ;  /* 0xff800000331e7808 */ /* 0x000fe40005800000 */
[----:B------:R-:W-:Y:S02]  /*5840*/  FMNMX.FTZ R7, R5, R32, !PT ;  /* 0x0000002005077209 */ /* 0x000fe40007810000 */
[----:B------:R-:W-:Y:S01]  /*5850*/  ISETP.LT.OR P2, PT, R4, 0x3a, P2 ;  /* 0x0000003a0400780c */ /* 0x000fe20001741670 */
[----:B------:R-:W-:Y:S01]  /*5860*/  MUFU.EX2 R46, R46 ;  /* 0x0000002e002e7308 */ /* 0x000fe20000000800 */
[----:B------:R-:W-:Y:S02]  /*5870*/  FSEL R4, R54, -INF , !P0 ;  /* 0xff80000036047808 */ /* 0x000fe40004000000 */
[----:B------:R-:W-:Y:S02]  /*5880*/  FMNMX.FTZ R7, R30, R7, !PT ;  /* 0x000000071e077209 */ /* 0x000fe40007810000 */
[----:B------:R-:W-:-:S02]  /*5890*/  FSEL R31, R31, -INF , !P2 ;  /* 0xff8000001f1f7808 */ /* 0x000fc40005000000 */
[----:B------:R-:W-:Y:S01]  /*58a0*/  FMNMX.FTZ R32, R4, R7, !PT ;  /* 0x0000000704207209 */ /* 0x000fe20007810000 */
[----:B------:R-:W1:Y:S01]  /*58b0*/  MUFU.EX2 R47, R47 ;  /* 0x0000002f002f7308 */ /* 0x000e620000000800 */
[----:B------:R-:W-:Y:S02]  /*58c0*/  F2FP.BF16.F32.PACK_AB R152, R35, R152 ;  /* 0x000000982398723e */ /* 0x000fe400000010ff */
[----:B------:R-:W-:Y:S02]  /*58d0*/  FMNMX.FTZ R32, R31, R32, !PT ;  /* 0x000000201f207209 */ /* 0x000fe40007810000 */
[----:B0-----:R-:W-:Y:S02]  /*58e0*/  F2FP.BF16.F32.PACK_AB R162, R45, R44 ;  /* 0x0000002c2da2723e */ /* 0x001fe400000010ff */
[----:B------:R-:W-:Y:S01]  /*58f0*/  F2FP.BF16.F32.PACK_AB R156, R39, R38 ;  /* 0x00000026279c723e */ /* 0x000fe200000010ff */
[----:B------:R-:W0:Y:S01]  /*5900*/  SHFL.BFLY PT, R7, R32, 0x2, 0x1f ;  /* 0x0c401f0020077f89 */ /* 0x000e2200000e0000 */
[----:B------:R-:W-:-:S02]  /*5910*/  F2FP.BF16.F32.PACK_AB R158, R41, R40 ;  /* 0x00000028299e723e */ /* 0x000fc400000010ff */
[----:B------:R-:W-:Y:S02]  /*5920*/  F2FP.BF16.F32.PACK_AB R160, R43, R42 ;  /* 0x0000002a2ba0723e */ /* 0x000fe400000010ff */
[----:B-1----:R-:W-:Y:S02]  /*5930*/  F2FP.BF16.F32.PACK_AB R164, R47, R46 ;  /* 0x0000002e2fa4723e */ /* 0x002fe400000010ff */
[----:B0-----:R-:W-:-:S05]  /*5940*/  FMNMX.FTZ R33, R32, R7, !PT ;  /* 0x0000000720217209 */ /* 0x001fca0007810000 */
[----:B------:R-:W0:Y:S02]  /*5950*/  SHFL.BFLY PT, R32, R33, 0x1, 0x1f ;  /* 0x0c201f0021207f89 */ /* 0x000e2400000e0000 */
[----:B0-----:R-:W-:Y:S01]  /*5960*/  FMNMX.FTZ R7, R33, R32, !PT ;  /* 0x0000002021077209 */ /* 0x001fe20007810000 */
[--C-:B------:R-:W-:Y:S01]  /*5970*/  FFMA.FTZ R32, R77, UR10, -R34.reuse ;  /* 0x0000000a4d207c23 */ /* 0x100fe20008010822 */
[----:B------:R-:W-:Y:S02]  /*5980*/  FFMA.FTZ R34, R53, UR10, -R34 ;  /* 0x0000000a35227c23 */ /* 0x000fe40008010822 */
[C---:B------:R-:W-:Y:S01]  /*5990*/  FSETP.NEU.FTZ.AND P0, PT, R7.reuse, -INF , PT ;  /* 0xff8000000700780b */ /* 0x040fe20003f1d000 */
[----:B------:R-:W-:Y:S02]  /*59a0*/  FMUL.FTZ R33, R7, UR10 ;  /* 0x0000000a07217c20 */ /* 0x000fe40008410000 */
[----:B------:R-:W-:Y:S03]  /*59b0*/  MUFU.EX2 R32, R32 ;  /* 0x0000002000207308 */ /* 0x000fe60000000800 */
[----:B------:R-:W-:-:S05]  /*59c0*/  FSEL R36, R33, RZ, P0 ;  /* 0x000000ff21247208 */ /* 0x000fca0000000000 */
        /* <DEDUP_REMOVED lines=14> */
[----:B------:R-:W0:Y:S01]  /*5ab0*/  MUFU.EX2 R13, R13 ;  /* 0x0000000d000d7308 */ /* 0x000e220000000800 */
[--C-:B------:R-:W-:Y:S01]  /*5ac0*/  FFMA.FTZ R30, R30, UR10, -R36.reuse ;  /* 0x0000000a1e1e7c23 */ /* 0x100fe20008010824 */
[--C-:B------:R-:W-:Y:S01]  /*5ad0*/  FFMA.FTZ R4, R4, UR10, -R36.reuse ;  /* 0x0000000a04047c23 */ /* 0x100fe20008010824 */
[----:B------:R-:W-:-:S05]  /*5ae0*/  FFMA.FTZ R31, R31, UR10, -R36 ;  /* 0x0000000a1f1f7c23 */ /* 0x000fca0008010824 */
[----:B------:R-:W-:Y:S08]  /*5af0*/  MUFU.EX2 R14, R14 ;  /* 0x0000000e000e7308 */ /* 0x000ff00000000800 */
[----:B------:R-:W1:Y:S01]  /*5b00*/  MUFU.EX2 R15, R15 ;  /* 0x0000000f000f7308 */ /* 0x000e620000000800 */
[----:B0-----:R-:W-:-:S07]  /*5b10*/  F2FP.BF16.F32.PACK_AB R153, R13, R12 ;  /* 0x0000000c0d99723e */ /* 0x001fce00000010ff */
[----:B------:R-:W-:Y:S08]  /*5b20*/  MUFU.EX2 R20, R20 ;  /* 0x0000001400147308 */ /* 0x000ff00000000800 */
[----:B------:R0:W3:Y:S01]  /*5b30*/  MUFU.EX2 R33, R34 ;  /* 0x0000002200217308 */ /* 0x0000e20000000800 */
[----:B-1----:R-:W-:-:S07]  /*5b40*/  F2FP.BF16.F32.PACK_AB R155, R15, R14 ;  /* 0x0000000e0f9b723e */ /* 0x002fce00000010ff */
[----:B------:R-:W1:Y:S01]  /*5b50*/  MUFU.EX2 R21, R21 ;  /* 0x0000001500157308 */ /* 0x000e620000000800 */
[----:B0-----:R-:W-:Y:S01]  /*5b60*/  FADD.FTZ R34, R154, R49 ;  /* 0x000000319a227221 */ /* 0x001fe20000010000 */
[----:B------:R-:W-:Y:S01]  /*5b70*/  FADD.FTZ R49, R12, R13 ;  /* 0x0000000d0c317221 */ /* 0x000fe20000010000 */
[C---:B------:R-:W-:Y:S02]  /*5b80*/  F2FP.BF16.F32.PACK_AB R154, R37.reuse, R154 ;  /* 0x0000009a259a723e */ /* 0x040fe400000010ff */
[----:B------:R-:W-:Y:S01]  /*5b90*/  FADD.FTZ R51, R37, R34 ;  /* 0x0000002225337221 */ /* 0x000fe20000010000 */
[----:B------:R-:W-:Y:S02]  /*5ba0*/  FADD.FTZ R34, R14, R49 ;  /* 0x000000310e227221 */ /* 0x000fe40000010000 */
[----:B------:R-:W0:Y:S01]  /*5bb0*/  MUFU.EX2 R24, R24 ;  /* 0x0000001800187308 */ /* 0x000e220000000800 */
[----:B------:R-:W-:Y:S01]  /*5bc0*/  FADD.FTZ R48, R38, R51 ;  /* 0x0000003326307221 */ /* 0x000fe20000010000 */
[----:B------:R-:W-:Y:S01]  /*5bd0*/  FADD.FTZ R49, R15, R34 ;  /* 0x000000220f317221 */ /* 0x000fe20000010000 */
[----:B---3--:R-:W-:Y:S01]  /*5be0*/  F2FP.BF16.F32.PACK_AB R166, R33, R32 ;  /* 0x0000002021a6723e */ /* 0x008fe200000010ff */
[----:B------:R3:W-:Y:S01]  /*5bf0*/  STSM.16.M88.4 [R19+0x26800], R152 ;  /* 0x0268009813007844 */ /* 0x0007e20000000200 */
[----:B------:R-:W-:Y:S01]  /*5c00*/  FADD.FTZ R51, R39, R48 ;  /* 0x0000003027337221 */ /* 0x000fe20000010000 */
[----:B------:R-:W-:-:S02]  /*5c10*/  FADD.FTZ R34, R20, R49 ;  /* 0x0000003114227221 */ /* 0x000fc40000010000 */
[----:B------:R-:W4:Y:S01]  /*5c20*/  MUFU.EX2 R25, R25 ;  /* 0x0000001900197308 */ /* 0x000f220000000800 */
[----:B------:R-:W-:Y:S01]  /*5c30*/  FADD.FTZ R36, R40, R51 ;  /* 0x0000003328247221 */ /* 0x000fe20000010000 */
[C---:B-1----:R-:W-:Y:S01]  /*5c40*/  FADD.FTZ R35, R21.reuse, R34 ;  /* 0x0000002215237221 */ /* 0x042fe20000010000 */
[----:B------:R-:W-:Y:S02]  /*5c50*/  F2FP.BF16.F32.PACK_AB R157, R21, R20 ;  /* 0x00000014159d723e */ /* 0x000fe400000010ff */
[----:B------:R-:W-:-:S03]  /*5c60*/  FADD.FTZ R49, R41, R36 ;  /* 0x0000002429317221 */ /* 0x000fc60000010000 */
[----:B------:R-:W1:Y:S01]  /*5c70*/  MUFU.EX2 R26, R26 ;  /* 0x0000001a001a7308 */ /* 0x000e620000000800 */
[----:B0-----:R-:W-:Y:S01]  /*5c80*/  FADD.FTZ R34, R24, R35 ;  /* 0x0000002318227221 */ /* 0x001fe20000010000 */
[----:B------:R-:W-:-:S04]  /*5c90*/  FADD.FTZ R36, R42, R49 ;  /* 0x000000312a247221 */ /* 0x000fc80000010000 */
[----:B------:R-:W-:Y:S02]  /*5ca0*/  FADD.FTZ R37, R43, R36 ;  /* 0x000000242b257221 */ /* 0x000fe40000010000 */
[----:B------:R-:W0:Y:S01]  /*5cb0*/  MUFU.EX2 R27, R27 ;  /* 0x0000001b001b7308 */ /* 0x000e220000000800 */
[C---:B----4-:R-:W-:Y:S01]  /*5cc0*/  FADD.FTZ R35, R25.reuse, R34 ;  /* 0x0000002219237221 */ /* 0x050fe20000010000 */
[----:B------:R-:W-:-:S05]  /*5cd0*/  F2FP.BF16.F32.PACK_AB R159, R25, R24 ;  /* 0x00000018199f723e */ /* 0x000fca00000010ff */
[----:B------:R3:W-:Y:S01]  /*5ce0*/  STSM.16.M88.4 [R22], R156 ;  /* 0x0000009c16007844 */ /* 0x0007e20000000200 */
[----:B------:R-:W4:Y:S01]  /*5cf0*/  MUFU.EX2 R28, R28 ;  /* 0x0000001c001c7308 */ /* 0x000f220000000800 */
[----:B-1----:R-:W-:-:S07]  /*5d00*/  FADD.FTZ R12, R26, R35 ;  /* 0x000000231a0c7221 */ /* 0x002fce0000010000 */
[----:B------:R-:W1:Y:S01]  /*5d10*/  MUFU.EX2 R29, R29 ;  /* 0x0000001d001d7308 */ /* 0x000e620000000800 */
[C---:B0-----:R-:W-:Y:S01]  /*5d20*/  FADD.FTZ R13, R27.reuse, R12 ;  /* 0x0000000c1b0d7221 */ /* 0x041fe20000010000 */
[----:B------:R-:W-:Y:S01]  /*5d30*/  FADD.FTZ R12, R44, R37 ;  /* 0x000000252c0c7221 */ /* 0x000fe20000010000 */
[----:B------:R-:W-:-:S03]  /*5d40*/  F2FP.BF16.F32.PACK_AB R161, R27, R26 ;  /* 0x0000001a1ba1723e */ /* 0x000fc600000010ff */
[----:B------:R-:W-:Y:S02]  /*5d50*/  FADD.FTZ R45, R45, R12 ;  /* 0x0000000c2d2d7221 */ /* 0x000fe40000010000 */
[----:B------:R-:W-:Y:S01]  /*5d60*/  MUFU.EX2 R5, R5 ;  /* 0x0000000500057308 */ /* 0x000fe20000000800 */
[----:B----4-:R-:W-:Y:S01]  /*5d70*/  FADD.FTZ R14, R28, R13 ;  /* 0x0000000d1c0e7221 */ /* 0x010fe20000010000 */
[----:B------:R-:W-:-:S04]  /*5d80*/  FADD.FTZ R46, R46, R45 ;  /* 0x0000002d2e2e7221 */ /* 0x000fc80000010000 */
[----:B------:R-:W-:Y:S02]  /*5d90*/  FADD.FTZ R47, R47, R46 ;  /* 0x0000002e2f2f7221 */ /* 0x000fe40000010000 */
[----:B------:R-:W0:Y:S01]  /*5da0*/  MUFU.EX2 R30, R30 ;  /* 0x0000001e001e7308 */ /* 0x000e220000000800 */
[C---:B-1----:R-:W-:Y:S01]  /*5db0*/  FADD.FTZ R14, R29.reuse, R14 ;  /* 0x0000000e1d0e7221 */ /* 0x042fe20000010000 */
[----:B------:R-:W-:Y:S01]  /*5dc0*/  F2FP.BF16.F32.PACK_AB R163, R29, R28 ;  /* 0x0000001c1da3723e */ /* 0x000fe200000010ff */
[----:B------:R-:W-:-:S04]  /*5dd0*/  FADD.FTZ R32, R32, R47 ;  /* 0x0000002f20207221 */ /* 0x000fc80000010000 */
[----:B------:R3:W-:Y:S01]  /*5de0*/  STSM.16.M88.4 [R184], R160 ;  /* 0x000000a0b8007844 */ /* 0x0007e20000000200 */
[----:B------:R-:W1:Y:S08]  /*5df0*/  MUFU.EX2 R4, R4 ;  /* 0x0000000400047308 */ /* 0x000e700000000800 */
[----:B------:R-:W4:Y:S01]  /*5e00*/  MUFU.EX2 R31, R31 ;  /* 0x0000001f001f7308 */ /* 0x000f220000000800 */
[----:B0-----:R-:W-:Y:S01]  /*5e10*/  F2FP.BF16.F32.PACK_AB R165, R30, R5 ;  /* 0x000000051ea5723e */ /* 0x001fe200000010ff */
[----:B------:R-:W-:-:S04]  /*5e20*/  FADD.FTZ R5, R5, R14 ;  /* 0x0000000e05057221 */ /* 0x000fc80000010000 */
[----:B------:R-:W-:-:S04]  /*5e30*/  FADD.FTZ R5, R30, R5 ;  /* 0x000000051e057221 */ /* 0x000fc80000010000 */
[----:B-1----:R-:W-:Y:S01]  /*5e40*/  FADD.FTZ R12, R4, R5 ;  /* 0x00000005040c7221 */ /* 0x002fe20000010000 */
[----:B----4-:R-:W-:Y:S01]  /*5e50*/  F2FP.BF16.F32.PACK_AB R167, R31, R4 ;  /* 0x000000041fa7723e */ /* 0x010fe200000010ff */
[----:B------:R-:W-:Y:S02]  /*5e60*/  FADD.FTZ R4, R33, R32 ;  /* 0x0000002021047221 */ /* 0x000fe40000010000 */
[----:B------:R-:W-:Y:S02]  /*5e70*/  FADD.FTZ R5, R31, R12 ;  /* 0x0000000c1f057221 */ /* 0x000fe40000010000 */
[----:B------:R3:W-:Y:S01]  /*5e80*/  STSM.16.M88.4 [R23], R164 ;  /* 0x000000a417007844 */ /* 0x0007e20000000200 */
[----:B------:R-:W-:Y:S05]  /*5e90*/  @!P4 BRA `(.L_x_1718) ;  /* 0x000000000004c947 */ /* 0x000fea0003800000 */
[----:B------:R-:W-:Y:S01]  /*5ea0*/  BPT.TRAP 0x1 ;  /* 0x000000040000795c */ /* 0x000fe20000300000 */
.L_x_1718:
[----:B------:R0:W1:Y:S01]  /*5eb0*/  SYNCS.PHASECHK.TRANS64.TRYWAIT P0, [R8+URZ+0x28c50], R9 ;  /* 0x028c5009080075a7 */ /* 0x000062000800017f */
[----:B------:R-:W-:Y:S05]  /*5ec0*/  @!P4 BRA `(.L_x_1719) ;  /* 0x000000000004c947 */ /* 0x000fea0003800000 */
[----:B------:R-:W-:Y:S01]  /*5ed0*/  BPT.TRAP 0x1 ;  /* 0x000000040000795c */ /* 0x000fe20000300000 */
.L_x_1719:
[----:B-1----:R-:W-:Y:S05]  /*5ee0*/  @P0 BRA `(.L_x_1720) ;  /* 0x0000000000080947 */ /* 0x002fea0003800000 */
[----:B------:R-:W1:Y:S02]  /*5ef0*/  SYNCS.PHASECHK.TRANS64.TRYWAIT P0, [R8+URZ+0x28c50], R9 ;  /* 0x028c5009080075a7 */ /* 0x000e64000800017f */
[----:B-1----:R-:W-:Y:S05]  /*5f00*/  @!P0 BRA `(.L_x_1721) ;  /* 0x000000f800948947 */ /* 0x002fea0003800000 */
.L_x_1720:
[----:B------:R-:W-:Y:S01]  /*5f10*/  ULEA UR11, UR37, UR45, 0xc ;  /* 0x0000002d250b7291 */ /* 0x000fe2000f8e603f */
[----:B------:R-:W-:Y:S01]  /*5f20*/  WARPGROUP.ARRIVE ;  /* 0x00000000000079c5 */ /* 0x000fe20000000000 */
[----:B------:R-:W-:Y:S01]  /*5f30*/  UMOV UR7, 0x40000040 ;  /* 0x4000004000077882 */ /* 0x000fe20000000000 */
[----:B------:R-:W-:Y:S01]  /*5f40*/  UIADD3 UR23, UR44, -UR40, URZ ;  /* 0x800000282c177290 */ /* 0x000fe2000fffe03f */
[----:B012---:R-:W-:Y:S01]  /*5f50*/  @!P5 IADD3 R8, R8, 0x28c60, RZ ;  /* 0x00028c600808d810 */ /* 0x007fe20007ffe0ff */
[----:B------:R-:W-:Y:S02]  /*5f60*/  UIADD3 UR50, UR50, -0x2, URZ ;  /* 0xfffffffe32327890 */ /* 0x000fe4000fffe03f */
[----:B------:R-:W-:Y:S01]  /*5f70*/  UMOV UR6, UR11 ;  /* 0x0000000b00067c82 */ /* 0x000fe20008000000 */
[----:B------:R-:W-:Y:S01]  /*5f80*/  @!P5 PRMT R8, RZ, 0x654, R8 ;  /* 0x00000654ff08d816 */ /* 0x000fe20000000008 */
[----:B------:R-:W-:Y:S01]  /*5f90*/  HGMMA.64x256x16.F32.BF16 R24, R152, gdesc[UR4].tnspB, RZ, !UPT, gsb0 ;  /* 0x43e0000498187df0 */ /* 0x000fe2000c0018ff */
        /* <DEDUP_REMOVED lines=18> */
[----:B------:R-:W-:-:S06]  /*60c0*/  ULEA UR7, UR47, UR23, 0x6 ;  /* 0x000000172f077291 */ /* 0x000fcc000f8e303f */
[----:B------:R-:W-:Y:S01]  /*60d0*/  VIADD R10, R10, UR7 ;  /* 0x000000070a0a7c36 */ /* 0x000fe20008000000 */
        /* <DEDUP_REMOVED lines=11> */
[----:B------:R-:W-:Y:S01]  /*6190*/  ISETP.LT.AND P0, PT, RZ, UR7, PT ;  /* 0x00000007ff007c0c */ /* 0x000fe2000bf01270 */
[----:B------:R-:W-:-:S06]  /*61a0*/  UIADD3 UR6, UR7, -0x1, URZ ;  /* 0xffffffff07067890 */ /* 0x000fcc000fffe03f */
[----:B0-----:R-:W-:-:S06]  /*61b0*/  IMAD.U32 R8, RZ, RZ, UR6 ;  /* 0x00000006ff087e24 */ /* 0x001fcc000f8e00ff */
[----:B------:R-:W-:Y:S05]  /*61c0*/  @P0 BRA `(.L_x_1723) ;  /* 0x00000000001c0947 */ /* 0x000fea0003800000 */
[----:B------:R-:W-:Y:S01]  /*61d0*/  ISETP.NE.AND P0, PT, R11, 0x1, PT ;  /* 0x000000010b00780c */ /* 0x000fe20003f05270 */
[----:B------:R-:W-:-:S12]  /*61e0*/  IMAD R9, RZ, RZ, -UR7 ;  /* 0x80000007ff097e24 */ /* 0x000fd8000f8e02ff */
[----:B------:R-:W0:Y:S02]  /*61f0*/  @P0 LDC.64 R12, c[0x0][0x9e8] ;  /* 0x00027a00ff0c0b82 */ /* 0x000e240000000a00 */
[----:B0-----:R-:W-:-:S05]  /*6200*/  @P0 IMAD.HI.U32 R8, R9, R12, RZ ;  /* 0x0000000c09080227 */ /* 0x001fca00078e00ff */
[----:B------:R-:W-:-:S04]  /*6210*/  @P0 SHF.R.U32.HI R9, RZ, R13, R8 ;  /* 0x0000000dff090219 */ /* 0x000fc80000011608 */
[----:B------:R-:W-:Y:S01]  /*6220*/  LOP3.LUT R8, RZ, R9, RZ, 0x33, !PT ;  /* 0x00000009ff087212 */ /* 0x000fe200078e33ff */
[----:B------:R-:W-:Y:S06]  /*6230*/  BRA `(.L_x_1724) ;  /* 0x0000000000107947 */ /* 0x000fec0003800000 */
.L_x_1723:
[----:B------:R-:W-:-:S13]  /*6240*/  ISETP.NE.AND P0, PT, R11, 0x1, PT ;  /* 0x000000010b00780c */ /* 0x000fda0003f05270 */
[----:B------:R-:W0:Y:S02]  /*6250*/  @P0 LDC.64 R12, c[0x0][0x9e8] ;  /* 0x00027a00ff0c0b82 */ /* 0x000e240000000a00 */
[----:B0-----:R-:W-:-:S05]  /*6260*/  @P0 IMAD.HI.U32 R12, R8, R12, RZ ;  /* 0x0000000c080c0227 */ /* 0x001fca00078e00ff */
[----:B------:R-:W-:-:S07]  /*6270*/  @P0 SHF.R.U32.HI R8, RZ, R13, R12 ;  /* 0x0000000dff080219 */ /* 0x000fce000001160c */
.L_x_1724:
[----:B------:R-:W-:-:S05]  /*6280*/  IMAD R11, R8, R11, R11 ;  /* 0x0000000b080b7224 */ /* 0x000fca00078e020b */
[----:B------:R-:W-:-:S07]  /*6290*/  VIMNMX R10, R10, R11, PT ;  /* 0x0000000b0a0a7248 */ /* 0x000fce0003fe0100 */
.L_x_1722:
[----:B------:R-:W-:-:S04]  /*62a0*/  SHF.R.S32.HI R9, RZ, 0x1f, R10 ;  /* 0x0000001fff097819 */ /* 0x000fc8000001140a */
[----:B------:R-:W-:-:S04]  /*62b0*/  LEA.HI R9, R9, R10, RZ, 0x6 ;  /* 0x0000000a09097211 */ /* 0x000fc800078f30ff */
[----:B------:R-:W-:-:S04]  /*62c0*/  SHF.R.S32.HI R9, RZ, 0x6, R9 ;  /* 0x00000006ff097819 */ /* 0x000fc80000011409 */
[----:B------:R-:W-:-:S04]  /*62d0*/  VIMNMX R10, R186, R9, !PT ;  /* 0x00000009ba0a7248 */ /* 0x000fc80007fe0100 */
[----:B------:R-:W-:-:S13]  /*62e0*/  ISETP.LE.AND P0, PT, R10, UR50, PT ;  /* 0x000000320a007c0c */ /* 0x000fda000bf03270 */
[----:B------:R-:W-:Y:S05]  /*62f0*/  @!P0 BRA `(.L_x_1725) ;  /* 0x0000002400c48947 */ /* 0x000fea0003800000 */
[----:B------:R-:W-:Y:S01]  /*6300*/  VIADD R13, R3, UR23 ;  /* 0x00000017030d7c36 */ /* 0x000fe20008000000 */
[----:B------:R-:W-:Y:S01]  /*6310*/  ULDC UR24, c[0x0][0x9e4] ;  /* 0x0002790000187ab9 */ /* 0x000fe20000000800 */
[----:B------:R-:W-:Y:S01]  /*6320*/  ULDC UR21, c[0x0][0x988] ;  /* 0x0002620000157ab9 */ /* 0x000fe20000000800 */
[----:B------:R-:W-:Y:S01]  /*6330*/  ULDC UR25, c[0x0][0x9d8] ;  /* 0x0002760000197ab9 */ /* 0x000fe20000000800 */
[----:B------:R-:W-:Y:S01]  /*6340*/  VIADD R11, R13, 0x8 ;  /* 0x000000080d0b7836 */ /* 0x000fe20000000000 */
[----:B------:R-:W-:-:S04]  /*6350*/  ULDC UR26, c[0x0][0x9e0] ;  /* 0x00027800001a7ab9 */ /* 0x000fc80000000800 */
[----:B------:R-:W-:-:S07]  /*6360*/  LOP3.LUT R9, RZ, R11, RZ, 0x33, !PT ;  /* 0x0000000bff097212 */ /* 0x000fce00078e33ff */
.L_x_1742:
[----:B------:R-:W-:-:S04]  /*6370*/  UIADD3 UR22, UR37, 0x1, URZ ;  /* 0x0000000125167890 */ /* 0x000fc8000fffe03f */
[----:B------:R-:W-:-:S04]  /*6380*/  UISETP.NE.AND UP0, UPT, UR22, 0x2, UPT ;  /* 0x000000021600788c */ /* 0x000fc8000bf05270 */
[----:B------:R-:W-:Y:S02]  /*6390*/  USEL UR6, URZ, 0x1, UP0 ;  /* 0x000000013f067887 */ /* 0x000fe40008000000 */
[----:B------:R-:W-:-:S04]  /*63a0*/  USEL UR22, UR22, URZ, UP0 ;  /* 0x0000003f16167287 */ /* 0x000fc80008000000 */
[----:B------:R-:W-:Y:S01]  /*63b0*/  LOP3.LUT R2, R2, UR6, RZ, 0x3c, !PT ;  /* 0x0000000602027c12 */ /* 0x000fe2000f8e3cff */
[----:B-1----:R-:W-:Y:S07]  /*63c0*/  @!P4 BRA `(.L_x_1726) ;  /* 0x000000000004c947 */ /* 0x002fee0003800000 */
[----:B------:R-:W-:Y:S01]  /*63d0*/  BPT.TRAP 0x1 ;  /* 0x000000040000795c */ /* 0x000fe20000300000 */
.L_x_1726:
[----:B------:R-:W-:Y:S01]  /*63e0*/  ULEA UR27, UR22, UR38, 0x3 ;  /* 0x00000026161b7291 */ /* 0x000fe2000f8e183f */
[----:B0-----:R-:W-:-:S08]  /*63f0*/  SHF.L.U32 R8, R2, 0x1f, RZ ;  /* 0x0000001f02087819 */ /* 0x001fd000000006ff */
[----:B------:R0:W1:Y:S01]  /*6400*/  SYNCS.PHASECHK.TRANS64.TRYWAIT P0, [UR27+0x28c30], R8 ;  /* 0x028c3008ff0075a7 */ /* 0x000062000800015b */
[----:B------:R-:W-:Y:S05]  /*6410*/  @!P4 BRA `(.L_x_1727) ;  /* 0x000000000004c947 */ /* 0x000fea0003800000 */
[----:B------:R-:W-:Y:S01]  /*6420*/  BPT.TRAP 0x1 ;  /* 0x000000040000795c */ /* 0x000fe20000300000 */
.L_x_1727:
[----:B-1----:R-:W-:Y:S05]  /*6430*/  @P0 BRA `(.L_x_1728) ;  /* 0x0000000000080947 */ /* 0x002fea0003800000 */
[----:B------:R-:W1:Y:S02]  /*6440*/  SYNCS.PHASECHK.TRANS64.TRYWAIT P0, [UR27+0x28c30], R8 ;  /* 0x028c3008ff0075a7 */ /* 0x000e64000800015b */
[----:B-1----:R-:W-:Y:S05]  /*6450*/  @!P0 BRA `(.L_x_1729) ;  /* 0x000000f400548947 */ /* 0x002fea0003800000 */
.L_x_1728:
[----:B------:R-:W-:Y:S01]  /*6460*/  R2UR UR18, R0 ;  /* 0x00000000001272ca */ /* 0x000fe200000e0000 */
[----:B---3--:R-:W-:Y:S01]  /*6470*/  WARPGROUP.ARRIVE ;  /* 0x00000000000079c5 */ /* 0x008fe20000000000 */
[----:B------:R-:W-:Y:S01]  /*6480*/  UMOV UR19, 0x40000040 ;  /* 0x4000004000137882 */ /* 0x000fe20000000000 */
[----:B------:R-:W-:Y:S01]  /*6490*/  UMOV UR7, 0x40000040 ;  /* 0x4000004000077882 */ /* 0x000fe20000000000 */
[----:B------:R-:W-:Y:S01]  /*64a0*/  UMOV UR11, 0x40000040 ;  /* 0x40000040000b7882 */ /* 0x000fe20000000000 */
[----:B------:R-:W-:Y:S01]  /*64b0*/  UMOV UR15, 0x40000040 ;  /* 0x40000040000f7882 */ /* 0x000fe20000000000 */
[----:B------:R-:W-:Y:S01]  /*64c0*/  MOV R21, UR27 ;  /* 0x0000001b00157c02 */ /* 0x000fe20008000f00 */
[----:B-1----:R-:W-:-:S04]  /*64d0*/  IMAD.U32 R15, RZ, RZ, UR40 ;  /* 0x00000028ff0f7e24 */ /* 0x002fc8000f8e00ff */
        /* <DEDUP_REMOVED lines=9> */
[----:B------:R-:W-:Y:S01]  /*6570*/  HGMMA.64x64x16.F32.BF16 R152, gdesc[UR4], R152, gsb0 ;  /* 0x00e00000049879f0 */ /* 0x000fe20008001898 */
[----:B------:R-:W-:-:S04]  /*6580*/  USHF.L.U32 UR7, UR50, 0x6, URZ ;  /* 0x0000000632077899 */ /* 0x000fc8000800063f */
[----:B------:R-:W-:Y:S01]  /*6590*/  UIADD3 UR6, UR44, 0x1, -UR7 ;  /* 0x000000012c067890 */ /* 0x000fe2000fffe807 */
        /* <DEDUP_REMOVED lines=38> */
[----:B------:R2:W-:Y:S01]  /*6800*/  @!P5 SYNCS.ARRIVE.TRANS64.RED.A1T0 RZ, [R14+URZ], RZ ;  /* 0x000000ff0effd9a7 */ /* 0x0005e2000810043f */
[----:B------:R-:W-:Y:S01]  /*6810*/  FMUL.FTZ R176, R176, UR25 ;  /* 0x00000019b0b07c20 */ /* 0x000fe20008410000 */
[----:B------:R-:W-:-:S05]  /*6820*/  FMUL.FTZ R177, R177, UR25 ;  /* 0x00000019b1b17c20 */ /* 0x000fca0008410000 */
[----:B------:R-:W3:Y:S01]  /*6830*/  MUFU.TANH R194, R194 ;  /* 0x000000c200c27308 */ /* 0x000ee20000002400 */
[----:B--2---:R-:W-:-:S05]  /*6840*/  IADD3 R14, -R16, UR6, -R15 ;  /* 0x00000006100e7c10 */ /* 0x004fca000fffe90f */
[C---:B------:R-:W-:Y:S02]  /*6850*/  VIADD R182, R14.reuse, UR20 ;  /* 0x000000140eb67c36 */ /* 0x040fe40008000000 */
[----:B------:R-:W2:Y:S01]  /*6860*/  MUFU.TANH R12, R12 ;  /* 0x0000000c000c7308 */ /* 0x000ea20000002400 */
[----:B------:R-:W-:-:S07]  /*6870*/  VIADD R178, R14, UR26 ;  /* 0x0000001a0eb27c36 */ /* 0x000fce0008000000 */
[----:B------:R-:W4:Y:S08]  /*6880*/  MUFU.TANH R20, R20 ;  /* 0x0000001400147308 */ /* 0x000f300000002400 */
        /* <DEDUP_REMOVED lines=28> */
[C---:B-----5:R-:W-:Y:S01]  /*6a50*/  IMAD.IADD R176, R3.reuse, 0x1, R178 ;  /* 0x0000000103b07824 */ /* 0x060fe200078e02b2 */
[----:B-1----:R-:W-:Y:S01]  /*6a60*/  IADD3 R177, R3, R182, RZ ;  /* 0x000000b603b17210 */ /* 0x002fe20007ffe0ff */
[----:B--234-:R-:W-:Y:S06]  /*6a70*/  @!P6 BRA `(.L_x_1730) ;  /* 0x00000000005ce947 */ /* 0x01cfec0003800000 */
[----:B------:R-:W-:Y:S01]  /*6a80*/  ISETP.GT.AND P0, PT, R13, -0x1, PT ;  /* 0xffffffff0d00780c */ /* 0x000fe20003f04270 */
[----:B------:R-:W-:-:S12]  /*6a90*/  BSSY B0, `(.L_x_1731) ;  /* 0x0000011000007945 */ /* 0x000fd80003800000 */
[----:B------:R-:W-:Y:S05]  /*6aa0*/  @P0 BRA `(.L_x_1732) ;  /* 0x0000000000240947 */ /* 0x000fea0003800000 */
[----:B------:R-:W-:Y:S02]  /*6ab0*/  IMAD.U32 R179, RZ, RZ, UR24 ;  /* 0x00000018ffb37e24 */ /* 0x000fe4000f8e00ff */
[----:B------:R-:W-:-:S03]  /*6ac0*/  VIADD R175, R3, UR23 ;  /* 0x0000001703af7c36 */ /* 0x000fc60008000000 */
[----:B------:R-:W-:Y:S02]  /*6ad0*/  ISETP.NE.AND P0, PT, R179, 0x1, PT ;  /* 0x00000001b300780c */ /* 0x000fe40003f05270 */
[----:B------:R-:W-:-:S11]  /*6ae0*/  LOP3.LUT R175, RZ, R175, RZ, 0x33, !PT ;  /* 0x000000afffaf7212 */ /* 0x000fd600078e33ff */
[----:B------:R-:W1:Y:S02]  /*6af0*/  @P0 LDC.64 R14, c[0x0][0x9e8] ;  /* 0x00027a00ff0e0b82 */ /* 0x000e640000000a00 */
[----:B-1----:R-:W-:-:S05]  /*6b00*/  @P0 IMAD.HI.U32 R14, R175, R14, RZ ;  /* 0x0000000eaf0e0227 */ /* 0x002fca00078e00ff */
[----:B------:R-:W-:-:S04]  /*6b10*/  @P0 SHF.R.U32.HI R175, RZ, R15, R14 ;  /* 0x0000000fffaf0219 */ /* 0x000fc8000001160e */
[----:B------:R-:W-:Y:S01]  /*6b20*/  LOP3.LUT R14, RZ, R175, RZ, 0x33, !PT ;  /* 0x000000afff0e7212 */ /* 0x000fe200078e33ff */
[----:B------:R-:W-:Y:S06]  /*6b30*/  BRA `(.L_x_1733) ;  /* 0x0000000000187947 */ /* 0x000fec0003800000 */
.L_x_1732:
[----:B------:R-:W-:-:S05]  /*6b40*/  IMAD.U32 R179, RZ, RZ, UR24 ;  /* 0x00000018ffb37e24 */ /* 0x000fca000f8e00ff */
[----:B------:R-:W-:-:S13]  /*6b50*/  ISETP.NE.AND P0, PT, R179, 0x1, PT ;  /* 0x00000001b300780c */ /* 0x000fda0003f05270 */
[----:B------:R-:W1:Y:S02]  /*6b60*/  @P0 LDC.64 R14, c[0x0][0x9e8] ;  /* 0x00027a00ff0e0b82 */ /* 0x000e640000000a00 */
[----:B-1----:R-:W-:-:S04]  /*6b70*/  @P0 IMAD.HI.U32 R170, R13, R14, RZ ;  /* 0x0000000e0daa0227 */ /* 0x002fc800078e00ff */
[----:B------:R-:W-:Y:S01]  /*6b80*/  IMAD.MOV.U32 R14, RZ, RZ, R13 ;  /* 0x000000ffff0e7224 */ /* 0x000fe200078e000d */
[----:B------:R-:W-:-:S07]  /*6b90*/  @P0 SHF.R.U32.HI R14, RZ, R15, R170 ;  /* 0x0000000fff0e0219 */ /* 0x000fce00000116aa */
.L_x_1733:
[----:B------:R-:W-:Y:S05]  /*6ba0*/  BSYNC B0 ;  /* 0x0000000000007941 */ /* 0x000fea0003800000 */
.L_x_1731:
[----:B------:R-:W-:-:S04]  /*6bb0*/  IMAD R15, R14, R179, -UR7 ;  /* 0x800000070e0f7e24 */ /* 0x000fc8000f8e02b3 */
[----:B------:R-:W-:-:S05]  /*6bc0*/  IMAD.IADD R15, R15, 0x1, -R16 ;  /* 0x000000010f0f7824 */ /* 0x000fca00078e0a10 */
[----:B------:R-:W-:Y:S02]  /*6bd0*/  VIADDMNMX R176, R15, R179, R176, PT ;  /* 0x000000b30fb07246 */ /* 0x000fe400038001b0 */
[----:B------:R-:W-:-:S07]  /*6be0*/  VIMNMX R177, R177, R15, !PT ;  /* 0x0000000fb1b17248 */ /* 0x000fce0007fe0100 */
.L_x_1730:
[----:B------:R-:W-:-:S06]  /*6bf0*/  UISETP.GT.AND UP0, UPT, UR50, -0x1, UPT ;  /* 0xffffffff3200788c */ /* 0x000fcc000bf04270 */
[----:B------:R-:W-:-:S04]  /*6c00*/  PLOP3.LUT P0, PT, PT, PT, UP0, 0x80, 0x0 ;  /* 0x000000000000781c */ /* 0x000fc80003f0f008 */
[C---:B------:R-:W-:Y:S02]  /*6c10*/  ISETP.GT.AND P1, PT, R177.reuse, RZ, P0 ;  /* 0x000000ffb100720c */ /* 0x040fe40000724270 */
[C---:B------:R-:W-:Y:S02]  /*6c20*/  ISETP.GT.AND P3, PT, R177.reuse, 0x1, P0 ;  /* 0x00000001b100780c */ /* 0x040fe40000764270 */
        /* <DEDUP_REMOVED lines=8> */
[----:B0-----:R-:W-:Y:S02]  /*6cb0*/  FSEL R195, R195, -INF , !P1 ;  /* 0xff800000c3c37808 */ /* 0x001fe40004800000 */
        /* <DEDUP_REMOVED lines=40> */
[----:B------:R-:W-:Y:S01]  /*6f40*/  ISETP.GT.AND P1, PT, R11, -0x1, PT ;  /* 0xffffffff0b00780c */ /* 0x000fe20003f24270 */
[----:B------:R-:W-:-:S12]  /*6f50*/  BSSY B0, `(.L_x_1735) ;  /* 0x0000010000007945 */ /* 0x000fd80003800000 */
[----:B------:R-:W-:Y:S05]  /*6f60*/  @P1 BRA `(.L_x_1736) ;  /* 0x0000000000201947 */ /* 0x000fea0003800000 */
[----:B------:R-:W-:-:S04]  /*6f70*/  MOV R179, UR24 ;  /* 0x0000001800b37c02 */ /* 0x000fc80008000f00 */
[----:B------:R-:W-:-:S13]  /*6f80*/  ISETP.NE.AND P1, PT, R179, 0x1, PT ;  /* 0x00000001b300780c */ /* 0x000fda0003f25270 */
[----:B------:R-:W0:Y:S02]  /*6f90*/  @P1 LDC.64 R14, c[0x0][0x9e8] ;  /* 0x00027a00ff0e1b82 */ /* 0x000e240000000a00 */
[----:B0-----:R-:W-:-:S04]  /*6fa0*/  @P1 IMAD.HI.U32 R178, R9, R14, RZ ;  /* 0x0000000e09b21227 */ /* 0x001fc800078e00ff */
[----:B------:R-:W-:Y:S01]  /*6fb0*/  IMAD.MOV.U32 R14, RZ, RZ, R9 ;  /* 0x000000ffff0e7224 */ /* 0x000fe200078e0009 */
[----:B------:R-:W-:-:S04]  /*6fc0*/  @P1 SHF.R.U32.HI R14, RZ, R15, R178 ;  /* 0x0000000fff0e1219 */ /* 0x000fc800000116b2 */
[----:B------:R-:W-:Y:S01]  /*6fd0*/  LOP3.LUT R14, RZ, R14, RZ, 0x33, !PT ;  /* 0x0000000eff0e7212 */ /* 0x000fe200078e33ff */
[----:B------:R-:W-:Y:S06]  /*6fe0*/  BRA `(.L_x_1737) ;  /* 0x0000000000187947 */ /* 0x000fec0003800000 */
.L_x_1736:
[----:B------:R-:W-:-:S05]  /*6ff0*/  IMAD.U32 R179, RZ, RZ, UR24 ;  /* 0x00000018ffb37e24 */ /* 0x000fca000f8e00ff */
[----:B------:R-:W-:-:S13]  /*7000*/  ISETP.NE.AND P1, PT, R179, 0x1, PT ;  /* 0x00000001b300780c */ /* 0x000fda0003f25270 */
[----:B------:R-:W0:Y:S02]  /*7010*/  @P1 LDC.64 R14, c[0x0][0x9e8] ;  /* 0x00027a00ff0e1b82 */ /* 0x000e240000000a00 */
[----:B0-----:R-:W-:-:S04]  /*7020*/  @P1 IMAD.HI.U32 R178, R11, R14, RZ ;  /* 0x0000000e0bb21227 */ /* 0x001fc800078e00ff */
[----:B------:R-:W-:Y:S01]  /*7030*/  IMAD.MOV.U32 R14, RZ, RZ, R11 ;  /* 0x000000ffff0e7224 */ /* 0x000fe200078e000b */
[----:B------:R-:W-:-:S07]  /*7040*/  @P1 SHF.R.U32.HI R14, RZ, R15, R178 ;  /* 0x0000000fff0e1219 */ /* 0x000fce00000116b2 */
.L_x_1737:
[----:B------:R-:W-:Y:S05]  /*7050*/  BSYNC B0 ;  /* 0x0000000000007941 */ /* 0x000fea0003800000 */
.L_x_1735:
[----:B------:R-:W-:-:S04]  /*7060*/  IMAD R15, R14, R179, -UR7 ;  /* 0x800000070e0f7e24 */ /* 0x000fc8000f8e02b3 */
[----:B------:R-:W-:-:S05]  /*7070*/  IMAD.IADD R15, R15, 0x1, -R16 ;  /* 0x000000010f0f7824 */ /* 0x000fca00078e0a10 */
[----:B------:R-:W-:Y:S02]  /*7080*/  VIADDMNMX R176, R15, R179, R176, PT ;  /* 0x000000b30fb07246 */ /* 0x000fe400038001b0 */
[----:B------:R-:W-:-:S07]  /*7090*/  VIMNMX R177, R177, R15, !PT ;  /* 0x0000000fb1b17248 */ /* 0x000fce0007fe0100 */
.L_x_1734:
        /* <DEDUP_REMOVED lines=14> */
[----:B------:R-:W-:Y:S02]  /*7180*/  ISETP.GT.AND P3, PT, R177, 0x9, P0 ;  /* 0x00000009b100780c */ /* 0x000fe40000764270 */
[----:B------:R-:W-:Y:S02]  /*7190*/  FMNMX.FTZ R15, R175, R14, !PT ;  /* 0x0000000eaf0f7209 */ /* 0x000fe40007810000 */
[----:B------:R-:W-:Y:S02]  /*71a0*/  FSEL R12, R12, -INF , !P1 ;  /* 0xff8000000c0c7808 */ /* 0x000fe40004800000 */
[----:B------:R-:W-:Y:S02]  /*71b0*/  FMNMX.FTZ R15, R172, R15, !PT ;  /* 0x0000000fac0f7209 */ /* 0x000fe40007810000 */
[----:B------:R-:W-:-:S02]  /*71c0*/  ISETP.LT.OR P2, PT, R176, 0x9, P2 ;  /* 0x00000009b000780c */ /* 0x000fc40001741670 */
[----:B------:R-:W-:Y:S02]  /*71d0*/  FMNMX.FTZ R14, R174, R15, !PT ;  /* 0x0000000fae0e7209 */ /* 0x000fe40007810000 */
[----:B------:R-:W-:Y:S02]  /*71e0*/  ISETP.LT.OR P3, PT, R176, 0xa, P3 ;  /* 0x0000000ab000780c */ /* 0x000fe40001f61670 */
[----:B------:R-:W-:Y:S02]  /*71f0*/  FMNMX.FTZ R14, R171, R14, !PT ;  /* 0x0000000eab0e7209 */ /* 0x000fe40007810000 */
[----:B------:R-:W-:Y:S02]  /*7200*/  FSEL R153, R153, -INF , !P2 ;  /* 0xff80000099997808 */ /* 0x000fe40005000000 */
[----:B------:R-:W-:Y:S02]  /*7210*/  FMNMX.FTZ R14, R173, R14, !PT ;  /* 0x0000000ead0e7209 */ /* 0x000fe40007810000 */
[----:B------:R-:W-:-:S02]  /*7220*/  ISETP.GT.AND P2, PT, R177, 0x10, P0 ;  /* 0x00000010b100780c */ /* 0x000fc40000744270 */
[----:B------:R-:W-:Y:S02]  /*7230*/  FMNMX.FTZ R14, R165, R14, !PT ;  /* 0x0000000ea50e7209 */ /* 0x000fe40007810000 */
[----:B------:R-:W-:Y:S02]  /*7240*/  FSEL R152, R152, -INF , !P3 ;  /* 0xff80000098987808 */ /* 0x000fe40005800000 */
[----:B------:R-:W-:Y:S02]  /*7250*/  FMNMX.FTZ R15, R169, R14, !PT ;  /* 0x0000000ea90f7209 */ /* 0x000fe40007810000 */
[----:B------:R-:W-:Y:S02]  /*7260*/  ISETP.GT.AND P3, PT, R177, 0x11, P0 ;  /* 0x00000011b100780c */ /* 0x000fe40000764270 */
[----:B------:R-:W-:Y:S02]  /*7270*/  FMNMX.FTZ R15, R168, R15, !PT ;  /* 0x0000000fa80f7209 */ /* 0x000fe40007810000 */
[----:B------:R-:W-:-:S02]  /*7280*/  ISETP.LT.OR P2, PT, R176, 0x11, P2 ;  /* 0x00000011b000780c */ /* 0x000fc40001741670 */
[----:B------:R-:W-:Y:S02]  /*7290*/  FMNMX.FTZ R15, R164, R15, !PT ;  /* 0x0000000fa40f7209 */ /* 0x000fe40007810000 */
[----:B------:R-:W-:Y:S02]  /*72a0*/  ISETP.LT.OR P3, PT, R176, 0x12, P3 ;  /* 0x00000012b000780c */ /* 0x000fe40001f61670 */
[----:B------:R-:W-:Y:S01]  /*72b0*/  FSEL R154, R154, -INF , !P2 ;  /* 0xff8000009a9a7808 */ /* 0x000fe20005000000 */
[----:B------:R-:W0:Y:S01]  /*72c0*/  SHFL.BFLY PT, R14, R15, 0x2, 0x1f ;  /* 0x0c401f000f0e7f89 */ /* 0x000e2200000e0000 */
[----:B------:R-:W-:Y:S02]  /*72d0*/  ISETP.GT.AND P1, PT, R177, 0x18, P0 ;  /* 0x00000018b100780c */ /* 0x000fe40000724270 */
[----:B------:R-:W-:Y:S02]  /*72e0*/  FSEL R155, R155, -INF , !P3 ;  /* 0xff8000009b9b7808 */ /* 0x000fe40005800000 */
[----:B------:R-:W-:-:S02]  /*72f0*/  ISETP.GT.AND P3, PT, R177, 0x20, P0 ;  /* 0x00000020b100780c */ /* 0x000fc40000764270 */
[C---:B------:R-:W-:Y:S02]  /*7300*/  ISETP.GT.AND P2, PT, R177.reuse, 0x19, P0 ;  /* 0x00000019b100780c */ /* 0x040fe40000744270 */
[C---:B------:R-:W-:Y:S02]  /*7310*/  ISETP.LT.OR P1, PT, R176.reuse, 0x19, P1 ;  /* 0x00000019b000780c */ /* 0x040fe40000f21670 */
[C---:B------:R-:W-:Y:S02]  /*7320*/  ISETP.LT.OR P3, PT, R176.reuse, 0x21, P3 ;  /* 0x00000021b000780c */ /* 0x040fe40001f61670 */
[----:B------:R-:W-:Y:S02]  /*7330*/  ISETP.LT.OR P2, PT, R176, 0x1a, P2 ;  /* 0x0000001ab000780c */ /* 0x000fe40001741670 */
[----:B------:R-:W-:Y:S02]  /*7340*/  FSEL R156, R156, -INF , !P1 ;  /* 0xff8000009c9c7808 */ /* 0x000fe40004800000 */
[----:B------:R-:W-:-:S02]  /*7350*/  ISETP.GT.AND P1, PT, R177, 0x21, P0 ;  /* 0x00000021b100780c */ /* 0x000fc40000724270 */
[----:B------:R-:W-:Y:S02]  /*7360*/  FSEL R158, R158, -INF , !P3 ;  /* 0xff8000009e9e7808 */ /* 0x000fe40005800000 */
[----:B------:R-:W-:Y:S02]  /*7370*/  FSEL R157, R157, -INF , !P2 ;  /* 0xff8000009d9d7808 */ /* 0x000fe40005000000 */
[----:B------:R-:W-:Y:S02]  /*7380*/  ISETP.GT.AND P2, PT, R177, 0x28, P0 ;  /* 0x00000028b100780c */ /* 0x000fe40000744270 */
[----:B0-----:R-:W-:Y:S02]  /*7390*/  FMNMX.FTZ R178, R15, R14, !PT ;  /* 0x0000000e0fb27209 */ /* 0x001fe40007810000 */
[----:B------:R-:W-:Y:S02]  /*73a0*/  FMNMX.FTZ R15, R12, R7, !PT ;  /* 0x000000070c0f7209 */ /* 0x000fe40007810000 */
[C---:B------:R-:W-:Y:S01]  /*73b0*/  ISETP.LT.OR P1, PT, R176.reuse, 0x22, P1 ;  /* 0x00000022b000780c */ /* 0x040fe20000f21670 */
[----:B------:R-:W0:Y:S01]  /*73c0*/  SHFL.BFLY PT, R179, R178, 0x1, 0x1f ;  /* 0x0c201f00b2b37f89 */ /* 0x000e2200000e0000 */
[----:B------:R-:W-:-:S02]  /*73d0*/  ISETP.LT.OR P2, PT, R176, 0x29, P2 ;  /* 0x00000029b000780c */ /* 0x000fc40001741670 */
[----:B------:R-:W-:Y:S02]  /*73e0*/  FSEL R159, R159, -INF , !P1 ;  /* 0xff8000009f9f7808 */ /* 0x000fe40004800000 */
[C---:B------:R-:W-:Y:S02]  /*73f0*/  ISETP.GT.AND P1, PT, R177.reuse, 0x29, P0 ;  /* 0x00000029b100780c */ /* 0x040fe40000724270 */
[----:B------:R-:W-:Y:S02]  /*7400*/  FSEL R160, R160, -INF , !P2 ;  /* 0xff800000a0a07808 */ /* 0x000fe40005000000 */
[----:B------:R-:W-:Y:S02]  /*7410*/  ISETP.GT.AND P2, PT, R177, 0x30, P0 ;  /* 0x00000030b100780c */ /* 0x000fe40000744270 */
[C---:B------:R-:W-:Y:S02]  /*7420*/  ISETP.LT.OR P1, PT, R176.reuse, 0x2a, P1 ;  /* 0x0000002ab000780c */ /* 0x040fe40000f21670 */
[----:B------:R-:W-:-:S02]  /*7430*/  ISETP.LT.OR P2, PT, R176, 0x31, P2 ;  /* 0x00000031b000780c */ /* 0x000fc40001741670 */
[----:B------:R-:W-:Y:S02]  /*7440*/  FSEL R161, R161, -INF , !P1 ;  /* 0xff800000a1a17808 */ /* 0x000fe40004800000 */
[C---:B------:R-:W-:Y:S02]  /*7450*/  ISETP.GT.AND P1, PT, R177.reuse, 0x31, P0 ;  /* 0x00000031b100780c */ /* 0x040fe40000724270 */
[----:B------:R-:W-:Y:S02]  /*7460*/  FSEL R162, R162, -INF , !P2 ;  /* 0xff800000a2a27808 */ /* 0x000fe40005000000 */
[----:B------:R-:W-:Y:S02]  /*7470*/  ISETP.GT.AND P2, PT, R177, 0x38, P0 ;  /* 0x00000038b100780c */ /* 0x000fe40000744270 */
[----:B------:R-:W-:Y:S02]  /*7480*/  ISETP.LT.OR P1, PT, R176, 0x32, P1 ;  /* 0x00000032b000780c */ /* 0x000fe40000f21670 */
[----:B0-----:R-:W-:-:S02]  /*7490*/  FMNMX.FTZ R14, R178, R179, !PT ;  /* 0x000000b3b20e7209 */ /* 0x001fc40007810000 */
[----:B------:R-:W-:Y:S02]  /*74a0*/  FMNMX.FTZ R178, R20, R15, !PT ;  /* 0x0000000f14b27209 */ /* 0x000fe40007810000 */
[C---:B------:R-:W-:Y:S01]  /*74b0*/  FSETP.NEU.FTZ.AND P3, PT, R14.reuse, -INF , PT ;  /* 0xff8000000e00780b */ /* 0x040fe20003f7d000 */
[----:B------:R-:W-:Y:S01]  /*74c0*/  FMUL.FTZ R179, R14, UR10 ;  /* 0x0000000a0eb37c20 */ /* 0x000fe20008410000 */
[----:B------:R-:W-:Y:S02]  /*74d0*/  FMNMX.FTZ R15, R153, R178, !PT ;  /* 0x000000b2990f7209 */ /* 0x000fe40007810000 */
[----:B------:R-:W-:Y:S02]  /*74e0*/  ISETP.GT.AND P0, PT, R177, 0x39, P0 ;  /* 0x00000039b100780c */ /* 0x000fe40000704270 */
[----:B------:R-:W-:Y:S02]  /*74f0*/  FMNMX.FTZ R15, R152, R15, !PT ;  /* 0x0000000f980f7209 */ /* 0x000fe40007810000 */
[----:B------:R-:W-:-:S02]  /*7500*/  ISETP.LT.OR P2, PT, R176, 0x39, P2 ;  /* 0x00000039b000780c */ /* 0x000fc40001741670 */
[----:B------:R-:W-:Y:S02]  /*7510*/  FMNMX.FTZ R178, R154, R15, !PT ;  /* 0x0000000f9ab27209 */ /* 0x000fe40007810000 */
[----:B------:R-:W-:Y:S02]  /*7520*/  FSEL R163, R163, -INF , !P1 ;  /* 0xff800000a3a37808 */ /* 0x000fe40004800000 */
        /* <DEDUP_REMOVED lines=11> */
[----:B------:R-:W-:Y:S01]  /*75e0*/  FSEL R167, R167, -INF , !P0 ;  /* 0xff800000a7a77808 */ /* 0x000fe20004000000 */
        /* <DEDUP_REMOVED lines=12> */
[----:B------:R-:W-:Y:S01]  /*76b0*/  FFMA.FTZ R173, R168, UR10, -R178 ;  /* 0x0000000aa8ad7c23 */ /* 0x000fe200080108b2 */
[----:B------:R-:W-:-:S03]  /*76c0*/  FMNMX.FTZ R182, R162, R179, !PT ;  /* 0x000000b3a2b67209 */ /* 0x000fc60007810000 */
[----:B------:R-:W-:Y:S01]  /*76d0*/  MUFU.EX2 R177, R177 ;  /* 0x000000b100b17308 */ /* 0x000fe20000000800 */
[----:B------:R-:W-:-:S04]  /*76e0*/  FMNMX.FTZ R179, R163, R182, !PT ;  /* 0x000000b6a3b37209 */ /* 0x000fc80007810000 */
[----:B------:R-:W-:Y:S01]  /*76f0*/  FMNMX.FTZ R182, R166, R179, !PT ;  /* 0x000000b3a6b67209 */ /* 0x000fe20007810000 */
[--C-:B------:R-:W-:Y:S02]  /*7700*/  FFMA.FTZ R179, R197, UR10, -R178.reuse ;  /* 0x0000000ac5b37c23 */ /* 0x100fe400080108b2 */
[----:B------:R-:W-:Y:S01]  /*7710*/  MUFU.EX2 R176, R176 ;  /* 0x000000b000b07308 */ /* 0x000fe20000000800 */
[----:B------:R-:W-:Y:S01]  /*7720*/  FMNMX.FTZ R183, R167, R182, !PT ;  /* 0x000000b6a7b77209 */ /* 0x000fe20007810000 */
[----:B------:R-:W-:-:S04]  /*7730*/  FFMA.FTZ R182, R198, UR10, -R178 ;  /* 0x0000000ac6b67c23 */ /* 0x000fc800080108b2 */
[----:B0-----:R-:W0:Y:S02]  /*7740*/  SHFL.BFLY PT, R194, R183, 0x2, 0x1f ;  /* 0x0c401f00b7c27f89 */ /* 0x001e2400000e0000 */
[----:B------:R-:W-:Y:S08]  /*7750*/  MUFU.EX2 R179, R179 ;  /* 0x000000b300b37308 */ /* 0x000ff00000000800 */
[----:B------:R-:W-:Y:S08]  /*7760*/  MUFU.EX2 R182, R182 ;  /* 0x000000b600b67308 */ /* 0x000ff00000000800 */
[----:B------:R-:W-:Y:S01]  /*7770*/  MUFU.EX2 R170, R170 ;  /* 0x000000aa00aa7308 */ /* 0x000fe20000000800 */
[----:B0-----:R-:W-:Y:S01]  /*7780*/  FMNMX.FTZ R193, R183, R194, !PT ;  /* 0x000000c2b7c17209 */ /* 0x001fe20007810000 */
[----:B------:R-:W-:Y:S01]  /*7790*/  FFMA.FTZ R194, R169, UR10, -R178 ;  /* 0x0000000aa9c27c23 */ /* 0x000fe200080108b2 */
[----:B------:R-:W-:Y:S01]  /*77a0*/  FSEL R183, R14, RZ, P3 ;  /* 0x000000ff0eb77208 */ /* 0x000fe20001800000 */
[----:B------:R-:W-:-:S02]  /*77b0*/  IMAD.MOV R169, RZ, RZ, -R18 ;  /* 0x000000ffffa97224 */ /* 0x000fc400078e0a12 */
[----:B------:R-:W-:Y:S01]  /*77c0*/  FFMA.FTZ R178, R164, UR10, -R178 ;  /* 0x0000000aa4b27c23 */ /* 0x000fe200080108b2 */
[----:B------:R-:W0:Y:S01]  /*77d0*/  SHFL.BFLY PT, R196, R193, 0x1, 0x1f ;  /* 0x0c201f00c1c47f89 */ /* 0x000e2200000e0000 */
[----:B------:R-:W-:Y:S01]  /*77e0*/  MUFU.EX2 R175, R175 ;  /* 0x000000af00af7308 */ /* 0x000fe20000000800 */
[----:B------:R-:W-:Y:S01]  /*77f0*/  FADD.FTZ R183, -R183, R6 ;  /* 0x00000006b7b77221 */ /* 0x000fe20000010100 */
[----:B------:R-:W-:-:S03]  /*7800*/  ISETP.NE.AND P0, PT, R16, R169, PT ;  /* 0x000000a91000720c */ /* 0x000fc60003f05270 */
[----:B------:R-:W-:-:S03]  /*7810*/  FMUL.FTZ R6, R183, UR10 ;  /* 0x0000000ab7067c20 */ /* 0x000fc60008410000 */
[----:B------:R-:W-:Y:S08]  /*7820*/  MUFU.EX2 R172, R172 ;  /* 0x000000ac00ac7308 */ /* 0x000ff00000000800 */
[----:B------:R-:W1:Y:S01]  /*7830*/  MUFU.EX2 R6, R6 ;  /* 0x0000000600067308 */ /* 0x000e620000000800 */
[----:B0-----:R-:W-:-:S07]  /*7840*/  FMNMX.FTZ R168, R193, R196, !PT ;  /* 0x000000c4c1a87209 */ /* 0x001fce0007810000 */
[----:B------:R-:W0:Y:S01]  /*7850*/  MUFU.EX2 R181, R181 ;  /* 0x000000b500b57308 */ /* 0x000e220000000800 */
[----:B------:R-:W-:Y:S02]  /*7860*/  MOV R196, UR37 ;  /* 0x0000002500c47c02 */ /* 0x000fe40008000f00 */
[----:B------:R-:W-:-:S05]  /*7870*/  FSETP.NEU.FTZ.AND P1, PT, R168, -INF , PT ;  /* 0xff800000a800780b */ /* 0x000fca0003f3d000 */
[----:B------:R-:W2:Y:S01]  /*7880*/  MUFU.EX2 R171, R171 ;  /* 0x000000ab00ab7308 */ /* 0x000ea20000000800 */
[----:B-1----:R-:W-:Y:S01]  /*7890*/  FFMA.FTZ R169, R6, R4, R15 ;  /* 0x0000000406a97223 */ /* 0x002fe2000001000f */
[----:B------:R-:W-:Y:S01]  /*78a0*/  FMUL.FTZ R4, R168, UR10 ;  /* 0x0000000aa8047c20 */ /* 0x000fe20008410000 */
[-C--:B------:R-:W-:Y:S01]  /*78b0*/  FMUL.FTZ R24, R24, R6.reuse ;  /* 0x0000000618187220 */ /* 0x080fe20000410000 */
[-C--:B------:R-:W-:Y:S01]  /*78c0*/  FMUL.FTZ R25, R25, R6.reuse ;  /* 0x0000000619197220 */ /* 0x080fe20000410000 */
[----:B------:R-:W-:Y:S01]  /*78d0*/  FADD.FTZ R164, R180, R169 ;  /* 0x000000a9b4a47221 */ /* 0x000fe20000010000 */
[-C--:B------:R-:W-:Y:S01]  /*78e0*/  FMUL.FTZ R28, R28, R6.reuse ;  /* 0x000000061c1c7220 */ /* 0x080fe20000410000 */
[----:B------:R-:W-:Y:S01]  /*78f0*/  FSEL R183, R4, RZ, P1 ;  /* 0x000000ff04b77208 */ /* 0x000fe20000800000 */
[----:B------:R-:W1:Y:S01]  /*7900*/  MUFU.EX2 R174, R174 ;  /* 0x000000ae00ae7308 */ /* 0x000e620000000800 */
[----:B------:R-:W-:Y:S01]  /*7910*/  FADD.FTZ R169, R177, R164 ;  /* 0x000000a4b1a97221 */ /* 0x000fe20000010000 */
[----:B------:R-:W-:Y:S01]  /*7920*/  FSEL R4, R168, RZ, P1 ;  /* 0x000000ffa8047208 */ /* 0x000fe20000800000 */
[----:B------:R-:W-:Y:S01]  /*7930*/  FMUL.FTZ R29, R29, R6 ;  /* 0x000000061d1d7220 */ /* 0x000fe20000410000 */
[----:B------:R-:W-:Y:S01]  /*7940*/  FFMA.FTZ R12, R12, UR10, -R183 ;  /* 0x0000000a0c0c7c23 */ /* 0x000fe200080108b7 */
[----:B------:R-:W-:Y:S01]  /*7950*/  FADD.FTZ R164, R176, R169 ;  /* 0x000000a9b0a47221 */ /* 0x000fe20000010000 */
[----:B------:R-:W-:Y:S01]  /*7960*/  FFMA.FTZ R169, R20, UR10, -R183 ;  /* 0x0000000a14a97c23 */ /* 0x000fe200080108b7 */
[----:B------:R-:W-:Y:S01]  /*7970*/  FADD.FTZ R4, -R4, R7 ;  /* 0x0000000704047221 */ /* 0x000fe20000010100 */
[----:B------:R-:W3:Y:S01]  /*7980*/  MUFU.EX2 R165, R165 ;  /* 0x000000a500a57308 */ /* 0x000ee20000000800 */
[----:B------:R-:W-:Y:S01]  /*7990*/  FADD.FTZ R193, R179, R164 ;  /* 0x000000a4b3c17221 */ /* 0x000fe20000010000 */
[----:B------:R-:W-:-:S02]  /*79a0*/  @!P0 IMAD R164, R196, 0x40, R17 ;  /* 0x00000040c4a48824 */ /* 0x000fc400078e0211 */
[----:B------:R-:W-:Y:S01]  /*79b0*/  FMUL.FTZ R4, R4, UR10 ;  /* 0x0000000a04047c20 */ /* 0x000fe20008410000 */
[----:B------:R-:W-:Y:S01]  /*79c0*/  FFMA.FTZ R198, R157, UR10, -R183 ;  /* 0x0000000a9dc67c23 */ /* 0x000fe200080108b7 */
[----:B------:R-:W-:Y:S01]  /*79d0*/  FADD.FTZ R193, R182, R193 ;  /* 0x000000c1b6c17221 */ /* 0x000fe20000010000 */
[--C-:B------:R-:W-:Y:S01]  /*79e0*/  FFMA.FTZ R153, R153, UR10, -R183.reuse ;  /* 0x0000000a99997c23 */ /* 0x100fe200080108b7 */
[----:B------:R-:W-:Y:S01]  /*79f0*/  @!P0 LEA R20, R164, UR38, 0x2 ;  /* 0x00000026a4148c11 */ /* 0x000fe2000f8e10ff */
[----:B------:R-:W-:Y:S01]  /*7a00*/  FFMA.FTZ R164, R152, UR10, -R183 ;  /* 0x0000000a98a47c23 */ /* 0x000fe200080108b7 */
[----:B------:R-:W-:Y:S01]  /*7a10*/  FADD.FTZ R196, R170, R193 ;  /* 0x000000c1aac47221 */ /* 0x000fe20000010000 */
[----:B------:R-:W4:Y:S01]  /*7a20*/  MUFU.EX2 R194, R194 ;  /* 0x000000c200c27308 */ /* 0x000f220000000800 */
[--C-:B------:R-:W-:Y:S01]  /*7a30*/  FFMA.FTZ R195, R155, UR10, -R183.reuse ;  /* 0x0000000a9bc37c23 */ /* 0x100fe200080108b7 */
[--C-:B------:R-:W-:Y:S01]  /*7a40*/  FFMA.FTZ R193, R154, UR10, -R183.reuse ;  /* 0x0000000a9ac17c23 */ /* 0x100fe200080108b7 */
[----:B------:R-:W-:Y:S01]  /*7a50*/  FADD.FTZ R199, R175, R196 ;  /* 0x000000c4afc77221 */ /* 0x000fe20000010000 */
[----:B------:R-:W-:Y:S01]  /*7a60*/  @!P0 STS [R20+0x28800], R6 ;  /* 0x0288000614008388 */ /* 0x000fe20000000800 */
[--C-:B------:R-:W-:Y:S01]  /*7a70*/  FFMA.FTZ R197, R156, UR10, -R183.reuse ;  /* 0x0000000a9cc57c23 */ /* 0x100fe200080108b7 */
[----:B------:R-:W-:Y:S01]  /*7a80*/  FFMA.FTZ R200, R159, UR10, -R183 ;  /* 0x0000000a9fc87c23 */ /* 0x000fe200080108b7 */
[----:B------:R-:W-:Y:S01]  /*7a90*/  FADD.FTZ R152, R172, R199 ;  /* 0x000000c7ac987221 */ /* 0x000fe20000010000 */
[----:B------:R-:W-:Y:S01]  /*7aa0*/  MUFU.EX2 R12, R12 ;  /* 0x0000000c000c7308 */ /* 0x000fe20000000800 */
[--C-:B------:R-:W-:Y:S01]  /*7ab0*/  FFMA.FTZ R199, R158, UR10, -R183.reuse ;  /* 0x0000000a9ec77c23 */ /* 0x100fe200080108b7 */
[----:B------:R-:W-:Y:S01]  /*7ac0*/  F2FP.BF16.F32.PACK_AB R158, R175, R170 ;  /* 0x000000aaaf9e723e */ /* 0x000fe200000010ff */
[----:B0-----:R-:W-:Y:S01]  /*7ad0*/  FADD.FTZ R152, R181, R152 ;  /* 0x00000098b5987221 */ /* 0x001fe20000010000 */
[--C-:B------:R-:W-:Y:S01]  /*7ae0*/  FFMA.FTZ R202, R161, UR10, -R183.reuse ;  /* 0x0000000aa1ca7c23 */ /* 0x100fe200080108b7 */
[--C-:B------:R-:W-:Y:S01]  /*7af0*/  FFMA.FTZ R201, R160, UR10, -R183.reuse ;  /* 0x0000000aa0c97c23 */ /* 0x100fe200080108b7 */
[--C-:B------:R-:W-:Y:S01]  /*7b00*/  FFMA.FTZ R204, R163, UR10, -R183.reuse ;  /* 0x0000000aa3cc7c23 */ /* 0x100fe200080108b7 */
[----:B--2---:R-:W-:Y:S01]  /*7b10*/  FADD.FTZ R157, R171, R152 ;  /* 0x00000098ab9d7221 */ /* 0x004fe20000010000 */
[----:B------:R1:W0:Y:S01]  /*7b20*/  MUFU.EX2 R7, R4 ;  /* 0x0000000400077308 */ /* 0x0002220000000800 */
[--C-:B------:R-:W-:Y:S01]  /*7b30*/  FFMA.FTZ R203, R162, UR10, -R183.reuse ;  /* 0x0000000aa2cb7c23 */ /* 0x100fe200080108b7 */
[--C-:B------:R-:W-:Y:S01]  /*7b40*/  FFMA.FTZ R205, R166, UR10, -R183.reuse ;  /* 0x0000000aa6cd7c23 */ /* 0x100fe200080108b7 */
[----:B------:R-:W-:Y:S01]  /*7b50*/  FFMA.FTZ R183, R167, UR10, -R183 ;  /* 0x0000000aa7b77c23 */ /* 0x000fe200080108b7 */
[----:B------:R-:W-:Y:S01]  /*7b60*/  F2FP.BF16.F32.PACK_AB R160, R181, R172 ;  /* 0x000000acb5a0723e */ /* 0x000fe200000010ff */
        /* <DEDUP_REMOVED lines=8> */
[----:B---3--:R-:W-:Y:S01]  /*7bf0*/  FADD.FTZ R157, R165, R4 ;  /* 0x00000004a59d7221 */ /* 0x008fe20000010000 */
[-C--:B------:R-:W-:Y:S01]  /*7c00*/  FMUL.FTZ R44, R44, R6.reuse ;  /* 0x000000062c2c7220 */ /* 0x080fe20000410000 */
[-C--:B------:R-:W-:Y:S01]  /*7c10*/  FMUL.FTZ R45, R45, R6.reuse ;  /* 0x000000062d2d7220 */ /* 0x080fe20000410000 */
[----:B------:R-:W1:Y:S01]  /*7c20*/  MUFU.EX2 R155, R153 ;  /* 0x00000099009b7308 */ /* 0x000e620000000800 */
[----:B----4-:R-:W-:Y:S01]  /*7c30*/  FADD.FTZ R4, R194, R157 ;  /* 0x0000009dc2047221 */ /* 0x010fe20000010000 */
[----:B0-----:R-:W-:Y:S01]  /*7c40*/  FFMA.FTZ R170, R7, R5, R12 ;  /* 0x0000000507aa7223 */ /* 0x001fe2000001000c */
[----:B------:R0:W-:Y:S01]  /*7c50*/  @!P0 STS [R20+0x28820], R7 ;  /* 0x0288200714008388 */ /* 0x0001e20000000800 */
[-C--:B------:R-:W-:Y:S01]  /*7c60*/  FMUL.FTZ R48, R48, R6.reuse ;  /* 0x0000000630307220 */ /* 0x080fe20000410000 */
[-C--:B------:R-:W-:Y:S01]  /*7c70*/  FMUL.FTZ R49, R49, R6.reuse ;  /* 0x0000000631317220 */ /* 0x080fe20000410000 */
[-C--:B------:R-:W-:Y:S01]  /*7c80*/  FMUL.FTZ R52, R52, R6.reuse ;  /* 0x0000000634347220 */ /* 0x080fe20000410000 */
[-C--:B------:R-:W-:Y:S01]  /*7c90*/  FMUL.FTZ R53, R53, R6.reuse ;  /* 0x0000000635357220 */ /* 0x080fe20000410000 */
[----:B------:R3:W4:Y:S01]  /*7ca0*/  MUFU.EX2 R196, R164 ;  /* 0x000000a400c47308 */ /* 0x0007220000000800 */
        /* <DEDUP_REMOVED lines=12> */
[-C--:B------:R-:W-:Y:S01]  /*7d70*/  FMUL.FTZ R72, R72, R6.reuse ;  /* 0x0000000648487220 */ /* 0x080fe20000410000 */
[-C--:B------:R-:W-:Y:S01]  /*7d80*/  FMUL.FTZ R73, R73, R6.reuse ;  /* 0x0000000649497220 */ /* 0x080fe20000410000 */
[-C--:B------:R-:W-:Y:S01]  /*7d90*/  FMUL.FTZ R76, R76, R6.reuse ;  /* 0x000000064c4c7220 */ /* 0x080fe20000410000 */
[----:B0-----:R-:W0:Y:S01]  /*7da0*/  MUFU.EX2 R20, R195 ;  /* 0x000000c300147308 */ /* 0x001e220000000800 */
[----:B----4-:R-:W-:Y:S01]  /*7db0*/  FADD.FTZ R170, R196, R5 ;  /* 0x00000005c4aa7221 */ /* 0x010fe20000010000 */
        /* <DEDUP_REMOVED lines=48> */
[----:B------:R-:W-:Y:S01]  /*80c0*/  FMUL.FTZ R149, R149, R6 ;  /* 0x0000000695957220 */ /* 0x000fe20000410000 */
[----:B------:R-:W-:Y:S01]  /*80d0*/  F2FP.BF16.F32.PACK_AB R152, R180, R15 ;  /* 0x0000000fb498723e */ /* 0x000fe200000010ff */
[----:B------:R-:W-:Y:S01]  /*80e0*/  FMUL.FTZ R26, R26, R7 ;  /* 0x000000071a1a7220 */ /* 0x000fe20000410000 */
[----:B------:R-:W-:Y:S01]  /*80f0*/  F2FP.BF16.F32.PACK_AB R154, R176, R177 ;  /* 0x000000b1b09a723e */ /* 0x000fe200000010ff */
[----:B------:R-:W-:Y:S01]  /*8100*/  FMUL.FTZ R27, R27, R7 ;  /* 0x000000071b1b7220 */ /* 0x000fe20000410000 */
[----:B------:R-:W-:Y:S01]  /*8110*/  F2FP.BF16.F32.PACK_AB R153, R169, R12 ;  /* 0x0000000ca999723e */ /* 0x000fe200000010ff */
[----:B------:R-:W1:Y:S01]  /*8120*/  MUFU.EX2 R165, R203 ;  /* 0x000000cb00a57308 */ /* 0x000e620000000800 */
[----:B--2---:R-:W-:Y:S01]  /*8130*/  FADD.FTZ R5, R163, R170 ;  /* 0x000000aaa3057221 */ /* 0x004fe20000010000 */
[----:B------:R-:W-:Y:S01]  /*8140*/  F2FP.BF16.F32.PACK_AB R155, R196, R155 ;  /* 0x0000009bc49b723e */ /* 0x000fe200000010ff */
[----:B------:R-:W-:Y:S01]  /*8150*/  BAR.SYNC.DEFER_BLOCKING 0xf, 0x100 ;  /* 0x03c4000000007b1d */ /* 0x000fe20000010000 */
[----:B------:R-:W-:Y:S01]  /*8160*/  F2FP.BF16.F32.PACK_AB R156, R182, R179 ;  /* 0x000000b3b69c723e */ /* 0x000fe200000010ff */
[----:B------:R-:W-:Y:S01]  /*8170*/  FMUL.FTZ R30, R30, R7 ;  /* 0x000000071e1e7220 */ /* 0x000fe20000410000 */
[----:B------:R-:W-:Y:S01]  /*8180*/  F2FP.BF16.F32.PACK_AB R157, R20, R157 ;  /* 0x0000009d149d723e */ /* 0x000fe200000010ff */
[----:B------:R-:W-:Y:S01]  /*8190*/  FMUL.FTZ R31, R31, R7 ;  /* 0x000000071f1f7220 */ /* 0x000fe20000410000 */
[----:B------:R-:W-:Y:S01]  /*81a0*/  F2FP.BF16.F32.PACK_AB R159, R198, R159 ;  /* 0x0000009fc69f723e */ /* 0x000fe200000010ff */
[----:B------:R-:W2:Y:S01]  /*81b0*/  MUFU.EX2 R204, R204 ;  /* 0x000000cc00cc7308 */ /* 0x000ea20000000800 */
[----:B0-----:R-:W-:Y:S01]  /*81c0*/  FADD.FTZ R172, R202, R5 ;  /* 0x00000005caac7221 */ /* 0x001fe20000010000 */
[----:B------:R-:W-:Y:S01]  /*81d0*/  F2FP.BF16.F32.PACK_AB R162, R174, R171 ;  /* 0x000000abaea2723e */ /* 0x000fe200000010ff */
[----:B------:R-:W-:Y:S01]  /*81e0*/  FMUL.FTZ R34, R34, R7 ;  /* 0x0000000722227220 */ /* 0x000fe20000410000 */
[----:B------:R-:W-:Y:S01]  /*81f0*/  F2FP.BF16.F32.PACK_AB R161, R200, R161 ;  /* 0x000000a1c8a1723e */ /* 0x000fe200000010ff */
[----:B------:R-:W-:Y:S01]  /*8200*/  FMUL.FTZ R35, R35, R7 ;  /* 0x0000000723237220 */ /* 0x000fe20000410000 */
        /* <DEDUP_REMOVED lines=11> */
[C---:B--2---:R-:W-:Y:S01]  /*82c0*/  FADD.FTZ R6, R204.reuse, R5 ;  /* 0x00000005cc067221 */ /* 0x044fe20000010000 */
[----:B------:R-:W-:Y:S01]  /*82d0*/  F2FP.BF16.F32.PACK_AB R165, R204, R165 ;  /* 0x000000a5cca5723e */ /* 0x000fe200000010ff */
[----:B------:R2:W-:Y:S01]  /*82e0*/  STSM.16.M88.4 [R19+0x26800], R152 ;  /* 0x0268009813007844 */ /* 0x0005e20000000200 */
[-C--:B------:R-:W-:Y:S01]  /*82f0*/  FMUL.FTZ R51, R51, R7.reuse ;  /* 0x0000000733337220 */ /* 0x080fe20000410000 */
[-C--:B------:R-:W-:Y:S01]  /*8300*/  FMUL.FTZ R54, R54, R7.reuse ;  /* 0x0000000736367220 */ /* 0x080fe20000410000 */
[-C--:B------:R-:W-:Y:S01]  /*8310*/  FMUL.FTZ R55, R55, R7.reuse ;  /* 0x0000000737377220 */ /* 0x080fe20000410000 */
[----:B------:R2:W-:Y:S01]  /*8320*/  STSM.16.M88.4 [R22], R156 ;  /* 0x0000009c16007844 */ /* 0x0005e20000000200 */
[----:B------:R-:W3:Y:S01]  /*8330*/  MUFU.EX2 R178, R178 ;  /* 0x000000b200b27308 */ /* 0x000ee20000000800 */
[----:B0-----:R-:W-:Y:S01]  /*8340*/  FADD.FTZ R5, R167, R6 ;  /* 0x00000006a7057221 */ /* 0x001fe20000010000 */
[-C--:B------:R-:W-:Y:S01]  /*8350*/  FMUL.FTZ R58, R58, R7.reuse ;  /* 0x000000073a3a7220 */ /* 0x080fe20000410000 */
[----:B------:R2:W-:Y:S01]  /*8360*/  STSM.16.M88.4 [R184], R160 ;  /* 0x000000a0b8007844 */ /* 0x0005e20000000200 */
        /* <DEDUP_REMOVED lines=12> */
[----:B------:R-:W-:Y:S01]  /*8430*/  FMUL.FTZ R79, R79, R7 ;  /* 0x000000074f4f7220 */ /* 0x000fe20000410000 */
[C---:B---3--:R-:W-:Y:S01]  /*8440*/  F2FP.BF16.F32.PACK_AB R166, R178.reuse, R173 ;  /* 0x000000adb2a6723e */ /* 0x048fe200000010ff */
[----:B------:R-:W-:Y:S01]  /*8450*/  FADD.FTZ R4, R178, R15 ;  /* 0x0000000fb2047221 */ /* 0x000fe20000010000 */
[-C--:B------:R-:W-:Y:S01]  /*8460*/  FMUL.FTZ R82, R82, R7.reuse ;  /* 0x0000000752527220 */ /* 0x080fe20000410000 */
[-C--:B------:R-:W-:Y:S01]  /*8470*/  FMUL.FTZ R83, R83, R7.reuse ;  /* 0x0000000753537220 */ /* 0x080fe20000410000 */
[-C--:B------:R-:W-:Y:S01]  /*8480*/  FMUL.FTZ R86, R86, R7.reuse ;  /* 0x0000000756567220 */ /* 0x080fe20000410000 */
[-C--:B------:R-:W-:Y:S01]  /*8490*/  FMUL.FTZ R87, R87, R7.reuse ;  /* 0x0000000757577220 */ /* 0x080fe20000410000 */
[-C--:B------:R-:W-:Y:S01]  /*84a0*/  FMUL.FTZ R90, R90, R7.reuse ;  /* 0x000000075a5a7220 */ /* 0x080fe20000410000 */
[----:B------:R-:W-:Y:S01]  /*84b0*/  FMUL.FTZ R91, R91, R7 ;  /* 0x000000075b5b7220 */ /* 0x000fe20000410000 */
[C---:B0-----:R-:W-:Y:S01]  /*84c0*/  F2FP.BF16.F32.PACK_AB R167, R170.reuse, R167 ;  /* 0x000000a7aaa7723e */ /* 0x041fe200000010ff */
[----:B------:R-:W-:Y:S01]  /*84d0*/  FADD.FTZ R5, R170, R5 ;  /* 0x00000005aa057221 */ /* 0x000fe20000010000 */
[-C--:B------:R-:W-:Y:S01]  /*84e0*/  FMUL.FTZ R94, R94, R7.reuse ;  /* 0x000000075e5e7220 */ /* 0x080fe20000410000 */
[-C--:B------:R-:W-:Y:S01]  /*84f0*/  FMUL.FTZ R95, R95, R7.reuse ;  /* 0x000000075f5f7220 */ /* 0x080fe20000410000 */
[-C--:B------:R-:W-:Y:S01]  /*8500*/  FMUL.FTZ R98, R98, R7.reuse ;  /* 0x0000000762627220 */ /* 0x080fe20000410000 */
[----:B------:R2:W-:Y:S01]  /*8510*/  STSM.16.M88.4 [R23], R164 ;  /* 0x000000a417007844 */ /* 0x0005e20000000200 */
        /* <DEDUP_REMOVED lines=27> */
[----:B--2---:R-:W-:Y:S06]  /*86d0*/  @!P4 BRA `(.L_x_1738) ;  /* 0x000000000004c947 */ /* 0x004fec0003800000 */
[----:B------:R-:W-:Y:S01]  /*86e0*/  BPT.TRAP 0x1 ;  /* 0x000000040000795c */ /* 0x000fe20000300000 */
.L_x_1738:
[----:B------:R0:W1:Y:S01]  /*86f0*/  SYNCS.PHASECHK.TRANS64.TRYWAIT P0, [UR27+0x28c50], R8 ;  /* 0x028c5008ff0075a7 */ /* 0x000062000800015b */
[----:B------:R-:W-:Y:S05]  /*8700*/  @!P4 BRA `(.L_x_1739) ;  /* 0x000000000004c947 */ /* 0x000fea0003800000 */
[----:B------:R-:W-:Y:S01]  /*8710*/  BPT.TRAP 0x1 ;  /* 0x000000040000795c */ /* 0x000fe20000300000 */
.L_x_1739:
[----:B-1----:R-:W-:Y:S05]  /*8720*/  @P0 BRA `(.L_x_1740) ;  /* 0x0000000000080947 */ /* 0x002fea0003800000 */
[----:B------:R-:W1:Y:S02]  /*8730*/  SYNCS.PHASECHK.TRANS64.TRYWAIT P0, [UR27+0x28c50], R8 ;  /* 0x028c5008ff0075a7 */ /* 0x000e64000800015b */
[----:B-1----:R-:W-:Y:S05]  /*8740*/  @!P0 BRA `(.L_x_1741) ;  /* 0x000000d000b08947 */ /* 0x002fea0003800000 */
.L_x_1740:
[----:B------:R-:W-:Y:S01]  /*8750*/  ULEA UR11, UR22, UR45, 0xc ;  /* 0x0000002d160b7291 */ /* 0x000fe2000f8e603f */
[----:B------:R-:W-:Y:S01]  /*8760*/  WARPGROUP.ARRIVE ;  /* 0x00000000000079c5 */ /* 0x000fe20000000000 */
[----:B------:R-:W-:Y:S01]  /*8770*/  UMOV UR7, 0x40000040 ;  /* 0x4000004000077882 */ /* 0x000fe20000000000 */
[----:B------:R-:W-:Y:S01]  /*8780*/  ISETP.LT.AND P0, PT, R10, UR50, PT ;  /* 0x000000320a007c0c */ /* 0x000fe2000bf01270 */
[----:B-1----:R-:W-:Y:S01]  /*8790*/  @!P5 VIADD R21, R21, 0x28c60 ;  /* 0x00028c601515d836 */ /* 0x002fe20000000000 */
[----:B------:R-:W-:Y:S01]  /*87a0*/  UIADD3 UR50, UR50, -0x1, URZ ;  /* 0xffffffff32327890 */ /* 0x000fe2000fffe03f */
[----:B------:R-:W-:Y:S01]  /*87b0*/  IMAD.MOV.U32 R7, RZ, RZ, R168 ;  /* 0x000000ffff077224 */ /* 0x000fe200078e00a8 */
[----:B------:R-:W-:Y:S01]  /*87c0*/  UMOV UR6, UR11 ;  /* 0x0000000b00067c82 */ /* 0x000fe20008000000 */
[----:B------:R-:W-:Y:S01]  /*87d0*/  UMOV UR37, UR22 ;  /* 0x0000001600257c82 */ /* 0x000fe20008000000 */
        /* <DEDUP_REMOVED lines=32> */
[----:B------:R-:W-:Y:S01]  /*89e0*/  IMAD.MOV.U32 R7, RZ, RZ, R168 ;  /* 0x000000ffff077224 */ /* 0x000fe200078e00a8 */
[----:B------:R-:W-:Y:S01]  /*89f0*/  MOV R6, R14 ;  /* 0x0000000e00067202 */ /* 0x000fe20000000f00 */
[----:B------:R-:W-:-:S06]  /*8a00*/  UMOV UR37, UR22 ;  /* 0x0000001600257c82 */ /* 0x000fcc0008000000 */
.L_x_1725:
[----:B------:R-:W2:Y:S01]  /*8a10*/  LDC R12, c[0x0][0x9e4] ;  /* 0x00027900ff0c7b82 */ /* 0x000ea20000000800 */
[----:B------:R-:W-:Y:S01]  /*8a20*/  UIADD3 UR6, UR44, 0x40, -UR40 ;  /* 0x000000402c067890 */ /* 0x000fe2000fffe828 */
[----:B------:R-:W-:-:S03]  /*8a30*/  ULDC UR7, c[0x0][0x9dc] ;  /* 0x0002770000077ab9 */ /* 0x000fc60000000800 */
[----:B------:R-:W-:-:S04]  /*8a40*/  ULEA UR6, UR47, UR6, 0x6 ;  /* 0x000000062f067291 */ /* 0x000fc8000f8e303f */
[----:B------:R-:W-:-:S06]  /*8a50*/  UIADD3 UR7, UR6, -UR7, URZ ;  /* 0x8000000706077290 */ /* 0x000fcc000fffe03f */
[----:B0-----:R-:W-:Y:S01]  /*8a60*/  IMAD.U32 R8, RZ, RZ, UR7 ;  /* 0x00000007ff087e24 */ /* 0x001fe2000f8e00ff */
[----:B--2---:R-:W-:-:S13]  /*8a70*/  ISETP.GE.AND P6, PT, R12, 0x1, PT ;  /* 0x000000010c00780c */ /* 0x004fda0003fc6270 */
[----:B------:R-:W-:Y:S05]  /*8a80*/  @!P6 BRA `(.L_x_1743) ;  /* 0x000000000040e947 */ /* 0x000fea0003800000 */
[----:B------:R-:W-:-:S05]  /*8a90*/  IMAD.U32 R9, RZ, RZ, UR6 ;  /* 0x00000006ff097e24 */ /* 0x000fca000f8e00ff */
        /* <DEDUP_REMOVED lines=9> */
.L_x_1744:
[----:B------:R-:W-:-:S13]  /*8b30*/  ISETP.NE.AND P0, PT, R12, 0x1, PT ;  /* 0x000000010c00780c */ /* 0x000fda0003f05270 */
[----:B------:R-:W0:Y:S02]  /*8b40*/  @P0 LDC.64 R10, c[0x0][0x9e8] ;  /* 0x00027a00ff0a0b82 */ /* 0x000e240000000a00 */
[----:B0-----:R-:W-:-:S05]  /*8b50*/  @P0 IMAD.HI.U32 R10, R9, R10, RZ ;  /* 0x0000000a090a0227 */ /* 0x001fca00078e00ff */
[----:B------:R-:W-:-:S07]  /*8b60*/  @P0 SHF.R.U32.HI R9, RZ, R11, R10 ;  /* 0x0000000bff090219 */ /* 0x000fce000001160a */
.L_x_1745:
[----:B------:R-:W-:-:S05]  /*8b70*/  IMAD R9, R9, R12, RZ ;  /* 0x0000000c09097224 */ /* 0x000fca00078e02ff */
[----:B------:R-:W-:-:S07]  /*8b80*/  VIMNMX R8, R8, R9, !PT ;  /* 0x0000000908087248 */ /* 0x000fce0007fe0100 */
.L_x_1743:
[----:B------:R-:W-:-:S05]  /*8b90*/  VIADD R8, R8, 0x3f ;  /* 0x0000003f08087836 */ /* 0x000fca0000000000 */
[----:B------:R-:W-:-:S04]  /*8ba0*/  SHF.R.S32.HI R9, RZ, 0x1f, R8 ;  /* 0x0000001fff097819 */ /* 0x000fc80000011408 */
[----:B------:R-:W-:-:S04]  /*8bb0*/  LEA.HI R9, R9, R8, RZ, 0x6 ;  /* 0x0000000809097211 */ /* 0x000fc800078f30ff */
[----:B------:R-:W-:-:S04]  /*8bc0*/  SHF.R.S32.HI R9, RZ, 0x6, R9 ;  /* 0x00000006ff097819 */ /* 0x000fc80000011409 */
[----:B------:R-:W-:-:S04]  /*8bd0*/  VIMNMX R8, R186, R9, !PT ;  /* 0x00000009ba087248 */ /* 0x000fc80007fe0100 */
[----:B------:R-:W-:-:S13]  /*8be0*/  ISETP.LE.AND P0, PT, R8, UR50, PT ;  /* 0x0000003208007c0c */ /* 0x000fda000bf03270 */
[----:B------:R-:W-:Y:S05]  /*8bf0*/  @!P0 BRA `(.L_x_1746) ;  /* 0x0000001c00308947 */ /* 0x000fea0003800000 */
[----:B------:R-:W-:Y:S01]  /*8c00*/  IMAD.MOV.U32 R10, RZ, RZ, R7 ;  /* 0x000000ffff0a7224 */ /* 0x000fe200078e0007 */
[----:B------:R-:W-:Y:S01]  /*8c10*/  UMOV UR22, UR37 ;  /* 0x0000002500167c82 */ /* 0x000fe20008000000 */
[----:B------:R-:W-:Y:S01]  /*8c20*/  IMAD.MOV.U32 R15, RZ, RZ, R6 ;  /* 0x000000ffff0f7224 */ /* 0x000fe200078e0006 */
[----:B------:R-:W-:Y:S01]  /*8c30*/  ULDC UR21, c[0x0][0x988] ;  /* 0x0002620000157ab9 */ /* 0x000fe20000000800 */
[----:B------:R-:W-:-:S05]  /*8c40*/  ULDC UR23, c[0x0][0x9d8] ;  /* 0x0002760000177ab9 */ /* 0x000fca0000000800 */
.L_x_1755:
[----:B------:R-:W-:Y:S01]  /*8c50*/  UIADD3 UR37, UR22, 0x1, URZ ;  /* 0x0000000116257890 */ /* 0x000fe2000fffe03f */
[----:B------:R-:W-:Y:S01]  /*8c60*/  MOV R7, UR50 ;  /* 0x0000003200077c02 */ /* 0x000fe20008000f00 */
[----:B------:R-:W-:Y:S02]  /*8c70*/  UIADD3 UR50, UR50, -0x1, URZ ;  /* 0xffffffff32327890 */ /* 0x000fe4000fffe03f */
[----:B------:R-:W-:Y:S01]  /*8c80*/  UISETP.NE.AND UP0, UPT, UR37, 0x2, UPT ;  /* 0x000000022500788c */ /* 0x000fe2000bf05270 */
[----:B------:R-:W-:-:S03]  /*8c90*/  ISETP.GT.AND P0, PT, R7, R8, PT ;  /* 0x000000080700720c */ /* 0x000fc60003f04270 */
[----:B------:R-:W-:Y:S02]  /*8ca0*/  USEL UR6, URZ, 0x1, UP0 ;  /* 0x000000013f067887 */ /* 0x000fe40008000000 */
[----:B------:R-:W-:-:S04]  /*8cb0*/  USEL UR37, UR37, URZ, UP0 ;  /* 0x0000003f25257287 */ /* 0x000fc80008000000 */
[----:B------:R-:W-:Y:S01]  /*8cc0*/  LOP3.LUT R2, R2, UR6, RZ, 0x3c, !PT ;  /* 0x0000000602027c12 */ /* 0x000fe2000f8e3cff */
[----:B012---:R-:W-:Y:S07]  /*8cd0*/  @!P4 BRA `(.L_x_1747) ;  /* 0x000000000004c947 */ /* 0x007fee0003800000 */
[----:B------:R-:W-:Y:S01]  /*8ce0*/  BPT.TRAP 0x1 ;  /* 0x000000040000795c */ /* 0x000fe20000300000 */
.L_x_1747:
[----:B------:R-:W-:Y:S01]  /*8cf0*/  ULEA UR24, UR37, UR38, 0x3 ;  /* 0x0000002625187291 */ /* 0x000fe2000f8e183f */
[----:B------:R-:W-:-:S08]  /*8d00*/  SHF.L.U32 R9, R2, 0x1f, RZ ;  /* 0x0000001f02097819 */ /* 0x000fd000000006ff */
[----:B------:R0:W2:Y:S01]  /*8d10*/  SYNCS.PHASECHK.TRANS64.TRYWAIT P1, [UR24+0x28c30], R9 ;  /* 0x028c3009ff0075a7 */ /* 0x0000a20008020158 */
[----:B------:R-:W-:Y:S05]  /*8d20*/  @!P4 BRA `(.L_x_1748) ;  /* 0x000000000004c947 */ /* 0x000fea0003800000 */
[----:B------:R-:W-:Y:S01]  /*8d30*/  BPT.TRAP 0x1 ;  /* 0x000000040000795c */ /* 0x000fe20000300000 */
.L_x_1748:
[----:B--2---:R-:W-:Y:S05]  /*8d40*/  @P1 BRA `(.L_x_1749) ;  /* 0x0000000000081947 */ /* 0x004fea0003800000 */
[----:B------:R-:W2:Y:S02]  /*8d50*/  SYNCS.PHASECHK.TRANS64.TRYWAIT P1, [UR24+0x28c30], R9 ;  /* 0x028c3009ff0075a7 */ /* 0x000ea40008020158 */
[----:B--2---:R-:W-:Y:S05]  /*8d60*/  @!P1 BRA `(.L_x_1750) ;  /* 0x000000cc003c9947 */ /* 0x004fea0003800000 */
.L_x_1749:
[----:B------:R-:W-:Y:S01]  /*8d70*/  R2UR UR18, R0 ;  /* 0x00000000001272ca */ /* 0x000fe200000e0000 */
[----:B---3--:R-:W-:Y:S01]  /*8d80*/  WARPGROUP.ARRIVE ;  /* 0x00000000000079c5 */ /* 0x008fe20000000000 */
        /* <DEDUP_REMOVED lines=21> */
[----:B------:R-:W-:Y:S01]  /*8ee0*/  FMUL.FTZ R7, R153, UR23 ;  /* 0x0000001799077c20 */ /* 0x000fe20008410000 */
[----:B-1----:R-:W-:Y:S01]  /*8ef0*/  FMUL.FTZ R21, R156, UR23 ;  /* 0x000000179c157c20 */ /* 0x002fe20008410000 */
        /* <DEDUP_REMOVED lines=20> */
[----:B--2---:R-:W-:Y:S01]  /*9040*/  FMNMX.FTZ R6, R20, R15, !PT ;  /* 0x0000000f14067209 */ /* 0x004fe20007810000 */
[----:B------:R-:W-:Y:S01]  /*9050*/  FMUL.FTZ R163, R163, UR23 ;  /* 0x00000017a3a37c20 */ /* 0x000fe20008410000 */
[----:B------:R-:W-:Y:S01]  /*9060*/  FMUL.FTZ R166, R166, UR23 ;  /* 0x00000017a6a67c20 */ /* 0x000fe20008410000 */
[----:B------:R-:W-:Y:S01]  /*9070*/  FMUL.FTZ R167, R167, UR23 ;  /* 0x00000017a7a77c20 */ /* 0x000fe20008410000 */
[----:B------:R-:W-:Y:S01]  /*9080*/  FMUL.FTZ R172, R178, UR23 ;  /* 0x00000017b2ac7c20 */ /* 0x000fe20008410000 */
[----:B------:R-:W-:-:S02]  /*9090*/  FMUL.FTZ R176, R183, UR23 ;  /* 0x00000017b7b07c20 */ /* 0x000fc40008410000 */
[----:B------:R-:W2:Y:S01]  /*90a0*/  MUFU.TANH R152, R152 ;  /* 0x0000009800987308 */ /* 0x000ea20000002400 */
[----:B-1----:R-:W-:-:S07]  /*90b0*/  FMNMX.FTZ R6, R7, R6, !PT ;  /* 0x0000000607067209 */ /* 0x002fce0007810000 */
[----:B------:R-:W1:Y:S01]  /*90c0*/  MUFU.TANH R153, R153 ;  /* 0x0000009900997308 */ /* 0x000e620000002400 */
[----:B---3--:R-:W-:-:S07]  /*90d0*/  FMNMX.FTZ R165, R21, R6, !PT ;  /* 0x0000000615a57209 */ /* 0x008fce0007810000 */
[----:B------:R-:W3:Y:S01]  /*90e0*/  MUFU.TANH R154, R154 ;  /* 0x0000009a009a7308 */ /* 0x000ee20000002400 */
[----:B--2---:R-:W-:-:S07]  /*90f0*/  FMNMX.FTZ R6, R152, R165, !PT ;  /* 0x000000a598067209 */ /* 0x004fce0007810000 */
[----:B------:R-:W2:Y:S01]  /*9100*/  MUFU.TANH R155, R155 ;  /* 0x0000009b009b7308 */ /* 0x000ea20000002400 */
[----:B-1----:R-:W-:-:S07]  /*9110*/  FMNMX.FTZ R165, R153, R6, !PT ;  /* 0x0000000699a57209 */ /* 0x002fce0007810000 */
[----:B------:R-:W1:Y:S01]  /*9120*/  MUFU.TANH R156, R156 ;  /* 0x0000009c009c7308 */ /* 0x000e620000002400 */
[----:B---3--:R-:W-:Y:S01]  /*9130*/  FMNMX.FTZ R6, R154, R165, !PT ;  /* 0x000000a59a067209 */ /* 0x008fe20007810000 */
[----:B------:R-:W-:-:S06]  /*9140*/  FMUL.FTZ R165, R180, UR23 ;  /* 0x00000017b4a57c20 */ /* 0x000fcc0008410000 */
[----:B------:R-:W3:Y:S01]  /*9150*/  MUFU.TANH R157, R157 ;  /* 0x0000009d009d7308 */ /* 0x000ee20000002400 */
[----:B--2---:R-:W-:-:S07]  /*9160*/  FMNMX.FTZ R169, R155, R6, !PT ;  /* 0x000000069ba97209 */ /* 0x004fce0007810000 */
        /* <DEDUP_REMOVED lines=17> */
[----:B--2---:R-:W-:Y:S01]  /*9280*/  FMNMX.FTZ R6, R168, R169, !PT ;  /* 0x000000a9a8067209 */ /* 0x004fe20007810000 */
[----:B------:R-:W-:Y:S01]  /*9290*/  FMUL.FTZ R169, R170, UR23 ;  /* 0x00000017aaa97c20 */ /* 0x000fe20008410000 */
[----:B------:R-:W-:Y:S01]  /*92a0*/  FMUL.FTZ R170, R171, UR23 ;  /* 0x00000017abaa7c20 */ /* 0x000fe20008410000 */
[----:B------:R-:W-:Y:S01]  /*92b0*/  FMUL.FTZ R171, R174, UR23 ;  /* 0x00000017aeab7c20 */ /* 0x000fe20008410000 */
[----:B------:R-:W-:Y:S01]  /*92c0*/  FMUL.FTZ R174, R175, UR23 ;  /* 0x00000017afae7c20 */ /* 0x000fe20008410000 */
[----:B------:R-:W2:Y:S02]  /*92d0*/  SHFL.BFLY PT, R173, R6, 0x2, 0x1f ;  /* 0x0c401f0006ad7f89 */ /* 0x000ea400000e0000 */
[----:B------:R-:W4:Y:S01]  /*92e0*/  MUFU.TANH R13, R13 ;  /* 0x0000000d000d7308 */ /* 0x000f220000002400 */
[----:B-1----:R-:W-:-:S07]  /*92f0*/  FMNMX.FTZ R175, R11, R10, !PT ;  /* 0x0000000a0baf7209 */ /* 0x002fce0007810000 */
[----:B------:R-:W1:Y:S08]  /*9300*/  MUFU.TANH R14, R14 ;  /* 0x0000000e000e7308 */ /* 0x000e700000002400 */
[----:B------:R-:W5:Y:S01]  /*9310*/  MUFU.TANH R162, R162 ;  /* 0x000000a200a27308 */ /* 0x000f620000002400 */
[----:B--2---:R-:W-:Y:S01]  /*9320*/  FMNMX.FTZ R180, R6, R173, !PT ;  /* 0x000000ad06b47209 */ /* 0x004fe20007810000 */
[----:B------:R-:W-:-:S06]  /*9330*/  FMUL.FTZ R173, R179, UR23 ;  /* 0x00000017b3ad7c20 */ /* 0x000fcc0008410000 */
[----:B------:R-:W2:Y:S01]  /*9340*/  MUFU.TANH R163, R163 ;  /* 0x000000a300a37308 */ /* 0x000ea20000002400 */
[----:B---3--:R-:W-:Y:S01]  /*9350*/  FMNMX.FTZ R6, R12, R175, !PT ;  /* 0x000000af0c067209 */ /* 0x008fe20007810000 */
[----:B------:R-:W-:Y:S01]  /*9360*/  FMUL.FTZ R175, R182, UR23 ;  /* 0x00000017b6af7c20 */ /* 0x000fe20008410000 */
[----:B------:R-:W3:Y:S02]  /*9370*/  SHFL.BFLY PT, R181, R180, 0x1, 0x1f ;  /* 0x0c201f00b4b57f89 */ /* 0x000ee400000e0000 */
[----:B----4-:R-:W-:-:S03]  /*9380*/  FMNMX.FTZ R177, R13, R6, !PT ;  /* 0x000000060db17209 */ /* 0x010fc60007810000 */
[----:B------:R-:W4:Y:S01]  /*9390*/  MUFU.TANH R166, R166 ;  /* 0x000000a600a67308 */ /* 0x000f220000002400 */
[----:B-1----:R-:W-:-:S04]  /*93a0*/  FMNMX.FTZ R177, R14, R177, !PT ;  /* 0x000000b10eb17209 */ /* 0x002fc80007810000 */
[----:B-----5:R-:W-:-:S03]  /*93b0*/  FMNMX.FTZ R178, R162, R177, !PT ;  /* 0x000000b1a2b27209 */ /* 0x020fc60007810000 */
[----:B------:R-:W1:Y:S01]  /*93c0*/  MUFU.TANH R167, R167 ;  /* 0x000000a700a77308 */ /* 0x000e620000002400 */
[----:B--2---:R-:W-:-:S07]  /*93d0*/  FMNMX.FTZ R177, R163, R178, !PT ;  /* 0x000000b2a3b17209 */ /* 0x004fce0007810000 */
[----:B------:R-:W2:Y:S01]  /*93e0*/  MUFU.TANH R169, R169 ;  /* 0x000000a900a97308 */ /* 0x000ea20000002400 */
[----:B----4-:R-:W-:Y:S02]  /*93f0*/  FMNMX.FTZ R178, R166, R177, !PT ;  /* 0x000000b1a6b27209 */ /* 0x010fe40007810000 */
[----:B---3--:R-:W-:Y:S01]  /*9400*/  FMNMX.FTZ R6, R180, R181, !PT ;  /* 0x000000b5b4067209 */ /* 0x008fe20007810000 */
[----:B------:R-:W-:-:S04]  /*9410*/  IMAD.MOV R181, RZ, RZ, -R18 ;  /* 0x000000ffffb57224 */ /* 0x000fc800078e0a12 */
[----:B------:R-:W3:Y:S01]  /*9420*/  MUFU.TANH R170, R170 ;  /* 0x000000aa00aa7308 */ /* 0x000ee20000002400 */
[----:B-1----:R-:W-:Y:S01]  /*9430*/  FMNMX.FTZ R178, R167, R178, !PT ;  /* 0x000000b2a7b27209 */ /* 0x002fe20007810000 */
[C---:B------:R-:W-:Y:S01]  /*9440*/  FMUL.FTZ R179, R6.reuse, UR10 ;  /* 0x0000000a06b37c20 */ /* 0x040fe20008410000 */
[----:B------:R-:W-:Y:S01]  /*9450*/  FADD.FTZ R15, -R6, R15 ;  /* 0x0000000f060f7221 */ /* 0x000fe20000010100 */
[----:B------:R-:W-:Y:S02]  /*9460*/  ISETP.NE.AND P1, PT, R16, R181, PT ;  /* 0x000000b51000720c */ /* 0x000fe40003f25270 */
[--C-:B------:R-:W-:Y:S01]  /*9470*/  FFMA.FTZ R180, R7, UR10, -R179.reuse ;  /* 0x0000000a07b47c23 */ /* 0x100fe200080108b3 */
[----:B------:R-:W-:Y:S01]  /*9480*/  FMUL.FTZ R15, R15, UR10 ;  /* 0x0000000a0f0f7c20 */ /* 0x000fe20008410000 */
        /* <DEDUP_REMOVED lines=17> */
[----:B-1----:R-:W-:Y:S01]  /*95a0*/  FMNMX.FTZ R177, R171, R178, !PT ;  /* 0x000000b2abb17209 */ /* 0x002fe20007810000 */
[----:B------:R-:W-:-:S06]  /*95b0*/  FFMA.FTZ R168, R168, UR10, -R179 ;  /* 0x0000000aa8a87c23 */ /* 0x000fcc00080108b3 */
[----:B------:R-:W1:Y:S01]  /*95c0*/  MUFU.TANH R173, R173 ;  /* 0x000000ad00ad7308 */ /* 0x000e620000002400 */
[----:B--2---:R-:W-:-:S07]  /*95d0*/  FMNMX.FTZ R7, R174, R177, !PT ;  /* 0x000000b1ae077209 */ /* 0x004fce0007810000 */
[----:B------:R-:W2:Y:S01]  /*95e0*/  MUFU.TANH R175, R175 ;  /* 0x000000af00af7308 */ /* 0x000ea20000002400 */
[----:B---3--:R-:W-:-:S07]  /*95f0*/  FMNMX.FTZ R178, R172, R7, !PT ;  /* 0x00000007acb27209 */ /* 0x008fce0007810000 */
[----:B------:R-:W3:Y:S01]  /*9600*/  MUFU.TANH R176, R176 ;  /* 0x000000b000b07308 */ /* 0x000ee20000002400 */
[----:B-1----:R-:W-:-:S07]  /*9610*/  FMNMX.FTZ R178, R173, R178, !PT ;  /* 0x000000b2adb27209 */ /* 0x002fce0007810000 */
[----:B------:R-:W1:Y:S01]  /*9620*/  MUFU.EX2 R15, R15 ;  /* 0x0000000f000f7308 */ /* 0x000e620000000800 */
[----:B--2---:R-:W-:Y:S01]  /*9630*/  FMNMX.FTZ R7, R175, R178, !PT ;  /* 0x000000b2af077209 */ /* 0x004fe20007810000 */
[----:B------:R-:W-:-:S06]  /*9640*/  FFMA.FTZ R178, R152, UR10, -R179 ;  /* 0x0000000a98b27c23 */ /* 0x000fcc00080108b3 */
[----:B------:R-:W2:Y:S01]  /*9650*/  MUFU.EX2 R20, R20 ;  /* 0x0000001400147308 */ /* 0x000ea20000000800 */
[----:B---3--:R-:W-:-:S05]  /*9660*/  FMNMX.FTZ R7, R176, R7, !PT ;  /* 0x00000007b0077209 */ /* 0x008fca0007810000 */
[----:B------:R-:W3:Y:S02]  /*9670*/  SHFL.BFLY PT, R152, R7, 0x2, 0x1f ;  /* 0x0c401f0007987f89 */ /* 0x000ee400000e0000 */
[----:B------:R4:W5:Y:S01]  /*9680*/  MUFU.EX2 R177, R180 ;  /* 0x000000b400b17308 */ /* 0x0009620000000800 */
[-C--:B-1----:R-:W-:Y:S01]  /*9690*/  FMUL.FTZ R24, R24, R15.reuse ;  /* 0x0000000f18187220 */ /* 0x082fe20000410000 */
[-C--:B------:R-:W-:Y:S01]  /*96a0*/  FMUL.FTZ R25, R25, R15.reuse ;  /* 0x0000000f19197220 */ /* 0x080fe20000410000 */
[-C--:B------:R-:W-:Y:S01]  /*96b0*/  FMUL.FTZ R28, R28, R15.reuse ;  /* 0x0000000f1c1c7220 */ /* 0x080fe20000410000 */
[-C--:B------:R-:W-:Y:S01]  /*96c0*/  FMUL.FTZ R29, R29, R15.reuse ;  /* 0x0000000f1d1d7220 */ /* 0x080fe20000410000 */
[-C--:B------:R-:W-:Y:S01]  /*96d0*/  FMUL.FTZ R32, R32, R15.reuse ;  /* 0x0000000f20207220 */ /* 0x080fe20000410000 */
[-C--:B------:R-:W-:Y:S01]  /*96e0*/  FMUL.FTZ R33, R33, R15.reuse ;  /* 0x0000000f21217220 */ /* 0x080fe20000410000 */
[----:B------:R-:W-:Y:S01]  /*96f0*/  FMUL.FTZ R36, R36, R15 ;  /* 0x0000000f24247220 */ /* 0x000fe20000410000 */
[----:B------:R-:W-:Y:S01]  /*9700*/  MUFU.EX2 R21, R21 ;  /* 0x0000001500157308 */ /* 0x000fe20000000800 */
[----:B----4-:R-:W-:Y:S01]  /*9710*/  FFMA.FTZ R180, R154, UR10, -R179 ;  /* 0x0000000a9ab47c23 */ /* 0x010fe200080108b3 */
[----:B--2---:R-:W-:Y:S01]  /*9720*/  FFMA.FTZ R4, R15, R4, R20 ;  /* 0x000000040f047223 */ /* 0x004fe20000010014 */
[----:B------:R-:W-:-:S02]  /*9730*/  IMAD.U32 R154, RZ, RZ, UR22 ;  /* 0x00000016ff9a7e24 */ /* 0x000fc4000f8e00ff */
[-C--:B------:R-:W-:Y:S01]  /*9740*/  FMUL.FTZ R37, R37, R15.reuse ;  /* 0x0000000f25257220 */ /* 0x080fe20000410000 */
[-C--:B------:R-:W-:Y:S01]  /*9750*/  FMUL.FTZ R40, R40, R15.reuse ;  /* 0x0000000f28287220 */ /* 0x080fe20000410000 */
[-C--:B------:R-:W-:Y:S01]  /*9760*/  FMUL.FTZ R41, R41, R15.reuse ;  /* 0x0000000f29297220 */ /* 0x080fe20000410000 */
[----:B------:R-:W-:Y:S01]  /*9770*/  @!P1 IMAD R154, R154, 0x40, R17 ;  /* 0x000000409a9a9824 */ /* 0x000fe200078e0211 */
[----:B------:R-:W-:Y:S01]  /*9780*/  MUFU.EX2 R178, R178 ;  /* 0x000000b200b27308 */ /* 0x000fe20000000800 */
[----:B-----5:R-:W-:Y:S01]  /*9790*/  FADD.FTZ R4, R177, R4 ;  /* 0x00000004b1047221 */ /* 0x020fe20000010000 */
[-C--:B------:R-:W-:Y:S01]  /*97a0*/  FMUL.FTZ R44, R44, R15.reuse ;  /* 0x0000000f2c2c7220 */ /* 0x080fe20000410000 */
[-C--:B------:R-:W-:Y:S01]  /*97b0*/  FMUL.FTZ R45, R45, R15.reuse ;  /* 0x0000000f2d2d7220 */ /* 0x080fe20000410000 */
[----:B------:R-:W-:Y:S01]  /*97c0*/  @!P1 LEA R154, R154, UR38, 0x2 ;  /* 0x000000269a9a9c11 */ /* 0x000fe2000f8e10ff */
[-C--:B------:R-:W-:Y:S01]  /*97d0*/  FMUL.FTZ R48, R48, R15.reuse ;  /* 0x0000000f30307220 */ /* 0x080fe20000410000 */
[----:B---3--:R-:W-:Y:S01]  /*97e0*/  FMNMX.FTZ R152, R7, R152, !PT ;  /* 0x0000009807987209 */ /* 0x008fe20007810000 */
        /* <DEDUP_REMOVED lines=42> */
[--C-:B------:R-:W-:Y:S01]  /*9a90*/  FFMA.FTZ R202, R170, UR10, -R156.reuse ;  /* 0x0000000aaaca7c23 */ /* 0x100fe2000801089c */
[----:B------:R-:W1:Y:S01]  /*9aa0*/  MUFU.EX2 R10, R10 ;  /* 0x0000000a000a7308 */ /* 0x000e620000000800 */
[----:B------:R-:W-:Y:S01]  /*9ab0*/  FFMA.FTZ R179, R162, UR10, -R156 ;  /* 0x0000000aa2b37c23 */ /* 0x000fe2000801089c */
[----:B------:R-:W-:-:S02]  /*9ac0*/  IMAD.U32 R170, RZ, RZ, UR24 ;  /* 0x00000018ffaa7e24 */ /* 0x000fc4000f8e00ff */
[--C-:B------:R-:W-:Y:S01]  /*9ad0*/  FFMA.FTZ R198, R163, UR10, -R156.reuse ;  /* 0x0000000aa3c67c23 */ /* 0x100fe2000801089c */
[--C-:B------:R-:W-:Y:S01]  /*9ae0*/  FFMA.FTZ R200, R167, UR10, -R156.reuse ;  /* 0x0000000aa7c87c23 */ /* 0x100fe2000801089c */
[--C-:B------:R-:W-:Y:S01]  /*9af0*/  FFMA.FTZ R173, R173, UR10, -R156.reuse ;  /* 0x0000000aadad7c23 */ /* 0x100fe2000801089c */
[----:B------:R-:W-:Y:S02]  /*9b00*/  @!P5 VIADD R152, R170, 0x28c40 ;  /* 0x00028c40aa98d836 */ /* 0x000fe40000000000 */
[--C-:B------:R-:W-:Y:S01]  /*9b10*/  FFMA.FTZ R167, R169, UR10, -R156.reuse ;  /* 0x0000000aa9a77c23 */ /* 0x100fe2000801089c */
[----:B------:R-:W2:Y:S01]  /*9b20*/  MUFU.EX2 R11, R11 ;  /* 0x0000000b000b7308 */ /* 0x000ea20000000800 */
[--C-:B------:R-:W-:Y:S01]  /*9b30*/  FFMA.FTZ R169, R171, UR10, -R156.reuse ;  /* 0x0000000aaba97c23 */ /* 0x100fe2000801089c */
[--C-:B------:R-:W-:Y:S01]  /*9b40*/  FFMA.FTZ R163, R166, UR10, -R156.reuse ;  /* 0x0000000aa6a37c23 */ /* 0x100fe2000801089c */
[----:B------:R-:W-:Y:S01]  /*9b50*/  FFMA.FTZ R171, R172, UR10, -R156 ;  /* 0x0000000aacab7c23 */ /* 0x000fe2000801089c */
[----:B------:R-:W-:Y:S01]  /*9b60*/  @!P5 PRMT R152, RZ, 0x654, R152 ;  /* 0x00000654ff98d816 */ /* 0x000fe20000000098 */
[--C-:B------:R-:W-:Y:S01]  /*9b70*/  FFMA.FTZ R174, R174, UR10, -R156.reuse ;  /* 0x0000000aaeae7c23 */ /* 0x100fe2000801089c */
[--C-:B------:R-:W-:Y:S01]  /*9b80*/  FFMA.FTZ R175, R175, UR10, -R156.reuse ;  /* 0x0000000aafaf7c23 */ /* 0x100fe2000801089c */
[----:B------:R-:W-:Y:S01]  /*9b90*/  FFMA.FTZ R176, R176, UR10, -R156 ;  /* 0x0000000ab0b07c23 */ /* 0x000fe2000801089c */
[----:B------:R-:W3:Y:S01]  /*9ba0*/  MUFU.EX2 R12, R12 ;  /* 0x0000000c000c7308 */ /* 0x000ee20000000800 */
[----:B------:R4:W-:Y:S01]  /*9bb0*/  @!P5 SYNCS.ARRIVE.TRANS64.RED.A1T0 RZ, [R152+URZ], RZ ;  /* 0x000000ff98ffd9a7 */ /* 0x0009e2000810043f */
[----:B------:R-:W-:Y:S01]  /*9bc0*/  @!P1 STS [R154+0x28800], R15 ;  /* 0x0288000f9a009388 */ /* 0x000fe20000000800 */
[-C--:B------:R-:W-:Y:S01]  /*9bd0*/  FMUL.FTZ R105, R105, R15.reuse ;  /* 0x0000000f69697220 */ /* 0x080fe20000410000 */
[-C--:B------:R-:W-:Y:S01]  /*9be0*/  FMUL.FTZ R108, R108, R15.reuse ;  /* 0x0000000f6c6c7220 */ /* 0x080fe20000410000 */
[-C--:B------:R-:W-:Y:S01]  /*9bf0*/  FMUL.FTZ R109, R109, R15.reuse ;  /* 0x0000000f6d6d7220 */ /* 0x080fe20000410000 */
[----:B-1----:R1:W-:Y:S01]  /*9c00*/  @!P1 STS [R154+0x28820], R10 ;  /* 0x0288200a9a009388 */ /* 0x0023e20000000800 */
[----:B------:R-:W-:Y:S01]  /*9c10*/  FMUL.FTZ R112, R112, R15 ;  /* 0x0000000f70707220 */ /* 0x000fe20000410000 */
[----:B------:R-:W5:Y:S01]  /*9c20*/  MUFU.EX2 R13, R13 ;  /* 0x0000000d000d7308 */ /* 0x000f620000000800 */
[----:B--2---:R-:W-:Y:S01]  /*9c30*/  FFMA.FTZ R5, R10, R5, R11 ;  /* 0x000000050a057223 */ /* 0x004fe2000001000b */
        /* <DEDUP_REMOVED lines=20> */
[----:B------:R-:W-:Y:S01]  /*9d80*/  FMUL.FTZ R149, R149, R15 ;  /* 0x0000000f95957220 */ /* 0x000fe20000410000 */
[----:B------:R-:W-:Y:S01]  /*9d90*/  F2FP.BF16.F32.PACK_AB R156, R180, R153 ;  /* 0x00000099b49c723e */ /* 0x000fe200000010ff */
[----:B------:R4:W-:Y:S01]  /*9da0*/  MUFU.EX2 R172, R173 ;  /* 0x000000ad00ac7308 */ /* 0x0009e20000000800 */
[----:B------:R-:W-:Y:S01]  /*9db0*/  F2FP.BF16.F32.PACK_AB R158, R182, R155 ;  /* 0x0000009bb69e723e */ /* 0x000fe200000010ff */
[-C--:B------:R-:W-:Y:S01]  /*9dc0*/  FMUL.FTZ R26, R26, R10.reuse ;  /* 0x0000000a1a1a7220 */ /* 0x080fe20000410000 */
[----:B-1----:R-:W-:Y:S01]  /*9dd0*/  F2FP.BF16.F32.PACK_AB R154, R178, R21 ;  /* 0x00000015b29a723e */ /* 0x002fe200000010ff */
[-C--:B------:R-:W-:Y:S01]  /*9de0*/  FMUL.FTZ R27, R27, R10.reuse ;  /* 0x0000000a1b1b7220 */ /* 0x080fe20000410000 */
[-C--:B------:R-:W-:Y:S01]  /*9df0*/  FMUL.FTZ R30, R30, R10.reuse ;  /* 0x0000000a1e1e7220 */ /* 0x080fe20000410000 */
[-C--:B------:R-:W-:Y:S01]  /*9e00*/  FMUL.FTZ R31, R31, R10.reuse ;  /* 0x0000000a1f1f7220 */ /* 0x080fe20000410000 */
[-C--:B------:R-:W-:Y:S01]  /*9e10*/  FMUL.FTZ R34, R34, R10.reuse ;  /* 0x0000000a22227220 */ /* 0x080fe20000410000 */
[----:B------:R-:W1:Y:S01]  /*9e20*/  MUFU.EX2 R198, R198 ;  /* 0x000000c600c67308 */ /* 0x000e620000000800 */
[----:B----4-:R-:W-:Y:S01]  /*9e30*/  FADD.FTZ R173, R21, R4 ;  /* 0x0000000415ad7221 */ /* 0x010fe20000010000 */
[----:B---3--:R-:W-:Y:S01]  /*9e40*/  FADD.FTZ R4, R12, R5 ;  /* 0x000000050c047221 */ /* 0x008fe20000010000 */
[-C--:B------:R-:W-:Y:S01]  /*9e50*/  FMUL.FTZ R35, R35, R10.reuse ;  /* 0x0000000a23237220 */ /* 0x080fe20000410000 */
[-C--:B------:R-:W-:Y:S01]  /*9e60*/  FMUL.FTZ R38, R38, R10.reuse ;  /* 0x0000000a26267220 */ /* 0x080fe20000410000 */
[----:B------:R-:W-:Y:S01]  /*9e70*/  FADD.FTZ R152, R178, R173 ;  /* 0x000000adb2987221 */ /* 0x000fe20000010000 */
[----:B-----5:R-:W-:Y:S01]  /*9e80*/  FADD.FTZ R5, R13, R4 ;  /* 0x000000040d057221 */ /* 0x020fe20000010000 */
[-C--:B------:R-:W-:Y:S01]  /*9e90*/  FMUL.FTZ R39, R39, R10.reuse ;  /* 0x0000000a27277220 */ /* 0x080fe20000410000 */
[----:B------:R-:W3:Y:S01]  /*9ea0*/  MUFU.EX2 R163, R163 ;  /* 0x000000a300a37308 */ /* 0x000ee20000000800 */
[----:B------:R-:W-:Y:S01]  /*9eb0*/  FADD.FTZ R173, R153, R152 ;  /* 0x0000009899ad7221 */ /* 0x000fe20000010000 */
[----:B--2---:R-:W-:Y:S01]  /*9ec0*/  FADD.FTZ R4, R14, R5 ;  /* 0x000000050e047221 */ /* 0x004fe20000010000 */
[----:B------:R-:W-:Y:S01]  /*9ed0*/  F2FP.BF16.F32.PACK_AB R153, R12, R11 ;  /* 0x0000000b0c99723e */ /* 0x000fe200000010ff */
[-C--:B------:R-:W-:Y:S01]  /*9ee0*/  FMUL.FTZ R42, R42, R10.reuse ;  /* 0x0000000a2a2a7220 */ /* 0x080fe20000410000 */
[----:B------:R-:W-:Y:S01]  /*9ef0*/  FADD.FTZ R152, R180, R173 ;  /* 0x000000adb4987221 */ /* 0x000fe20000010000 */
[----:B0-----:R-:W-:Y:S01]  /*9f00*/  FADD.FTZ R5, R179, R4 ;  /* 0x00000004b3057221 */ /* 0x001fe20000010000 */
[-C--:B------:R-:W-:Y:S01]  /*9f10*/  FMUL.FTZ R43, R43, R10.reuse ;  /* 0x0000000a2b2b7220 */ /* 0x080fe20000410000 */
[----:B------:R-:W0:Y:S01]  /*9f20*/  MUFU.EX2 R200, R200 ;  /* 0x000000c800c87308 */ /* 0x000e220000000800 */
[----:B------:R-:W-:Y:S01]  /*9f30*/  FADD.FTZ R173, R155, R152 ;  /* 0x000000989bad7221 */ /* 0x000fe20000010000 */
[----:B-1----:R-:W-:Y:S01]  /*9f40*/  FADD.FTZ R4, R198, R5 ;  /* 0x00000005c6047221 */ /* 0x002fe20000010000 */
[----:B------:R-:W-:Y:S01]  /*9f50*/  F2FP.BF16.F32.PACK_AB R155, R14, R13 ;  /* 0x0000000d0e9b723e */ /* 0x000fe200000010ff */
[-C--:B------:R-:W-:Y:S01]  /*9f60*/  FMUL.FTZ R46, R46, R10.reuse ;  /* 0x0000000a2e2e7220 */ /* 0x080fe20000410000 */
[----:B------:R-:W-:Y:S01]  /*9f70*/  FADD.FTZ R152, R182, R173 ;  /* 0x000000adb6987221 */ /* 0x000fe20000010000 */
[-C--:B------:R-:W-:Y:S01]  /*9f80*/  FMUL.FTZ R47, R47, R10.reuse ;  /* 0x0000000a2f2f7220 */ /* 0x080fe20000410000 */
[-C--:B------:R-:W-:Y:S01]  /*9f90*/  FMUL.FTZ R50, R50, R10.reuse ;  /* 0x0000000a32327220 */ /* 0x080fe20000410000 */
[----:B------:R-:W1:Y:S01]  /*9fa0*/  MUFU.EX2 R194, R194 ;  /* 0x000000c200c27308 */ /* 0x000e620000000800 */
[----:B---3--:R-:W-:Y:S01]  /*9fb0*/  FADD.FTZ R5, R163, R4 ;  /* 0x00000004a3057221 */ /* 0x008fe20000010000 */
[----:B------:R-:W-:Y:S01]  /*9fc0*/  FADD.FTZ R173, R157, R152 ;  /* 0x000000989dad7221 */ /* 0x000fe20000010000 */
        /* <DEDUP_REMOVED lines=32> */
[----:B------:R-:W-:Y:S01]  /*a1d0*/  BAR.SYNC.DEFER_BLOCKING 0xf, 0x100 ;  /* 0x03c4000000007b1d */ /* 0x000fe20000010000 */
        /* <DEDUP_REMOVED lines=16> */
[-C--:B------:R-:W-:Y:S01]  /*a2e0*/  FMUL.FTZ R115, R115, R10.reuse ;  /* 0x0000000a73737220 */ /* 0x080fe20000410000 */
[----:B------:R-:W-:Y:S01]  /*a2f0*/  F2FP.BF16.F32.PACK_AB R159, R200, R163 ;  /* 0x000000a3c89f723e */ /* 0x000fe200000010ff */
[-C--:B------:R-:W-:Y:S01]  /*a300*/  FMUL.FTZ R118, R118, R10.reuse ;  /* 0x0000000a76767220 */ /* 0x080fe20000410000 */
[-C--:B------:R-:W-:Y:S01]  /*a310*/  FMUL.FTZ R119, R119, R10.reuse ;  /* 0x0000000a77777220 */ /* 0x080fe20000410000 */
[-C--:B------:R-:W-:Y:S01]  /*a320*/  FMUL.FTZ R122, R122, R10.reuse ;  /* 0x0000000a7a7a7220 */ /* 0x080fe20000410000 */
[----:B------:R-:W2:Y:S01]  /*a330*/  MUFU.EX2 R174, R174 ;  /* 0x000000ae00ae7308 */ /* 0x000ea20000000800 */
[----:B0-----:R-:W-:Y:S01]  /*a340*/  FADD.FTZ R5, R169, R4 ;  /* 0x00000004a9057221 */ /* 0x001fe20000010000 */
[----:B------:R0:W-:Y:S01]  /*a350*/  STSM.16.M88.4 [R19+0x26800], R152 ;  /* 0x0268009813007844 */ /* 0x0001e20000000200 */
[-C--:B------:R-:W-:Y:S01]  /*a360*/  FMUL.FTZ R123, R123, R10.reuse ;  /* 0x0000000a7b7b7220 */ /* 0x080fe20000410000 */
[-C--:B------:R-:W-:Y:S01]  /*a370*/  FMUL.FTZ R126, R126, R10.reuse ;  /* 0x0000000a7e7e7220 */ /* 0x080fe20000410000 */
[-C--:B------:R-:W-:Y:S01]  /*a380*/  FMUL.FTZ R127, R127, R10.reuse ;  /* 0x0000000a7f7f7220 */ /* 0x080fe20000410000 */
[----:B------:R0:W-:Y:S01]  /*a390*/  STSM.16.M88.4 [R22], R156 ;  /* 0x0000009c16007844 */ /* 0x0001e20000000200 */
        /* <DEDUP_REMOVED lines=13> */
[-C--:B------:R-:W-:Y:S01]  /*a470*/  FMUL.FTZ R146, R146, R10.reuse ;  /* 0x0000000a92927220 */ /* 0x080fe20000410000 */
[-C--:B------:R-:W-:Y:S01]  /*a480*/  FMUL.FTZ R147, R147, R10.reuse ;  /* 0x0000000a93937220 */ /* 0x080fe20000410000 */
[-C--:B------:R-:W-:Y:S01]  /*a490*/  FMUL.FTZ R150, R150, R10.reuse ;  /* 0x0000000a96967220 */ /* 0x080fe20000410000 */
[----:B------:R-:W-:Y:S01]  /*a4a0*/  FMUL.FTZ R151, R151, R10 ;  /* 0x0000000a97977220 */ /* 0x000fe20000410000 */
[----:B------:R-:W2:Y:S01]  /*a4b0*/  MUFU.EX2 R165, R165 ;  /* 0x000000a500a57308 */ /* 0x000ea20000000800 */
[C---:B---3--:R-:W-:Y:S01]  /*a4c0*/  FADD.FTZ R20, R164.reuse, R15 ;  /* 0x0000000fa4147221 */ /* 0x048fe20000010000 */
[----:B------:R-:W-:-:S02]  /*a4d0*/  F2FP.BF16.F32.PACK_AB R164, R164, R161 ;  /* 0x000000a1a4a4723e */ /* 0x000fc400000010ff */
[----:B------:R-:W-:-:S04]  /*a4e0*/  F2FP.BF16.F32.PACK_AB R161, R202, R167 ;  /* 0x000000a7caa1723e */ /* 0x000fc800000010ff */
[----:B------:R-:W3:Y:S01]  /*a4f0*/  MUFU.EX2 R168, R168 ;  /* 0x000000a800a87308 */ /* 0x000ee20000000800 */
[----:B-1----:R-:W-:Y:S01]  /*a500*/  FADD.FTZ R5, R171, R4 ;  /* 0x00000004ab057221 */ /* 0x002fe20000010000 */
[----:B------:R0:W-:Y:S03]  /*a510*/  STSM.16.M88.4 [R184], R160 ;  /* 0x000000a0b8007844 */ /* 0x0001e60000000200 */
[----:B------:R-:W-:-:S03]  /*a520*/  FADD.FTZ R12, R172, R5 ;  /* 0x00000005ac0c7221 */ /* 0x000fc60000010000 */
[----:B------:R-:W1:Y:S01]  /*a530*/  MUFU.EX2 R175, R175 ;  /* 0x000000af00af7308 */ /* 0x000e620000000800 */
[----:B--2---:R-:W-:-:S07]  /*a540*/  FADD.FTZ R15, R165, R20 ;  /* 0x00000014a50f7221 */ /* 0x004fce0000010000 */
[----:B------:R-:W2:Y:S01]  /*a550*/  MUFU.EX2 R176, R176 ;  /* 0x000000b000b07308 */ /* 0x000ea20000000800 */
[C---:B---3--:R-:W-:Y:S01]  /*a560*/  F2FP.BF16.F32.PACK_AB R166, R168.reuse, R165 ;  /* 0x000000a5a8a6723e */ /* 0x048fe200000010ff */
[----:B------:R-:W-:Y:S01]  /*a570*/  FADD.FTZ R4, R168, R15 ;  /* 0x0000000fa8047221 */ /* 0x000fe20000010000 */
[----:B------:R-:W-:Y:S01]  /*a580*/  F2FP.BF16.F32.PACK_AB R165, R172, R171 ;  /* 0x000000abaca5723e */ /* 0x000fe200000010ff */
[----:B-1----:R-:W-:Y:S01]  /*a590*/  FADD.FTZ R5, R175, R12 ;  /* 0x0000000caf057221 */ /* 0x002fe20000010000 */
[----:B--2---:R-:W-:-:S03]  /*a5a0*/  F2FP.BF16.F32.PACK_AB R167, R176, R175 ;  /* 0x000000afb0a7723e */ /* 0x004fc600000010ff */
[----:B------:R-:W-:Y:S02]  /*a5b0*/  FADD.FTZ R5, R176, R5 ;  /* 0x00000005b0057221 */ /* 0x000fe40000010000 */
[----:B------:R0:W-:Y:S01]  /*a5c0*/  STSM.16.M88.4 [R23], R164 ;  /* 0x000000a417007844 */ /* 0x0001e20000000200 */
[----:B------:R-:W-:Y:S05]  /*a5d0*/  @!P4 BRA `(.L_x_1751) ;  /* 0x000000000004c947 */ /* 0x000fea0003800000 */
[----:B------:R-:W-:Y:S01]  /*a5e0*/  BPT.TRAP 0x1 ;  /* 0x000000040000795c */ /* 0x000fe20000300000 */
.L_x_1751:
[----:B------:R1:W2:Y:S01]  /*a5f0*/  SYNCS.PHASECHK.TRANS64.TRYWAIT P1, [UR24+0x28c50], R9 ;  /* 0x028c5009ff0075a7 */ /* 0x0002a20008020158 */
[----:B------:R-:W-:Y:S05]  /*a600*/  @!P4 BRA `(.L_x_1752) ;  /* 0x000000000004c947 */ /* 0x000fea0003800000 */
[----:B------:R-:W-:Y:S01]  /*a610*/  BPT.TRAP 0x1 ;  /* 0x000000040000795c */ /* 0x000fe20000300000 */
.L_x_1752:
[----:B--2---:R-:W-:Y:S05]  /*a620*/  @P1 BRA `(.L_x_1753) ;  /* 0x0000000000081947 */ /* 0x004fea0003800000 */
[----:B------:R-:W2:Y:S02]  /*a630*/  SYNCS.PHASECHK.TRANS64.TRYWAIT P1, [UR24+0x28c50], R9 ;  /* 0x028c5009ff0075a7 */ /* 0x000ea40008020158 */
[----:B--2---:R-:W-:Y:S05]  /*a640*/  @!P1 BRA `(.L_x_1754) ;  /* 0x000000b4001c9947 */ /* 0x004fea0003800000 */
.L_x_1753:
[----:B------:R-:W-:Y:S01]  /*a650*/  ULEA UR11, UR37, UR45, 0xc ;  /* 0x0000002d250b7291 */ /* 0x000fe2000f8e603f */
[----:B------:R-:W-:Y:S01]  /*a660*/  WARPGROUP.ARRIVE ;  /* 0x00000000000079c5 */ /* 0x000fe20000000000 */
[----:B------:R-:W-:Y:S01]  /*a670*/  UMOV UR7, 0x40000040 ;  /* 0x4000004000077882 */ /* 0x000fe20000000000 */
[----:B--2---:R-:W-:Y:S01]  /*a680*/  @!P5 IADD3 R170, R170, 0x28c60, RZ ;  /* 0x00028c60aaaad810 */ /* 0x004fe20007ffe0ff */
        /* <DEDUP_REMOVED lines=35> */
.L_x_1746:
[----:B------:R-:W-:-:S13]  /*a8c0*/  ISETP.LE.AND P0, PT, R186, UR50, PT ;  /* 0x00000032ba007c0c */ /* 0x000fda000bf03270 */
[----:B------:R-:W-:Y:S05]  /*a8d0*/  @!P0 BRA `(.L_x_1756) ;  /* 0x0000002400d08947 */ /* 0x000fea0003800000 */
[----:B------:R-:W-:Y:S01]  /*a8e0*/  UIADD3 UR6, UR44, -UR40, URZ ;  /* 0x800000282c067290 */ /* 0x000fe2000fffe03f */
[----:B------:R-:W-:Y:S01]  /*a8f0*/  IMAD.MOV.U32 R12, RZ, RZ, R7 ;  /* 0x000000ffff0c7224 */ /* 0x000fe200078e0007 */
[----:B------:R-:W-:Y:S01]  /*a900*/  UMOV UR22, UR37 ;  /* 0x0000002500167c82 */ /* 0x000fe20008000000 */
[----:B------:R-:W-:Y:S01]  /*a910*/  IMAD.MOV.U32 R10, RZ, RZ, R6 ;  /* 0x000000ffff0a7224 */ /* 0x000fe200078e0006 */
[----:B------:R-:W-:Y:S01]  /*a920*/  ULDC UR23, c[0x0][0x9e4] ;  /* 0x0002790000177ab9 */ /* 0x000fe20000000800 */
[----:B------:R-:W-:Y:S01]  /*a930*/  ULDC UR21, c[0x0][0x988] ;  /* 0x0002620000157ab9 */ /* 0x000fe20000000800 */
[----:B------:R-:W-:Y:S01]  /*a940*/  IMAD.U32 R8, RZ, RZ, UR6 ;  /* 0x00000006ff087e24 */ /* 0x000fe2000f8e00ff */
[----:B------:R-:W-:Y:S01]  /*a950*/  IADD3 R11, R3, UR6, RZ ;  /* 0x00000006030b7c10 */ /* 0x000fe2000fffe0ff */
[----:B------:R-:W-:Y:S01]  /*a960*/  ULDC UR24, c[0x0][0x9d8] ;  /* 0x0002760000187ab9 */ /* 0x000fe20000000800 */
[----:B------:R-:W-:Y:S02]  /*a970*/  ULDC UR25, c[0x0][0x9e0] ;  /* 0x0002780000197ab9 */ /* 0x000fe40000000800 */
[----:B------:R-:W-:-:S04]  /*a980*/  IADD3 R13, R8, 0x8, R3 ;  /* 0x00000008080d7810 */ /* 0x000fc80007ffe003 */
[----:B-1----:R-:W-:-:S07]  /*a990*/  LOP3.LUT R9, RZ, R13, RZ, 0x33, !PT ;  /* 0x0000000dff097212 */ /* 0x002fce00078e33ff */
.L_x_1773:
[----:B------:R-:W-:-:S04]  /*a9a0*/  UIADD3 UR37, UR22, 0x1, URZ ;  /* 0x0000000116257890 */ /* 0x000fc8000fffe03f */
[----:B------:R-:W-:-:S04]  /*a9b0*/  UISETP.NE.AND UP0, UPT, UR37, 0x2, UPT ;  /* 0x000000022500788c */ /* 0x000fc8000bf05270 */
[----:B------:R-:W-:Y:S02]  /*a9c0*/  USEL UR6, URZ, 0x1, UP0 ;  /* 0x000000013f067887 */ /* 0x000fe40008000000 */
[----:B------:R-:W-:-:S04]  /*a9d0*/  USEL UR37, UR37, URZ, UP0 ;  /* 0x0000003f25257287 */ /* 0x000fc80008000000 */
[----:B------:R-:W-:Y:S01]  /*a9e0*/  LOP3.LUT R2, R2, UR6, RZ, 0x3c, !PT ;  /* 0x0000000602027c12 */ /* 0x000fe2000f8e3cff */
[----:B-1--4-:R-:W-:Y:S07]  /*a9f0*/  @!P4 BRA `(.L_x_1757) ;  /* 0x000000000004c947 */ /* 0x012fee0003800000 */
[----:B------:R-:W-:Y:S01]  /*aa00*/  BPT.TRAP 0x1 ;  /* 0x000000040000795c */ /* 0x000fe20000300000 */
.L_x_1757:
[----:B------:R-:W-:Y:S01]  /*aa10*/  ULEA UR26, UR37, UR38, 0x3 ;  /* 0x00000026251a7291 */ /* 0x000fe2000f8e183f */
[----:B------:R-:W-:-:S08]  /*aa20*/  SHF.L.U32 R8, R2, 0x1f, RZ ;  /* 0x0000001f02087819 */ /* 0x000fd000000006ff */
[----:B------:R1:W4:Y:S01]  /*aa30*/  SYNCS.PHASECHK.TRANS64.TRYWAIT P0, [UR26+0x28c30], R8 ;  /* 0x028c3008ff0075a7 */ /* 0x000322000800015a */
[----:B------:R-:W-:Y:S05]  /*aa40*/  @!P4 BRA `(.L_x_1758) ;  /* 0x000000000004c947 */ /* 0x000fea0003800000 */
[----:B------:R-:W-:Y:S01]  /*aa50*/  BPT.TRAP 0x1 ;  /* 0x000000040000795c */ /* 0x000fe20000300000 */
.L_x_1758:
[----:B----4-:R-:W-:Y:S05]  /*aa60*/  @P0 BRA `(.L_x_1759) ;  /* 0x0000000000080947 */ /* 0x010fea0003800000 */
[----:B------:R-:W4:Y:S02]  /*aa70*/  SYNCS.PHASECHK.TRANS64.TRYWAIT P0, [UR26+0x28c30], R8 ;  /* 0x028c3008ff0075a7 */ /* 0x000f24000800015a */
[----:B----4-:R-:W-:Y:S05]  /*aa80*/  @!P0 BRA `(.L_x_1760) ;  /* 0x000000b000208947 */ /* 0x010fea0003800000 */
.L_x_1759:
[----:B------:R-:W-:Y:S01]  /*aa90*/  R2UR UR18, R0 ;  /* 0x00000000001272ca */ /* 0x000fe200000e0000 */
[----:B0-23--:R-:W-:Y:S01]  /*aaa0*/  WARPGROUP.ARRIVE ;  /* 0x00000000000079c5 */ /* 0x00dfe20000000000 */
[----:B------:R-:W-:Y:S01]  /*aab0*/  UMOV UR19, 0x40000040 ;  /* 0x4000004000137882 */ /* 0x000fe20000000000 */
[----:B------:R-:W-:Y:S01]  /*aac0*/  UMOV UR7, 0x40000040 ;  /* 0x4000004000077882 */ /* 0x000fe20000000000 */
[----:B------:R-:W-:Y:S01]  /*aad0*/  UMOV UR11, 0x40000040 ;  /* 0x40000040000b7882 */ /* 0x000fe20000000000 */
[----:B------:R-:W-:Y:S01]  /*aae0*/  UMOV UR15, 0x40000040 ;  /* 0x40000040000f7882 */ /* 0x000fe20000000000 */
[----:B------:R-:W-:Y:S02]  /*aaf0*/  IMAD.U32 R15, RZ, RZ, UR26 ;  /* 0x0000001aff0f7e24 */ /* 0x000fe4000f8e00ff */
[----:B----4-:R-:W-:Y:S02]  /*ab00*/  IMAD.U32 R7, RZ, RZ, UR40 ;  /* 0x00000028ff077e24 */ /* 0x010fe4000f8e00ff */
[----:B------:R-:W-:-:S03]  /*ab10*/  @!P5 VIADD R6, R15, 0x28c40 ;  /* 0x00028c400f06d836 */ /* 0x000fc60000000000 */
[----:B------:R-:W-:Y:S02]  /*ab20*/  ULEA UR18, UR37, UR18, 0x9 ;  /* 0x0000001225127291 */ /* 0x000fe4000f8e483f */
[----:B------:R-:W-:Y:S02]  /*ab30*/  @!P5 PRMT R6, RZ, 0x654, R6 ;  /* 0x00000654ff06d816 */ /* 0x000fe40000000006 */
        /* <DEDUP_REMOVED lines=84> */
[C---:B-----5:R-:W-:Y:S01]  /*b080*/  IADD3 R176, R3.reuse, R178, RZ ;  /* 0x000000b203b07210 */ /* 0x060fe20007ffe0ff */
[----:B-1----:R-:W-:Y:S01]  /*b090*/  IMAD.IADD R177, R3, 0x1, R182 ;  /* 0x0000000103b17824 */ /* 0x002fe200078e02b6 */
[----:B--234-:R-:W-:Y:S06]  /*b0a0*/  @!P6 BRA `(.L_x_1761) ;  /* 0x000000000060e947 */ /* 0x01cfec0003800000 */
[----:B------:R-:W-:Y:S01]  /*b0b0*/  ISETP.GT.AND P0, PT, R11, -0x1, PT ;  /* 0xffffffff0b00780c */ /* 0x000fe20003f04270 */
[----:B------:R-:W-:-:S12]  /*b0c0*/  BSSY B0, `(.L_x_1762) ;  /* 0x0000012000007945 */ /* 0x000fd80003800000 */
[----:B------:R-:W-:Y:S05]  /*b0d0*/  @P0 BRA `(.L_x_1763) ;  /* 0x0000000000280947 */ /* 0x000fea0003800000 */
[----:B------:R-:W-:Y:S02]  /*b0e0*/  IMAD.U32 R171, RZ, RZ, UR23 ;  /* 0x00000017ffab7e24 */ /* 0x000fe4000f8e00ff */
[----:B------:R-:W-:-:S03]  /*b0f0*/  IMAD.U32 R174, RZ, RZ, UR40 ;  /* 0x00000028ffae7e24 */ /* 0x000fc6000f8e00ff */
[----:B------:R-:W-:Y:S02]  /*b100*/  ISETP.NE.AND P0, PT, R171, 0x1, PT ;  /* 0x00000001ab00780c */ /* 0x000fe40003f05270 */
[----:B------:R-:W-:-:S04]  /*b110*/  IADD3 R169, R3, UR44, -R174 ;  /* 0x0000002c03a97c10 */ /* 0x000fc8000fffe8ae */
[----:B------:R-:W-:-:S07]  /*b120*/  LOP3.LUT R169, RZ, R169, RZ, 0x33, !PT ;  /* 0x000000a9ffa97212 */ /* 0x000fce00078e33ff */
[----:B------:R-:W1:Y:S02]  /*b130*/  @P0 LDC.64 R6, c[0x0][0x9e8] ;  /* 0x00027a00ff060b82 */ /* 0x000e640000000a00 */
[----:B-1----:R-:W-:-:S05]  /*b140*/  @P0 IMAD.HI.U32 R6, R169, R6, RZ ;  /* 0x00000006a9060227 */ /* 0x002fca00078e00ff */
[----:B------:R-:W-:-:S04]  /*b150*/  @P0 SHF.R.U32.HI R169, RZ, R7, R6 ;  /* 0x00000007ffa90219 */ /* 0x000fc80000011606 */
[----:B------:R-:W-:Y:S01]  /*b160*/  LOP3.LUT R6, RZ, R169, RZ, 0x33, !PT ;  /* 0x000000a9ff067212 */ /* 0x000fe200078e33ff */
[----:B------:R-:W-:Y:S06]  /*b170*/  BRA `(.L_x_1764) ;  /* 0x0000000000187947 */ /* 0x000fec0003800000 */
.L_x_1763:
[----:B------:R-:W-:-:S05]  /*b180*/  IMAD.U32 R171, RZ, RZ, UR23 ;  /* 0x00000017ffab7e24 */ /* 0x000fca000f8e00ff */
[----:B------:R-:W-:-:S13]  /*b190*/  ISETP.NE.AND P0, PT, R171, 0x1, PT ;  /* 0x00000001ab00780c */ /* 0x000fda0003f05270 */
[----:B------:R-:W1:Y:S02]  /*b1a0*/  @P0 LDC.64 R6, c[0x0][0x9e8] ;  /* 0x00027a00ff060b82 */ /* 0x000e640000000a00 */
[----:B-1----:R-:W-:-:S04]  /*b1b0*/  @P0 IMAD.HI.U32 R174, R11, R6, RZ ;  /* 0x000000060bae0227 */ /* 0x002fc800078e00ff */
[----:B------:R-:W-:Y:S01]  /*b1c0*/  IMAD.MOV.U32 R6, RZ, RZ, R11 ;  /* 0x000000ffff067224 */ /* 0x000fe200078e000b */
[----:B------:R-:W-:-:S07]  /*b1d0*/  @P0 SHF.R.U32.HI R6, RZ, R7, R174 ;  /* 0x00000007ff060219 */ /* 0x000fce00000116ae */
.L_x_1764:
[----:B------:R-:W-:Y:S05]  /*b1e0*/  BSYNC B0 ;  /* 0x0000000000007941 */ /* 0x000fea0003800000 */
.L_x_1762:
[----:B------:R-:W-:-:S05]  /*b1f0*/  IMAD R7, R6, R171, -UR7 ;  /* 0x8000000706077e24 */ /* 0x000fca000f8e02ab */
[----:B------:R-:W-:-:S04]  /*b200*/  IADD3 R7, -R16, R7, RZ ;  /* 0x0000000710077210 */ /* 0x000fc80007ffe1ff */
[----:B------:R-:W-:Y:S02]  /*b210*/  VIADDMNMX R176, R7, R171, R176, PT ;  /* 0x000000ab07b07246 */ /* 0x000fe400038001b0 */
[----:B------:R-:W-:-:S07]  /*b220*/  VIMNMX R177, R177, R7, !PT ;  /* 0x00000007b1b17248 */ /* 0x000fce0007fe0100 */
.L_x_1761:
[----:B------:R-:W-:-:S06]  /*b230*/  UISETP.GT.AND UP0, UPT, UR50, -0x1, UPT ;  /* 0xffffffff3200788c */ /* 0x000fcc000bf04270 */
[----:B------:R-:W-:-:S04]  /*b240*/  PLOP3.LUT P0, PT, PT, PT, UP0, 0x80, 0x0 ;  /* 0x000000000000781c */ /* 0x000fc80003f0f008 */
[C---:B------:R-:W-:Y:S02]  /*b250*/  ISETP.GT.AND P1, PT, R177.reuse, RZ, P0 ;  /* 0x000000ffb100720c */ /* 0x040fe40000724270 */
[C---:B------:R-:W-:Y:S02]  /*b260*/  ISETP.GT.AND P3, PT, R177.reuse, 0x1, P0 ;  /* 0x00000001b100780c */ /* 0x040fe40000764270 */
[----:B------:R-:W-:Y:S02]  /*b270*/  ISETP.LT.OR P2, PT, R176, 0x1, P1 ;  /* 0x00000001b000780c */ /* 0x000fe40000f41670 */
[----:B------:R-:W-:Y:S02]  /*b280*/  ISETP.GT.AND P1, PT, R177, 0x8, P0 ;  /* 0x00000008b100780c */ /* 0x000fe40000724270 */
[----:B0-----:R-:W-:Y:S02]  /*b290*/  FSEL R193, R193, -INF , !P2 ;  /* 0xff800000c1c17808 */ /* 0x001fe40005000000 */
        /* <DEDUP_REMOVED lines=49> */
[----:B------:R-:W-:-:S05]  /*b5b0*/  IMAD.U32 R179, RZ, RZ, UR23 ;  /* 0x00000017ffb37e24 */ /* 0x000fca000f8e00ff */
[----:B------:R-:W-:-:S13]  /*b5c0*/  ISETP.NE.AND P1, PT, R179, 0x1, PT ;  /* 0x00000001b300780c */ /* 0x000fda0003f25270 */
[----:B------:R-:W0:Y:S02]  /*b5d0*/  @P1 LDC.64 R6, c[0x0][0x9e8] ;  /* 0x00027a00ff061b82 */ /* 0x000e240000000a00 */
[----:B0-----:R-:W-:-:S04]  /*b5e0*/  @P1 IMAD.HI.U32 R178, R9, R6, RZ ;  /* 0x0000000609b21227 */ /* 0x001fc800078e00ff */
[----:B------:R-:W-:Y:S01]  /*b5f0*/  IMAD.MOV.U32 R6, RZ, RZ, R9 ;  /* 0x000000ffff067224 */ /* 0x000fe200078e0009 */
[----:B------:R-:W-:-:S04]  /*b600*/  @P1 SHF.R.U32.HI R6, RZ, R7, R178 ;  /* 0x00000007ff061219 */ /* 0x000fc800000116b2 */
[----:B------:R-:W-:Y:S01]  /*b610*/  LOP3.LUT R6, RZ, R6, RZ, 0x33, !PT ;  /* 0x00000006ff067212 */ /* 0x000fe200078e33ff */
[----:B------:R-:W-:Y:S06]  /*b620*/  BRA `(.L_x_1768) ;  /* 0x0000000000187947 */ /* 0x000fec0003800000 */
.L_x_1767:
[----:B------:R-:W-:-:S05]  /*b630*/  IMAD.U32 R179, RZ, RZ, UR23 ;  /* 0x00000017ffb37e24 */ /* 0x000fca000f8e00ff */
[----:B------:R-:W-:-:S13]  /*b640*/  ISETP.NE.AND P1, PT, R179, 0x1, PT ;  /* 0x00000001b300780c */ /* 0x000fda0003f25270 */
[----:B------:R-:W0:Y:S02]  /*b650*/  @P1 LDC.64 R6, c[0x0][0x9e8] ;  /* 0x00027a00ff061b82 */ /* 0x000e240000000a00 */
[----:B0-----:R-:W-:-:S04]  /*b660*/  @P1 IMAD.HI.U32 R178, R13, R6, RZ ;  /* 0x000000060db21227 */ /* 0x001fc800078e00ff */
[----:B------:R-:W-:Y:S01]  /*b670*/  IMAD.MOV.U32 R6, RZ, RZ, R13 ;  /* 0x000000ffff067224 */ /* 0x000fe200078e000d */
[----:B------:R-:W-:-:S07]  /*b680*/  @P1 SHF.R.U32.HI R6, RZ, R7, R178 ;  /* 0x00000007ff061219 */ /* 0x000fce00000116b2 */
.L_x_1768:
[----:B------:R-:W-:Y:S05]  /*b690*/  BSYNC B0 ;  /* 0x0000000000007941 */ /* 0x000fea0003800000 */
.L_x_1766:
[----:B------:R-:W-:-:S04]  /*b6a0*/  IMAD R7, R6, R179, -UR7 ;  /* 0x8000000706077e24 */ /* 0x000fc8000f8e02b3 */
[----:B------:R-:W-:-:S05]  /*b6b0*/  IMAD.IADD R7, R7, 0x1, -R16 ;  /* 0x0000000107077824 */ /* 0x000fca00078e0a10 */
[----:B------:R-:W-:Y:S02]  /*b6c0*/  VIADDMNMX R176, R7, R179, R176, PT ;  /* 0x000000b307b07246 */ /* 0x000fe400038001b0 */
[----:B------:R-:W-:-:S07]  /*b6d0*/  VIMNMX R177, R177, R7, !PT ;  /* 0x00000007b1b17248 */ /* 0x000fce0007fe0100 */
.L_x_1765:
        /* <DEDUP_REMOVED lines=33> */
[C---:B------:R-:W-:Y:S01]  /*b8f0*/  ISETP.GT.AND P2, PT, R177.reuse, 0x19, P0 ;  /* 0x00000019b100780c */ /* 0x040fe20000744270 */
[----:B------:R-:W0:Y:S01]  /*b900*/  SHFL.BFLY PT, R6, R7, 0x2, 0x1f ;  /* 0x0c401f0007067f89 */ /* 0x000e2200000e0000 */
[----:B------:R-:W-:Y:S02]  /*b910*/  FSEL R154, R154, -INF , !P3 ;  /* 0xff8000009a9a7808 */ /* 0x000fe40005800000 */
[----:B------:R-:W-:Y:S02]  /*b920*/  ISETP.GT.AND P3, PT, R177, 0x20, P0 ;  /* 0x00000020b100780c */ /* 0x000fe40000764270 */
[----:B------:R-:W-:-:S02]  /*b930*/  ISETP.LT.OR P2, PT, R176, 0x1a, P2 ;  /* 0x0000001ab000780c */ /* 0x000fc40001741670 */
[----:B------:R-:W-:Y:S02]  /*b940*/  ISETP.LT.OR P3, PT, R176, 0x21, P3 ;  /* 0x00000021b000780c */ /* 0x000fe40001f61670 */
[----:B------:R-:W-:Y:S02]  /*b950*/  FSEL R156, R156, -INF , !P2 ;  /* 0xff8000009c9c7808 */ /* 0x000fe40005000000 */
[----:B------:R-:W-:Y:S02]  /*b960*/  ISETP.GT.AND P2, PT, R177, 0x28, P0 ;  /* 0x00000028b100780c */ /* 0x000fe40000744270 */
[----:B------:R-:W-:Y:S02]  /*b970*/  FSEL R157, R157, -INF , !P3 ;  /* 0xff8000009d9d7808 */ /* 0x000fe40005800000 */
[----:B------:R-:W-:Y:S02]  /*b980*/  ISETP.LT.OR P2, PT, R176, 0x29, P2 ;  /* 0x00000029b000780c */ /* 0x000fe40001741670 */
[----:B------:R-:W-:-:S02]  /*b990*/  IADD3 R183, -R18, RZ, RZ ;  /* 0x000000ff12b77210 */ /* 0x000fc40007ffe1ff */
[----:B------:R-:W-:Y:S02]  /*b9a0*/  FSEL R159, R159, -INF , !P2 ;  /* 0xff8000009f9f7808 */ /* 0x000fe40005000000 */
[----:B------:R-:W-:Y:S02]  /*b9b0*/  ISETP.GT.AND P2, PT, R177, 0x30, P0 ;  /* 0x00000030b100780c */ /* 0x000fe40000744270 */
[----:B0-----:R-:W-:Y:S02]  /*b9c0*/  FMNMX.FTZ R178, R7, R6, !PT ;  /* 0x0000000607b27209 */ /* 0x001fe40007810000 */
[----:B------:R-:W-:-:S03]  /*b9d0*/  ISETP.LT.OR P2, PT, R176, 0x31, P2 ;  /* 0x00000031b000780c */ /* 0x000fc60001741670 */
[----:B------:R-:W0:Y:S01]  /*b9e0*/  SHFL.BFLY PT, R179, R178, 0x1, 0x1f ;  /* 0x0c201f00b2b37f89 */ /* 0x000e2200000e0000 */
[----:B------:R-:W-:Y:S02]  /*b9f0*/  FSEL R162, R162, -INF , !P2 ;  /* 0xff800000a2a27808 */ /* 0x000fe40005000000 */
[----:B------:R-:W-:-:S04]  /*ba00*/  ISETP.GT.AND P2, PT, R177, 0x38, P0 ;  /* 0x00000038b100780c */ /* 0x000fc80000744270 */
[----:B------:R-:W-:-:S04]  /*ba10*/  ISETP.LT.OR P2, PT, R176, 0x39, P2 ;  /* 0x00000039b000780c */ /* 0x000fc80001741670 */
[----:B------:R-:W-:Y:S02]  /*ba20*/  FSEL R166, R166, -INF , !P2 ;  /* 0xff800000a6a67808 */ /* 0x000fe40005000000 */
[----:B0-----:R-:W-:Y:S02]  /*ba30*/  FMNMX.FTZ R6, R178, R179, !PT ;  /* 0x000000b3b2067209 */ /* 0x001fe40007810000 */
[----:B------:R-:W-:Y:S02]  /*ba40*/  FSEL R179, R14, -INF , !P1 ;  /* 0xff8000000eb37808 */ /* 0x000fe40004800000 */
[----:B------:R-:W-:Y:S02]  /*ba50*/  ISETP.GT.AND P1, PT, R177, 0x18, P0 ;  /* 0x00000018b100780c */ /* 0x000fe40000724270 */
        /* <DEDUP_REMOVED lines=8> */
[----:B------:R-:W-:Y:S01]  /*bae0*/  FMNMX.FTZ R7, R153, R14, !PT ;  /* 0x0000000e99077209 */ /* 0x000fe20007810000 */
[----:B------:R-:W-:Y:S01]  /*baf0*/  FMUL.FTZ R14, R6, UR10 ;  /* 0x0000000a060e7c20 */ /* 0x000fe20008410000 */
[----:B------:R-:W-:Y:S02]  /*bb00*/  FSEL R158, R158, -INF , !P1 ;  /* 0xff8000009e9e7808 */ /* 0x000fe40004800000 */
[----:B------:R-:W-:Y:S02]  /*bb10*/  FMNMX.FTZ R178, R154, R7, !PT ;  /* 0x000000079ab27209 */ /* 0x000fe40007810000 */
        /* <DEDUP_REMOVED lines=16> */
[----:B------:R-:W-:Y:S02]  /*bc20*/  FSETP.NEU.FTZ.AND P3, PT, R6, -INF , PT ;  /* 0xff8000000600780b */ /* 0x000fe40003f7d000 */
[----:B------:R-:W-:Y:S02]  /*bc30*/  FSEL R167, R167, -INF , !P0 ;  /* 0xff800000a7a77808 */ /* 0x000fe40004000000 */
[----:B------:R-:W-:Y:S02]  /*bc40*/  FMNMX.FTZ R180, R166, R7, !PT ;  /* 0x00000007a6b47209 */ /* 0x000fe40007810000 */
[----:B------:R-:W-:Y:S02]  /*bc50*/  FSEL R14, R14, RZ, P3 ;  /* 0x000000ff0e0e7208 */ /* 0x000fe40001800000 */
[----:B------:R-:W-:-:S02]  /*bc60*/  FMNMX.FTZ R7, R167, R180, !PT ;  /* 0x000000b4a7077209 */ /* 0x000fc40007810000 */
[----:B------:R-:W-:Y:S01]  /*bc70*/  ISETP.NE.AND P1, PT, R16, R183, PT ;  /* 0x000000b71000720c */ /* 0x000fe20003f25270 */
[--C-:B------:R-:W-:Y:S01]  /*bc80*/  FFMA.FTZ R178, R194, UR10, -R14.reuse ;  /* 0x0000000ac2b27c23 */ /* 0x100fe2000801080e */
[--C-:B------:R-:W-:Y:S01]  /*bc90*/  FFMA.FTZ R182, R173, UR10, -R14.reuse ;  /* 0x0000000aadb67c23 */ /* 0x100fe2000801080e */
[----:B------:R-:W0:Y:S01]  /*bca0*/  SHFL.BFLY PT, R194, R7, 0x2, 0x1f ;  /* 0x0c401f0007c27f89 */ /* 0x000e2200000e0000 */
[----:B------:R-:W-:Y:S01]  /*bcb0*/  FSEL R173, R6, RZ, P3 ;  /* 0x000000ff06ad7208 */ /* 0x000fe20001800000 */
[--C-:B------:R-:W-:Y:S01]  /*bcc0*/  FFMA.FTZ R181, R193, UR10, -R14.reuse ;  /* 0x0000000ac1b57c23 */ /* 0x100fe2000801080e */
[--C-:B------:R-:W-:Y:S01]  /*bcd0*/  FFMA.FTZ R177, R195, UR10, -R14.reuse ;  /* 0x0000000ac3b17c23 */ /* 0x100fe2000801080e */
[----:B------:R-:W-:Y:S01]  /*bce0*/  MUFU.EX2 R178, R178 ;  /* 0x000000b200b27308 */ /* 0x000fe20000000800 */
[----:B------:R-:W-:Y:S01]  /*bcf0*/  FFMA.FTZ R176, R196, UR10, -R14 ;  /* 0x0000000ac4b07c23 */ /* 0x000fe2000801080e */
[----:B------:R-:W-:Y:S01]  /*bd00*/  FADD.FTZ R10, -R173, R10 ;  /* 0x0000000aad0a7221 */ /* 0x000fe20000010100 */
[--C-:B------:R-:W-:Y:S01]  /*bd10*/  FFMA.FTZ R197, R197, UR10, -R14.reuse ;  /* 0x0000000ac5c57c23 */ /* 0x100fe2000801080e */
[--C-:B------:R-:W-:Y:S01]  /*bd20*/  FFMA.FTZ R175, R175, UR10, -R14.reuse ;  /* 0x0000000aafaf7c23 */ /* 0x100fe2000801080e */
[--C-:B------:R-:W-:Y:S01]  /*bd30*/  FFMA.FTZ R169, R169, UR10, -R14.reuse ;  /* 0x0000000aa9a97c23 */ /* 0x100fe2000801080e */
[----:B------:R-:W-:Y:S01]  /*bd40*/  FMUL.FTZ R10, R10, UR10 ;  /* 0x0000000a0a0a7c20 */ /* 0x000fe20008410000 */
        /* <DEDUP_REMOVED lines=9> */
[----:B------:R-:W1:Y:S01]  /*bde0*/  MUFU.EX2 R10, R10 ;  /* 0x0000000a000a7308 */ /* 0x000e620000000800 */
[----:B0-----:R-:W-:-:S07]  /*bdf0*/  FMNMX.FTZ R194, R7, R194, !PT ;  /* 0x000000c207c27209 */ /* 0x001fce0007810000 */
[----:B------:R-:W0:Y:S01]  /*be00*/  MUFU.EX2 R177, R177 ;  /* 0x000000b100b17308 */ /* 0x000e220000000800 */
[----:B------:R-:W2:Y:S07]  /*be10*/  SHFL.BFLY PT, R7, R194, 0x1, 0x1f ;  /* 0x0c201f00c2077f89 */ /* 0x000eae00000e0000 */
[----:B------:R-:W3:Y:S01]  /*be20*/  MUFU.EX2 R176, R176 ;  /* 0x000000b000b07308 */ /* 0x000ee20000000800 */
[----:B-1----:R-:W-:Y:S01]  /*be30*/  FFMA.FTZ R193, R10, R4, R181 ;  /* 0x000000040ac17223 */ /* 0x002fe200000100b5 */
[-C--:B------:R-:W-:Y:S01]  /*be40*/  FMUL.FTZ R24, R24, R10.reuse ;  /* 0x0000000a18187220 */ /* 0x080fe20000410000 */
[-C--:B------:R-:W-:Y:S01]  /*be50*/  FMUL.FTZ R25, R25, R10.reuse ;  /* 0x0000000a19197220 */ /* 0x080fe20000410000 */
[-C--:B------:R-:W-:Y:S01]  /*be60*/  FMUL.FTZ R28, R28, R10.reuse ;  /* 0x0000000a1c1c7220 */ /* 0x080fe20000410000 */
[----:B------:R-:W-:Y:S01]  /*be70*/  FADD.FTZ R4, R178, R193 ;  /* 0x000000c1b2047221 */ /* 0x000fe20000010000 */
        /* <DEDUP_REMOVED lines=11> */
[----:B--2---:R-:W-:Y:S01]  /*bf30*/  FMNMX.FTZ R7, R194, R7, !PT ;  /* 0x00000007c2077209 */ /* 0x004fe20007810000 */
[-C--:B------:R-:W-:Y:S01]  /*bf40*/  FMUL.FTZ R45, R45, R10.reuse ;  /* 0x0000000a2d2d7220 */ /* 0x080fe20000410000 */
[-C--:B------:R-:W-:Y:S01]  /*bf50*/  FMUL.FTZ R48, R48, R10.reuse ;  /* 0x0000000a30307220 */ /* 0x080fe20000410000 */
[-C--:B------:R-:W-:Y:S01]  /*bf60*/  FMUL.FTZ R49, R49, R10.reuse ;  /* 0x0000000a31317220 */ /* 0x080fe20000410000 */
[C---:B------:R-:W-:Y:S01]  /*bf70*/  FSETP.NEU.FTZ.AND P0, PT, R7.reuse, -INF , PT ;  /* 0xff8000000700780b */ /* 0x040fe20003f1d000 */
[----:B------:R-:W-:Y:S01]  /*bf80*/  FMUL.FTZ R194, R7, UR10 ;  /* 0x0000000a07c27c20 */ /* 0x000fe20008410000 */
[-C--:B------:R-:W-:Y:S01]  /*bf90*/  FMUL.FTZ R52, R52, R10.reuse ;  /* 0x0000000a34347220 */ /* 0x080fe20000410000 */
[----:B------:R-:W2:Y:S01]  /*bfa0*/  MUFU.EX2 R169, R169 ;  /* 0x000000a900a97308 */ /* 0x000ea20000000800 */
[-C--:B------:R-:W-:Y:S01]  /*bfb0*/  FMUL.FTZ R53, R53, R10.reuse ;  /* 0x0000000a35357220 */ /* 0x080fe20000410000 */
[-C--:B------:R-:W-:Y:S01]  /*bfc0*/  FMUL.FTZ R56, R56, R10.reuse ;  /* 0x0000000a38387220 */ /* 0x080fe20000410000 */
[----:B------:R-:W-:Y:S01]  /*bfd0*/  FSEL R193, R194, RZ, P0 ;  /* 0x000000ffc2c17208 */ /* 0x000fe20000000000 */
[-C--:B------:R-:W-:Y:S01]  /*bfe0*/  FMUL.FTZ R57, R57, R10.reuse ;  /* 0x0000000a39397220 */ /* 0x080fe20000410000 */
[-C--:B------:R-:W-:Y:S01]  /*bff0*/  FMUL.FTZ R60, R60, R10.reuse ;  /* 0x0000000a3c3c7220 */ /* 0x080fe20000410000 */
[-C--:B------:R-:W-:Y:S01]  /*c000*/  FMUL.FTZ R61, R61, R10.reuse ;  /* 0x0000000a3d3d7220 */ /* 0x080fe20000410000 */
[-C--:B------:R-:W-:Y:S01]  /*c010*/  FMUL.FTZ R64, R64, R10.reuse ;  /* 0x0000000a40407220 */ /* 0x080fe20000410000 */
[----:B------:R-:W4:Y:S01]  /*c020*/  MUFU.EX2 R174, R174 ;  /* 0x000000ae00ae7308 */ /* 0x000f220000000800 */
[----:B------:R-:W-:Y:S01]  /*c030*/  FFMA.FTZ R14, R179, UR10, -R193 ;  /* 0x0000000ab30e7c23 */ /* 0x000fe200080108c1 */
[----:B---3--:R-:W-:Y:S01]  /*c040*/  FADD.FTZ R179, R176, R161 ;  /* 0x000000a1b0b37221 */ /* 0x008fe20000010000 */
[----:B------:R-:W-:Y:S01]  /*c050*/  FSEL R161, R7, RZ, P0 ;  /* 0x000000ff07a17208 */ /* 0x000fe20000000000 */
[--C-:B------:R-:W-:Y:S01]  /*c060*/  FFMA.FTZ R195, R155, UR10, -R193.reuse ;  /* 0x0000000a9bc37c23 */ /* 0x100fe200080108c1 */
[----:B------:R-:W-:Y:S01]  /*c070*/  FFMA.FTZ R20, R20, UR10, -R193 ;  /* 0x0000000a14147c23 */ /* 0x000fe200080108c1 */
[----:B-1----:R-:W-:Y:S01]  /*c080*/  FADD.FTZ R194, R180, R179 ;  /* 0x000000b3b4c27221 */ /* 0x002fe20000010000 */
[--C-:B------:R-:W-:Y:S01]  /*c090*/  FFMA.FTZ R179, R152, UR10, -R193.reuse ;  /* 0x0000000a98b37c23 */ /* 0x100fe200080108c1 */
[----:B------:R-:W-:Y:S01]  /*c0a0*/  MUFU.EX2 R173, R172 ;  /* 0x000000ac00ad7308 */ /* 0x000fe20000000800 */
[----:B------:R-:W-:Y:S01]  /*c0b0*/  FADD.FTZ R4, -R161, R12 ;  /* 0x0000000ca1047221 */ /* 0x000fe20000010100 */
[----:B0-----:R-:W-:Y:S01]  /*c0c0*/  FADD.FTZ R194, R175, R194 ;  /* 0x000000c2afc27221 */ /* 0x001fe20000010000 */
[--C-:B------:R-:W-:Y:S01]  /*c0d0*/  FFMA.FTZ R197, R157, UR10, -R193.reuse ;  /* 0x0000000a9dc57c23 */ /* 0x100fe200080108c1 */
[--C-:B------:R-:W-:Y:S01]  /*c0e0*/  FFMA.FTZ R153, R153, UR10, -R193.reuse ;  /* 0x0000000a99997c23 */ /* 0x100fe200080108c1 */
[----:B------:R-:W-:Y:S01]  /*c0f0*/  FMUL.FTZ R4, R4, UR10 ;  /* 0x0000000a04047c20 */ /* 0x000fe20008410000 */
[--C-:B------:R-:W-:Y:S01]  /*c100*/  FFMA.FTZ R199, R159, UR10, -R193.reuse ;  /* 0x0000000a9fc77c23 */ /* 0x100fe200080108c1 */
[--C-:B------:R-:W-:Y:S01]  /*c110*/  FFMA.FTZ R196, R156, UR10, -R193.reuse ;  /* 0x0000000a9cc47c23 */ /* 0x100fe200080108c1 */
[----:B------:R0:W-:Y:S01]  /*c120*/  MUFU.EX2 R172, R164 ;  /* 0x000000a400ac7308 */ /* 0x0001e20000000800 */
[--C-:B------:R-:W-:Y:S01]  /*c130*/  FFMA.FTZ R198, R158, UR10, -R193.reuse ;  /* 0x0000000a9ec67c23 */ /* 0x100fe200080108c1 */
[--C-:B------:R-:W-:Y:S01]  /*c140*/  FFMA.FTZ R200, R160, UR10, -R193.reuse ;  /* 0x0000000aa0c87c23 */ /* 0x100fe200080108c1 */
[--C-:B------:R-:W-:Y:S01]  /*c150*/  FFMA.FTZ R202, R163, UR10, -R193.reuse ;  /* 0x0000000aa3ca7c23 */ /* 0x100fe200080108c1 */
[--C-:B------:R-:W-:Y:S01]  /*c160*/  FFMA.FTZ R201, R162, UR10, -R193.reuse ;  /* 0x0000000aa2c97c23 */ /* 0x100fe200080108c1 */
[----:B------:R-:W-:Y:S01]  /*c170*/  FFMA.FTZ R203, R166, UR10, -R193 ;  /* 0x0000000aa6cb7c23 */ /* 0x000fe200080108c1 */
[-C--:B------:R-:W-:Y:S01]  /*c180*/  FMUL.FTZ R65, R65, R10.reuse ;  /* 0x0000000a41417220 */ /* 0x080fe20000410000 */
[----:B------:R-:W-:Y:S01]  /*c190*/  FMUL.FTZ R68, R68, R10 ;  /* 0x0000000a44447220 */ /* 0x000fe20000410000 */
[----:B------:R-:W1:Y:S01]  /*c1a0*/  MUFU.EX2 R171, R171 ;  /* 0x000000ab00ab7308 */ /* 0x000e620000000800 */
[----:B0-----:R-:W-:-:S02]  /*c1b0*/  IMAD.U32 R164, RZ, RZ, UR22 ;  /* 0x00000016ffa47e24 */ /* 0x001fc4000f8e00ff */
[-C--:B------:R-:W-:Y:S01]  /*c1c0*/  FMUL.FTZ R69, R69, R10.reuse ;  /* 0x0000000a45457220 */ /* 0x080fe20000410000 */
[-C--:B------:R-:W-:Y:S01]  /*c1d0*/  FMUL.FTZ R72, R72, R10.reuse ;  /* 0x0000000a48487220 */ /* 0x080fe20000410000 */
[-C--:B------:R-:W-:Y:S01]  /*c1e0*/  FMUL.FTZ R73, R73, R10.reuse ;  /* 0x0000000a49497220 */ /* 0x080fe20000410000 */
[----:B------:R-:W-:Y:S02]  /*c1f0*/  @!P1 IMAD R164, R164, 0x40, R17 ;  /* 0x00000040a4a49824 */ /* 0x000fe400078e0211 */
[-C--:B------:R-:W-:Y:S01]  /*c200*/  FMUL.FTZ R76, R76, R10.reuse ;  /* 0x0000000a4c4c7220 */ /* 0x080fe20000410000 */
[-C--:B------:R-:W-:Y:S01]  /*c210*/  FMUL.FTZ R77, R77, R10.reuse ;  /* 0x0000000a4d4d7220 */ /* 0x080fe20000410000 */
[----:B------:R-:W0:Y:S01]  /*c220*/  MUFU.EX2 R182, R182 ;  /* 0x000000b600b67308 */ /* 0x000e220000000800 */
[-C--:B------:R-:W-:Y:S01]  /*c230*/  FMUL.FTZ R80, R80, R10.reuse ;  /* 0x0000000a50507220 */ /* 0x080fe20000410000 */
[----:B------:R-:W-:Y:S01]  /*c240*/  @!P1 LEA R12, R164, UR38, 0x2 ;  /* 0x00000026a40c9c11 */ /* 0x000fe2000f8e10ff */
[--C-:B------:R-:W-:Y:S01]  /*c250*/  FFMA.FTZ R164, R21, UR10, -R193.reuse ;  /* 0x0000000a15a47c23 */ /* 0x100fe200080108c1 */
[----:B--2---:R-:W-:Y:S01]  /*c260*/  FADD.FTZ R21, R169, R194 ;  /* 0x000000c2a9157221 */ /* 0x004fe20000010000 */
[--C-:B------:R-:W-:Y:S01]  /*c270*/  FFMA.FTZ R194, R154, UR10, -R193.reuse ;  /* 0x0000000a9ac27c23 */ /* 0x100fe200080108c1 */
[----:B------:R-:W-:Y:S01]  /*c280*/  FFMA.FTZ R193, R167, UR10, -R193 ;  /* 0x0000000aa7c17c23 */ /* 0x000fe200080108c1 */
[----:B------:R-:W-:Y:S01]  /*c290*/  @!P1 STS [R12+0x28800], R10 ;  /* 0x0288000a0c009388 */ /* 0x000fe20000000800 */
[----:B------:R-:W-:Y:S01]  /*c2a0*/  MUFU.EX2 R170, R170 ;  /* 0x000000aa00aa7308 */ /* 0x000fe20000000800 */
[----:B----4-:R-:W-:Y:S01]  /*c2b0*/  FADD.FTZ R152, R174, R21 ;  /* 0x00000015ae987221 */ /* 0x010fe20000010000 */
[-C--:B------:R-:W-:Y:S01]  /*c2c0*/  FMUL.FTZ R81, R81, R10.reuse ;  /* 0x0000000a51517220 */ /* 0x080fe20000410000 */
[-C--:B------:R-:W-:Y:S01]  /*c2d0*/  FMUL.FTZ R84, R84, R10.reuse ;  /* 0x0000000a54547220 */ /* 0x080fe20000410000 */
[-C--:B------:R-:W-:Y:S01]  /*c2e0*/  FMUL.FTZ R85, R85, R10.reuse ;  /* 0x0000000a55557220 */ /* 0x080fe20000410000 */
[----:B-1----:R-:W-:Y:S01]  /*c2f0*/  FADD.FTZ R155, R171, R152 ;  /* 0x00000098ab9b7221 */ /* 0x002fe20000010000 */
[-C--:B------:R-:W-:Y:S01]  /*c300*/  FMUL.FTZ R88, R88, R10.reuse ;  /* 0x0000000a58587220 */ /* 0x080fe20000410000 */
[-C--:B------:R-:W-:Y:S01]  /*c310*/  FMUL.FTZ R89, R89, R10.reuse ;  /* 0x0000000a59597220 */ /* 0x080fe20000410000 */
[----:B------:R-:W-:Y:S01]  /*c320*/  MUFU.EX2 R165, R165 ;  /* 0x000000a500a57308 */ /* 0x000fe20000000800 */
[----:B0-----:R-:W-:Y:S01]  /*c330*/  FADD.FTZ R157, R182, R155 ;  /* 0x0000009bb69d7221 */ /* 0x001fe20000010000 */
        /* <DEDUP_REMOVED lines=30> */
[----:B------:R2:W3:Y:S01]  /*c520*/  MUFU.EX2 R161, R20 ;  /* 0x0000001400a17308 */ /* 0x0004e20000000800 */
[----:B0-----:R1:W-:Y:S01]  /*c530*/  @!P1 STS [R12+0x28820], R21 ;  /* 0x028820150c009388 */ /* 0x0013e20000000800 */
[-C--:B------:R-:W-:Y:S01]  /*c540*/  FMUL.FTZ R145, R145, R10.reuse ;  /* 0x0000000a91917220 */ /* 0x080fe20000410000 */
[-C--:B------:R-:W-:Y:S01]  /*c550*/  FMUL.FTZ R148, R148, R10.reuse ;  /* 0x0000000a94947220 */ /* 0x080fe20000410000 */
[----:B------:R-:W-:Y:S01]  /*c560*/  FMUL.FTZ R149, R149, R10 ;  /* 0x0000000a95957220 */ /* 0x000fe20000410000 */
[----:B------:R-:W-:Y:S01]  /*c570*/  F2FP.BF16.F32.PACK_AB R152, R178, R181 ;  /* 0x000000b5b298723e */ /* 0x000fe200000010ff */
[----:B------:R-:W-:Y:S01]  /*c580*/  FMUL.FTZ R26, R26, R21 ;  /* 0x000000151a1a7220 */ /* 0x000fe20000410000 */
[----:B------:R-:W-:Y:S01]  /*c590*/  F2FP.BF16.F32.PACK_AB R154, R176, R177 ;  /* 0x000000b1b09a723e */ /* 0x000fe200000010ff */
[----:B------:R0:W4:Y:S01]  /*c5a0*/  MUFU.EX2 R155, R164 ;  /* 0x000000a4009b7308 */ /* 0x0001220000000800 */
[----:B--2---:R-:W-:Y:S01]  /*c5b0*/  FADD.FTZ R20, R170, R157 ;  /* 0x0000009daa147221 */ /* 0x004fe20000010000 */
[----:B------:R-:W-:Y:S01]  /*c5c0*/  F2FP.BF16.F32.PACK_AB R156, R175, R180 ;  /* 0x000000b4af9c723e */ /* 0x000fe200000010ff */
[----:B-1----:R-:W-:Y:S01]  /*c5d0*/  FFMA.FTZ R12, R21, R5, R14 ;  /* 0x00000005150c7223 */ /* 0x002fe2000001000e */
[----:B------:R-:W-:Y:S01]  /*c5e0*/  F2FP.BF16.F32.PACK_AB R158, R174, R169 ;  /* 0x000000a9ae9e723e */ /* 0x000fe200000010ff */
[----:B------:R-:W-:Y:S01]  /*c5f0*/  FADD.FTZ R4, R173, R20 ;  /* 0x00000014ad047221 */ /* 0x000fe20000010000 */
[----:B------:R-:W-:Y:S01]  /*c600*/  F2FP.BF16.F32.PACK_AB R160, R182, R171 ;  /* 0x000000abb6a0723e */ /* 0x000fe200000010ff */
[----:B------:R-:W-:Y:S01]  /*c610*/  FMUL.FTZ R27, R27, R21 ;  /* 0x000000151b1b7220 */ /* 0x000fe20000410000 */
[----:B------:R-:W1:Y:S01]  /*c620*/  MUFU.EX2 R20, R179 ;  /* 0x000000b300147308 */ /* 0x000e620000000800 */
[----:B------:R-:W-:Y:S01]  /*c630*/  FADD.FTZ R157, R165, R4 ;  /* 0x00000004a59d7221 */ /* 0x000fe20000010000 */
[----:B---3--:R-:W-:Y:S01]  /*c640*/  FADD.FTZ R12, R161, R12 ;  /* 0x0000000ca10c7221 */ /* 0x008fe20000010000 */
[----:B0-----:R-:W-:Y:S01]  /*c650*/  F2FP.BF16.F32.PACK_AB R164, R168, R165 ;  /* 0x000000a5a8a4723e */ /* 0x001fe200000010ff */
[-C--:B------:R-:W-:Y:S01]  /*c660*/  FMUL.FTZ R30, R30, R21.reuse ;  /* 0x000000151e1e7220 */ /* 0x080fe20000410000 */
[----:B------:R-:W-:Y:S01]  /*c670*/  FADD.FTZ R159, R168, R157 ;  /* 0x0000009da89f7221 */ /* 0x000fe20000010000 */
[----:B------:R-:W-:Y:S01]  /*c680*/  F2FP.BF16.F32.PACK_AB R162, R173, R170 ;  /* 0x000000aaada2723e */ /* 0x000fe200000010ff */
[-C--:B------:R-:W-:Y:S01]  /*c690*/  FMUL.FTZ R31, R31, R21.reuse ;  /* 0x000000151f1f7220 */ /* 0x080fe20000410000 */
[----:B------:R0:W2:Y:S01]  /*c6a0*/  MUFU.EX2 R157, R153 ;  /* 0x00000099009d7308 */ /* 0x0000a20000000800 */
[----:B------:R-:W-:Y:S01]  /*c6b0*/  FADD.FTZ R4, R172, R159 ;  /* 0x0000009fac047221 */ /* 0x000fe20000010000 */
[----:B----4-:R-:W-:Y:S01]  /*c6c0*/  FADD.FTZ R5, R155, R12 ;  /* 0x0000000c9b057221 */ /* 0x010fe20000010000 */
[-C--:B------:R-:W-:Y:S01]  /*c6d0*/  FMUL.FTZ R34, R34, R21.reuse ;  /* 0x0000001522227220 */ /* 0x080fe20000410000 */
[-C--:B------:R-:W-:Y:S01]  /*c6e0*/  FMUL.FTZ R35, R35, R21.reuse ;  /* 0x0000001523237220 */ /* 0x080fe20000410000 */
[-C--:B------:R-:W-:Y:S01]  /*c6f0*/  FMUL.FTZ R38, R38, R21.reuse ;  /* 0x0000001526267220 */ /* 0x080fe20000410000 */
[-C--:B------:R-:W-:Y:S01]  /*c700*/  FMUL.FTZ R39, R39, R21.reuse ;  /* 0x0000001527277220 */ /* 0x080fe20000410000 */
[-C--:B------:R-:W-:Y:S01]  /*c710*/  FMUL.FTZ R42, R42, R21.reuse ;  /* 0x000000152a2a7220 */ /* 0x080fe20000410000 */
[----:B------:R-:W3:Y:S01]  /*c720*/  MUFU.EX2 R194, R194 ;  /* 0x000000c200c27308 */ /* 0x000ee20000000800 */
[C---:B-1----:R-:W-:Y:S01]  /*c730*/  FADD.FTZ R12, R20.reuse, R5 ;  /* 0x00000005140c7221 */ /* 0x042fe20000010000 */
[----:B0-----:R-:W-:Y:S01]  /*c740*/  F2FP.BF16.F32.PACK_AB R153, R161, R14 ;  /* 0x0000000ea199723e */ /* 0x001fe200000010ff */
[----:B------:R-:W-:Y:S01]  /*c750*/  FMUL.FTZ R43, R43, R21 ;  /* 0x000000152b2b7220 */ /* 0x000fe20000410000 */
[----:B------:R-:W-:Y:S01]  /*c760*/  F2FP.BF16.F32.PACK_AB R155, R20, R155 ;  /* 0x0000009b149b723e */ /* 0x000fe200000010ff */
[----:B------:R-:W-:Y:S01]  /*c770*/  BAR.SYNC.DEFER_BLOCKING 0xf, 0x100 ;  /* 0x03c4000000007b1d */ /* 0x000fe20000010000 */
[-C--:B------:R-:W-:Y:S01]  /*c780*/  FMUL.FTZ R46, R46, R21.reuse ;  /* 0x000000152e2e7220 */ /* 0x080fe20000410000 */
[-C--:B------:R-:W-:Y:S01]  /*c790*/  FMUL.FTZ R47, R47, R21.reuse ;  /* 0x000000152f2f7220 */ /* 0x080fe20000410000 */
[-C--:B------:R-:W-:Y:S01]  /*c7a0*/  FMUL.FTZ R50, R50, R21.reuse ;  /* 0x0000001532327220 */ /* 0x080fe20000410000 */
[----:B--2---:R-:W-:Y:S01]  /*c7b0*/  FADD.FTZ R5, R157, R12 ;  /* 0x0000000c9d057221 */ /* 0x004fe20000010000 */
[-C--:B------:R-:W-:Y:S01]  /*c7c0*/  FMUL.FTZ R51, R51, R21.reuse ;  /* 0x0000001533337220 */ /* 0x080fe20000410000 */
[----:B------:R-:W0:Y:S01]  /*c7d0*/  MUFU.EX2 R159, R195 ;  /* 0x000000c3009f7308 */ /* 0x000e220000000800 */
[-C--:B------:R-:W-:Y:S01]  /*c7e0*/  FMUL.FTZ R54, R54, R21.reuse ;  /* 0x0000001536367220 */ /* 0x080fe20000410000 */
[-C--:B------:R-:W-:Y:S01]  /*c7f0*/  FMUL.FTZ R55, R55, R21.reuse ;  /* 0x0000001537377220 */ /* 0x080fe20000410000 */
[-C--:B------:R-:W-:Y:S01]  /*c800*/  FMUL.FTZ R58, R58, R21.reuse ;  /* 0x000000153a3a7220 */ /* 0x080fe20000410000 */
[-C--:B------:R-:W-:Y:S01]  /*c810*/  FMUL.FTZ R59, R59, R21.reuse ;  /* 0x000000153b3b7220 */ /* 0x080fe20000410000 */
[----:B------:R-:W-:Y:S01]  /*c820*/  FMUL.FTZ R62, R62, R21 ;  /* 0x000000153e3e7220 */ /* 0x000fe20000410000 */
[C---:B---3--:R-:W-:Y:S01]  /*c830*/  FADD.FTZ R12, R194.reuse, R5 ;  /* 0x00000005c20c7221 */ /* 0x048fe20000010000 */
        /* <DEDUP_REMOVED lines=15> */
[-C--:B------:R-:W-:Y:S01]  /*c930*/  FMUL.FTZ R83, R83, R21.reuse ;  /* 0x0000001553537220 */ /* 0x080fe20000410000 */
[----:B------:R-:W-:Y:S01]  /*c940*/  FMUL.FTZ R86, R86, R21 ;  /* 0x0000001556567220 */ /* 0x000fe20000410000 */
[----:B------:R-:W3:Y:S01]  /*c950*/  MUFU.EX2 R198, R198 ;  /* 0x000000c600c67308 */ /* 0x000ee20000000800 */
        /* <DEDUP_REMOVED lines=34> */
[-C--:B------:R-:W-:Y:S01]  /*cb80*/  FMUL.FTZ R130, R130, R21.reuse ;  /* 0x0000001582827220 */ /* 0x080fe20000410000 */
[-C--:B------:R-:W-:Y:S01]  /*cb90*/  FMUL.FTZ R131, R131, R21.reuse ;  /* 0x0000001583837220 */ /* 0x080fe20000410000 */
[-C--:B------:R-:W-:Y:S01]  /*cba0*/  FMUL.FTZ R134, R134, R21.reuse ;  /* 0x0000001586867220 */ /* 0x080fe20000410000 */
[-C--:B------:R-:W-:Y:S01]  /*cbb0*/  FMUL.FTZ R135, R135, R21.reuse ;  /* 0x0000001587877220 */ /* 0x080fe20000410000 */
[----:B------:R0:W-:Y:S01]  /*cbc0*/  STSM.16.M88.4 [R184], R160 ;  /* 0x000000a0b8007844 */ /* 0x0001e20000000200 */
        /* <DEDUP_REMOVED lines=12> */
[----:B------:R-:W-:-:S04]  /*cc90*/  FMUL.FTZ R151, R151, R21 ;  /* 0x0000001597977220 */ /* 0x000fc80000410000 */
[----:B------:R-:W1:Y:S01]  /*cca0*/  MUFU.EX2 R12, R193 ;  /* 0x000000c1000c7308 */ /* 0x000e620000000800 */
[----:B--2---:R-:W-:Y:S01]  /*ccb0*/  FADD.FTZ R5, R167, R10 ;  /* 0x0000000aa7057221 */ /* 0x004fe20000010000 */
[C---:B---3--:R-:W-:Y:S01]  /*ccc0*/  F2FP.BF16.F32.PACK_AB R166, R183.reuse, R172 ;  /* 0x000000acb7a6723e */ /* 0x048fe200000010ff */
[----:B------:R-:W-:Y:S01]  /*ccd0*/  FADD.FTZ R4, R183, R4 ;  /* 0x00000004b7047221 */ /* 0x000fe20000010000 */
[C---:B-1----:R-:W-:Y:S01]  /*cce0*/  F2FP.BF16.F32.PACK_AB R167, R12.reuse, R167 ;  /* 0x000000a70ca7723e */ /* 0x042fe200000010ff */
[----:B------:R-:W-:-:S04]  /*ccf0*/  FADD.FTZ R5, R12, R5 ;  /* 0x000000050c057221 */ /* 0x000fc80000010000 */
[----:B------:R0:W-:Y:S01]  /*cd00*/  STSM.16.M88.4 [R23], R164 ;  /* 0x000000a417007844 */ /* 0x0001e20000000200 */
[----:B------:R-:W-:Y:S05]  /*cd10*/  @!P4 BRA `(.L_x_1769) ;  /* 0x000000000004c947 */ /* 0x000fea0003800000 */
[----:B------:R-:W-:Y:S01]  /*cd20*/  BPT.TRAP 0x1 ;  /* 0x000000040000795c */ /* 0x000fe20000300000 */
.L_x_1769:
[----:B------:R1:W2:Y:S01]  /*cd30*/  SYNCS.PHASECHK.TRANS64.TRYWAIT P0, [UR26+0x28c50], R8 ;  /* 0x028c5008ff0075a7 */ /* 0x0002a2000800015a */
[----:B------:R-:W-:Y:S05]  /*cd40*/  @!P4 BRA `(.L_x_1770) ;  /* 0x000000000004c947 */ /* 0x000fea0003800000 */
[----:B------:R-:W-:Y:S01]  /*cd50*/  BPT.TRAP 0x1 ;  /* 0x000000040000795c */ /* 0x000fe20000300000 */
.L_x_1770:
[----:B--2---:R-:W-:Y:S05]  /*cd60*/  @P0 BRA `(.L_x_1771) ;  /* 0x0000000000080947 */ /* 0x004fea0003800000 */
[----:B------:R-:W2:Y:S02]  /*cd70*/  SYNCS.PHASECHK.TRANS64.TRYWAIT P0, [UR26+0x28c50], R8 ;  /* 0x028c5008ff0075a7 */ /* 0x000ea4000800015a */
[----:B--2---:R-:W-:Y:S05]  /*cd80*/  @!P0 BRA `(.L_x_1772) ;  /* 0x0000008c00788947 */ /* 0x004fea0003800000 */
.L_x_1771:
[----:B------:R-:W-:Y:S01]  /*cd90*/  ULEA UR11, UR37, UR45, 0xc ;  /* 0x0000002d250b7291 */ /* 0x000fe2000f8e603f */
[----:B------:R-:W-:Y:S01]  /*cda0*/  WARPGROUP.ARRIVE ;  /* 0x00000000000079c5 */ /* 0x000fe20000000000 */
[----:B------:R-:W-:Y:S01]  /*cdb0*/  UMOV UR7, 0x40000040 ;  /* 0x4000004000077882 */ /* 0x000fe20000000000 */
[----:B------:R-:W-:Y:S01]  /*cdc0*/  ISETP.LT.AND P0, PT, R186, UR50, PT ;  /* 0x00000032ba007c0c */ /* 0x000fe2000bf01270 */
[----:B--2---:R-:W-:Y:S01]  /*cdd0*/  @!P5 VIADD R15, R15, 0x28c60 ;  /* 0x00028c600f0fd836 */ /* 0x004fe20000000000 */
        /* <DEDUP_REMOVED lines=36> */
.L_x_1756:
[----:B------:R-:W5:Y:S01]  /*d020*/  SHFL.BFLY PT, R3, R4, 0x2, 0x1f ;  /* 0x0c401f0004037f89 */ /* 0x000f6200000e0000 */
[----:B------:R-:W-:Y:S01]  /*d030*/  IADD3 R11, -R18, RZ, RZ ;  /* 0x000000ff120b7210 */ /* 0x000fe20007ffe1ff */
[----:B------:R-:W-:Y:S02]  /*d040*/  IMAD.MOV.U32 R10, RZ, RZ, RZ ;  /* 0x000000ffff0a7224 */ /* 0x000fe400078e00ff */
[----:B-1----:R-:W1:Y:S01]  /*d050*/  SHFL.BFLY PT, R8, R5, 0x2, 0x1f ;  /* 0x0c401f0005087f89 */ /* 0x002e6200000e0000 */
[----:B------:R-:W-:Y:S08]  /*d060*/  BAR.ARV 0x8, 0xa0 ;  /* 0x0202800000007b1d */ /* 0x000ff00000002000 */
[----:B------:R-:W-:Y:S01]  /*d070*/  BAR.SYNC.DEFER_BLOCKING 0xf, 0x100 ;  /* 0x03c4000000007b1d */ /* 0x000fe20000010000 */
[----:B------:R-:W-:Y:S01]  /*d080*/  ISETP.NE.AND P0, PT, R16, R11, PT ;  /* 0x0000000b1000720c */ /* 0x000fe20003f05270 */
[----:B----4-:R-:W-:-:S02]  /*d090*/  IMAD.U32 R15, RZ, RZ, UR10 ;  /* 0x0000000aff0f7e24 */ /* 0x010fc4000f8e00ff */
[----:B------:R-:W-:Y:S02]  /*d0a0*/  VIADD R187, R187, 0x1 ;  /* 0x00000001bbbb7836 */ /* 0x000fe40000000000 */
[----:B-----5:R-:W-:Y:S01]  /*d0b0*/  FADD.FTZ R3, R3, R4 ;  /* 0x0000000403037221 */ /* 0x020fe20000010000 */
[----:B------:R-:W-:Y:S02]  /*d0c0*/  IMAD.MOV.U32 R4, RZ, RZ, RZ ;  /* 0x000000ffff047224 */ /* 0x000fe400078e00ff */
[----:B-1----:R-:W-:Y:S02]  /*d0d0*/  FADD.FTZ R8, R8, R5 ;  /* 0x0000000508087221 */ /* 0x002fe40000010000 */
[----:B------:R-:W1:Y:S01]  /*d0e0*/  SHFL.BFLY PT, R0, R3, 0x1, 0x1f ;  /* 0x0c201f0003007f89 */ /* 0x000e6200000e0000 */
[----:B------:R-:W-:-:S03]  /*d0f0*/  IMAD.U32 R5, RZ, RZ, UR10 ;  /* 0x0000000aff057e24 */ /* 0x000fc6000f8e00ff */
[----:B------:R-:W4:Y:S01]  /*d100*/  SHFL.BFLY PT, R9, R8, 0x1, 0x1f ;  /* 0x0c201f0008097f89 */ /* 0x000f2200000e0000 */
[----:B-1----:R-:W-:Y:S01]  /*d110*/  FADD.FTZ R12, R3, R0 ;  /* 0x00000000030c7221 */ /* 0x002fe20000010000 */
[----:B------:R-:W-:Y:S01]  /*d120*/  IMAD.U32 R0, RZ, RZ, UR37 ;  /* 0x00000025ff007e24 */ /* 0x000fe2000f8e00ff */
[----:B------:R-:W-:Y:S01]  /*d130*/  UIADD3 UR37, UR37, 0x1, URZ ;  /* 0x0000000125257890 */ /* 0x000fe2000fffe03f */
[----:B------:R-:W-:Y:S02]  /*d140*/  IMAD.MOV.U32 R3, RZ, RZ, -0x800000 ;  /* 0xff800000ff037424 */ /* 0x000fe400078e00ff */
[----:B----4-:R-:W-:Y:S01]  /*d150*/  FADD.FTZ R13, R8, R9 ;  /* 0x00000009080d7221 */ /* 0x010fe20000010000 */
[----:B------:R-:W-:Y:S01]  /*d160*/  FSETP.NE.FTZ.AND P1, PT, R12, RZ, PT ;  /* 0x000000ff0c00720b */ /* 0x000fe20003f35000 */
[----:B------:R-:W-:Y:S01]  /*d170*/  @!P0 IMAD R0, R0, 0x40, R17 ;  /* 0x0000004000008824 */ /* 0x000fe200078e0211 */
[----:B------:R-:W-:Y:S02]  /*d180*/  UISETP.NE.AND UP0, UPT, UR37, 0x2, UPT ;  /* 0x000000022500788c */ /* 0x000fe4000bf05270 */
[----:B------:R-:W-:-:S02]  /*d190*/  FSETP.NE.FTZ.AND P2, PT, R13, RZ, PT ;  /* 0x000000ff0d00720b */ /* 0x000fc40003f55000 */
[----:B------:R-:W-:Y:S01]  /*d1a0*/  @!P0 LEA R11, R0, UR38, 0x2 ;  /* 0x00000026000b8c11 */ /* 0x000fe2000f8e10ff */
[----:B------:R-:W-:Y:S01]  /*d1b0*/  USEL UR4, URZ, 0x1, UP0 ;  /* 0x000000013f047887 */ /* 0x000fe20008000000 */
[----:B------:R-:W-:Y:S01]  /*d1c0*/  MOV R0, 0xff800000 ;  /* 0xff80000000007802 */ /* 0x000fe20000000f00 */
[----:B------:R-:W-:-:S04]  /*d1d0*/  USEL UR37, UR37, URZ, UP0 ;  /* 0x0000003f25257287 */ /* 0x000fc80008000000 */
[----:B------:R-:W1:Y:S01]  /*d1e0*/  @P1 MUFU.RCP R10, R12 ;  /* 0x0000000c000a1308 */ /* 0x000e620000001000 */
[----:B------:R-:W-:Y:S01]  /*d1f0*/  @P1 FMUL.FTZ R5, R5, 0.69314718246459960938 ;  /* 0x3f31721805051820 */ /* 0x000fe20000410000 */
[----:B------:R-:W-:Y:S02]  /*d200*/  LOP3.LUT R2, R2, UR4, RZ, 0x3c, !PT ;  /* 0x0000000402027c12 */ /* 0x000fe4000f8e3cff */
[----:B------:R-:W-:-:S04]  /*d210*/  @P2 FMUL.FTZ R15, R15, 0.69314718246459960938 ;  /* 0x3f3172180f0f2820 */ /* 0x000fc80000410000 */
[----:B------:R-:W4:Y:S08]  /*d220*/  @P2 MUFU.RCP R4, R13 ;  /* 0x0000000d00042308 */ /* 0x000f300000001000 */
[----:B------:R-:W5:Y:S01]  /*d230*/  @P1 MUFU.LG2 R9, R12 ;  /* 0x0000000c00091308 */ /* 0x000f620000000c00 */
[----:B-1----:R-:W-:Y:S01]  /*d240*/  @!P0 STS [R11+0x28800], R10 ;  /* 0x0288000a0b008388 */ /* 0x002fe20000000800 */
[-C--:B------:R-:W-:Y:S01]  /*d250*/  FMUL.FTZ R169, R24, R10.reuse ;  /* 0x0000000a18a97220 */ /* 0x080fe20000410000 */
[-C--:B0--3--:R-:W-:Y:S01]  /*d260*/  FMUL.FTZ R165, R25, R10.reuse ;  /* 0x0000000a19a57220 */ /* 0x089fe20000410000 */
[-C--:B------:R-:W-:Y:S01]  /*d270*/  FMUL.FTZ R167, R28, R10.reuse ;  /* 0x0000000a1ca77220 */ /* 0x080fe20000410000 */
[-C--:B------:R-:W-:Y:S01]  /*d280*/  FMUL.FTZ R8, R29, R10.reuse ;  /* 0x0000000a1d087220 */ /* 0x080fe20000410000 */
[-C--:B------:R-:W-:Y:S01]  /*d290*/  FMUL.FTZ R159, R32, R10.reuse ;  /* 0x0000000a209f7220 */ /* 0x080fe20000410000 */
[-C--:B------:R-:W-:Y:S01]  /*d2a0*/  FMUL.FTZ R33, R33, R10.reuse ;  /* 0x0000000a21217220 */ /* 0x080fe20000410000 */
[-C--:B------:R-:W-:Y:S01]  /*d2b0*/  FMUL.FTZ R36, R36, R10.reuse ;  /* 0x0000000a24247220 */ /* 0x080fe20000410000 */
[----:B----4-:R0:W-:Y:S01]  /*d2c0*/  @!P0 STS [R11+0x28820], R4 ;  /* 0x028820040b008388 */ /* 0x0101e20000000800 */
        /* <DEDUP_REMOVED lines=9> */
[----:B0-----:R-:W0:Y:S01]  /*d360*/  @P2 MUFU.LG2 R11, R13 ;  /* 0x0000000d000b2308 */ /* 0x001e220000000c00 */
        /* <DEDUP_REMOVED lines=48> */
[----:B-----5:R-:W-:Y:S01]  /*d670*/  @P1 FMUL.FTZ R10, R9, 0.69314718246459960938 ;  /* 0x3f317218090a1820 */ /* 0x020fe20000410000 */
[----:B0-----:R-:W-:Y:S01]  /*d680*/  @P2 FMUL.FTZ R12, R11, 0.69314718246459960938 ;  /* 0x3f3172180b0c2820 */ /* 0x001fe20000410000 */
        /* <DEDUP_REMOVED lines=68> */
.L_x_1689:
[----:B------:R-:W0:Y:S08]  /*dad0*/  S2UR UR4, SR_CgaCtaId ;  /* 0x00000000000479c3 */ /* 0x000e300000008800 */
[----:B------:R-:W-:Y:S06]  /*dae0*/  BAR.SYNC.DEFER_BLOCKING 0x5, 0x120 ;  /* 0x0144800000007b1d */ /* 0x000fec0000010000 */
[----:B------:R-:W-:Y:S01]  /*daf0*/  UMOV UR38, 0x400 ;  /* 0x0000040000267882 */ /* 0x000fe20000000000 */
[----:B------:R-:W-:Y:S01]  /*db00*/  BSSY B0, `(.L_x_1774) ;  /* 0x0000290000007945 */ /* 0x000fe20003800000 */
[----:B0-----:R-:W-:-:S09]  /*db10*/  ULEA UR38, UR4, UR38, 0x18 ;  /* 0x0000002604267291 */ /* 0x001fd2000f8ec03f */
[----:B------:R-:W0:Y:S02]  /*db20*/  LDS.128 R4, [UR38+0x28cd0] ;  /* 0x028cd026ff047984 */ /* 0x000e240008000c00 */
[----:B0-----:R-:W-:Y:S02]  /*db30*/  R2UR UR47, R5 ;  /* 0x00000000052f72ca */ /* 0x001fe400000e0000 */
[----:B------:R-:W-:Y:S02]  /*db40*/  R2UR UR6, R6 ;  /* 0x00000000060672ca */ /* 0x000fe400000e0000 */
[----:B------:R-:W-:Y:S01]  /*db50*/  R2UR UR5, R7 ;  /* 0x00000000070572ca */ /* 0x000fe200000e0000 */
[----:B------:R-:W-:Y:S06]  /*db60*/  BAR.ARV 0x4, 0x120 ;  /* 0x0104800000007b1d */ /* 0x000fec0000002000 */
[----:B------:R-:W-:Y:S08]  /*db70*/  @P0 BRA `(.L_x_1775) ;  /* 0x0000001c00580947 */ /* 0x000ff00003800000 */
[----:B------:R-:W0:Y:S08]  /*db80*/  S2UR UR4, SR_SWINHI ;  /* 0x00000000000479c3 */ /* 0x000e300000002f00 */
[----:B------:R-:W-:Y:S01]  /*db90*/  BAR.SYNC.DEFER_BLOCKING 0x1, 0x100 ;  /* 0x0044000000007b1d */ /* 0x000fe20000010000 */
[----:B------:R-:W-:Y:S02]  /*dba0*/  F2FP.BF16.F32.PACK_AB R40, R41, R40 ;  /* 0x000000282928723e */ /* 0x000fe400000010ff */
[----:B------:R-:W-:-:S02]  /*dbb0*/  F2FP.BF16.F32.PACK_AB R41, R43, R42 ;  /* 0x0000002a2b29723e */ /* 0x000fc400000010ff */
[----:B------:R-:W-:Y:S01]  /*dbc0*/  F2FP.BF16.F32.PACK_AB R48, R49, R48 ;  /* 0x000000303130723e */ /* 0x000fe200000010ff */
[----:B------:R-:W-:Y:S01]  /*dbd0*/  ULDC.64 UR10, c[0x0][0xbe0] ;  /* 0x0002f800000a7ab9 */ /* 0x000fe20000000a00 */
[----:B------:R-:W-:Y:S01]  /*dbe0*/  F2FP.BF16.F32.PACK_AB R42, R45, R44 ;  /* 0x0000002c2d2a723e */ /* 0x000fe200000010ff */
[----:B------:R-:W-:Y:S01]  /*dbf0*/  UISETP.NE.U32.AND UP1, UPT, UR10, URZ, UPT ;  /* 0x0000003f0a00728c */ /* 0x000fe2000bf25070 */
[----:B------:R-:W-:Y:S02]  /*dc00*/  F2FP.BF16.F32.PACK_AB R43, R47, R46 ;  /* 0x0000002e2f2b723e */ /* 0x000fe400000010ff */
[----:B------:R-:W-:Y:S01]  /*dc10*/  F2FP.BF16.F32.PACK_AB R49, R51, R50 ;  /* 0x000000323331723e */ /* 0x000fe200000010ff */
[----:B------:R-:W-:Y:S01]  /*dc20*/  UISETP.NE.AND.EX UP1, UPT, UR11, URZ, UPT, UP1 ;  /* 0x0000003f0b00728c */ /* 0x000fe2000bf25310 */
[----:B------:R-:W-:Y:S02]  /*dc30*/  F2FP.BF16.F32.PACK_AB R56, R57, R56 ;  /* 0x000000383938723e */ /* 0x000fe400000010ff */
[----:B------:R-:W-:Y:S01]  /*dc40*/  F2FP.BF16.F32.PACK_AB R50, R53, R52 ;  /* 0x000000343532723e */ /* 0x000fe200000010ff */
[----:B------:R-:W-:Y:S01]  /*dc50*/  ULDC.64 UR10, c[0x0][0xbd8] ;  /* 0x0002f600000a7ab9 */ /* 0x000fe20000000a00 */
[----:B------:R-:W-:Y:S01]  /*dc60*/  F2FP.BF16.F32.PACK_AB R51, R55, R54 ;  /* 0x000000363733723e */ /* 0x000fe200000010ff */
[----:B------:R-:W-:Y:S01]  /*dc70*/  UIMAD.WIDE UR10, UR43, 0x4, UR10 ;  /* 0x000000042b0a78a5 */ /* 0x000fe2000f8e020a */
[----:B------:R-:W-:-:S02]  /*dc80*/  F2FP.BF16.F32.PACK_AB R57, R59, R58 ;  /* 0x0000003a3b39723e */ /* 0x000fc400000010ff */
[----:B------:R-:W-:Y:S01]  /*dc90*/  F2FP.BF16.F32.PACK_AB R64, R65, R64 ;  /* 0x000000404140723e */ /* 0x000fe200000010ff */
[----:B------:R-:W-:Y:S01]  /*dca0*/  UMOV UR8, UR38 ;  /* 0x0000002600087c82 */ /* 0x000fe20008000000 */
[----:B0-----:R-:W-:Y:S01]  /*dcb0*/  UMOV UR9, UR4 ;  /* 0x0000000400097c82 */ /* 0x001fe20008000000 */
[----:B------:R-:W-:Y:S01]  /*dcc0*/  F2FP.BF16.F32.PACK_AB R58, R61, R60 ;  /* 0x0000003c3d3a723e */ /* 0x000fe200000010ff */
[----:B------:R-:W-:Y:S01]  /*dcd0*/  IMAD.U32 R134, RZ, RZ, UR8 ;  /* 0x00000008ff867e24 */ /* 0x000fe2000f8e00ff */
[----:B------:R-:W-:Y:S01]  /*dce0*/  F2FP.BF16.F32.PACK_AB R59, R63, R62 ;  /* 0x0000003e3f3b723e */ /* 0x000fe200000010ff */
[----:B------:R-:W-:Y:S01]  /*dcf0*/  IMAD.U32 R135, RZ, RZ, UR9 ;  /* 0x00000009ff877e24 */ /* 0x000fe2000f8e00ff */
[----:B------:R-:W-:Y:S01]  /*dd00*/  F2FP.BF16.F32.PACK_AB R65, R67, R66 ;  /* 0x000000424341723e */ /* 0x000fe200000010ff */
[----:B------:R-:W-:Y:S01]  /*dd10*/  ULDC.64 UR8, c[0x0][0xbd8] ;  /* 0x0002f60000087ab9 */ /* 0x000fe20000000a00 */
[----:B------:R-:W-:Y:S01]  /*dd20*/  F2FP.BF16.F32.PACK_AB R72, R73, R72 ;  /* 0x000000484948723e */ /* 0x000fe200000010ff */
[----:B------:R-:W-:Y:S01]  /*dd30*/  IMAD.WIDE R4, R191, 0x2, R134 ;  /* 0x00000002bf047825 */ /* 0x000fe200078e0286 */
[----:B------:R-:W-:Y:S01]  /*dd40*/  F2FP.BF16.F32.PACK_AB R66, R69, R68 ;  /* 0x000000444542723e */ /* 0x000fe200000010ff */
[----:B------:R-:W-:Y:S01]  /*dd50*/  UISETP.NE.U32.AND UP0, UPT, UR8, URZ, UPT ;  /* 0x0000003f0800728c */ /* 0x000fe2000bf05070 */
[----:B------:R-:W-:-:S02]  /*dd60*/  F2FP.BF16.F32.PACK_AB R67, R71, R70 ;  /* 0x000000464743723e */ /* 0x000fc400000010ff */
[C---:B------:R-:W-:Y:S01]  /*dd70*/  IADD3 R173, P1, R4.reuse, 0x20, RZ ;  /* 0x0000002004ad7810 */ /* 0x040fe20007f3e0ff */
[----:B------:R-:W-:Y:S01]  /*dd80*/  UISETP.NE.AND.EX UP0, UPT, UR9, URZ, UPT, UP0 ;  /* 0x0000003f0900728c */ /* 0x000fe2000bf05300 */
[C---:B------:R-:W-:Y:S02]  /*dd90*/  LOP3.LUT R7, R4.reuse, 0x380, RZ, 0xc0, !PT ;  /* 0x0000038004077812 */ /* 0x040fe400078ec0ff */
[-C--:B------:R-:W-:Y:S01]  /*dda0*/  IADD3.X R11, RZ, R5.reuse, RZ, P1, !PT ;  /* 0x00000005ff0b7210 */ /* 0x080fe20000ffe4ff */
[----:B------:R-:W-:Y:S01]  /*ddb0*/  @UP1 ULDC.64 UR8, c[0x0][0xbe0] ;  /* 0x0002f80000081ab9 */ /* 0x000fe20000000a00 */
[C---:B------:R-:W-:Y:S01]  /*ddc0*/  IADD3 R12, P0, R4.reuse, 0x40, RZ ;  /* 0x00000040040c7810 */ /* 0x040fe20007f1e0ff */
[----:B------:R-:W-:Y:S01]  /*ddd0*/  @UP1 UIMAD.WIDE UR8, UR43, 0x4, UR8 ;  /* 0x000000042b0818a5 */ /* 0x000fe2000f8e0208 */
        /* <DEDUP_REMOVED lines=14> */
[C---:B------:R-:W-:Y:S02]  /*dec0*/  IADD3 R193, P0, R4.reuse, 0x4020, RZ ;  /* 0x0000402004c17810 */ /* 0x040fe40007f1e0ff */
        /* <DEDUP_REMOVED lines=10> */
[----:B------:R-:W-:Y:S01]  /*df70*/  LOP3.LUT R4, R7, R4, RZ, 0x3c, !PT ;  /* 0x0000000407047212 */ /* 0x000fe200078e3cff */
[--C-:B------:R-:W-:Y:S01]  /*df80*/  IMAD.X R119, RZ, RZ, R5.reuse, P2 ;  /* 0x000000ffff777224 */ /* 0x100fe200010e0605 */
[----:B------:R-:W-:Y:S01]  /*df90*/  LOP3.LUT R7, R12, 0x380, RZ, 0xc0, !PT ;  /* 0x000003800c077812 */ /* 0x000fe200078ec0ff */
[----:B------:R-:W-:Y:S01]  /*dfa0*/  IMAD.X R9, RZ, RZ, R5, P1 ;  /* 0x000000ffff097224 */ /* 0x000fe200008e0605 */
[----:B------:R-:W-:Y:S02]  /*dfb0*/  LOP3.LUT R6, R173, 0x380, RZ, 0xc0, !PT ;  /* 0x00000380ad067812 */ /* 0x000fe400078ec0ff */
[----:B------:R-:W-:Y:S02]  /*dfc0*/  SHF.R.U64 R7, R7, 0x3, RZ ;  /* 0x0000000307077819 */ /* 0x000fe400000012ff */
[----:B------:R-:W-:Y:S02]  /*dfd0*/  SHF.R.U64 R6, R6, 0x3, RZ ;  /* 0x0000000306067819 */ /* 0x000fe400000012ff */
[----:B------:R-:W-:-:S02]  /*dfe0*/  LOP3.LUT R12, R7, R12, RZ, 0x3c, !PT ;  /* 0x0000000c070c7212 */ /* 0x000fc400078e3cff */
[----:B------:R-:W-:Y:S02]  /*dff0*/  LOP3.LUT R7, R28, 0x380, RZ, 0xc0, !PT ;  /* 0x000003801c077812 */ /* 0x000fe400078ec0ff */
[----:B------:R-:W-:Y:S02]  /*e000*/  LOP3.LUT R10, R6, R173, RZ, 0x3c, !PT ;  /* 0x000000ad060a7212 */ /* 0x000fe400078e3cff */
        /* <DEDUP_REMOVED lines=10> */
[-C--:B------:R-:W-:Y:S02]  /*e0b0*/  IADD3.X R115, RZ, R5.reuse, RZ, P5, !PT ;  /* 0x00000005ff737210 */ /* 0x080fe40002ffe4ff */
[----:B------:R-:W-:Y:S02]  /*e0c0*/  MOV R173, R4 ;  /* 0x0000000400ad7202 */ /* 0x000fe40000000f00 */
[----:B------:R-:W-:Y:S02]  /*e0d0*/  LOP3.LUT R7, R199, 0x380, RZ, 0xc0, !PT ;  /* 0x00000380c7077812 */ /* 0x000fe400078ec0ff */
[----:B------:R-:W-:Y:S02]  /*e0e0*/  LOP3.LUT R14, R175, 0x380, RZ, 0xc0, !PT ;  /* 0x00000380af0e7812 */ /* 0x000fe400078ec0ff */
[----:B------:R-:W-:Y:S02]  /*e0f0*/  F2FP.BF16.F32.PACK_AB R5, R27, R26 ;  /* 0x0000001a1b05723e */ /* 0x000fe400000010ff */
[----:B------:R-:W-:-:S02]  /*e100*/  LOP3.LUT R20, R177, 0x380, RZ, 0xc0, !PT ;  /* 0x00000380b1147812 */ /* 0x000fc400078ec0ff */
[----:B------:R-:W-:Y:S02]  /*e110*/  LOP3.LUT R98, R6, R193, RZ, 0x3c, !PT ;  /* 0x000000c106627212 */ /* 0x000fe400078e3cff */
[----:B------:R-:W-:Y:S02]  /*e120*/  LOP3.LUT R27, R174, 0x380, RZ, 0xc0, !PT ;  /* 0x00000380ae1b7812 */ /* 0x000fe400078ec0ff */
[----:B------:R-:W-:Y:S02]  /*e130*/  LOP3.LUT R26, R201, 0x380, RZ, 0xc0, !PT ;  /* 0x00000380c91a7812 */ /* 0x000fe400078ec0ff */
[----:B------:R-:W-:Y:S02]  /*e140*/  F2FP.BF16.F32.PACK_AB R6, R8, R167 ;  /* 0x000000a70806723e */ /* 0x000fe400000010ff */
[----:B------:R-:W-:Y:S02]  /*e150*/  SHF.R.U64 R8, R7, 0x3, RZ ;  /* 0x0000000307087819 */ /* 0x000fe400000012ff */
[----:B------:R-:W-:-:S02]  /*e160*/  SHF.R.U64 R14, R14, 0x3, RZ ;  /* 0x000000030e0e7819 */ /* 0x000fc400000012ff */
[----:B------:R-:W-:Y:S02]  /*e170*/  LOP3.LUT R90, R181, 0x380, RZ, 0xc0, !PT ;  /* 0x00000380b55a7812 */ /* 0x000fe400078ec0ff */
[----:B------:R-:W-:Y:S02]  /*e180*/  F2FP.BF16.F32.PACK_AB R4, R165, R169 ;  /* 0x000000a9a504723e */ /* 0x000fe400000010ff */
[----:B------:R-:W-:Y:S02]  /*e190*/  F2FP.BF16.F32.PACK_AB R7, R31, R30 ;  /* 0x0000001e1f07723e */ /* 0x000fe400000010ff */
[----:B------:R-:W-:Y:S02]  /*e1a0*/  SHF.R.U64 R20, R20, 0x3, RZ ;  /* 0x0000000314147819 */ /* 0x000fe400000012ff */
[----:B------:R-:W-:Y:S01]  /*e1b0*/  LOP3.LUT R94, R183, 0x380, RZ, 0xc0, !PT ;  /* 0x00000380b75e7812 */ /* 0x000fe200078ec0ff */
[----:B------:R0:W-:Y:S01]  /*e1c0*/  STSM.16.M88.4 [R173], R4 ;  /* 0x00000004ad007844 */ /* 0x0001e20000000200 */
[----:B------:R-:W-:-:S02]  /*e1d0*/  SHF.R.U64 R27, R27, 0x3, RZ ;  /* 0x000000031b1b7819 */ /* 0x000fc400000012ff */
[----:B------:R-:W-:Y:S02]  /*e1e0*/  LOP3.LUT R106, R195, 0x380, RZ, 0xc0, !PT ;  /* 0x00000380c36a7812 */ /* 0x000fe400078ec0ff */
[----:B------:R-:W-:Y:S02]  /*e1f0*/  SHF.R.U64 R26, R26, 0x3, RZ ;  /* 0x000000031a1a7819 */ /* 0x000fe400000012ff */
[----:B------:R-:W-:Y:S02]  /*e200*/  LOP3.LUT R14, R14, R175, RZ, 0x3c, !PT ;  /* 0x000000af0e0e7212 */ /* 0x000fe400078e3cff */
[----:B------:R-:W-:Y:S02]  /*e210*/  SHF.R.U64 R90, R90, 0x3, RZ ;  /* 0x000000035a5a7819 */ /* 0x000fe400000012ff */
[----:B------:R-:W-:Y:S02]  /*e220*/  LOP3.LUT R114, R8, R199, RZ, 0x3c, !PT ;  /* 0x000000c708727212 */ /* 0x000fe400078e3cff */
[----:B------:R-:W-:-:S02]  /*e230*/  LOP3.LUT R20, R20, R177, RZ, 0x3c, !PT ;  /* 0x000000b114147212 */ /* 0x000fc400078e3cff */
[----:B------:R-:W-:Y:S02]  /*e240*/  SHF.R.U64 R94, R94, 0x3, RZ ;  /* 0x000000035e5e7819 */ /* 0x000fe400000012ff */
[----:B------:R-:W-:Y:S02]  /*e250*/  LOP3.LUT R110, R197, 0x380, RZ, 0xc0, !PT ;  /* 0x00000380c56e7812 */ /* 0x000fe400078ec0ff */
[----:B------:R-:W-:Y:S02]  /*e260*/  LOP3.LUT R8, R27, R174, RZ, 0x3c, !PT ;  /* 0x000000ae1b087212 */ /* 0x000fe400078e3cff */
[----:B------:R-:W-:Y:S02]  /*e270*/  SHF.R.U64 R106, R106, 0x3, RZ ;  /* 0x000000036a6a7819 */ /* 0x000fe400000012ff */
[----:B------:R-:W-:Y:S02]  /*e280*/  LOP3.LUT R118, R26, R201, RZ, 0x3c, !PT ;  /* 0x000000c91a767212 */ /* 0x000fe400078e3cff */
[----:B------:R-:W-:-:S02]  /*e290*/  MOV R27, R10 ;  /* 0x0000000a001b7202 */ /* 0x000fc40000000f00 */
[----:B0-----:R-:W-:Y:S02]  /*e2a0*/  F2FP.BF16.F32.PACK_AB R4, R33, R159 ;  /* 0x0000009f2104723e */ /* 0x001fe400000010ff */
[----:B------:R-:W-:Y:S02]  /*e2b0*/  F2FP.BF16.F32.PACK_AB R5, R35, R34 ;  /* 0x000000222305723e */ /* 0x000fe400000010ff */
[----:B------:R-:W-:Y:S02]  /*e2c0*/  F2FP.BF16.F32.PACK_AB R6, R37, R36 ;  /* 0x000000242506723e */ /* 0x000fe400000010ff */
[----:B------:R-:W-:Y:S02]  /*e2d0*/  F2FP.BF16.F32.PACK_AB R7, R39, R38 ;  /* 0x000000262707723e */ /* 0x000fe400000010ff */
[----:B------:R-:W-:Y:S02]  /*e2e0*/  MOV R26, R12 ;  /* 0x0000000c001a7202 */ /* 0x000fe40000000f00 */
[----:B------:R-:W-:Y:S01]  /*e2f0*/  LOP3.LUT R90, R90, R181, RZ, 0x3c, !PT ;  /* 0x000000b55a5a7212 */ /* 0x000fe200078e3cff */
[----:B------:R0:W-:Y:S01]  /*e300*/  STSM.16.M88.4 [R27], R4 ;  /* 0x000000041b007844 */ /* 0x0001e20000000200 */
[----:B------:R-:W-:-:S02]  /*e310*/  MOV R15, R14 ;  /* 0x0000000e000f7202 */ /* 0x000fc40000000f00 */
[----:B------:R-:W-:Y:S01]  /*e320*/  LOP3.LUT R94, R94, R183, RZ, 0x3c, !PT ;  /* 0x000000b75e5e7212 */ /* 0x000fe200078e3cff */
[----:B------:R-:W-:Y:S01]  /*e330*/  STSM.16.M88.4 [R26], R40 ;  /* 0x000000281a007844 */ /* 0x000fe20000000200 */
[----:B------:R-:W-:Y:S02]  /*e340*/  SHF.R.U64 R110, R110, 0x3, RZ ;  /* 0x000000036e6e7819 */ /* 0x000fe400000012ff */
[----:B------:R-:W-:Y:S01]  /*e350*/  MOV R20, R20 ;  /* 0x0000001400147202 */ /* 0x000fe20000000f00 */
[----:B------:R-:W-:Y:S01]  /*e360*/  STSM.16.M88.4 [R15], R48 ;  /* 0x000000300f007844 */ /* 0x000fe20000000200 */
[----:B------:R-:W-:Y:S02]  /*e370*/  LOP3.LUT R106, R106, R195, RZ, 0x3c, !PT ;  /* 0x000000c36a6a7212 */ /* 0x000fe400078e3cff */
[----:B------:R-:W-:Y:S01]  /*e380*/  MOV R24, R24 ;  /* 0x0000001800187202 */ /* 0x000fe20000000f00 */
[----:B------:R-:W-:Y:S01]  /*e390*/  STSM.16.M88.4 [R20], R56 ;  /* 0x0000003814007844 */ /* 0x000fe20000000200 */
[----:B------:R-:W-:-:S02]  /*e3a0*/  F2FP.BF16.F32.PACK_AB R73, R75, R74 ;  /* 0x0000004a4b49723e */ /* 0x000fc400000010ff */
[----:B------:R-:W-:Y:S01]  /*e3b0*/  F2FP.BF16.F32.PACK_AB R80, R81, R80 ;  /* 0x000000505150723e */ /* 0x000fe200000010ff */
[----:B------:R-:W-:Y:S01]  /*e3c0*/  STSM.16.M88.4 [R24], R64 ;  /* 0x0000004018007844 */ /* 0x000fe20000000200 */
[----:B------:R-:W-:Y:S01]  /*e3d0*/  MOV R28, R28 ;  /* 0x0000001c001c7202 */ /* 0x000fe20000000f00 */
[----:B0-----:R-:W-:Y:S01]  /*e3e0*/  IMAD.U32 R6, RZ, RZ, UR10 ;  /* 0x0000000aff067e24 */ /* 0x001fe2000f8e00ff */
[----:B------:R-:W-:Y:S02]  /*e3f0*/  F2FP.BF16.F32.PACK_AB R74, R77, R76 ;  /* 0x0000004c4d4a723e */ /* 0x000fe400000010ff */
[----:B------:R-:W-:Y:S02]  /*e400*/  F2FP.BF16.F32.PACK_AB R75, R79, R78 ;  /* 0x0000004e4f4b723e */ /* 0x000fe400000010ff */
[----:B------:R-:W-:Y:S02]  /*e410*/  F2FP.BF16.F32.PACK_AB R81, R83, R82 ;  /* 0x000000525351723e */ /* 0x000fe400000010ff */
[----:B------:R-:W-:Y:S01]  /*e420*/  MOV R14, R90 ;  /* 0x0000005a000e7202 */ /* 0x000fe20000000f00 */
[----:B------:R-:W-:Y:S01]  /*e430*/  STSM.16.M88.4 [R28], R72 ;  /* 0x000000481c007844 */ /* 0x000fe20000000200 */
[----:B------:R-:W-:-:S02]  /*e440*/  F2FP.BF16.F32.PACK_AB R82, R85, R84 ;  /* 0x000000545552723e */ /* 0x000fc400000010ff */
[----:B------:R-:W-:Y:S02]  /*e450*/  F2FP.BF16.F32.PACK_AB R83, R87, R86 ;  /* 0x000000565753723e */ /* 0x000fe400000010ff */
[----:B------:R-:W-:Y:S02]  /*e460*/  F2FP.BF16.F32.PACK_AB R88, R89, R88 ;  /* 0x000000585958723e */ /* 0x000fe400000010ff */
[----:B------:R-:W-:Y:S01]  /*e470*/  LOP3.LUT R110, R110, R197, RZ, 0x3c, !PT ;  /* 0x000000c56e6e7212 */ /* 0x000fe200078e3cff */
[----:B------:R-:W-:Y:S01]  /*e480*/  STSM.16.M88.4 [R14], R80 ;  /* 0x000000500e007844 */ /* 0x000fe20000000200 */
        /* <DEDUP_REMOVED lines=13> */
[----:B------:R-:W-:Y:S01]  /*e560*/  STSM.16.M88.4 [R13], R96 ;  /* 0x000000600d007844 */ /* 0x000fe20000000200 */
[----:B------:R-:W-:Y:S02]  /*e570*/  MOV R12, R114 ;  /* 0x00000072000c7202 */ /* 0x000fe40000000f00 */
[----:B------:R-:W-:Y:S02]  /*e580*/  F2FP.BF16.F32.PACK_AB R105, R161, R160 ;  /* 0x000000a0a169723e */ /* 0x000fe400000010ff */
[----:B------:R-:W-:-:S02]  /*e590*/  F2FP.BF16.F32.PACK_AB R106, R109, R108 ;  /* 0x0000006c6d6a723e */ /* 0x000fc400000010ff */
[----:B------:R-:W-:Y:S02]  /*e5a0*/  F2FP.BF16.F32.PACK_AB R107, R163, R162 ;  /* 0x000000a2a36b723e */ /* 0x000fe400000010ff */
[----:B------:R-:W-:Y:S02]  /*e5b0*/  F2FP.BF16.F32.PACK_AB R112, R113, R112 ;  /* 0x000000707170723e */ /* 0x000fe400000010ff */
[----:B------:R-:W-:Y:S01]  /*e5c0*/  F2FP.BF16.F32.PACK_AB R120, R121, R120 ;  /* 0x000000787978723e */ /* 0x000fe200000010ff */
[----:B------:R-:W-:Y:S01]  /*e5d0*/  STSM.16.M88.4 [R102], R104 ;  /* 0x0000006866007844 */ /* 0x000fe20000000200 */
[----:B------:R-:W-:Y:S02]  /*e5e0*/  F2FP.BF16.F32.PACK_AB R113, R166, R164 ;  /* 0x000000a4a671723e */ /* 0x000fe400000010ff */
        /* <DEDUP_REMOVED lines=20> */
[----:B------:R-:W-:Y:S01]  /*e730*/  MOV R10, R8 ;  /* 0x00000008000a7202 */ /* 0x000fe20000000f00 */
[----:B------:R2:W-:Y:S01]  /*e740*/  STSM.16.M88.4 [R118], R136 ;  /* 0x0000008876007844 */ /* 0x0005e20000000200 */
[----:B------:R-:W-:Y:S01]  /*e750*/  F2FP.BF16.F32.PACK_AB R146, R149, R148 ;  /* 0x000000949592723e */ /* 0x000fe200000010ff */
[----:B------:R-:W-:Y:S01]  /*e760*/  IMAD.U32 R8, RZ, RZ, UR8 ;  /* 0x00000008ff087e24 */ /* 0x000fe2000f8e00ff */
[----:B------:R-:W-:Y:S01]  /*e770*/  F2FP.BF16.F32.PACK_AB R147, R151, R150 ;  /* 0x000000969793723e */ /* 0x000fe200000010ff */
[----:B------:R-:W-:Y:S01]  /*e780*/  IMAD.U32 R9, RZ, RZ, UR9 ;  /* 0x00000009ff097e24 */ /* 0x000fe2000f8e00ff */
[----:B------:R-:W-:-:S02]  /*e790*/  PLOP3.LUT P6, PT, PT, PT, UP1, 0x80, 0x0 ;  /* 0x000000000000781c */ /* 0x000fc40003fcf018 */
[----:B------:R-:W-:Y:S01]  /*e7a0*/  PLOP3.LUT P0, PT, PT, PT, UP0, 0x80, 0x0 ;  /* 0x000000000000781c */ /* 0x000fe20003f0f008 */
[----:B------:R2:W-:Y:S01]  /*e7b0*/  STSM.16.M88.4 [R10], R144 ;  /* 0x000000900a007844 */ /* 0x0005e20000000200 */
[----:B------:R-:W-:Y:S01]  /*e7c0*/  MOV R7, UR11 ;  /* 0x0000000b00077c02 */ /* 0x000fe20008000f00 */
[----:B------:R-:W-:Y:S08]  /*e7d0*/  BAR.SYNC.DEFER_BLOCKING 0x1, 0x100 ;  /* 0x0044000000007b1d */ /* 0x000ff00000010000 */
[----:B------:R3:W4:Y:S04]  /*e7e0*/  @P6 LDG.E R8, desc[UR48][R8.64] ;  /* 0x0000003008086981 */ /* 0x000728000c1e1900 */
[----:B------:R-:W5:Y:S01]  /*e7f0*/  @P0 LDG.E R5, desc[UR48][R6.64] ;  /* 0x0000003006050981 */ /* 0x000f62000c1e1900 */
[----:B0-----:R-:W-:Y:S01]  /*e800*/  IMAD R11, R188, 0x40, R185 ;  /* 0x00000040bc0b7824 */ /* 0x001fe200078e02b9 */
[----:B------:R-:W-:Y:S01]  /*e810*/  ULDC UR7, c[0x0][0xa88] ;  /* 0x0002a20000077ab9 */ /* 0x000fe20000000800 */
[----:B------:R-:W-:-:S02]  /*e820*/  UMOV UR4, URZ ;  /* 0x0000003f00047c82 */ /* 0x000fc40008000000 */
[----:B------:R-:W-:-:S03]  /*e830*/  IMAD.WIDE R134, R11, 0x2, R134 ;  /* 0x000000020b867825 */ /* 0x000fc600078e0286 */
[C---:B------:R-:W-:Y:S02]  /*e840*/  IADD3 R11, P2, R134.reuse, 0x1000, RZ ;  /* 0x00001000860b7810 */ /* 0x040fe40007f5e0ff */
[C---:B------:R-:W-:Y:S02]  /*e850*/  IADD3 R29, P1, R134.reuse, 0x2000, RZ ;  /* 0x00002000861d7810 */ /* 0x040fe40007f3e0ff */
[----:B---3--:R-:W-:Y:S02]  /*e860*/  P2R R9, PR, RZ, 0x4 ;  /* 0x00000004ff097803 */ /* 0x008fe40000000000 */
[C---:B------:R-:W-:Y:S02]  /*e870*/  IADD3 R13, P2, R134.reuse, 0x3000, RZ ;  /* 0x00003000860d7810 */ /* 0x040fe40007f5e0ff */
[C---:B------:R-:W-:Y:S02]  /*e880*/  IADD3 R37, P3, R134.reuse, 0x4000, RZ ;  /* 0x0000400086257810 */ /* 0x040fe40007f7e0ff */
[----:B------:R-:W-:-:S02]  /*e890*/  IADD3 R25, P4, R134, 0x5000, RZ ;  /* 0x0000500086197810 */ /* 0x000fc40007f9e0ff */
[----:B------:R-:W-:Y:S02]  /*e8a0*/  IADD3 R41, P5, R134, 0x6000, RZ ;  /* 0x0000600086297810 */ /* 0x000fe40007fbe0ff */
[----:B------:R-:W-:Y:S02]  /*e8b0*/  LOP3.LUT R4, R11, 0x380, RZ, 0xc0, !PT ;  /* 0x000003800b047812 */ /* 0x000fe400078ec0ff */
[----:B------:R-:W-:Y:S02]  /*e8c0*/  LOP3.LUT R28, R29, 0x380, RZ, 0xc0, !PT ;  /* 0x000003801d1c7812 */ /* 0x000fe400078ec0ff */
[----:B-1----:R-:W-:Y:S02]  /*e8d0*/  LOP3.LUT R12, R13, 0x380, RZ, 0xc0, !PT ;  /* 0x000003800d0c7812 */ /* 0x002fe400078ec0ff */
        /* <DEDUP_REMOVED lines=9> */
[----:B------:R-:W-:Y:S02]  /*e970*/  LOP3.LUT R4, R4, R11, RZ, 0x3c, !PT ;  /* 0x0000000b04047212 */ /* 0x000fe400078e3cff */
[----:B------:R-:W-:Y:S02]  /*e980*/  LOP3.LUT R28, R28, R29, RZ, 0x3c, !PT ;  /* 0x0000001d1c1c7212 */ /* 0x000fe400078e3cff */
[----:B------:R-:W-:Y:S02]  /*e990*/  LOP3.LUT R12, R12, R13, RZ, 0x3c, !PT ;  /* 0x0000000d0c0c7212 */ /* 0x000fe400078e3cff */
[----:B------:R-:W-:Y:S02]  /*e9a0*/  LOP3.LUT R36, R36, R37, RZ, 0x3c, !PT ;  /* 0x0000002524247212 */ /* 0x000fe400078e3cff */
[----:B------:R-:W-:-:S02]  /*e9b0*/  LOP3.LUT R24, R24, R25, RZ, 0x3c, !PT ;  /* 0x0000001918187212 */ /* 0x000fc400078e3cff */
[----:B------:R-:W-:Y:S02]  /*e9c0*/  LOP3.LUT R40, R40, R41, RZ, 0x3c, !PT ;  /* 0x0000002928287212 */ /* 0x000fe400078e3cff */
[----:B----4-:R-:W-:Y:S02]  /*e9d0*/  @P6 R2UR UR7, R8 ;  /* 0x00000000080762ca */ /* 0x010fe400000e0000 */
[----:B-----5:R-:W-:Y:S01]  /*e9e0*/  @P0 R2UR UR4, R5 ;  /* 0x00000000050402ca */ /* 0x020fe200000e0000 */
[----:B--2---:R-:W-:-:S14]  /*e9f0*/  @P6 BRA `(.L_x_1776) ;  /* 0x0000000000186947 */ /* 0x004fdc0003800000 */
[----:B------:R-:W-:Y:S05]  /*ea00*/  @!P0 BRA `(.L_x_1776) ;  /* 0x0000000000148947 */ /* 0x000fea0003800000 */
[----:B------:R-:W2:Y:S04]  /*ea10*/  LDG.E R10, desc[UR48][R6.64] ;  /* 0x00000030060a7981 */ /* 0x000ea8000c1e1900 */
[----:B------:R-:W3:Y:S01]  /*ea20*/  LDG.E R8, desc[UR48][R6.64+0x4] ;  /* 0x0000043006087981 */ /* 0x000ee2000c1e1900 */
[----:B--2---:R-:W-:Y:S02]  /*ea30*/  R2UR UR8, R10 ;  /* 0x000000000a0872ca */ /* 0x004fe400000e0000 */
[----:B---3--:R-:W-:-:S13]  /*ea40*/  R2UR UR7, R8 ;  /* 0x00000000080772ca */ /* 0x008fda00000e0000 */
[----:B------:R-:W-:-:S12]  /*ea50*/  UIADD3 UR7, -UR8, UR7, URZ ;  /* 0x0000000708077290 */ /* 0x000fd8000fffe13f */
.L_x_1776:
        /* <DEDUP_REMOVED lines=10> */
[--C-:B------:R-:W-:Y:S01]  /*eb00*/  IMAD.X R41, RZ, RZ, R135.reuse, P5 ;  /* 0x000000ffff297224 */ /* 0x100fe200028e0687 */
[----:B------:R-:W-:Y:S01]  /*eb10*/  LOP3.LUT R48, R49, 0x380, RZ, 0xc0, !PT ;  /* 0x0000038031307812 */ /* 0x000fe200078ec0ff */
[----:B------:R-:W-:Y:S01]  /*eb20*/  USHF.R.S32.HI UR8, URZ, 0x1f, UR43 ;  /* 0x0000001f3f087899 */ /* 0x000fe2000801142b */
[----:B------:R-:W-:Y:S01]  /*eb30*/  LOP3.LUT R44, R45, 0x380, RZ, 0xc0, !PT ;  /* 0x000003802d2c7812 */ /* 0x000fe200078ec0ff */
[----:B------:R-:W-:Y:S01]  /*eb40*/  USHF.R.S32.HI UR11, URZ, 0x1f, UR4 ;  /* 0x0000001f3f0b7899 */ /* 0x000fe20008011404 */
[----:B------:R-:W-:Y:S01]  /*eb50*/  SHF.R.U64 R48, R48, 0x3, RZ ;  /* 0x0000000330307819 */ /* 0x000fe200000012ff */
[----:B------:R-:W-:Y:S01]  /*eb60*/  USHF.R.S32.HI UR14, URZ, 0x1f, UR41 ;  /* 0x0000001f3f0e7899 */ /* 0x000fe20008011429 */
[----:B------:R-:W-:Y:S01]  /*eb70*/  SHF.R.U64 R32, R32, 0x3, RZ ;  /* 0x0000000320207819 */ /* 0x000fe200000012ff */
[----:B------:R-:W-:Y:S01]  /*eb80*/  USEL UR15, UR43, URZ, !UP0 ;  /* 0x0000003f2b0f7287 */ /* 0x000fe2000c000000 */
[----:B------:R-:W-:Y:S01]  /*eb90*/  SHF.R.U64 R44, R44, 0x3, RZ ;  /* 0x000000032c2c7819 */ /* 0x000fe200000012ff */
[----:B------:R-:W-:Y:S01]  /*eba0*/  USEL UR16, UR8, URZ, !UP0 ;  /* 0x0000003f08107287 */ /* 0x000fe2000c000000 */
[----:B------:R-:W-:Y:S01]  /*ebb0*/  LOP3.LUT R48, R48, R49, RZ, 0x3c, !PT ;  /* 0x0000003130307212 */ /* 0x000fe200078e3cff */
[--C-:B------:R-:W-:Y:S01]  /*ebc0*/  IMAD.X R49, RZ, RZ, R135.reuse, P6 ;  /* 0x000000ffff317224 */ /* 0x100fe200030e0687 */
[----:B------:R-:W-:Y:S01]  /*ebd0*/  LOP3.LUT R32, R32, R33, RZ, 0x3c, !PT ;  /* 0x0000002120207212 */ /* 0x000fe200078e3cff */
[----:B------:R-:W-:Y:S01]  /*ebe0*/  IMAD.X R33, RZ, RZ, R135, P0 ;  /* 0x000000ffff217224 */ /* 0x000fe200000e0687 */
[----:B0-----:R-:W-:-:S02]  /*ebf0*/  ISETP.NE.AND P6, PT, R6, RZ, PT ;  /* 0x000000ff0600720c */ /* 0x001fc40003fc5270 */
[----:B------:R-:W-:Y:S01]  /*ec00*/  LOP3.LUT R44, R44, R45, RZ, 0x3c, !PT ;  /* 0x0000002d2c2c7212 */ /* 0x000fe200078e3cff */
[----:B------:R-:W-:Y:S01]  /*ec10*/  IMAD.X R45, RZ, RZ, R135, P1 ;  /* 0x000000ffff2d7224 */ /* 0x000fe200008e0687 */
[----:B------:R-:W-:Y:S02]  /*ec20*/  IADD3.X R25, RZ, R135, RZ, P4, !PT ;  /* 0x00000087ff197210 */ /* 0x000fe400027fe4ff */
[C---:B------:R-:W-:Y:S02]  /*ec30*/  IADD3 R57, P2, R134.reuse, 0xa000, RZ ;  /* 0x0000a00086397810 */ /* 0x040fe40007f5e0ff */
[C---:B------:R-:W-:Y:S02]  /*ec40*/  IADD3 R53, P3, R134.reuse, 0xb000, RZ ;  /* 0x0000b00086357810 */ /* 0x040fe40007f7e0ff */
[C---:B------:R-:W-:Y:S02]  /*ec50*/  IADD3 R65, P4, R134.reuse, 0xc000, RZ ;  /* 0x0000c00086417810 */ /* 0x040fe40007f9e0ff */
[----:B------:R-:W-:-:S02]  /*ec60*/  IADD3 R61, P5, R134, 0xd000, RZ ;  /* 0x0000d000863d7810 */ /* 0x000fc40007fbe0ff */
[C---:B------:R-:W-:Y:S02]  /*ec70*/  IADD3 R73, P0, R134.reuse, 0xe000, RZ ;  /* 0x0000e00086497810 */ /* 0x040fe40007f1e0ff */
[----:B------:R-:W-:Y:S02]  /*ec80*/  IADD3 R7, P1, R134, 0xf000, RZ ;  /* 0x0000f00086077810 */ /* 0x000fe40007f3e0ff */
[----:B------:R-:W-:Y:S02]  /*ec90*/  LOP3.LUT R56, R57, 0x380, RZ, 0xc0, !PT ;  /* 0x0000038039387812 */ /* 0x000fe400078ec0ff */
[----:B------:R-:W-:Y:S01]  /*eca0*/  LOP3.LUT R52, R53, 0x380, RZ, 0xc0, !PT ;  /* 0x0000038035347812 */ /* 0x000fe200078ec0ff */
[----:B------:R-:W-:Y:S01]  /*ecb0*/  IMAD.X R69, RZ, RZ, R135, P1 ;  /* 0x000000ffff457224 */ /* 0x000fe200008e0687 */
[----:B------:R-:W-:Y:S02]  /*ecc0*/  LOP3.LUT R64, R65, 0x380, RZ, 0xc0, !PT ;  /* 0x0000038041407812 */ /* 0x000fe400078ec0ff */
[----:B------:R-:W-:-:S02]  /*ecd0*/  LOP3.LUT R60, R61, 0x380, RZ, 0xc0, !PT ;  /* 0x000003803d3c7812 */ /* 0x000fc400078ec0ff */
[----:B------:R-:W-:Y:S02]  /*ece0*/  LOP3.LUT R72, R73, 0x380, RZ, 0xc0, !PT ;  /* 0x0000038049487812 */ /* 0x000fe400078ec0ff */
[----:B------:R-:W-:Y:S02]  /*ecf0*/  LOP3.LUT R9, R134, 0x380, RZ, 0xc0, !PT ;  /* 0x0000038086097812 */ /* 0x000fe400078ec0ff */
[----:B------:R-:W-:Y:S02]  /*ed00*/  LOP3.LUT R6, R7, 0x380, RZ, 0xc0, !PT ;  /* 0x0000038007067812 */ /* 0x000fe400078ec0ff */
[----:B------:R-:W-:Y:S02]  /*ed10*/  SHF.R.U64 R56, R56, 0x3, RZ ;  /* 0x0000000338387819 */ /* 0x000fe400000012ff */
[----:B------:R-:W-:Y:S02]  /*ed20*/  SHF.R.U64 R52, R52, 0x3, RZ ;  /* 0x0000000334347819 */ /* 0x000fe400000012ff */
[----:B------:R-:W-:-:S02]  /*ed30*/  SHF.R.U64 R64, R64, 0x3, RZ ;  /* 0x0000000340407819 */ /* 0x000fc400000012ff */
[----:B------:R-:W-:Y:S02]  /*ed40*/  SHF.R.U64 R60, R60, 0x3, RZ ;  /* 0x000000033c3c7819 */ /* 0x000fe400000012ff */
[----:B------:R-:W-:Y:S02]  /*ed50*/  SHF.R.U64 R72, R72, 0x3, RZ ;  /* 0x0000000348487819 */ /* 0x000fe400000012ff */
[----:B------:R-:W-:Y:S02]  /*ed60*/  SHF.R.U64 R9, R9, 0x3, RZ ;  /* 0x0000000309097819 */ /* 0x000fe400000012ff */
[----:B------:R-:W-:Y:S02]  /*ed70*/  SHF.R.U64 R6, R6, 0x3, RZ ;  /* 0x0000000306067819 */ /* 0x000fe400000012ff */
[----:B------:R-:W-:Y:S01]  /*ed80*/  LOP3.LUT R56, R56, R57, RZ, 0x3c, !PT ;  /* 0x0000003938387212 */ /* 0x000fe200078e3cff */
[----:B------:R-:W-:Y:S01]  /*ed90*/  IMAD.X R57, RZ, RZ, R135, P2 ;  /* 0x000000ffff397224 */ /* 0x000fe200010e0687 */
[----:B------:R-:W-:-:S02]  /*eda0*/  LOP3.LUT R52, R52, R53, RZ, 0x3c, !PT ;  /* 0x0000003534347212 */ /* 0x000fc400078e3cff */
[----:B------:R-:W-:Y:S01]  /*edb0*/  LOP3.LUT R64, R64, R65, RZ, 0x3c, !PT ;  /* 0x0000004140407212 */ /* 0x000fe200078e3cff */
[--C-:B------:R-:W-:Y:S01]  /*edc0*/  IMAD.X R65, RZ, RZ, R135.reuse, P4 ;  /* 0x000000ffff417224 */ /* 0x100fe200020e0687 */
[----:B------:R-:W-:Y:S01]  /*edd0*/  LOP3.LUT R60, R60, R61, RZ, 0x3c, !PT ;  /* 0x0000003d3c3c7212 */ /* 0x000fe200078e3cff */
[--C-:B------:R-:W-:Y:S01]  /*ede0*/  IMAD.X R61, RZ, RZ, R135.reuse, P5 ;  /* 0x000000ffff3d7224 */ /* 0x100fe200028e0687 */
[----:B------:R-:W-:Y:S01]  /*edf0*/  LOP3.LUT R72, R72, R73, RZ, 0x3c, !PT ;  /* 0x0000004948487212 */ /* 0x000fe200078e3cff */
[----:B------:R-:W-:Y:S01]  /*ee00*/  IMAD.X R73, RZ, RZ, R135, P0 ;  /* 0x000000ffff497224 */ /* 0x000fe200000e0687 */
[----:B------:R-:W-:Y:S02]  /*ee10*/  IADD3.X R53, RZ, R135, RZ, P3, !PT ;  /* 0x00000087ff357210 */ /* 0x000fe40001ffe4ff */
[----:B------:R-:W-:Y:S02]  /*ee20*/  LOP3.LUT R134, R9, R134, RZ, 0x3c, !PT ;  /* 0x0000008609867212 */ /* 0x000fe400078e3cff */
[----:B------:R-:W-:Y:S01]  /*ee30*/  LOP3.LUT R68, R6, R7, RZ, 0x3c, !PT ;  /* 0x0000000706447212 */ /* 0x000fe200078e3cff */
[----:B------:R-:W-:Y:S06]  /*ee40*/  @P6 BRA `(.L_x_1777) ;  /* 0x00000000006c6947 */ /* 0x000fec0003800000 */
[----:B------:R-:W-:Y:S01]  /*ee50*/  ULDC.64 UR12, c[0x0][0xb70] ;  /* 0x0002dc00000c7ab9 */ /* 0x000fe20000000a00 */
[----:B------:R-:W-:Y:S01]  /*ee60*/  UMOV UR8, UR4 ;  /* 0x0000000400087c82 */ /* 0x000fe20008000000 */
[----:B------:R-:W-:Y:S01]  /*ee70*/  UIMAD UR10, UR14, UR12, URZ ;  /* 0x0000000c0e0a72a4 */ /* 0x000fe2000f8e023f */
[----:B------:R-:W-:Y:S01]  /*ee80*/  IMAD.U32 R8, RZ, RZ, UR42 ;  /* 0x0000002aff087e24 */ /* 0x000fe2000f8e00ff */
[----:B------:R-:W-:Y:S01]  /*ee90*/  UMOV UR9, UR11 ;  /* 0x0000000b00097c82 */ /* 0x000fe20008000000 */
[----:B------:R-:W-:Y:S01]  /*eea0*/  IADD3 R7, -R18, RZ, RZ ;  /* 0x000000ff12077210 */ /* 0x000fe20007ffe1ff */
[----:B------:R-:W-:Y:S01]  /*eeb0*/  UIMAD.WIDE.U32 UR8, UR41, UR12, UR8 ;  /* 0x0000000c290872a5 */ /* 0x000fe2000f8e0008 */
[----:B------:R-:W-:Y:S01]  /*eec0*/  IMAD R8, R8, 0x40, R17 ;  /* 0x0000004008087824 */ /* 0x000fe200078e0211 */
[----:B------:R-:W-:Y:S01]  /*eed0*/  UIMAD UR10, UR41, UR13, UR10 ;  /* 0x0000000d290a72a4 */ /* 0x000fe2000f8e020a */
[----:B------:R-:W-:Y:S02]  /*eee0*/  ISETP.NE.AND P0, PT, R16, R7, PT ;  /* 0x000000071000720c */ /* 0x000fe40003f05270 */
[----:B------:R-:W-:Y:S01]  /*eef0*/  ULDC.64 UR12, c[0x0][0xb78] ;  /* 0x0002de00000c7ab9 */ /* 0x000fe20000000a00 */
[----:B------:R-:W-:Y:S01]  /*ef00*/  UIADD3 UR9, UR9, UR10, URZ ;  /* 0x0000000a09097290 */ /* 0x000fe2000fffe03f */
[C---:B------:R-:W-:Y:S01]  /*ef10*/  VIADD R10, R8.reuse, 0x8 ;  /* 0x00000008080a7836 */ /* 0x040fe20000000000 */
[----:B------:R-:W-:Y:S01]  /*ef20*/  UIMAD UR10, UR16, UR12, URZ ;  /* 0x0000000c100a72a4 */ /* 0x000fe2000f8e023f */
[----:B------:R-:W-:Y:S01]  /*ef30*/  SHF.R.S32.HI R6, RZ, 0x1f, R8 ;  /* 0x0000001fff067819 */ /* 0x000fe20000011408 */
[----:B------:R-:W-:Y:S01]  /*ef40*/  UIMAD.WIDE.U32 UR8, UR15, UR12, UR8 ;  /* 0x0000000c0f0872a5 */ /* 0x000fe2000f8e0008 */
[----:B------:R-:W-:Y:S01]  /*ef50*/  ISETP.GE.OR P1, PT, R8, UR7, P0 ;  /* 0x0000000708007c0c */ /* 0x000fe20008726670 */
[----:B------:R-:W-:Y:S01]  /*ef60*/  UIMAD UR10, UR15, UR13, UR10 ;  /* 0x0000000d0f0a72a4 */ /* 0x000fe2000f8e020a */
[----:B------:R-:W-:-:S02]  /*ef70*/  ISETP.GE.OR P0, PT, R10, UR7, P0 ;  /* 0x000000070a007c0c */ /* 0x000fc40008706670 */
        /* <DEDUP_REMOVED lines=8> */
.L_x_1777:
[C---:B0-----:R-:W-:Y:S01]  /*f000*/  VIADD R3, R185.reuse, 0x40 ;  /* 0x00000040b9037836 */ /* 0x041fe20000000000 */
[----:B------:R-:W-:Y:S01]  /*f010*/  ULDC UR12, c[0x0][0xa8c] ;  /* 0x0002a300000c7ab9 */ /* 0x000fe20000000800 */
[C---:B------:R-:W-:Y:S01]  /*f020*/  VIADD R82, R185.reuse, 0x80 ;  /* 0x00000080b9527836 */ /* 0x040fe20000000000 */
[----:B------:R-:W-:Y:S01]  /*f030*/  IADD3 R83, R185, 0xc0, RZ ;  /* 0x000000c0b9537810 */ /* 0x000fe20007ffe0ff */
[----:B------:R-:W-:Y:S01]  /*f040*/  ULDC.64 UR18, c[0x0][0xaa0] ;  /* 0x0002a80000127ab9 */ /* 0x000fe20000000a00 */
[----:B------:R-:W-:Y:S01]  /*f050*/  ISETP.GE.AND P1, PT, R3, UR12, PT ;  /* 0x0000000c03007c0c */ /* 0x000fe2000bf26270 */
[----:B------:R0:W5:Y:S01]  /*f060*/  LD.E.128 R8, desc[UR48][R134.64] ;  /* 0x0000003086087980 */ /* 0x000162000c101d00 */
[----:B------:R-:W-:Y:S02]  /*f070*/  ISETP.GE.AND P0, PT, R185, UR12, PT ;  /* 0x0000000cb9007c0c */ /* 0x000fe4000bf06270 */
[----:B------:R-:W-:Y:S01]  /*f080*/  SEL R20, RZ, 0xffffffff, P1 ;  /* 0xffffffffff147807 */ /* 0x000fe20000800000 */
        /* <DEDUP_REMOVED lines=10> */
[----:B------:R-:W-:Y:S01]  /*f130*/  UIMAD UR8, UR11, UR18, URZ ;  /* 0x000000120b0872a4 */ /* 0x000fe2000f8e023f */
[----:B------:R-:W5:Y:S02]  /*f140*/  LD.E.128 R36, desc[UR48][R36.64] ;  /* 0x0000003024247980 */ /* 0x000f64000c101d00 */
[----:B------:R-:W-:Y:S01]  /*f150*/  LOP3.LUT R0, R20, R0, R21, 0xfe, !PT ;  /* 0x0000000014007212 */ /* 0x000fe200078efe15 */
[C---:B------:R-:W-:Y:S01]  /*f160*/  VIADD R86, R185.reuse, 0x100 ;  /* 0x00000100b9567836 */ /* 0x040fe20000000000 */
[----:B------:R-:W5:Y:S01]  /*f170*/  LD.E.128 R24, desc[UR48][R24.64] ;  /* 0x0000003018187980 */ /* 0x000f62000c101d00 */
[----:B------:R-:W-:Y:S01]  /*f180*/  SHF.R.S32.HI R21, RZ, 0x1f, R185 ;  /* 0x0000001fff157819 */ /* 0x000fe200000114b9 */
[----:B------:R-:W-:Y:S01]  /*f190*/  VIADD R87, R185, 0x140 ;  /* 0x00000140b9577836 */ /* 0x000fe20000000000 */
[----:B------:R-:W-:Y:S01]  /*f1a0*/  ULDC.64 UR10, c[0x0][0xae0] ;  /* 0x0002b800000a7ab9 */ /* 0x000fe20000000a00 */
[----:B------:R-:W5:Y:S01]  /*f1b0*/  LD.E.128 R40, desc[UR48][R40.64] ;  /* 0x0000003028287980 */ /* 0x000f62000c101d00 */
[----:B------:R-:W-:-:S02]  /*f1c0*/  IMAD.U32 R77, RZ, RZ, UR18 ;  /* 0x00000012ff4d7e24 */ /* 0x000fc4000f8e00ff */
[----:B------:R-:W-:Y:S01]  /*f1d0*/  IMAD.MOV.U32 R20, RZ, RZ, R185 ;  /* 0x000000ffff147224 */ /* 0x000fe200078e00b9 */
[----:B------:R-:W5:Y:S01]  /*f1e0*/  LD.E.128 R32, desc[UR48][R32.64] ;  /* 0x0000003020207980 */ /* 0x000f62000c101d00 */
[----:B------:R-:W-:-:S03]  /*f1f0*/  UIMAD UR8, UR4, UR19, UR8 ;  /* 0x00000013040872a4 */ /* 0x000fc6000f8e0208 */
[----:B------:R-:W5:Y:S04]  /*f200*/  LD.E.128 R48, desc[UR48][R48.64] ;  /* 0x0000003030307980 */ /* 0x000f68000c101d00 */
[----:B------:R-:W5:Y:S04]  /*f210*/  LD.E.128 R44, desc[UR48][R44.64] ;  /* 0x000000302c2c7980 */ /* 0x000f68000c101d00 */
[----:B------:R-:W5:Y:S04]  /*f220*/  LD.E.128 R56, desc[UR48][R56.64] ;  /* 0x0000003038387980 */ /* 0x000f68000c101d00 */
[----:B------:R-:W5:Y:S04]  /*f230*/  LD.E.128 R52, desc[UR48][R52.64] ;  /* 0x0000003034347980 */ /* 0x000f68000c101d00 */
[----:B------:R-:W5:Y:S04]  /*f240*/  LD.E.128 R64, desc[UR48][R64.64] ;  /* 0x0000003040407980 */ /* 0x000f68000c101d00 */
[----:B------:R-:W5:Y:S04]  /*f250*/  LD.E.128 R60, desc[UR48][R60.64] ;  /* 0x000000303c3c7980 */ /* 0x000f68000c101d00 */
[----:B------:R-:W5:Y:S04]  /*f260*/  LD.E.128 R72, desc[UR48][R72.64] ;  /* 0x0000003048487980 */ /* 0x000f68000c101d00 */
[----:B------:R-:W5:Y:S01]  /*f270*/  LD.E.128 R68, desc[UR48][R68.64] ;  /* 0x0000003044447980 */ /* 0x000f62000c101d00 */
[----:B------:R-:W-:Y:S01]  /*f280*/  IMAD.WIDE.U32 R20, R77, UR4, R20 ;  /* 0x000000044d147c25 */ /* 0x000fe2000f8e0014 */
[----:B------:R-:W-:Y:S01]  /*f290*/  ISETP.GE.AND P0, PT, R86, UR12, PT ;  /* 0x0000000c56007c0c */ /* 0x000fe2000bf06270 */
[----:B------:R-:W-:Y:S01]  /*f2a0*/  UIMAD UR4, UR14, UR10, URZ ;  /* 0x0000000a0e0472a4 */ /* 0x000fe2000f8e023f */
[----:B------:R-:W-:Y:S01]  /*f2b0*/  @!PT LDS RZ, [RZ] ;  /* 0x00000000fffff984 */ /* 0x000fe20000000800 */
[----:B------:R-:W-:Y:S01]  /*f2c0*/  @!PT LDS RZ, [RZ] ;  /* 0x00000000fffff984 */ /* 0x000fe20000000800 */
[----:B------:R-:W-:Y:S01]  /*f2d0*/  @!PT LDS RZ, [RZ] ;  /* 0x00000000fffff984 */ /* 0x000fe20000000800 */
[----:B------:R-:W-:Y:S01]  /*f2e0*/  @!PT LDS RZ, [RZ] ;  /* 0x00000000fffff984 */ /* 0x000fe20000000800 */
[----:B------:R1:W-:Y:S06]  /*f2f0*/  MEMBAR.ALL.CTA ;  /* 0x0000000000007992 */ /* 0x0003ec0000008000 */
[----:B-1----:R-:W1:Y:S01]  /*f300*/  FENCE.VIEW.ASYNC.S ;  /* 0x00000000000073c6 */ /* 0x002e620000000000 */
[----:B------:R-:W-:Y:S01]  /*f310*/  ISETP.GE.AND P1, PT, R87, UR12, PT ;  /* 0x0000000c57007c0c */ /* 0x000fe2000bf26270 */
[----:B------:R-:W-:Y:S01]  /*f320*/  UIMAD UR9, UR42, -0x40, UR7 ;  /* 0xffffffc02a0978a4 */ /* 0x000fe2000f8e0207 */
[----:B------:R-:W-:Y:S01]  /*f330*/  VIADD R21, R21, UR8 ;  /* 0x0000000815157c36 */ /* 0x000fe20008000000 */
[----:B------:R-:W-:Y:S01]  /*f340*/  IADD3 R78, R185, 0x180, RZ ;  /* 0x00000180b94e7810 */ /* 0x000fe20007ffe0ff */
[----:B------:R-:W-:Y:S01]  /*f350*/  IMAD.U32 R79, RZ, RZ, UR10 ;  /* 0x0000000aff4f7e24 */ /* 0x000fe2000f8e00ff */
[----:B------:R-:W-:Y:S01]  /*f360*/  SEL R77, RZ, 0x10, P0 ;  /* 0x00000010ff4d7807 */ /* 0x000fe20000000000 */
[----:B------:R-:W-:Y:S01]  /*f370*/  UIMAD UR8, UR41, UR11, UR4 ;  /* 0x0000000b290872a4 */ /* 0x000fe2000f8e0204 */
[----:B------:R-:W-:Y:S01]  /*f380*/  SEL R76, RZ, 0x20, P1 ;  /* 0x00000020ff4c7807 */ /* 0x000fe20000800000 */
[----:B------:R-:W-:Y:S01]  /*f390*/  UIADD3 UR4, UR38, 0x28c20, URZ ;  /* 0x00028c2026047890 */ /* 0x000fe2000fffe03f */
[----:B------:R-:W-:Y:S01]  /*f3a0*/  IMAD.WIDE.U32 R20, R79, UR41, R20 ;  /* 0x000000294f147c25 */ /* 0x000fe2000f8e0014 */
[----:B------:R-:W-:Y:S01]  /*f3b0*/  ULDC.64 UR10, c[0x0][0xae8] ;  /* 0x0002ba00000a7ab9 */ /* 0x000fe20000000a00 */
[----:B------:R-:W-:Y:S01]  /*f3c0*/  ISETP.GE.AND P2, PT, R188, UR9, PT ;  /* 0x00000009bc007c0c */ /* 0x000fe2000bf46270 */
[----:B------:R-:W-:Y:S01]  /*f3d0*/  UIMAD UR7, UR16, UR10, URZ ;  /* 0x0000000a100772a4 */ /* 0x000fe2000f8e023f */
[----:B------:R-:W-:Y:S01]  /*f3e0*/  ISETP.GE.AND P0, PT, R78, UR12, PT ;  /* 0x0000000c4e007c0c */ /* 0x000fe2000bf06270 */
[----:B------:R-:W-:Y:S01]  /*f3f0*/  VIADD R78, R188, 0x20 ;  /* 0x00000020bc4e7836 */ /* 0x000fe20000000000 */
[----:B------:R-:W-:Y:S01]  /*f400*/  LOP3.LUT R77, R76, R0, R77, 0xfe, !PT ;  /* 0x000000004c4d7212 */ /* 0x000fe200078efe4d */
[----:B------:R-:W-:Y:S01]  /*f410*/  VIADD R76, R185, 0x1c0 ;  /* 0x000001c0b94c7836 */ /* 0x000fe20000000000 */
[----:B------:R-:W-:Y:S01]  /*f420*/  UPRMT UR4, URZ, 0x654, UR4 ;  /* 0x000006543f047896 */ /* 0x000fe20008000004 */
[----:B------:R-:W-:Y:S01]  /*f430*/  MOV R79, UR10 ;  /* 0x0000000a004f7c02 */ /* 0x000fe20008000f00 */
[----:B------:R-:W-:Y:S01]  /*f440*/  VIADD R21, R21, UR8 ;  /* 0x0000000815157c36 */ /* 0x000fe20008000000 */
[----:B------:R-:W-:Y:S01]  /*f450*/  SEL R0, RZ, 0x40, P0 ;  /* 0x00000040ff007807 */ /* 0x000fe20000000000 */
[----:B------:R-:W-:Y:S01]  /*f460*/  UIMAD UR7, UR15, UR11, UR7 ;  /* 0x0000000b0f0772a4 */ /* 0x000fe2000f8e0207 */
[----:B------:R-:W-:Y:S01]  /*f470*/  ISETP.GE.AND P1, PT, R76, UR12, PT ;  /* 0x0000000c4c007c0c */ /* 0x000fe2000bf26270 */
[----:B------:R-:W-:Y:S01]  /*f480*/  BSSY B1, `(.L_x_1778) ;  /* 0x0000026000017945 */ /* 0x000fe20003800000 */
[----:B------:R-:W-:Y:S01]  /*f490*/  ISETP.GE.AND P0, PT, R78, UR9, PT ;  /* 0x000000094e007c0c */ /* 0x000fe2000bf06270 */
[----:B------:R-:W-:Y:S01]  /*f4a0*/  IMAD.WIDE.U32 R78, R79, UR15, R20 ;  /* 0x0000000f4f4e7c25 */ /* 0x000fe2000f8e0014 */
[----:B------:R-:W-:Y:S01]  /*f4b0*/  LOP3.LUT R0, R77, R0, RZ, 0xfc, !PT ;  /* 0x000000004d007212 */ /* 0x000fe200078efcff */
[----:B-1----:R-:W-:Y:S01]  /*f4c0*/  SYNCS.ARRIVE.TRANS64.RED.A1T0 RZ, [UR4], RZ ;  /* 0x000000ffffff79a7 */ /* 0x002fe20008100404 */
[----:B------:R-:W-:Y:S01]  /*f4d0*/  SHF.R.S32.HI R189, RZ, 0x1f, R188 ;  /* 0x0000001fffbd7819 */ /* 0x000fe200000114bc */
[----:B------:R-:W-:Y:S01]  /*f4e0*/  IMAD.U32 R77, RZ, RZ, UR42 ;  /* 0x0000002aff4d7e24 */ /* 0x000fe2000f8e00ff */
[----:B------:R-:W-:Y:S01]  /*f4f0*/  SEL R21, RZ, 0x80, P1 ;  /* 0x00000080ff157807 */ /* 0x000fe20000800000 */
[----:B------:R-:W-:-:S02]  /*f500*/  VIADD R85, R79, UR7 ;  /* 0x000000074f557c36 */ /* 0x000fc40008000000 */
[----:B------:R-:W-:Y:S01]  /*f510*/  IMAD.WIDE R76, R77, 0x40, R188 ;  /* 0x000000404d4c7825 */ /* 0x000fe200078e02bc */
[----:B------:R-:W-:Y:S01]  /*f520*/  LOP3.LUT R84, R0, R21, RZ, 0xfc, !PT ;  /* 0x0000001500547212 */ /* 0x000fe200078efcff */
[----:B0-----:R-:W-:Y:S06]  /*f530*/  @P2 BRA `(.L_x_1779) ;  /* 0x0000000000682947 */ /* 0x001fec0003800000 */
        /* <DEDUP_REMOVED lines=16> */
[----:B-----5:R0:W-:Y:S01]  /*f640*/  @!P2 STG.E.128 desc[UR48][R80.64], R8 ;  /* 0x000000085000a986 */ /* 0x0201e2000c101d30 */
        /* <DEDUP_REMOVED lines=9> */
.L_x_1779:
[----:B------:R-:W-:Y:S05]  /*f6e0*/  BSYNC B1 ;  /* 0x0000000000017941 */ /* 0x000fea0003800000 */
.L_x_1778:
[----:B------:R-:W-:Y:S05]  /*f6f0*/  @P0 BRA `(.L_x_1780) ;  /* 0x0000000c00400947 */ /* 0x000fea0003800000 */
[----:B0----5:R-:W-:Y:S01]  /*f700*/  IADD3 R11, P0, R76, 0x20, RZ ;  /* 0x000000204c0b7810 */ /* 0x021fe20007f1e0ff */
        /* <DEDUP_REMOVED lines=29> */
.L_x_1775:
[----:B------:R-:W-:Y:S01]  /*f8e0*/  ULDC.64 UR8, c[0x0][0xbe0] ;  /* 0x0002f80000087ab9 */ /* 0x000fe20000000a00 */
[----:B------:R-:W-:Y:S01]  /*f8f0*/  MOV R3, RZ ;  /* 0x000000ff00037202 */ /* 0x000fe20000000f00 */
[----:B------:R-:W-:Y:S01]  /*f900*/  UISETP.NE.U32.AND UP0, UPT, UR8, URZ, UPT ;  /* 0x0000003f0800728c */ /* 0x000fe2000bf05070 */
[----:B------:R-:W-:Y:S01]  /*f910*/  VIADD R12, R185, 0x40 ;  /* 0x00000040b90c7836 */ /* 0x000fe20000000000 */
[----:B------:R-:W-:Y:S02]  /*f920*/  ULDC UR14, c[0x0][0xa8c] ;  /* 0x0002a300000e7ab9 */ /* 0x000fe40000000800 */
[----:B------:R-:W-:-:S03]  /*f930*/  UISETP.NE.AND.EX UP1, UPT, UR9, URZ, UPT, UP0 ;  /* 0x0000003f0900728c */ /* 0x000fc6000bf25300 */
[----:B------:R-:W-:Y:S02]  /*f940*/  ULDC.64 UR8, c[0x0][0xbd8] ;  /* 0x0002f60000087ab9 */ /* 0x000fe40000000a00 */
[----:B------:R-:W-:Y:S01]  /*f950*/  UISETP.NE.U32.AND UP0, UPT, UR8, URZ, UPT ;  /* 0x0000003f0800728c */ /* 0x000fe2000bf05070 */
[----:B------:R-:W-:-:S03]  /*f960*/  PLOP3.LUT P3, PT, PT, PT, UP1, 0x80, 0x0 ;  /* 0x000000000000781c */ /* 0x000fc60003f6f018 */
[----:B------:R-:W-:-:S03]  /*f970*/  UISETP.NE.AND.EX UP0, UPT, UR9, URZ, UPT, UP0 ;  /* 0x0000003f0900728c */ /* 0x000fc6000bf05300 */
[----:B------:R-:W-:Y:S02]  /*f980*/  @UP1 ULDC.64 UR8, c[0x0][0xbe0] ;  /* 0x0002f80000081ab9 */ /* 0x000fe40000000a00 */
[----:B------:R-:W-:Y:S01]  /*f990*/  @UP1 UIMAD.WIDE UR10, UR43, 0x4, UR8 ;  /* 0x000000042b0a18a5 */ /* 0x000fe2000f8e0208 */
[----:B------:R-:W-:Y:S02]  /*f9a0*/  PLOP3.LUT P2, PT, PT, PT, UP0, 0x80, 0x0 ;  /* 0x000000000000781c */ /* 0x000fe40003f4f008 */
[----:B------:R-:W-:Y:S02]  /*f9b0*/  ULDC.64 UR8, c[0x0][0xbd8] ;  /* 0x0002f60000087ab9 */ /* 0x000fe40000000a00 */
[----:B------:R-:W-:Y:S01]  /*f9c0*/  UIMAD.WIDE UR8, UR43, 0x4, UR8 ;  /* 0x000000042b0878a5 */ /* 0x000fe2000f8e0208 */
[----:B------:R-:W-:Y:S02]  /*f9d0*/  IMAD.U32 R6, RZ, RZ, UR10 ;  /* 0x0000000aff067e24 */ /* 0x000fe4000f8e00ff */
[----:B------:R-:W-:-:S03]  /*f9e0*/  IMAD.U32 R7, RZ, RZ, UR11 ;  /* 0x0000000bff077e24 */ /* 0x000fc6000f8e00ff */
[----:B------:R-:W-:Y:S02]  /*f9f0*/  IMAD.U32 R4, RZ, RZ, UR8 ;  /* 0x00000008ff047e24 */ /* 0x000fe4000f8e00ff */
[----:B------:R0:W2:Y:S01]  /*fa00*/  @P3 LDG.E R6, desc[UR48][R6.64] ;  /* 0x0000003006063981 */ /* 0x0000a2000c1e1900 */
[----:B------:R-:W-:-:S05]  /*fa10*/  IMAD.U32 R5, RZ, RZ, UR9 ;  /* 0x00000009ff057e24 */ /* 0x000fca000f8e00ff */
[----:B------:R1:W5:Y:S01]  /*fa20*/  @P2 LDG.E R3, desc[UR48][R4.64] ;  /* 0x0000003004032981 */ /* 0x000362000c1e1900 */
[----:B------:R-:W-:Y:S01]  /*fa30*/  ISETP.GE.AND P1, PT, R12, UR14, PT ;  /* 0x0000000e0c007c0c */ /* 0x000fe2000bf26270 */
[C---:B------:R-:W-:Y:S01]  /*fa40*/  VIADD R13, R185.reuse, 0x80 ;  /* 0x00000080b90d7836 */ /* 0x040fe20000000000 */
[C---:B------:R-:W-:Y:S01]  /*fa50*/  ISETP.GE.AND P0, PT, R185.reuse, UR14, PT ;  /* 0x0000000eb9007c0c */ /* 0x040fe2000bf06270 */
[----:B------:R-:W-:Y:S01]  /*fa60*/  VIADD R14, R185, 0xc0 ;  /* 0x000000c0b90e7836 */ /* 0x000fe20000000000 */
[----:B------:R-:W-:Y:S01]  /*fa70*/  SEL R8, RZ, 0xffffffff, P1 ;  /* 0xffffffffff087807 */ /* 0x000fe20000800000 */
[----:B------:R-:W-:Y:S01]  /*fa80*/  ULDC UR4, c[0x0][0xa88] ;  /* 0x0002a20000047ab9 */ /* 0x000fe20000000800 */
[----:B------:R-:W-:Y:S02]  /*fa90*/  SEL R0, RZ, 0x1, P0 ;  /* 0x00000001ff007807 */ /* 0x000fe40000000000 */
[----:B0-----:R-:W-:Y:S02]  /*faa0*/  SHF.L.U32 R7, R8, 0x1, RZ ;  /* 0x0000000108077819 */ /* 0x001fe400000006ff */
[----:B------:R-:W-:-:S02]  /*fab0*/  ISETP.GE.AND P0, PT, R13, UR14, PT ;  /* 0x0000000e0d007c0c */ /* 0x000fc4000bf06270 */
[----:B------:R-:W-:Y:S02]  /*fac0*/  ISETP.GE.AND P1, PT, R14, UR14, PT ;  /* 0x0000000e0e007c0c */ /* 0x000fe4000bf26270 */
[----:B------:R-:W-:Y:S02]  /*fad0*/  LOP3.LUT R0, R7, 0x2, R0, 0xe2, !PT ;  /* 0x0000000207007812 */ /* 0x000fe400078ee200 */
[----:B------:R-:W-:Y:S02]  /*fae0*/  SEL R7, RZ, 0x4, P0 ;  /* 0x00000004ff077807 */ /* 0x000fe40000000000 */
[----:B------:R-:W-:-:S04]  /*faf0*/  SEL R8, RZ, 0x8, P1 ;  /* 0x00000008ff087807 */ /* 0x000fc80000800000 */
[----:B------:R-:W-:Y:S02]  /*fb00*/  LOP3.LUT R9, R8, R0, R7, 0xfe, !PT ;  /* 0x0000000008097212 */ /* 0x000fe400078efe07 */
[----:B--2---:R-:W-:Y:S01]  /*fb10*/  @P3 R2UR UR4, R6 ;  /* 0x00000000060432ca */ /* 0x004fe200000e0000 */
[----:B-1----:R-:W-:-:S14]  /*fb20*/  @P3 BRA `(.L_x_1781) ;  /* 0x0000000000183947 */ /* 0x002fdc0003800000 */
[----:B------:R-:W-:Y:S05]  /*fb30*/  @!P2 BRA `(.L_x_1781) ;  /* 0x000000000014a947 */ /* 0x000fea0003800000 */
[----:B------:R-:W2:Y:S04]  /*fb40*/  LDG.E R6, desc[UR48][R4.64] ;  /* 0x0000003004067981 */ /* 0x000ea8000c1e1900 */
[----:B------:R-:W3:Y:S01]  /*fb50*/  LDG.E R0, desc[UR48][R4.64+0x4] ;  /* 0x0000043004007981 */ /* 0x000ee2000c1e1900 */
[----:B--2---:R-:W-:Y:S02]  /*fb60*/  R2UR UR7, R6 ;  /* 0x00000000060772ca */ /* 0x004fe400000e0000 */
[----:B---3--:R-:W-:-:S13]  /*fb70*/  R2UR UR4, R0 ;  /* 0x00000000000472ca */ /* 0x008fda00000e0000 */
[----:B------:R-:W-:-:S12]  /*fb80*/  UIADD3 UR4, -UR7, UR4, URZ ;  /* 0x0000000407047290 */ /* 0x000fd8000fffe13f */
.L_x_1781:
[----:B------:R-:W-:Y:S01]  /*fb90*/  ISETP.GT.AND P0, PT, R192, 0x3f, PT ;  /* 0x0000003fc000780c */ /* 0x000fe20003f04270 */
[----:B------:R-:W-:Y:S01]  /*fba0*/  USHF.R.S32.HI UR7, URZ, 0x1f, UR43 ;  /* 0x0000001f3f077899 */ /* 0x000fe2000801142b */
[----:B------:R-:W-:Y:S01]  /*fbb0*/  BSSY B1, `(.L_x_1782) ;  /* 0x0000022000017945 */ /* 0x000fe20003800000 */
[----:B------:R-:W-:Y:S01]  /*fbc0*/  USHF.R.S32.HI UR9, URZ, 0x1f, UR41 ;  /* 0x0000001f3f097899 */ /* 0x000fe20008011429 */
[C---:B------:R-:W-:Y:S01]  /*fbd0*/  VIADD R24, R185.reuse, 0x100 ;  /* 0x00000100b9187836 */ /* 0x040fe20000000000 */
[----:B------:R-:W-:Y:S01]  /*fbe0*/  USEL UR10, UR43, URZ, !UP0 ;  /* 0x0000003f2b0a7287 */ /* 0x000fe2000c000000 */
[----:B------:R-:W-:Y:S01]  /*fbf0*/  VIADD R25, R185, 0x140 ;  /* 0x00000140b9197836 */ /* 0x000fe20000000000 */
[----:B------:R-:W-:Y:S01]  /*fc00*/  USEL UR11, UR7, URZ, !UP0 ;  /* 0x0000003f070b7287 */ /* 0x000fe2000c000000 */
[----:B------:R-:W-:Y:S02]  /*fc10*/  SHF.R.S32.HI R10, RZ, 0x1f, R185 ;  /* 0x0000001fff0a7819 */ /* 0x000fe400000114b9 */
[----:B-----5:R-:W-:-:S03]  /*fc20*/  SHF.R.S32.HI R8, RZ, 0x1f, R3 ;  /* 0x0000001fff087819 */ /* 0x020fc60000011403 */
[----:B------:R-:W-:Y:S06]  /*fc30*/  @P0 BRA `(.L_x_1783) ;  /* 0x0000000000640947 */ /* 0x000fec0003800000 */
[----:B------:R-:W0:Y:S01]  /*fc40*/  S2R R0, SR_TID.X ;  /* 0x0000000000007919 */ /* 0x000e220000002100 */
[----:B------:R-:W-:-:S04]  /*fc50*/  IMAD.U32 R5, RZ, RZ, UR42 ;  /* 0x0000002aff057e24 */ /* 0x000fc8000f8e00ff */
[----:B0-----:R-:W-:-:S04]  /*fc60*/  IMAD R0, R5, 0x40, R0 ;  /* 0x0000004005007824 */ /* 0x001fc800078e0200 */
[----:B------:R-:W-:-:S05]  /*fc70*/  VIADD R0, R0, 0xffffff80 ;  /* 0xffffff8000007836 */ /* 0x000fca0000000000 */
[----:B------:R-:W-:-:S13]  /*fc80*/  ISETP.GE.AND P0, PT, R0, UR4, PT ;  /* 0x0000000400007c0c */ /* 0x000fda000bf06270 */
[----:B------:R-:W-:Y:S05]  /*fc90*/  @P0 BRA `(.L_x_1783) ;  /* 0x00000000004c0947 */ /* 0x000fea0003800000 */
[C---:B------:R-:W-:Y:S01]  /*fca0*/  IADD3 R4, P0, R0.reuse, R3, RZ ;  /* 0x0000000300047210 */ /* 0x040fe20007f1e0ff */
[----:B------:R-:W-:Y:S02]  /*fcb0*/  ULDC.64 UR12, c[0x0][0xb70] ;  /* 0x0002dc00000c7ab9 */ /* 0x000fe40000000a00 */
[----:B------:R-:W-:Y:S01]  /*fcc0*/  UIMAD UR7, UR9, UR12, URZ ;  /* 0x0000000c090772a4 */ /* 0x000fe2000f8e023f */
[----:B------:R-:W-:Y:S02]  /*fcd0*/  LEA.HI.X.SX32 R5, R0, R8, 0x1, P0 ;  /* 0x0000000800057211 */ /* 0x000fe400000f0eff */
[----:B------:R-:W-:Y:S01]  /*fce0*/  MOV R7, UR12 ;  /* 0x0000000c00077c02 */ /* 0x000fe20008000f00 */
[----:B------:R-:W-:-:S03]  /*fcf0*/  UIMAD UR7, UR41, UR13, UR7 ;  /* 0x0000000d290772a4 */ /* 0x000fc6000f8e0207 */
[----:B------:R-:W-:Y:S01]  /*fd00*/  ULDC.64 UR12, c[0x0][0xb78] ;  /* 0x0002de00000c7ab9 */ /* 0x000fe20000000a00 */
[----:B------:R-:W-:Y:S01]  /*fd10*/  IMAD.WIDE.U32 R4, R7, UR41, R4 ;  /* 0x0000002907047c25 */ /* 0x000fe2000f8e0004 */
[----:B------:R-:W-:-:S03]  /*fd20*/  UIMAD UR8, UR11, UR12, URZ ;  /* 0x0000000c0b0872a4 */ /* 0x000fc6000f8e023f */
[----:B------:R-:W-:Y:S01]  /*fd30*/  VIADD R5, R5, UR7 ;  /* 0x0000000705057c36 */ /* 0x000fe20008000000 */
[----:B------:R-:W-:Y:S01]  /*fd40*/  UIMAD UR8, UR10, UR13, UR8 ;  /* 0x0000000d0a0872a4 */ /* 0x000fe2000f8e0208 */
[----:B------:R-:W-:Y:S02]  /*fd50*/  IMAD.U32 R7, RZ, RZ, UR12 ;  /* 0x0000000cff077e24 */ /* 0x000fe4000f8e00ff */
[----:B------:R-:W-:Y:S02]  /*fd60*/  ULDC.64 UR12, c[0x0][0xb40] ;  /* 0x0002d000000c7ab9 */ /* 0x000fe40000000a00 */
[----:B------:R-:W-:-:S04]  /*fd70*/  IMAD.WIDE.U32 R4, R7, UR10, R4 ;  /* 0x0000000a07047c25 */ /* 0x000fc8000f8e0004 */
[----:B------:R-:W-:Y:S01]  /*fd80*/  VIADD R5, R5, UR8 ;  /* 0x0000000805057c36 */ /* 0x000fe20008000000 */
[----:B------:R-:W-:-:S04]  /*fd90*/  LEA R6, P0, R4, UR12, 0x2 ;  /* 0x0000000c04067c11 */ /* 0x000fc8000f8010ff */
[----:B------:R-:W-:Y:S01]  /*fda0*/  LEA.HI.X R7, R4, UR13, R5, 0x2, P0 ;  /* 0x0000000d04077c11 */ /* 0x000fe200080f1405 */
[----:B------:R-:W-:-:S05]  /*fdb0*/  IMAD.MOV.U32 R5, RZ, RZ, -0x800000 ;  /* 0xff800000ff057424 */ /* 0x000fca00078e00ff */
[----:B------:R0:W-:Y:S03]  /*fdc0*/  STG.E desc[UR48][R6.64], R5 ;  /* 0x0000000506007986 */ /* 0x0001e6000c101930 */
.L_x_1783:
[----:B------:R-:W-:Y:S05]  /*fdd0*/  BSYNC B1 ;  /* 0x0000000000017941 */ /* 0x000fea0003800000 */
.L_x_1782:
[----:B------:R-:W-:Y:S01]  /*fde0*/  ULDC.64 UR12, c[0x0][0xaa0] ;  /* 0x0002a800000c7ab9 */ /* 0x000fe20000000a00 */
[----:B0-----:R-:W-:Y:S01]  /*fdf0*/  MOV R5, R10 ;  /* 0x0000000a00057202 */ /* 0x001fe20000000f00 */
[----:B------:R-:W-:Y:S01]  /*fe00*/  IMAD.MOV.U32 R4, RZ, RZ, R185 ;  /* 0x000000ffff047224 */ /* 0x000fe200078e00b9 */
[----:B------:R-:W-:Y:S01]  /*fe10*/  ISETP.GE.AND P0, PT, R24, UR14, PT ;  /* 0x0000000e18007c0c */ /* 0x000fe2000bf06270 */
[----:B------:R-:W-:Y:S01]  /*fe20*/  IMAD R0, R8, UR12, RZ ;  /* 0x0000000c08007c24 */ /* 0x000fe2000f8e02ff */
[----:B------:R-:W-:Y:S01]  /*fe30*/  ISETP.GE.AND P1, PT, R25, UR14, PT ;  /* 0x0000000e19007c0c */ /* 0x000fe2000bf26270 */
[C---:B------:R-:W-:Y:S01]  /*fe40*/  IMAD.WIDE.U32 R4, R3.reuse, UR12, R4 ;  /* 0x0000000c03047c25 */ /* 0x040fe2000f8e0004 */
[----:B------:R-:W-:Y:S01]  /*fe50*/  UIMAD UR8, UR42, -0x40, UR4 ;  /* 0xffffffc02a0878a4 */ /* 0x000fe2000f8e0204 */
[----:B------:R-:W-:Y:S01]  /*fe60*/  BSSY B1, `(.L_x_1784) ;  /* 0x000003c000017945 */ /* 0x000fe20003800000 */
[----:B------:R-:W-:Y:S01]  /*fe70*/  SEL R6, RZ, 0x20, P1 ;  /* 0x00000020ff067807 */ /* 0x000fe20000800000 */
[----:B------:R-:W-:Y:S01]  /*fe80*/  IMAD R3, R3, UR13, R0 ;  /* 0x0000000d03037c24 */ /* 0x000fe2000f8e0200 */
[----:B------:R-:W-:Y:S01]  /*fe90*/  ULDC.64 UR12, c[0x0][0xae0] ;  /* 0x0002b800000c7ab9 */ /* 0x000fe20000000a00 */
[----:B------:R-:W-:Y:S01]  /*fea0*/  VIADD R7, R185, 0x180 ;  /* 0x00000180b9077836 */ /* 0x000fe20000000000 */
[----:B------:R-:W-:Y:S01]  /*feb0*/  UIMAD UR7, UR9, UR12, URZ ;  /* 0x0000000c090772a4 */ /* 0x000fe2000f8e023f */
[----:B------:R-:W-:Y:S01]  /*fec0*/  IMAD.IADD R5, R5, 0x1, R3 ;  /* 0x0000000105057824 */ /* 0x000fe200078e0203 */
[----:B------:R-:W-:Y:S01]  /*fed0*/  SEL R0, RZ, 0x10, P0 ;  /* 0x00000010ff007807 */ /* 0x000fe20000000000 */
[----:B------:R-:W-:Y:S01]  /*fee0*/  IMAD.U32 R3, RZ, RZ, UR12 ;  /* 0x0000000cff037e24 */ /* 0x000fe2000f8e00ff */
[----:B------:R-:W-:Y:S01]  /*fef0*/  UIMAD UR7, UR41, UR13, UR7 ;  /* 0x0000000d290772a4 */ /* 0x000fe2000f8e0207 */
[----:B------:R-:W-:-:S02]  /*ff00*/  ISETP.GE.AND P1, PT, R188, UR8, PT ;  /* 0x00000008bc007c0c */ /* 0x000fc4000bf26270 */
[----:B------:R-:W-:Y:S01]  /*ff10*/  IMAD.WIDE.U32 R4, R3, UR41, R4 ;  /* 0x0000002903047c25 */ /* 0x000fe2000f8e0004 */
[----:B------:R-:W-:Y:S01]  /*ff20*/  ULDC.64 UR12, c[0x0][0xae8] ;  /* 0x0002ba00000c7ab9 */ /* 0x000fe20000000a00 */
[----:B------:R-:W-:Y:S01]  /*ff30*/  LOP3.LUT R9, R6, R9, R0, 0xfe, !PT ;  /* 0x0000000906097212 */ /* 0x000fe200078efe00 */
[----:B------:R-:W-:Y:S01]  /*ff40*/  UIMAD UR4, UR11, UR12, URZ ;  /* 0x0000000c0b0472a4 */ /* 0x000fe2000f8e023f */
[----:B------:R-:W-:Y:S01]  /*ff50*/  ISETP.GE.AND P0, PT, R7, UR14, PT ;  /* 0x0000000e07007c0c */ /* 0x000fe2000bf06270 */
[----:B------:R-:W-:Y:S01]  /*ff60*/  VIADD R3, R185, 0x1c0 ;  /* 0x000001c0b9037836 */ /* 0x000fe20000000000 */
[----:B------:R-:W-:Y:S01]  /*ff70*/  IADD3 R5, R5, UR7, RZ ;  /* 0x0000000705057c10 */ /* 0x000fe2000fffe0ff */
[----:B------:R-:W-:Y:S01]  /*ff80*/  VIADD R6, R188, 0x20 ;  /* 0x00000020bc067836 */ /* 0x000fe20000000000 */
[----:B------:R-:W-:Y:S01]  /*ff90*/  SEL R0, RZ, 0x40, P0 ;  /* 0x00000040ff007807 */ /* 0x000fe20000000000 */
[----:B------:R-:W-:Y:S01]  /*ffa0*/  IMAD.U32 R7, RZ, RZ, UR12 ;  /* 0x0000000cff077e24 */ /* 0x000fe2000f8e00ff */
[----:B------:R-:W-:Y:S01]  /*ffb0*/  UIMAD UR4, UR10, UR13, UR4 ;  /* 0x0000000d0a0472a4 */ /* 0x000fe2000f8e0204 */
[----:B------:R-:W-:-:S02]  /*ffc0*/  ISETP.GE.AND P2, PT, R3, UR14, PT ;  /* 0x0000000e03007c0c */ /* 0x000fc4000bf46270 */
[----:B------:R-:W-:Y:S01]  /*ffd0*/  ISETP.GE.AND P0, PT, R6, UR8, PT ;  /* 0x0000000806007c0c */ /* 0x000fe2000bf06270 */
[----:B------:R-:W-:Y:S01]  /*ffe0*/  IMAD.WIDE.U32 R6, R7, UR10, R4 ;  /* 0x0000000a07067c25 */ /* 0x000fe2000f8e0004 */
[----:B------:R-:W-:Y:S02]  /*fff0*/  LOP3.LUT R15, R9, R0, RZ, 0xfc, !PT ;  /* 0x00000000090f7212 */ /* 0x000fe400078efcff */
[--C-:B------:R-:W-:Y:S01]  /*10000*/  SHF.R.S32.HI R5, RZ, 0x1f, R188.reuse ;  /* 0x0000001fff057819 */ /* 0x100fe200000114bc */
[----:B------:R-:W-:Y:S01]  /*10010*/  IMAD.U32 R9, RZ, RZ, UR42 ;  /* 0x0000002aff097e24 */ /* 0x000fe2000f8e00ff */
[----:B------:R-:W-:Y:S01]  /*10020*/  SEL R0, RZ, 0x80, P2 ;  /* 0x00000080ff007807 */ /* 0x000fe20001000000 */
[----:B------:R-:W-:Y:S02]  /*10030*/  IMAD.MOV.U32 R4, RZ, RZ, R188 ;  /* 0x000000ffff047224 */ /* 0x000fe400078e00bc */
[----:B------:R-:W-:Y:S01]  /*10040*/  VIADD R11, R7, UR4 ;  /* 0x00000004070b7c36 */ /* 0x000fe20008000000 */
[----:B------:R-:W-:Y:S01]  /*10050*/  LOP3.LUT R0, R15, R0, RZ, 0xfc, !PT ;  /* 0x000000000f007212 */ /* 0x000fe200078efcff */
[----:B------:R-:W-:Y:S01]  /*10060*/  IMAD.WIDE R8, R9, 0x40, R4 ;  /* 0x0000004009087825 */ /* 0x000fe200078e0204 */
[----:B------:R-:W-:Y:S06]  /*10070*/  @P1 BRA `(.L_x_1785) ;  /* 0x0000000000681947 */ /* 0x000fec0003800000 */
[----:B------:R-:W-:Y:S01]  /*10080*/  ULDC.64 UR10, c[0x0][0xad8] ;  /* 0x0002b600000a7ab9 */ /* 0x000fe20000000a00 */
[----:B------:R-:W-:Y:S01]  /*10090*/  MOV R5, R11 ;  /* 0x0000000b00057202 */ /* 0x000fe20000000f00 */
        /* <DEDUP_REMOVED lines=10> */
[C---:B------:R-:W-:Y:S02]  /*10140*/  LEA R20, P1, R4.reuse, UR10, 0x1 ;  /* 0x0000000a04147c11 */ /* 0x040fe4000f8208ff */
[----:B------:R-:W-:Y:S02]  /*10150*/  ISETP.GE.AND P2, PT, R25, UR14, PT ;  /* 0x0000000e19007c0c */ /* 0x000fe4000bf46270 */
        /* <DEDUP_REMOVED lines=12> */
.L_x_1785:
[----:B------:R-:W-:Y:S05]  /*10220*/  BSYNC B1 ;  /* 0x0000000000017941 */ /* 0x000fea0003800000 */
.L_x_1784:
[----:B------:R-:W-:Y:S05]  /*10230*/  @P0 BRA `(.L_x_1780) ;  /* 0x0000000000700947 */ /* 0x000fea0003800000 */
[----:B------:R-:W-:Y:S01]  /*10240*/  IADD3 R3, P0, R8, 0x20, RZ ;  /* 0x0000002008037810 */ /* 0x000fe20007f1e0ff */
[----:B------:R-:W-:Y:S01]  /*10250*/  ULDC.64 UR8, c[0x0][0xad8] ;  /* 0x0002b60000087ab9 */ /* 0x000fe20000000a00 */
[----:B------:R-:W-:Y:S01]  /*10260*/  IMAD.MOV.U32 R4, RZ, RZ, R6 ;  /* 0x000000ffff047224 */ /* 0x000fe200078e0006 */
[----:B------:R-:W-:Y:S01]  /*10270*/  ISETP.GE.AND P1, PT, R13, UR14, PT ;  /* 0x0000000e0d007c0c */ /* 0x000fe2000bf26270 */
        /* <DEDUP_REMOVED lines=8> */
[----:B------:R-:W-:-:S03]  /*10300*/  LOP3.LUT P4, RZ, R15, 0x40, RZ, 0xc0, !PT ;  /* 0x000000400fff7812 */ /* 0x000fc6000788c0ff */
        /* <DEDUP_REMOVED lines=15> */
.L_x_1780:
[----:B------:R-:W-:Y:S05]  /*10400*/  BSYNC B0 ;  /* 0x0000000000007941 */ /* 0x000fea0003800000 */
.L_x_1774:
[----:B------:R-:W-:Y:S02]  /*10410*/  ULDC UR4, c[0x0][0xc14] ;  /* 0x0003050000047ab9 */ /* 0x000fe40000000800 */
[----:B------:R-:W-:-:S06]  /*10420*/  UISETP.GE.AND UP0, UPT, UR5, UR4, UPT ;  /* 0x000000040500728c */ /* 0x000fcc000bf06270 */
[----:B------:R-:W-:-:S13]  /*10430*/  PLOP3.LUT P0, PT, PT, PT, UP0, 0x80, 0x0 ;  /* 0x000000000000781c */ /* 0x000fda0003f0f008 */
[----:B------:R-:W-:Y:S05]  /*10440*/  @!P0 BRA `(.L_x_1786) ;  /* 0xffffff0800b48947 */ /* 0x000fea000383ffff */
[----:B------:R-:W-:Y:S05]  /*10450*/  EXIT ;  /* 0x000000000000794d */ /* 0x000fea0003800000 */
.L_x_1677:
[----:B------:R-:W-:-:S08]  /*10460*/  NOP ;  /* 0x0000000000007918 */ /* 0x000fd00000000000 */
[----:B------:R-:W0:-:S00]  /*10470*/  USETMAXREG.DEALLOC.CTAPOOL 0x18 ;  /* 0x00000018000079c8 */ /* 0x000e0000080e0500 */
[----:B0-----:R-:W-:-:S06]  /*10480*/  LOP3.LUT R0, R0, 0x3, RZ, 0xc0, !PT ;  /* 0x0000000300007812 */ /* 0x001fcc00078ec0ff */
[----:B------:R-:W0:Y:S02]  /*10490*/  SHFL.IDX PT, R0, R0, RZ, 0x1f ;  /* 0x00001fff00007589 */ /* 0x000e2400000e0000 */
[----:B0-----:R-:W-:-:S13]  /*104a0*/  ISETP.NE.AND P0, PT, R0, RZ, PT ;  /* 0x000000ff0000720c */ /* 0x001fda0003f05270 */
[----:B------:R-:W-:Y:S05]  /*104b0*/  @P0 EXIT ;  /* 0x000000000000094d */ /* 0x000fea0003800000 */
[----:B------:R-:W-:Y:S01]  /*104c0*/  LOP3.LUT R7, R4, 0x1f, RZ, 0xc0, !PT ;  /* 0x0000001f04077812 */ /* 0x000fe200078ec0ff */
[----:B------:R-:W-:Y:S01]  /*104d0*/  ULDC UR5, c[0x0][0xc14] ;  /* 0x0003050000057ab9 */ /* 0x000fe20000000800 */
[----:B------:R-:W-:Y:S02]  /*104e0*/  LOP3.LUT R0, R0, 0xffffffdf, RZ, 0xc0, !PT ;  /* 0xffffffdf00007812 */ /* 0x000fe400078ec0ff */
[----:B------:R-:W-:Y:S01]  /*104f0*/  MOV R8, RZ ;  /* 0x000000ff00087202 */ /* 0x000fe20000000f00 */
[----:B------:R-:W0:Y:S01]  /*10500*/  S2UR UR6, SR_CTAID.X ;  /* 0x00000000000679c3 */ /* 0x000e220000002500 */
[----:B------:R-:W-:Y:S01]  /*10510*/  ISETP.NE.AND P0, PT, R7, 0x1f, PT ;  /* 0x0000001f0700780c */ /* 0x000fe20003f05270 */
[----:B------:R-:W-:-:S12]  /*10520*/  ULDC UR4, c[0x0][0xc10] ;  /* 0x0003040000047ab9 */ /* 0x000fd80000000800 */
[----:B------:R-:W-:Y:S02]  /*10530*/  @P0 LOP3.LUT R0, R0, 0x20, RZ, 0xfc, !PT ;  /* 0x0000002000000812 */ /* 0x000fe400078efcff */
[----:B------:R-:W-:-:S13]  /*10540*/  ISETP.GE.OR P0, PT, R7, UR5, !P0 ;  /* 0x0000000507007c0c */ /* 0x000fda000c706670 */
[----:B------:R-:W1:Y:S02]  /*10550*/  @!P0 LDC.64 R2, c[0x0][0xc58] ;  /* 0x00031600ff028b82 */ /* 0x000e640000000a00 */
[----:B-1----:R-:W-:-:S05]  /*10560*/  @!P0 IMAD.WIDE.U32 R2, R7, 0x4, R2 ;  /* 0x0000000407028825 */ /* 0x002fca00078e0002 */
[----:B------:R-:W2:Y:S01]  /*10570*/  @!P0 LDG.E R8, desc[UR48][R2.64] ;  /* 0x0000003002088981 */ /* 0x000ea2000c1e1900 */
[C---:B------:R-:W-:Y:S02]  /*10580*/  ISETP.NE.AND P1, PT, R7.reuse, RZ, PT ;  /* 0x000000ff0700720c */ /* 0x040fe40003f25270 */
[----:B------:R-:W-:Y:S02]  /*10590*/  ISETP.GE.U32.AND P0, PT, R7, 0x2, PT ;  /* 0x000000020700780c */ /* 0x000fe40003f06070 */
        /* <DEDUP_REMOVED lines=16> */
[----:B-1----:R-:W-:Y:S01]  /*106a0*/  SEL R3, R6, RZ, P0 ;  /* 0x000000ff06037207 */ /* 0x002fe20000000000 */
[----:B------:R-:W-:Y:S01]  /*106b0*/  IMAD.MOV.U32 R6, RZ, RZ, RZ ;  /* 0x000000ffff067224 */ /* 0x000fe200078e00ff */
[----:B------:R-:W-:-:S03]  /*106c0*/  ISETP.GE.U32.AND P0, PT, R7, 0x8, PT ;  /* 0x000000080700780c */ /* 0x000fc60003f06070 */
[----:B------:R-:W-:-:S05]  /*106d0*/  IMAD.IADD R3, R4, 0x1, R3 ;  /* 0x0000000104037824 */ /* 0x000fca00078e0203 */
[----:B------:R-:W1:Y:S05]  /*106e0*/  SHFL.UP PT, R2, R3, 0x8, RZ ;  /* 0x0500000003027989 */ /* 0x000e6a00000e00ff */
        /* <DEDUP_REMOVED lines=19> */
.L_x_1791:
[----:B------:R-:W-:Y:S01]  /*10820*/  VIADD R6, R6, 0x1f ;  /* 0x0000001f06067836 */ /* 0x000fe20000000000 */
[----:B------:R-:W-:-:S04]  /*10830*/  MOV R19, UR7 ;  /* 0x0000000700137c02 */ /* 0x000fc80008000f00 */
[----:B------:R-:W-:-:S13]  /*10840*/  ISETP.GE.AND P0, PT, R6, UR5, PT ;  /* 0x0000000506007c0c */ /* 0x000fda000bf06270 */
[----:B------:R-:W-:Y:S05]  /*10850*/  @P0 BRA `(.L_x_1788) ;  /* 0x0000000400c40947 */ /* 0x000fea0003800000 */
[----:B------:R-:W0:Y:S01]  /*10860*/  S2R R9, SR_TID.X ;  /* 0x0000000000097919 */ /* 0x000e220000002100 */
        /* <DEDUP_REMOVED lines=10> */
.L_x_1790:
[----:B------:R-:W-:Y:S05]  /*10910*/  BSYNC B0 ;  /* 0x0000000000007941 */ /* 0x000fea0003800000 */
.L_x_1789:
[----:B0----5:R-:W0:Y:S01]  /*10920*/  SHFL.UP PT, R2, R8, 0x1, RZ ;  /* 0x0420000008027989 */ /* 0x021e2200000e00ff */
        /* <DEDUP_REMOVED lines=24> */
.L_x_1787:
[----:B------:R-:W-:-:S04]  /*10ab0*/  IMAD.IADD R7, R5, 0x1, -R2 ;  /* 0x0000000105077824 */ /* 0x000fc800078e0a02 */
[----:B------:R-:W-:-:S05]  /*10ac0*/  IMAD R2, R4, UR4, R7 ;  /* 0x0000000404027c24 */ /* 0x000fca000f8e0207 */
[----:B------:R-:W-:Y:S02]  /*10ad0*/  ISETP.GT.AND P0, PT, R2, UR6, PT ;  /* 0x0000000602007c0c */ /* 0x000fe4000bf04270 */
[----:B------:R-:W0:Y:S11]  /*10ae0*/  LDC.64 R2, c[0x0][0xc68] ;  /* 0x00031a00ff027b82 */ /* 0x000e360000000a00 */
[----:B------:R-:W-:-:S04]  /*10af0*/  VOTE.ANY R9, PT, !P0 ;  /* 0x0000000000097806 */ /* 0x000fc800040e0100 */
[----:B------:R-:W1:Y:S02]  /*10b00*/  POPC R5, R9 ;  /* 0x0000000900057309 */ /* 0x000e640000000000 */
[----:B-1----:R-:W-:-:S04]  /*10b10*/  IMAD.IADD R19, R5, 0x1, R6 ;  /* 0x0000000105137824 */ /* 0x002fc800078e0206 */
[----:B0-----:R-:W-:-:S05]  /*10b20*/  IMAD.WIDE R2, R19, 0x4, R2 ;  /* 0x0000000413027825 */ /* 0x001fca00078e0202 */
[----:B------:R-:W2:Y:S01]  /*10b30*/  LDG.E R10, desc[UR48][R2.64] ;  /* 0x00000030020a7981 */ /* 0x000ea2000c1e1900 */
[----:B------:R-:W-:-:S03]  /*10b40*/  ISETP.NE.AND P0, PT, R9, RZ, PT ;  /* 0x000000ff0900720c */ /* 0x000fc60003f05270 */
[----:B------:R-:W2:Y:S02]  /*10b50*/  SHFL.IDX PT, R17, R8, R5, 0x1f ;  /* 0x00001f0508117589 */ /* 0x000ea400000e0000 */
[----:B--2---:R-:W-:-:S05]  /*10b60*/  IMAD R6, R17, R10, RZ ;  /* 0x0000000a11067224 */ /* 0x004fca00078e02ff */
[----:B------:R-:W-:-:S04]  /*10b70*/  IABS R11, R6 ;  /* 0x00000006000b7213 */ /* 0x000fc80000000000 */
[----:B------:R-:W0:Y:S08]  /*10b80*/  I2F.RP R12, R11 ;  /* 0x0000000b000c7306 */ /* 0x000e300000209400 */
[----:B0-----:R-:W0:Y:S02]  /*10b90*/  MUFU.RCP R12, R12 ;  /* 0x0000000c000c7308 */ /* 0x001e240000001000 */
[----:B0-----:R-:W-:-:S06]  /*10ba0*/  VIADD R13, R12, 0xffffffe ;  /* 0x0ffffffe0c0d7836 */ /* 0x001fcc0000000000 */
[----:B------:R0:W1:Y:S01]  /*10bb0*/  F2I.FTZ.U32.TRUNC.NTZ R3, R13 ;  /* 0x0000000d00037305 */ /* 0x000062000021f000 */
[----:B------:R-:W-:Y:S05]  /*10bc0*/  @!P0 BRA `(.L_x_1792) ;  /* 0x0000000000088947 */ /* 0x000fea0003800000 */
[----:B------:R-:W-:-:S05]  /*10bd0*/  IADD3 R5, R5, -0x1, RZ ;  /* 0xffffffff05057810 */ /* 0x000fca0007ffe0ff */
[----:B------:R2:W3:Y:S02]  /*10be0*/  SHFL.IDX PT, R16, R4, R5, 0x1f ;  /* 0x00001f0504107589 */ /* 0x0004e400000e0000 */
.L_x_1792:
[----:B-1----:R-:W-:Y:S01]  /*10bf0*/  IMAD.MOV R2, RZ, RZ, -R3 ;  /* 0x000000ffff027224 */ /* 0x002fe200078e0a03 */
[----:B--2---:R-:W-:Y:S01]  /*10c00*/  IABS R4, R6 ;  /* 0x0000000600047213 */ /* 0x004fe20000000000 */
[----:B---3--:R-:W-:Y:S02]  /*10c10*/  IMAD R16, R16, UR4, R7 ;  /* 0x0000000410107c24 */ /* 0x008fe4000f8e0207 */
[----:B------:R-:W-:Y:S02]  /*10c20*/  IMAD R5, R2, R11, RZ ;  /* 0x0000000b02057224 */ /* 0x000fe400078e02ff */
[----:B------:R-:W-:Y:S02]  /*10c30*/  IMAD.MOV.U32 R2, RZ, RZ, RZ ;  /* 0x000000ffff027224 */ /* 0x000fe400078e00ff */
[----:B------:R-:W-:Y:S02]  /*10c40*/  IMAD.MOV R4, RZ, RZ, -R4 ;  /* 0x000000ffff047224 */ /* 0x000fe400078e0a04 */
[----:B------:R-:W-:Y:S01]  /*10c50*/  IMAD.HI.U32 R2, R3, R5, R2 ;  /* 0x0000000503027227 */ /* 0x000fe200078e0002 */
[----:B------:R-:W-:-:S04]  /*10c60*/  IADD3 R5, -R16, UR6, RZ ;  /* 0x0000000610057c10 */ /* 0x000fc8000fffe1ff */
[----:B------:R-:W-:-:S05]  /*10c70*/  IABS R3, R5 ;  /* 0x0000000500037213 */ /* 0x000fca0000000000 */
        /* <DEDUP_REMOVED lines=11> */
[----:B------:R-:W-:-:S05]  /*10d30*/  @!P0 LOP3.LUT R2, RZ, R6, RZ, 0x33, !PT ;  /* 0x00000006ff028212 */ /* 0x000fca00078e33ff */
[----:B------:R-:W-:Y:S02]  /*10d40*/  IMAD R4, R10, R2, RZ ;  /* 0x000000020a047224 */ /* 0x000fe400078e02ff */
[----:B------:R-:W-:Y:S02]  /*10d50*/  IMAD.MOV R2, RZ, RZ, -R2 ;  /* 0x000000ffff027224 */ /* 0x000fe400078e0a02 */
[----:B------:R-:W-:Y:S02]  /*10d60*/  IMAD.MOV R3, RZ, RZ, -R4 ;  /* 0x000000ffff037224 */ /* 0x000fe400078e0a04 */
[----:B------:R-:W-:-:S03]  /*10d70*/  IMAD R5, R6, R2, R5 ;  /* 0x0000000206057224 */ /* 0x000fc600078e0205 */
[----:B------:R-:W-:-:S04]  /*10d80*/  VIADDMNMX R10, R3, UR4, R10, PT ;  /* 0x00000004030a7c46 */ /* 0x000fc8000b80010a */
[-C--:B------:R-:W-:Y:S02]  /*10d90*/  IABS R7, R10.reuse ;  /* 0x0000000a00077213 */ /* 0x080fe40000000000 */
[----:B------:R-:W-:Y:S02]  /*10da0*/  IABS R6, R10 ;  /* 0x0000000a00067213 */ /* 0x000fe40000000000 */
[----:B------:R-:W1:Y:S03]  /*10db0*/  I2F.RP R8, R7 ;  /* 0x0000000700087306 */ /* 0x000e660000209400 */
[----:B------:R-:W-:-:S05]  /*10dc0*/  IMAD.MOV R6, RZ, RZ, -R6 ;  /* 0x000000ffff067224 */ /* 0x000fca00078e0a06 */
[----:B-1----:R-:W1:Y:S02]  /*10dd0*/  MUFU.RCP R8, R8 ;  /* 0x0000000800087308 */ /* 0x002e640000001000 */
[----:B-1----:R-:W-:-:S06]  /*10de0*/  VIADD R3, R8, 0xffffffe ;  /* 0x0ffffffe08037836 */ /* 0x002fcc0000000000 */
[----:B------:R-:W1:Y:S02]  /*10df0*/  F2I.FTZ.U32.TRUNC.NTZ R3, R3 ;  /* 0x0000000300037305 */ /* 0x000e64000021f000 */
[----:B-1----:R-:W-:-:S04]  /*10e00*/  IMAD.MOV R2, RZ, RZ, -R3 ;  /* 0x000000ffff027224 */ /* 0x002fc800078e0a03 */
[----:B------:R-:W-:Y:S01]  /*10e10*/  IMAD R9, R2, R7, RZ ;  /* 0x0000000702097224 */ /* 0x000fe200078e02ff */
[----:B------:R-:W-:-:S05]  /*10e20*/  MOV R2, RZ ;  /* 0x000000ff00027202 */ /* 0x000fca0000000f00 */
[----:B------:R-:W-:Y:S01]  /*10e30*/  IMAD.HI.U32 R2, R3, R9, R2 ;  /* 0x0000000903027227 */ /* 0x000fe200078e0002 */
[----:B------:R-:W-:Y:S02]  /*10e40*/  IABS R9, R5 ;  /* 0x0000000500097213 */ /* 0x000fe40000000000 */
[C---:B------:R-:W-:Y:S02]  /*10e50*/  LOP3.LUT R3, R5.reuse, R10, RZ, 0x3c, !PT ;  /* 0x0000000a05037212 */ /* 0x040fe400078e3cff */
[----:B------:R-:W-:Y:S01]  /*10e60*/  IADD3 R5, R5, R4, RZ ;  /* 0x0000000405057210 */ /* 0x000fe20007ffe0ff */
[----:B------:R-:W-:-:S04]  /*10e70*/  IMAD.HI.U32 R2, R2, R9, RZ ;  /* 0x0000000902027227 */ /* 0x000fc800078e00ff */
[----:B------:R-:W-:-:S05]  /*10e80*/  IMAD R6, R2, R6, R9 ;  /* 0x0000000602067224 */ /* 0x000fca00078e0209 */
        /* <DEDUP_REMOVED lines=8> */
[----:B------:R-:W-:Y:S01]  /*10f10*/  @!P0 LOP3.LUT R2, RZ, R10, RZ, 0x33, !PT ;  /* 0x0000000aff028212 */ /* 0x000fe200078e33ff */
[----:B------:R-:W-:-:S04]  /*10f20*/  IMAD.MOV R10, RZ, RZ, -R10 ;  /* 0x000000ffff0a7224 */ /* 0x000fc800078e0a0a */
[----:B------:R-:W-:Y:S01]  /*10f30*/  IMAD R18, R2, R10, R5 ;  /* 0x0000000a02127224 */ /* 0x000fe200078e0205 */
[----:B------:R-:W-:-:S05]  /*10f40*/  LOP3.LUT R2, RZ, R2, RZ, 0x33, !PT ;  /* 0x00000002ff027212 */ /* 0x000fca00078e33ff */
[----:B------:R-:W-:Y:S01]  /*10f50*/  IMAD.IADD R17, R17, 0x1, R2 ;  /* 0x0000000111117824 */ /* 0x000fe200078e0202 */
[----:B------:R-:W-:Y:S06]  /*10f60*/  BRA `(.L_x_1793) ;  /* 0x00000000000c7947 */ /* 0x000fec0003800000 */
.L_x_1788:
[----:B------:R-:W-:Y:S02]  /*10f70*/  IMAD.MOV.U32 R17, RZ, RZ, RZ ;  /* 0x000000ffff117224 */ /* 0x000fe400078e00ff */
[----:B------:R-:W-:Y:S02]  /*10f80*/  IMAD.U32 R16, RZ, RZ, UR6 ;  /* 0x00000006ff107e24 */ /* 0x000fe4000f8e00ff */
[----:B------:R-:W-:-:S07]  /*10f90*/  IMAD.MOV.U32 R18, RZ, RZ, RZ ;  /* 0x000000ffff127224 */ /* 0x000fce00078e00ff */
.L_x_1793:
[----:B------:R-:W1:Y:S01]  /*10fa0*/  S2R R2, SR_TID.X ;  /* 0x0000000000027919 */ /* 0x000e620000002100 */
[----:B------:R-:W-:Y:S01]  /*10fb0*/  STL [R1], RZ ;  /* 0x000000ff01007387 */ /* 0x000fe20000100800 */
[----:B-1----:R-:W-:-:S04]  /*10fc0*/  LOP3.LUT R2, R2, 0x1f, RZ, 0xc0, !PT ;  /* 0x0000001f02027812 */ /* 0x002fc800078ec0ff */
[----:B------:R-:W-:-:S13]  /*10fd0*/  ISETP.NE.AND P0, PT, R2, RZ, PT ;  /* 0x000000ff0200720c */ /* 0x000fda0003f05270 */
[----:B------:R-:W1:Y:S01]  /*10fe0*/  @!P0 S2R R3, SR_CgaCtaId ;  /* 0x0000000000038919 */ /* 0x000e620000008800 */
[----:B------:R-:W-:-:S04]  /*10ff0*/  @!P0 MOV R0, 0x400 ;  /* 0x0000040000008802 */ /* 0x000fc80000000f00 */
[----:B-1----:R-:W-:-:S05]  /*11000*/  @!P0 LEA R0, R3, R0, 0x18 ;  /* 0x0000000003008211 */ /* 0x002fca00078ec0ff */
[----:B------:R1:W-:Y:S01]  /*11010*/  @!P0 STS.128 [R0+0x28cd0], R16 ;  /* 0x028cd01000008388 */ /* 0x0003e20000000c00 */
[----:B------:R-:W-:Y:S06]  /*11020*/  BAR.ARV 0x5, 0x120 ;  /* 0x0144800000007b1d */ /* 0x000fec0000002000 */
[----:B------:R-:W-:Y:S02]  /*11030*/  ISETP.GE.AND P0, PT, R19, UR5, PT ;  /* 0x0000000513007c0c */ /* 0x000fe4000bf06270 */
[----:B-1----:R-:W-:-:S05]  /*11040*/  MOV R0, 0x1 ;  /* 0x0000000100007802 */ /* 0x002fca0000000f00 */
[----:B------:R1:W-:Y:S04]  /*11050*/  STL [R1+0x4], R0 ;  /* 0x0000040001007387 */ /* 0x0003e80000100800 */
[----:B------:R1:W-:Y:S02]  /*11060*/  STL [R1+0x18], RZ ;  /* 0x000018ff01007387 */ /* 0x0003e40000100800 */
[----:B------:R-:W-:Y:S05]  /*11070*/  @P0 BRA `(.L_x_1794) ;  /* 0x0000004000e80947 */ /* 0x000fea0003800000 */
[----:B-1----:R-:W-:Y:S01]  /*11080*/  IMAD.MOV.U32 R0, RZ, RZ, 0x1 ;  /* 0x00000001ff007424 */ /* 0x002fe200078e00ff */
[----:B------:R1:W-:Y:S01]  /*11090*/  STL [R1+0x18], RZ ;  /* 0x000018ff01007387 */ /* 0x0003e20000100800 */
[----:B------:R-:W-:Y:S01]  /*110a0*/  ULDC UR37, c[0x0][0xc] ;  /* 0x0000030000257ab9 */ /* 0x000fe20000000800 */
[----:B------:R-:W-:Y:S02]  /*110b0*/  ULDC.64 UR38, c[0x0][0x198] ;  /* 0x0000660000267ab9 */ /* 0x000fe40000000a00 */
[----:B------:R1:W-:Y:S04]  /*110c0*/  STL [R1+0x4], R0 ;  /* 0x0000040001007387 */ /* 0x0003e80000100800 */
[----:B------:R1:W-:Y:S02]  /*110d0*/  STL [R1], RZ ;  /* 0x000000ff01007387 */ /* 0x0003e40000100800 */
.L_x_1867:
[----:B------:R-:W-:Y:S05]  /*110e0*/  YIELD ;  /* 0x0000000000007946 */ /* 0x000fea0003800000 */
[----:B------:R-:W-:Y:S01]  /*110f0*/  ULDC.64 UR4, c[0x0][0xa28] ;  /* 0x00028a0000047ab9 */ /* 0x000fe20000000a00 */
[----:B------:R-:W-:Y:S01]  /*11100*/  IMAD.MOV.U32 R4, RZ, RZ, RZ ;  /* 0x000000ffff047224 */ /* 0x000fe200078e00ff */
[----:B------:R-:W-:Y:S01]  /*11110*/  ISETP.NE.U32.AND P0, PT, RZ, UR4, PT ;  /* 0x00000004ff007c0c */ /* 0x000fe2000bf05070 */
[----:B-1----:R-:W-:Y:S01]  /*11120*/  IMAD.MOV.U32 R0, RZ, RZ, RZ ;  /* 0x000000ffff007224 */ /* 0x002fe200078e00ff */
[----:B------:R-:W-:Y:S02]  /*11130*/  ULDC.64 UR6, c[0x0][0xa08] ;  /* 0x0002820000067ab9 */ /* 0x000fe40000000a00 */
[----:B------:R-:W-:Y:S01]  /*11140*/  ISETP.NE.AND.EX P0, PT, RZ, UR5, PT, P0 ;  /* 0x00000005ff007c0c */ /* 0x000fe2000bf05300 */
[----:B------:R-:W-:-:S12]  /*11150*/  ULDC.64 UR4, c[0x0][0xa00] ;  /* 0x0002800000047ab9 */ /* 0x000fd80000000a00 */
[----:B--2---:R-:W1:Y:S01]  /*11160*/  @P0 LDC.64 R2, c[0x0][0xa28] ;  /* 0x00028a00ff020b82 */ /* 0x004e620000000a00 */
[----:B------:R-:W-:Y:S01]  /*11170*/  ISETP.NE.U32.AND P2, PT, RZ, UR4, PT ;  /* 0x00000004ff007c0c */ /* 0x000fe2000bf45070 */
[----:B-1----:R-:W-:-:S05]  /*11180*/  @P0 IMAD.WIDE R2, R19, 0x4, R2 ;  /* 0x0000000413020825 */ /* 0x002fca00078e0202 */
[----:B------:R1:W5:Y:S01]  /*11190*/  @P0 LDG.E R4, desc[UR48][R2.64] ;  /* 0x0000003002040981 */ /* 0x000362000c1e1900 */
[----:B------:R-:W-:Y:S01]  /*111a0*/  ISETP.NE.AND.EX P2, PT, RZ, UR5, PT, P2 ;  /* 0x00000005ff007c0c */ /* 0x000fe2000bf45320 */
[----:B------:R-:W-:Y:S01]  /*111b0*/  ULDC.64 UR4, c[0x0][0xa18] ;  /* 0x0002860000047ab9 */ /* 0x000fe20000000a00 */
[----:B-1----:R-:W1:Y:S02]  /*111c0*/  LDC.64 R2, c[0x0][0xa00] ;  /* 0x00028000ff027b82 */ /* 0x002e640000000a00 */
[----:B-1----:R-:W-:-:S09]  /*111d0*/  IMAD.WIDE R2, R19, 0x4, R2 ;  /* 0x0000000413027825 */ /* 0x002fd200078e0202 */
[----:B------:R-:W2:Y:S01]  /*111e0*/  @P2 LDG.E R0, desc[UR48][R2.64] ;  /* 0x0000003002002981 */ /* 0x000ea2000c1e1900 */
[----:B------:R-:W-:Y:S01]  /*111f0*/  ISETP.NE.U32.AND P1, PT, RZ, UR4, PT ;  /* 0x00000004ff007c0c */ /* 0x000fe2000bf25070 */
[----:B------:R-:W-:-:S03]  /*11200*/  ULDC UR4, c[0x0][0x288] ;  /* 0x0000a20000047ab9 */ /* 0x000fc60000000800 */
[----:B------:R-:W-:-:S13]  /*11210*/  ISETP.NE.AND.EX P1, PT, RZ, UR5, PT, P1 ;  /* 0x00000005ff007c0c */ /* 0x000fda000bf25310 */
[----:B------:R-:W1:Y:S02]  /*11220*/  @P1 LDC.64 R6, c[0x0][0xa18] ;  /* 0x00028600ff061b82 */ /* 0x000e640000000a00 */
[----:B-1----:R-:W-:Y:S01]  /*11230*/  @P1 IMAD.WIDE R6, R19, 0x4, R6 ;  /* 0x0000000413061825 */ /* 0x002fe200078e0206 */
[----:B--2---:R1:W-:Y:S03]  /*11240*/  STL [R1+0x1c], R0 ;  /* 0x00001c0001007387 */ /* 0x0043e60000100800 */
[----:B-1----:R-:W-:Y:S01]  /*11250*/  IMAD.U32 R0, RZ, RZ, UR4 ;  /* 0x00000004ff007e24 */ /* 0x002fe2000f8e00ff */
[----:B------:R-:W-:-:S05]  /*11260*/  ULDC.64 UR4, c[0x0][0x3f8] ;  /* 0x0000fe0000047ab9 */ /* 0x000fca0000000a00 */
[----:B------:R1:W5:Y:S01]  /*11270*/  @P1 LDG.E R0, desc[UR48][R6.64] ;  /* 0x0000003006001981 */ /* 0x000362000c1e1900 */
[----:B------:R-:W-:Y:S01]  /*11280*/  UISETP.NE.U32.AND UP0, UPT, UR4, URZ, UPT ;  /* 0x0000003f0400728c */ /* 0x000fe2000bf05070 */
[----:B------:R-:W-:Y:S02]  /*11290*/  ISETP.NE.U32.AND P0, PT, RZ, UR6, PT ;  /* 0x00000006ff007c0c */ /* 0x000fe4000bf05070 */
[----:B------:R-:W-:Y:S01]  /*112a0*/  ULDC UR4, c[0x0][0x404] ;  /* 0x0001010000047ab9 */ /* 0x000fe20000000800 */
[----:B------:R-:W-:Y:S01]  /*112b0*/  UISETP.NE.AND.EX UP0, UPT, UR5, URZ, UPT, UP0 ;  /* 0x0000003f0500728c */ /* 0x000fe2000bf05300 */
[----:B------:R-:W-:Y:S02]  /*112c0*/  ISETP.NE.AND.EX P0, PT, RZ, UR7, PT, P0 ;  /* 0x00000007ff007c0c */ /* 0x000fe4000bf05300 */
[----:B------:R-:W-:Y:S01]  /*112d0*/  ULDC UR5, c[0x0][0x2e0] ;  /* 0x0000b80000057ab9 */ /* 0x000fe20000000800 */
[----:B------:R-:W-:-:S04]  /*112e0*/  USEL UR4, UR4, 0x1, UP0 ;  /* 0x0000000104047887 */ /* 0x000fc80008000000 */
[----:B------:R-:W-:-:S06]  /*112f0*/  UIMAD UR4, UR4, UR5, URZ ;  /* 0x00000005040472a4 */ /* 0x000fcc000f8e023f */
[----:B------:R-:W-:Y:S01]  /*11300*/  IMAD.U32 R5, RZ, RZ, UR4 ;  /* 0x00000004ff057e24 */ /* 0x000fe2000f8e00ff */
[----:B-1----:R-:W-:Y:S06]  /*11310*/  @P1 BRA `(.L_x_1795) ;  /* 0x0000000000101947 */ /* 0x002fec0003800000 */
[----:B------:R-:W-:Y:S05]  /*11320*/  @!P2 BRA `(.L_x_1795) ;  /* 0x00000000000ca947 */ /* 0x000fea0003800000 */
[----:B------:R-:W2:Y:S04]  /*11330*/  LDG.E R7, desc[UR48][R2.64] ;  /* 0x0000003002077981 */ /* 0x000ea8000c1e1900 */
[----:B-----5:R-:W2:Y:S02]  /*11340*/  LDG.E R0, desc[UR48][R2.64+0x4] ;  /* 0x0000043002007981 */ /* 0x020ea4000c1e1900 */
[----:B--2---:R-:W-:-:S07]  /*11350*/  IADD3 R0, -R7, R0, RZ ;  /* 0x0000000007007210 */ /* 0x004fce0007ffe1ff */
.L_x_1795:
[----:B------:R-:W1:Y:S01]  /*11360*/  LDC.64 R2, c[0x0][0xa08] ;  /* 0x00028200ff027b82 */ /* 0x000e620000000a00 */
[----:B------:R-:W-:Y:S01]  /*11370*/  IMAD.MOV.U32 R7, RZ, RZ, RZ ;  /* 0x000000ffff077224 */ /* 0x000fe200078e00ff */
[----:B------:R-:W-:Y:S01]  /*11380*/  ULDC.64 UR4, c[0x0][0xa20] ;  /* 0x0002880000047ab9 */ /* 0x000fe20000000a00 */
[----:B-1----:R-:W-:-:S05]  /*11390*/  IMAD.WIDE R2, R19, 0x4, R2 ;  /* 0x0000000413027825 */ /* 0x002fca00078e0202 */
[----:B------:R-:W2:Y:S01]  /*113a0*/  @P0 LDG.E R7, desc[UR48][R2.64] ;  /* 0x0000003002070981 */ /* 0x000ea2000c1e1900 */
[----:B------:R-:W-:-:S04]  /*113b0*/  ISETP.NE.U32.AND P1, PT, RZ, UR4, PT ;  /* 0x00000004ff007c0c */ /* 0x000fc8000bf25070 */
[----:B------:R-:W-:Y:S01]  /*113c0*/  ISETP.NE.AND.EX P1, PT, RZ, UR5, PT, P1 ;  /* 0x00000005ff007c0c */ /* 0x000fe2000bf25310 */
[----:B--2--5:R-:W-:-:S05]  /*113d0*/  IMAD.IADD R6, R7, 0x1, R4 ;  /* 0x0000000107067824 */ /* 0x024fca00078e0204 */
[----:B------:R1:W-:Y:S07]  /*113e0*/  STL [R1+0x8], R6 ;  /* 0x0000080601007387 */ /* 0x0003ee0000100800 */
[----:B------:R-:W-:Y:S05]  /*113f0*/  @!P1 BRA `(.L_x_1796) ;  /* 0x0000000000109947 */ /* 0x000fea0003800000 */
[----:B------:R-:W2:Y:S02]  /*11400*/  LDC.64 R2, c[0x0][0xa20] ;  /* 0x00028800ff027b82 */ /* 0x000ea40000000a00 */
[----:B--2---:R-:W-:-:S05]  /*11410*/  IMAD.WIDE R2, R19, 0x4, R2 ;  /* 0x0000000413027825 */ /* 0x004fca00078e0202 */
[----:B------:R2:W5:Y:S01]  /*11420*/  LDG.E R5, desc[UR48][R2.64] ;  /* 0x0000003002057981 */ /* 0x000562000c1e1900 */
[----:B------:R-:W-:Y:S05]  /*11430*/  BRA `(.L_x_1797) ;  /* 0x0000000000107947 */ /* 0x000fea0003800000 */
.L_x_1796:
[----:B------:R-:W-:Y:S05]  /*11440*/  @!P0 BRA `(.L_x_1797) ;  /* 0x00000000000c8947 */ /* 0x000fea0003800000 */
[----:B-1----:R-:W2:Y:S04]  /*11450*/  LDG.E R6, desc[UR48][R2.64] ;  /* 0x0000003002067981 */ /* 0x002ea8000c1e1900 */
[----:B------:R-:W2:Y:S02]  /*11460*/  LDG.E R5, desc[UR48][R2.64+0x4] ;  /* 0x0000043002057981 */ /* 0x000ea4000c1e1900 */
[----:B--2---:R-:W-:-:S07]  /*11470*/  IMAD.IADD R5, R5, 0x1, -R6 ;  /* 0x0000000105057824 */ /* 0x004fce00078e0a06 */
.L_x_1797:
[----:B--2---:R-:W2:Y:S01]  /*11480*/  LDC.64 R2, c[0x0][0x9e0] ;  /* 0x00027800ff027b82 */ /* 0x004ea20000000a00 */
[----:B-----5:R-:W-:Y:S01]  /*11490*/  IMAD.IADD R7, R5, 0x1, -R4 ;  /* 0x0000000105077824 */ /* 0x020fe200078e0a04 */
[----:B------:R-:W-:-:S04]  /*114a0*/  LEA R4, R17, 0x40, 0x6 ;  /* 0x0000004011047811 */ /* 0x000fc800078e30ff */
[----:B------:R-:W-:Y:S02]  /*114b0*/  IADD3 R9, R7, R4, -R0 ;  /* 0x0000000407097210 */ /* 0x000fe40007ffe800 */
[----:B--2---:R-:W-:-:S03]  /*114c0*/  ISETP.GE.AND P0, PT, R3, 0x1, PT ;  /* 0x000000010300780c */ /* 0x004fc60003f06270 */
[----:B------:R-:W-:-:S10]  /*114d0*/  IMAD.IADD R2, R9, 0x1, R2 ;  /* 0x0000000109027824 */ /* 0x000fd400078e0202 */
[----:B------:R-:W-:Y:S05]  /*114e0*/  @!P0 BRA `(.L_x_1798) ;  /* 0x0000000000488947 */ /* 0x000fea0003800000 */
[C---:B------:R-:W-:Y:S01]  /*114f0*/  ISETP.GT.AND P1, PT, R9.reuse, RZ, PT ;  /* 0x000000ff0900720c */ /* 0x040fe20003f24270 */
[----:B------:R-:W-:Y:S01]  /*11500*/  BSSY B0, `(.L_x_1799) ;  /* 0x000000e000007945 */ /* 0x000fe20003800000 */
[----:B-1----:R-:W-:-:S11]  /*11510*/  IADD3 R6, R9, -0x1, RZ ;  /* 0xffffffff09067810 */ /* 0x002fd60007ffe0ff */
        /* <DEDUP_REMOVED lines=8> */
.L_x_1800:
[----:B------:R-:W-:-:S13]  /*115a0*/  ISETP.NE.AND P1, PT, R3, 0x1, PT ;  /* 0x000000010300780c */ /* 0x000fda0003f25270 */
[----:B------:R-:W1:Y:S02]  /*115b0*/  @P1 LDC.64 R4, c[0x0][0x9e8] ;  /* 0x00027a00ff041b82 */ /* 0x000e640000000a00 */
[----:B-1----:R-:W-:-:S05]  /*115c0*/  @P1 IMAD.HI.U32 R4, R6, R4, RZ ;  /* 0x0000000406041227 */ /* 0x002fca00078e00ff */
[----:B------:R-:W-:-:S07]  /*115d0*/  @P1 SHF.R.U32.HI R6, RZ, R5, R4 ;  /* 0x00000005ff061219 */ /* 0x000fce0000011604 */
.L_x_1801:
[----:B------:R-:W-:Y:S05]  /*115e0*/  BSYNC B0 ;  /* 0x0000000000007941 */ /* 0x000fea0003800000 */
.L_x_1799:
[----:B------:R-:W-:-:S05]  /*115f0*/  IMAD R5, R6, R3, R3 ;  /* 0x0000000306057224 */ /* 0x000fca00078e0203 */
[----:B------:R-:W-:-:S07]  /*11600*/  VIMNMX R2, R2, R5, PT ;  /* 0x0000000502027248 */ /* 0x000fce0003fe0100 */
.L_x_1798:
[----:B------:R-:W-:Y:S01]  /*11610*/  VIADD R2, R2, 0x3f ;  /* 0x0000003f02027836 */ /* 0x000fe20000000000 */
[----:B------:R-:W-:Y:S01]  /*11620*/  ULDC UR4, c[0x0][0x9dc] ;  /* 0x0002770000047ab9 */ /* 0x000fe20000000800 */
[----:B------:R-:W-:-:S03]  /*11630*/  IMAD R0, R17, 0x40, -R0 ;  /* 0x0000004011007824 */ /* 0x000fc600078e0a00 */
[----:B------:R-:W-:-:S04]  /*11640*/  SHF.R.S32.HI R5, RZ, 0x1f, R2 ;  /* 0x0000001fff057819 */ /* 0x000fc80000011402 */
[----:B------:R-:W-:Y:S01]  /*11650*/  LEA.HI R4, R5, R2, RZ, 0x6 ;  /* 0x0000000205047211 */ /* 0x000fe200078f30ff */
[C---:B------:R-:W-:Y:S02]  /*11660*/  VIADD R2, R7.reuse, 0x3f ;  /* 0x0000003f07027836 */ /* 0x040fe40000000000 */
[----:B------:R-:W-:Y:S01]  /*11670*/  IMAD.IADD R7, R7, 0x1, R0 ;  /* 0x0000000107077824 */ /* 0x000fe200078e0200 */
[----:B------:R-:W-:Y:S02]  /*11680*/  SHF.R.S32.HI R4, RZ, 0x6, R4 ;  /* 0x00000006ff047819 */ /* 0x000fe40000011404 */
[----:B------:R-:W-:Y:S02]  /*11690*/  SHF.R.S32.HI R5, RZ, 0x1f, R2 ;  /* 0x0000001fff057819 */ /* 0x000fe40000011402 */
[----:B------:R-:W-:Y:S02]  /*116a0*/  IADD3 R0, R7, -UR4, RZ ;  /* 0x8000000407007c10 */ /* 0x000fe4000fffe0ff */
[----:B------:R-:W-:-:S04]  /*116b0*/  LEA.HI R5, R5, R2, RZ, 0x6 ;  /* 0x0000000205057211 */ /* 0x000fc800078f30ff */
[----:B------:R-:W-:-:S04]  /*116c0*/  SHF.R.S32.HI R5, RZ, 0x6, R5 ;  /* 0x00000006ff057819 */ /* 0x000fc80000011405 */
[----:B-1----:R-:W-:-:S05]  /*116d0*/  VIMNMX R6, R5, R4, PT ;  /* 0x0000000405067248 */ /* 0x002fca0003fe0100 */
[----:B------:R1:W-:Y:S01]  /*116e0*/  STL [R1+0x14], R6 ;  /* 0x0000140601007387 */ /* 0x0003e20000100800 */
[----:B------:R-:W-:Y:S05]  /*116f0*/  @!P0 BRA `(.L_x_1802) ;  /* 0x0000000000448947 */ /* 0x000fea0003800000 */
[----:B------:R-:W-:Y:S01]  /*11700*/  ISETP.GT.AND P0, PT, R7, -0x1, PT ;  /* 0xffffffff0700780c */ /* 0x000fe20003f04270 */
[----:B------:R-:W-:-:S12]  /*11710*/  BSSY B0, `(.L_x_1803) ;  /* 0x000000d000007945 */ /* 0x000fd80003800000 */
        /* <DEDUP_REMOVED lines=8> */
.L_x_1804:
[----:B------:R-:W-:-:S13]  /*117a0*/  ISETP.NE.AND P0, PT, R3, 0x1, PT ;  /* 0x000000010300780c */ /* 0x000fda0003f05270 */
[----:B------:R-:W2:Y:S02]  /*117b0*/  @P0 LDC.64 R4, c[0x0][0x9e8] ;  /* 0x00027a00ff040b82 */ /* 0x000ea40000000a00 */
[----:B--2---:R-:W-:-:S05]  /*117c0*/  @P0 IMAD.HI.U32 R4, R7, R4, RZ ;  /* 0x0000000407040227 */ /* 0x004fca00078e00ff */
[----:B------:R-:W-:-:S07]  /*117d0*/  @P0 SHF.R.U32.HI R7, RZ, R5, R4 ;  /* 0x00000005ff070219 */ /* 0x000fce0000011604 */
.L_x_1805:
[----:B------:R-:W-:Y:S05]  /*117e0*/  BSYNC B0 ;  /* 0x0000000000007941 */ /* 0x000fea0003800000 */
.L_x_1803:
[----:B------:R-:W-:-:S05]  /*117f0*/  IMAD R3, R7, R3, RZ ;  /* 0x0000000307037224 */ /* 0x000fca00078e02ff */
[----:B------:R-:W-:-:S07]  /*11800*/  VIMNMX R0, R0, R3, !PT ;  /* 0x0000000300007248 */ /* 0x000fce0007fe0100 */
.L_x_1802:
[----:B------:R-:W-:Y:S01]  /*11810*/  SHF.R.S32.HI R3, RZ, 0x1f, R0 ;  /* 0x0000001fff037819 */ /* 0x000fe20000011400 */
[----:B------:R-:W-:Y:S03]  /*11820*/  BSSY B6, `(.L_x_1806) ;  /* 0x00002fe000067945 */ /* 0x000fe60003800000 */
[----:B------:R-:W-:-:S04]  /*11830*/  LEA.HI R3, R3, R0, RZ, 0x6 ;  /* 0x0000000003037211 */ /* 0x000fc800078f30ff */
[----:B------:R-:W-:-:S04]  /*11840*/  SHF.R.S32.HI R3, RZ, 0x6, R3 ;  /* 0x00000006ff037819 */ /* 0x000fc80000011403 */
[----:B------:R-:W-:-:S04]  /*11850*/  VIMNMX R2, RZ, R3, !PT ;  /* 0x00000003ff027248 */ /* 0x000fc80007fe0100 */
[----:B------:R-:W-:Y:S01]  /*11860*/  ISETP.GT.AND P0, PT, R6, R2, PT ;  /* 0x000000020600720c */ /* 0x000fe20003f04270 */
[----:B------:R2:W-:-:S12]  /*11870*/  STL [R1+0xc], R2 ;  /* 0x00000c0201007387 */ /* 0x0005d80000100800 */
[----:B--2---:R-:W-:Y:S05]  /*11880*/  @P0 BRA `(.L_x_1807) ;  /* 0x0000000000440947 */ /* 0x004fea0003800000 */
[----:B------:R-:W2:Y:S02]  /*11890*/  S2R R2, SR_TID.X ;  /* 0x0000000000027919 */ /* 0x000ea40000002100 */
[----:B--2---:R-:W-:-:S04]  /*118a0*/  LOP3.LUT R2, R2, 0x1f, RZ, 0xc0, !PT ;  /* 0x0000001f02027812 */ /* 0x004fc800078ec0ff */
[----:B------:R-:W-:-:S13]  /*118b0*/  ISETP.NE.AND P1, PT, R2, RZ, PT ;  /* 0x000000ff0200720c */ /* 0x000fda0003f25270 */
[----:B------:R-:W-:Y:S05]  /*118c0*/  @P1 BRA `(.L_x_1808) ;  /* 0x0000002c00cc1947 */ /* 0x000fea0003800000 */
[----:B------:R-:W2:Y:S01]  /*118d0*/  S2R R7, SR_LANEID ;  /* 0x0000000000077919 */ /* 0x000ea20000000000 */
[----:B------:R-:W-:Y:S01]  /*118e0*/  VOTEU.ANY UR4, UPT, PT ;  /* 0x0000000000047886 */ /* 0x000fe200038e0100 */
[----:B------:R-:W3:Y:S01]  /*118f0*/  LDC.64 R2, c[0x0][0xc38] ;  /* 0x00030e00ff027b82 */ /* 0x000ee20000000a00 */
[----:B------:R-:W2:Y:S08]  /*11900*/  FLO.U32 R0, UR4 ;  /* 0x0000000400007d00 */ /* 0x000eb000080e0000 */
[----:B------:R-:W3:Y:S01]  /*11910*/  POPC R5, UR4 ;  /* 0x0000000400057d09 */ /* 0x000ee20008000000 */
[----:B--2---:R-:W-:-:S13]  /*11920*/  ISETP.EQ.U32.AND P0, PT, R0, R7, PT ;  /* 0x000000070000720c */ /* 0x004fda0003f02070 */
[----:B---3--:R-:W2:Y:S01]  /*11930*/  @P0 ATOMG.E.ADD.STRONG.GPU PT, R3, desc[UR48][R2.64], R5 ;  /* 0x00000005020309a8 */ /* 0x008ea200081ee1f0 */
[----:B------:R-:W3:Y:S02]  /*11940*/  S2R R4, SR_LTMASK ;  /* 0x0000000000047919 */ /* 0x000ee40000003900 */
[----:B---3--:R-:W-:-:S04]  /*11950*/  LOP3.LUT R4, R4, UR4, RZ, 0xc0, !PT ;  /* 0x0000000404047c12 */ /* 0x008fc8000f8ec0ff */
[----:B------:R-:W3:Y:S01]  /*11960*/  POPC R7, R4 ;  /* 0x0000000400077309 */ /* 0x000ee20000000000 */
[----:B--2---:R-:W3:Y:S02]  /*11970*/  SHFL.IDX PT, R0, R3, R0, 0x1f ;  /* 0x00001f0003007589 */ /* 0x004ee400000e0000 */
[----:B---3--:R-:W-:Y:S01]  /*11980*/  IADD3 R16, R0, UR37, R7 ;  /* 0x0000002500107c10 */ /* 0x008fe2000fffe007 */
[----:B------:R-:W-:Y:S06]  /*11990*/  BRA `(.L_x_1808) ;  /* 0x0000002c00987947 */ /* 0x000fec0003800000 */
.L_x_1807:
[----:B------:R-:W2:Y:S01]  /*119a0*/  S2R R3, SR_CgaCtaId ;  /* 0x0000000000037919 */ /* 0x000ea20000008800 */
[----:B------:R-:W-:-:S04]  /*119b0*/  MOV R0, 0x400 ;  /* 0x0000040000007802 */ /* 0x000fc80000000f00 */
[----:B--2---:R-:W-:-:S05]  /*119c0*/  LEA R2, R3, R0, 0x18 ;  /* 0x0000000003027211 */ /* 0x004fca00078ec0ff */
[----:B------:R2:W-:Y:S01]  /*119d0*/  STL [R1+0x10], R2 ;  /* 0x0000100201007387 */ /* 0x0005e20000100800 */
[----:B------:R-:W-:-:S05]  /*119e0*/  VIADD R0, R2, 0x22400 ;  /* 0x0002240002007836 */ /* 0x000fca0000000000 */
[----:B------:R-:W-:-:S13]  /*119f0*/  LOP3.LUT P0, RZ, R0, 0x3ff, RZ, 0xc0, !PT ;  /* 0x000003ff00ff7812 */ /* 0x000fda000780c0ff */
[----:B--2---:R-:W-:Y:S05]  /*11a00*/  @!P0 BRA `(.L_x_1809) ;  /* 0x0000000000408947 */ /* 0x004fea0003800000 */
[----:B------:R-:W-:Y:S01]  /*11a10*/  MOV R2, 0x0 ;  /* 0x0000000000027802 */ /* 0x000fe20000000f00 */
[----:B------:R-:W-:Y:S01]  /*11a20*/  ULDC.64 UR6, c[0x4][0x88] ;  /* 0x0100220000067ab9 */ /* 0x000fe20000000a00 */
[----:B------:R-:W-:Y:S01]  /*11a30*/  ULDC.64 UR8, c[0x4][0x90] ;  /* 0x0100240000087ab9 */ /* 0x000fe20000000a00 */
[----:B------:R-:W-:Y:S01]  /*11a40*/  ULDC.64 UR4, c[0x4][0x8] ;  /* 0x0100020000047ab9 */ /* 0x000fe20000000a00 */
[----:B------:R-:W-:Y:S01]  /*11a50*/  IMAD.U32 R4, RZ, RZ, UR6 ;  /* 0x00000006ff047e24 */ /* 0x000fe2000f8e00ff */
[----:B------:R-:W-:Y:S01]  /*11a60*/  MOV R10, UR4 ;  /* 0x00000004000a7c02 */ /* 0x000fe20008000f00 */
[----:B------:R-:W2:Y:S01]  /*11a70*/  LDC.64 R2, c[0x4][R2] ;  /* 0x0100000002027b82 */ /* 0x000ea20000000a00 */
[----:B------:R-:W-:Y:S02]  /*11a80*/  IMAD.U32 R5, RZ, RZ, UR7 ;  /* 0x00000007ff057e24 */ /* 0x000fe4000f8e00ff */
[----:B-1----:R-:W-:Y:S02]  /*11a90*/  IMAD.U32 R6, RZ, RZ, UR8 ;  /* 0x00000008ff067e24 */ /* 0x002fe4000f8e00ff */
[----:B------:R-:W-:-:S02]  /*11aa0*/  IMAD.U32 R7, RZ, RZ, UR9 ;  /* 0x00000009ff077e24 */ /* 0x000fc4000f8e00ff */
[----:B------:R-:W-:Y:S02]  /*11ab0*/  IMAD.U32 R11, RZ, RZ, UR5 ;  /* 0x00000005ff0b7e24 */ /* 0x000fe4000f8e00ff */
[----:B------:R-:W-:Y:S02]  /*11ac0*/  IMAD.MOV.U32 R8, RZ, RZ, 0x70 ;  /* 0x00000070ff087424 */ /* 0x000fe400078e00ff */
[----:B------:R-:W-:Y:S02]  /*11ad0*/  IMAD.MOV.U32 R12, RZ, RZ, 0x1 ;  /* 0x00000001ff0c7424 */ /* 0x000fe400078e00ff */
[----:B0-----:R-:W-:-:S07]  /*11ae0*/  IMAD.MOV.U32 R13, RZ, RZ, RZ ;  /* 0x000000ffff0d7224 */ /* 0x001fce00078e00ff */
[----:B------:R-:W-:-:S07]  /*11af0*/  LEPC R20, `(.L_x_1809) ;  /* 0x000000001014794e */ /* 0x000fce0000000000 */
[----:B--2---:R-:W-:Y:S05]  /*11b00*/  CALL.ABS.NOINC R2 ;  /* 0x0000000002007343 */ /* 0x004fea0003c00000 */
.L_x_1809:
        /* <DEDUP_REMOVED lines=8> */
[----:B------:R2:W3:Y:S01]  /*11b90*/  LDC.64 R2, c[0x4][R0] ;  /* 0x0100000000027b82 */ /* 0x0004e20000000a00 */
[----:B------:R-:W-:Y:S01]  /*11ba0*/  MOV R4, UR6 ;  /* 0x0000000600047c02 */ /* 0x000fe20008000f00 */
[----:B------:R-:W-:Y:S01]  /*11bb0*/  IMAD.U32 R5, RZ, RZ, UR7 ;  /* 0x00000007ff057e24 */ /* 0x000fe2000f8e00ff */
[----:B------:R-:W-:Y:S01]  /*11bc0*/  MOV R8, 0x70 ;  /* 0x0000007000087802 */ /* 0x000fe20000000f00 */
[----:B-1----:R-:W-:Y:S02]  /*11bd0*/  IMAD.U32 R6, RZ, RZ, UR8 ;  /* 0x00000008ff067e24 */ /* 0x002fe4000f8e00ff */
[----:B------:R-:W-:-:S02]  /*11be0*/  IMAD.U32 R7, RZ, RZ, UR9 ;  /* 0x00000009ff077e24 */ /* 0x000fc4000f8e00ff */
[----:B------:R-:W-:Y:S02]  /*11bf0*/  IMAD.U32 R10, RZ, RZ, UR4 ;  /* 0x00000004ff0a7e24 */ /* 0x000fe4000f8e00ff */
[----:B------:R-:W-:Y:S02]  /*11c00*/  IMAD.U32 R11, RZ, RZ, UR5 ;  /* 0x00000005ff0b7e24 */ /* 0x000fe4000f8e00ff */
[----:B------:R-:W-:Y:S02]  /*11c10*/  IMAD.MOV.U32 R12, RZ, RZ, 0x1 ;  /* 0x00000001ff0c7424 */ /* 0x000fe400078e00ff */
[----:B0-2---:R-:W-:-:S07]  /*11c20*/  IMAD.MOV.U32 R13, RZ, RZ, RZ ;  /* 0x000000ffff0d7224 */ /* 0x005fce00078e00ff */
[----:B------:R-:W-:-:S07]  /*11c30*/  LEPC R20, `(.L_x_1811) ;  /* 0x000000001014794e */ /* 0x000fce0000000000 */
[----:B---3--:R-:W-:Y:S05]  /*11c40*/  CALL.ABS.NOINC R2 ;  /* 0x0000000002007343 */ /* 0x008fea0003c00000 */
.L_x_1811:
        /* <DEDUP_REMOVED lines=16> */
.L_x_1810:
[----:B------:R-:W2:Y:S01]  /*11d50*/  LDL.LU R7, [R1+0x1c] ;  /* 0x00001c0001077983 */ /* 0x000ea20000300800 */
[----:B------:R-:W3:Y:S01]  /*11d60*/  LDC R0, c[0x0][0x428] ;  /* 0x00010a00ff007b82 */ /* 0x000ee20000000800 */
[----:B------:R-:W-:Y:S01]  /*11d70*/  ULDC.64 UR4, c[0x0][0x9f8] ;  /* 0x00027e0000047ab9 */ /* 0x000fe20000000a00 */
[----:B------:R-:W-:Y:S01]  /*11d80*/  IMAD.MOV.U32 R4, RZ, RZ, R19 ;  /* 0x000000ffff047224 */ /* 0x000fe200078e0013 */
[----:B-1----:R-:W1:Y:S01]  /*11d90*/  S2R R6, SR_TID.X ;  /* 0x0000000000067919 */ /* 0x002e620000002100 */
[----:B---3--:R-:W-:Y:S02]  /*11da0*/  ISETP.NE.AND P0, PT, R0, 0x1, PT ;  /* 0x000000010000780c */ /* 0x008fe40003f05270 */
[----:B------:R-:W-:Y:S02]  /*11db0*/  MOV R0, R18 ;  /* 0x0000001200007202 */ /* 0x000fe40000000f00 */
[----:B-1----:R-:W-:-:S09]  /*11dc0*/  LOP3.LUT R6, R6, 0x1f, RZ, 0xc0, !PT ;  /* 0x0000001f06067812 */ /* 0x002fd200078ec0ff */
[----:B------:R-:W1:Y:S08]  /*11dd0*/  @P0 LDC R3, c[0x0][0x42c] ;  /* 0x00010b00ff030b82 */ /* 0x000e700000000800 */
[----:B------:R-:W3:Y:S01]  /*11de0*/  @P0 LDC R5, c[0x0][0x430] ;  /* 0x00010c00ff050b82 */ /* 0x000ee20000000800 */
[----:B-1----:R-:W-:-:S05]  /*11df0*/  @P0 IMAD.HI.U32 R2, R18, R3, RZ ;  /* 0x0000000312020227 */ /* 0x002fca00078e00ff */
[----:B---3--:R-:W-:Y:S02]  /*11e00*/  @P0 SHF.R.U32.HI R0, RZ, R5, R2 ;  /* 0x00000005ff000219 */ /* 0x008fe40000011602 */
[----:B------:R-:W-:-:S04]  /*11e10*/  ISETP.NE.U32.AND P0, PT, RZ, UR4, PT ;  /* 0x00000004ff007c0c */ /* 0x000fc8000bf05070 */
[----:B------:R-:W-:Y:S01]  /*11e20*/  ISETP.NE.AND.EX P0, PT, RZ, UR5, PT, P0 ;  /* 0x00000005ff007c0c */ /* 0x000fe2000bf05300 */
[----:B------:R-:W-:-:S12]  /*11e30*/  ULDC.64 UR4, c[0x0][0xa00] ;  /* 0x0002800000047ab9 */ /* 0x000fd80000000a00 */
[----:B------:R-:W1:Y:S01]  /*11e40*/  @P0 LDC.64 R2, c[0x0][0x9f8] ;  /* 0x00027e00ff020b82 */ /* 0x000e620000000a00 */
[----:B------:R-:W-:-:S04]  /*11e50*/  ISETP.NE.AND P6, PT, R6, RZ, PT ;  /* 0x000000ff0600720c */ /* 0x000fc80003fc5270 */
[----:B------:R-:W-:-:S09]  /*11e60*/  PLOP3.LUT P1, PT, P6, PT, PT, 0x8, 0x0 ;  /* 0x000000000000781c */ /* 0x000fd2000372e170 */
[----:B------:R-:W-:Y:S01]  /*11e70*/  VOTEU.ALL UP1, P6 ;  /* 0x00000000003f7886 */ /* 0x000fe20003020000 */
[----:B-1----:R-:W-:-:S05]  /*11e80*/  @P0 IMAD.WIDE R2, R19, 0x4, R2 ;  /* 0x0000000413020825 */ /* 0x002fca00078e0202 */
[----:B------:R1:W5:Y:S01]  /*11e90*/  @P0 LDG.E R4, desc[UR48][R2.64] ;  /* 0x0000003002040981 */ /* 0x000362000c1e1900 */
[----:B------:R-:W-:Y:S01]  /*11ea0*/  ISETP.NE.U32.AND P0, PT, RZ, UR4, PT ;  /* 0x00000004ff007c0c */ /* 0x000fe2000bf05070 */
[----:B------:R-:W-:-:S03]  /*11eb0*/  @!UP1 UIADD3 UR8, UP0, UR38, 0x270, URZ ;  /* 0x0000027026089890 */ /* 0x000fc6000ff1e03f */
[----:B------:R-:W-:Y:S01]  /*11ec0*/  ISETP.NE.AND.EX P0, PT, RZ, UR5, PT, P0 ;  /* 0x00000005ff007c0c */ /* 0x000fe2000bf05300 */
[----:B------:R-:W-:-:S03]  /*11ed0*/  @!UP1 UIADD3.X UR9, URZ, UR39, URZ, UP0, !UPT ;  /* 0x000000273f099290 */ /* 0x000fc600087fe43f */
[----:B------:R-:W-:Y:S01]  /*11ee0*/  SEL R6, R19, RZ, !P0 ;  /* 0x000000ff13067207 */ /* 0x000fe20004000000 */
[----:B------:R-:W-:Y:S01]  /*11ef0*/  VOTEU.ALL UP0, P6 ;  /* 0x00000000003f7886 */ /* 0x000fe20003000000 */
[----:B-12---:R-:W-:-:S07]  /*11f00*/  IMAD R17, R17, 0x40, R7 ;  /* 0x0000004011117824 */ /* 0x006fce00078e0207 */
.L_x_1812:
        /* <DEDUP_REMOVED lines=9> */
[----:B-1----:R-:W-:Y:S05]  /*11fa0*/  @P1 BRA.U.ANY `(.L_x_1812) ;  /* 0xfffffffd00d81947 */ /* 0x002fea000393ffff */
[----:B------:R-:W2:Y:S01]  /*11fb0*/  LDL R5, [R1+0x14] ;  /* 0x0000140001057983 */ /* 0x000ea20000100800 */
[----:B------:R-:W1:Y:S01]  /*11fc0*/  LDC.64 R2, c[0x0][0x3f8] ;  /* 0x0000fe00ff027b82 */ /* 0x000e620000000a00 */
[----:B------:R-:W-:Y:S02]  /*11fd0*/  ULDC.64 UR4, c[0x0][0xa08] ;  /* 0x0002820000047ab9 */ /* 0x000fe40000000a00 */
[----:B-1----:R-:W-:Y:S01]  /*11fe0*/  LOP3.LUT P0, RZ, R2, UR4, RZ, 0xfc, !PT ;  /* 0x0000000402ff7c12 */ /* 0x002fe2000f80fcff */
[----:B------:R-:W-:-:S03]  /*11ff0*/  UMOV UR4, 0xffffffff ;  /* 0xffffffff00047882 */ /* 0x000fc60000000000 */
[----:B------:R-:W-:-:S04]  /*12000*/  LOP3.LUT P0, RZ, R3, UR5, RZ, 0xfc, P0 ;  /* 0x0000000503ff7c12 */ /* 0x000fc8000800fcff */
[----:B-----5:R-:W-:Y:S01]  /*12010*/  SEL R7, R4, RZ, !P0 ;  /* 0x000000ff04077207 */ /* 0x020fe20004000000 */
[----:B--2---:R-:W-:Y:S01]  /*12020*/  VIADD R8, R5, 0xffffffff ;  /* 0xffffffff05087836 */ /* 0x004fe20000000000 */
[----:B------:R-:W-:Y:S07]  /*12030*/  BRA.DIV UR4, `(.L_x_1813) ;  /* 0x0000003a04e07947 */ /* 0x000fee000b800000 */
.L_x_1884:
[----:B------:R-:W-:Y:S01]  /*12040*/  UMOV UR4, 0xffffffff ;  /* 0xffffffff00047882 */ /* 0x000fe20000000000 */
[----:B------:R-:W-:Y:S02]  /*12050*/  SHF.R.S32.HI R5, RZ, 0x1f, R4 ;  /* 0x0000001fff057819 */ /* 0x000fe40000011404 */
[----:B------:R-:W-:Y:S05]  /*12060*/  BRA.DIV UR4, `(.L_x_1814) ;  /* 0x0000003e04087947 */ /* 0x000fea000b800000 */
[----:B------:R-:W-:-:S13]  /*12070*/  ELECT P6, URZ, PT ;  /* 0x00000000003f782f */ /* 0x000fda00038c0000 */
.L_x_1887:
        /* <DEDUP_REMOVED lines=10> */
[----:B------:R-:W-:-:S04]  /*12120*/  @P0 SHF.R.U32.HI R7, RZ, R11, R10 ;  /* 0x0000000bff070219 */ /* 0x000fc8000001160a */
[--C-:B------:R-:W-:Y:S01]  /*12130*/  SHF.R.S32.HI R11, RZ, 0x1f, R7.reuse ;  /* 0x0000001fff0b7819 */ /* 0x100fe20000011407 */
[----:B------:R-:W-:Y:S01]  /*12140*/  IMAD.MOV R9, RZ, RZ, -R7 ;  /* 0x000000ffff097224 */ /* 0x000fe200078e0a07 */
[----:B------:R-:W-:-:S03]  /*12150*/  MOV R10, R7 ;  /* 0x00000007000a7202 */ /* 0x000fc60000000f00 */
[----:B------:R-:W-:Y:S02]  /*12160*/  IMAD R8, R12, R9, R8 ;  /* 0x000000090c087224 */ /* 0x000fe400078e0208 */
[----:B------:R-:W-:Y:S02]  /*12170*/  IMAD R9, R5, UR4, RZ ;  /* 0x0000000405097c24 */ /* 0x000fe4000f8e02ff */
[----:B------:R-:W-:-:S04]  /*12180*/  IMAD.WIDE.U32 R10, R4, UR4, R10 ;  /* 0x00000004040a7c25 */ /* 0x000fc8000f8e000a */
[----:B------:R-:W-:Y:S01]  /*12190*/  IMAD R9, R4, UR5, R9 ;  /* 0x0000000504097c24 */ /* 0x000fe2000f8e0209 */
[----:B------:R-:W-:-:S03]  /*121a0*/  LEA R12, P0, R10, R2, 0x2 ;  /* 0x000000020a0c7211 */ /* 0x000fc600078010ff */
[----:B------:R-:W-:-:S05]  /*121b0*/  IMAD.IADD R7, R11, 0x1, R9 ;  /* 0x000000010b077824 */ /* 0x000fca00078e0209 */
[----:B0-----:R-:W-:-:S05]  /*121c0*/  LEA.HI.X R13, R10, R3, R7, 0x2, P0 ;  /* 0x000000030a0d7211 */ /* 0x001fca00000f1407 */
[----:B------:R1:W5:Y:S02]  /*121d0*/  LDG.E R7, desc[UR48][R12.64] ;  /* 0x000000300c077981 */ /* 0x000364000c1e1900 */
.L_x_1816:
[----:B------:R-:W2:Y:S01]  /*121e0*/  LDL R9, [R1] ;  /* 0x0000000001097983 */ /* 0x000ea20000100800 */
[----:B------:R-:W-:-:S03]  /*121f0*/  MOV R11, 0x400 ;  /* 0x00000400000b7802 */ /* 0x000fc60000000f00 */
[----:B------:R-:W3:Y:S01]  /*12200*/  LDL R10, [R1+0x4] ;  /* 0x00000400010a7983 */ /* 0x000ee20000100800 */
[----:B-1----:R-:W1:Y:S02]  /*12210*/  S2R R12, SR_CgaCtaId ;  /* 0x00000000000c7919 */ /* 0x002e640000008800 */
[----:B-1----:R-:W-:-:S05]  /*12220*/  LEA R11, R12, R11, 0x18 ;  /* 0x0000000b0c0b7211 */ /* 0x002fca00078ec0ff */
[----:B--2---:R-:W-:Y:S01]  /*12230*/  IMAD R9, R9, 0x8, R11 ;  /* 0x0000000809097824 */ /* 0x004fe200078e020b */
[----:B---3--:R-:W-:-:S04]  /*12240*/  SHF.L.U32 R10, R10, 0x1f, RZ ;  /* 0x0000001f0a0a7819 */ /* 0x008fc800000006ff */
[----:B------:R-:W1:Y:S02]  /*12250*/  SYNCS.PHASECHK.TRANS64.TRYWAIT P0, [R9+URZ+0x28c40], R10 ;  /* 0x028c400a090075a7 */ /* 0x000e64000800017f */
[----:B-1----:R-:W-:Y:S05]  /*12260*/  @!P0 BRA `(.L_x_1817) ;  /* 0x0000003800a88947 */ /* 0x002fea0003800000 */
.L_x_1888:
[----:B------:R-:W2:Y:S02]  /*12270*/  S2R R11, SR_TID.X ;  /* 0x00000000000b7919 */ /* 0x000ea40000002100 */
        /* <DEDUP_REMOVED lines=8> */
[----:B---3--:R-:W-:Y:S05]  /*12300*/  @!P1 BRA `(.L_x_1818) ;  /* 0x0000000000049947 */ /* 0x008fea0003800000 */
[----:B------:R-:W-:Y:S01]  /*12310*/  BPT.TRAP 0x1 ;  /* 0x000000040000795c */ /* 0x000fe20000300000 */
.L_x_1818:
[----:B------:R-:W2:Y:S01]  /*12320*/  LDL R11, [R1] ;  /* 0x00000000010b7983 */ /* 0x000ea20000100800 */
[----:B------:R-:W-:-:S03]  /*12330*/  MOV R12, 0x400 ;  /* 0x00000400000c7802 */ /* 0x000fc60000000f00 */
[----:B-1----:R-:W3:Y:S01]  /*12340*/  LDL R10, [R1+0x8] ;  /* 0x00000800010a7983 */ /* 0x002ee20000100800 */
[----:B0-----:R-:W0:Y:S01]  /*12350*/  S2R R13, SR_CgaCtaId ;  /* 0x00000000000d7919 */ /* 0x001e220000008800 */
[----:B------:R-:W-:Y:S02]  /*12360*/  R2UR UR9, R9 ;  /* 0x00000000090972ca */ /* 0x000fe400000e0000 */
[----:B------:R-:W-:Y:S01]  /*12370*/  R2UR UR11, R8 ;  /* 0x00000000080b72ca */ /* 0x000fe200000e0000 */
[----:B------:R-:W-:Y:S01]  /*12380*/  UIADD3 UR6, UP0, UR38, 0x370, URZ ;  /* 0x0000037026067890 */ /* 0x000fe2000ff1e03f */
[----:B------:R-:W-:Y:S02]  /*12390*/  R2UR UR12, R0 ;  /* 0x00000000000c72ca */ /* 0x000fe400000e0000 */
[----:B-----5:R-:W-:Y:S01]  /*123a0*/  R2UR UR13, R7 ;  /* 0x00000000070d72ca */ /* 0x020fe200000e0000 */
[----:B------:R-:W-:Y:S01]  /*123b0*/  UIADD3.X UR7, URZ, UR39, URZ, UP0, !UPT ;  /* 0x000000273f077290 */ /* 0x000fe200087fe43f */
[----:B0-----:R-:W-:-:S05]  /*123c0*/  LEA R12, R13, R12, 0x18 ;  /* 0x0000000c0d0c7211 */ /* 0x001fca00078ec0ff */
[----:B------:R-:W-:Y:S01]  /*123d0*/  UIADD3 UR9, UR9, 0x28c30, URZ ;  /* 0x00028c3009097890 */ /* 0x000fe2000fffe03f */
[----:B------:R-:W-:Y:S01]  /*123e0*/  UMOV UR5, 0x14f00000 ;  /* 0x14f0000000057882 */ /* 0x000fe20000000000 */
[----:B------:R-:W-:Y:S01]  /*123f0*/  UMOV UR10, URZ ;  /* 0x0000003f000a7c82 */ /* 0x000fe20008000000 */
[----:B--2---:R-:W-:Y:S01]  /*12400*/  IMAD R9, R11, 0x2000, R12 ;  /* 0x000020000b097824 */ /* 0x004fe200078e020c */
[----:B---3--:R-:W-:-:S04]  /*12410*/  R2UR UR4, R10 ;  /* 0x000000000a0472ca */ /* 0x008fc800000e0000 */
[----:B------:R-:W-:-:S09]  /*12420*/  R2UR UR8, R9 ;  /* 0x00000000090872ca */ /* 0x000fd200000e0000 */
[----:B------:R-:W-:-:S04]  /*12430*/  ULEA UR11, UR11, UR4, 0x6 ;  /* 0x000000040b0b7291 */ /* 0x000fc8000f8e303f */
[----:B------:R-:W-:Y:S01]  /*12440*/  UIADD3 UR8, UR8, 0x22400, URZ ;  /* 0x0002240008087890 */ /* 0x000fe2000fffe03f */
[----:B------:R-:W-:-:S08]  /*12450*/  UMOV UR4, 0x0 ;  /* 0x0000000000047882 */ /* 0x000fd00000000000 */
[----:B------:R1:W-:Y:S02]  /*12460*/  UTMALDG.4D [UR8], [UR6], desc[UR4] ;  /* 0x00000408060075b4 */ /* 0x0003e40008019000 */
[----:B-1----:R-:W-:Y:S01]  /*12470*/  NOP ;  /* 0x0000000000007918 */ /* 0x002fe20000000000 */
.L_x_1815:
[----:B------:R-:W2:Y:S01]  /*12480*/  LDL.LU R12, [R1+0x18] ;  /* 0x00001800010c7983 */ /* 0x000ea20000300800 */
[----:B------:R-:W-:Y:S01]  /*12490*/  MOV R10, 0x400 ;  /* 0x00000400000a7802 */ /* 0x000fe20000000f00 */
[----:B------:R-:W-:Y:S05]  /*124a0*/  WARPSYNC.ALL ;  /* 0x0000000000007948 */ /* 0x000fea0003800000 */
[----:B------:R-:W1:Y:S01]  /*124b0*/  S2R R11, SR_CgaCtaId ;  /* 0x00000000000b7919 */ /* 0x000e620000008800 */
        /* <DEDUP_REMOVED lines=11> */
[----:B-1----:R-:W-:Y:S01]  /*12570*/  LEA R10, R11, R10, 0x18 ;  /* 0x0000000a0b0a7211 */ /* 0x002fe200078ec0ff */
[----:B------:R-:W-:Y:S03]  /*12580*/  BAR.SYNC.DEFER_BLOCKING 0x8, 0xa0 ;  /* 0x0202800000007b1d */ /* 0x000fe60000010000 */
[----:B------:R-:W-:-:S13]  /*12590*/  R2UR UR9, R10 ;  /* 0x000000000a0972ca */ /* 0x000fda00000e0000 */
[----:B------:R-:W-:Y:S02]  /*125a0*/  UIADD3 UR8, UR9, 0x20400, URZ ;  /* 0x0002040009087890 */ /* 0x000fe4000fffe03f */
[----:B------:R-:W-:Y:S01]  /*125b0*/  UIADD3 UR9, UR9, 0x28c00, URZ ;  /* 0x00028c0009097890 */ /* 0x000fe2000fffe03f */
[----:B------:R1:W-:Y:S08]  /*125c0*/  @P0 SYNCS.ARRIVE.TRANS64 RZ, [R10+URZ+0x28c00], R9 ;  /* 0x028c00090aff09a7 */ /* 0x0003f0000800003f */
[----:B------:R1:W-:Y:S01]  /*125d0*/  UTMALDG.4D [UR8], [UR4], desc[UR6] ;  /* 0x00000608040075b4 */ /* 0x0003e20008019000 */
[----:B--2---:R-:W-:-:S04]  /*125e0*/  IADD3 R12, R12, 0x1, RZ ;  /* 0x000000010c0c7810 */ /* 0x004fc80007ffe0ff */
[----:B------:R-:W-:Y:S01]  /*125f0*/  LEA.HI R6, R12, R12, RZ, 0x1 ;  /* 0x0000000c0c067211 */ /* 0x000fe200078f08ff */
[----:B------:R1:W-:Y:S03]  /*12600*/  STL [R1+0x18], R12 ;  /* 0x0000180c01007387 */ /* 0x0003e60000100800 */
[----:B------:R-:W-:-:S05]  /*12610*/  LOP3.LUT R6, R6, 0xfffffffe, RZ, 0xc0, !PT ;  /* 0xfffffffe06067812 */ /* 0x000fca00078ec0ff */
[----:B------:R-:W-:-:S05]  /*12620*/  IMAD.IADD R6, R12, 0x1, -R6 ;  /* 0x000000010c067824 */ /* 0x000fca00078e0a06 */
[----:B------:R-:W-:-:S04]  /*12630*/  SHF.L.U32 R6, R6, 0x1f, RZ ;  /* 0x0000001f06067819 */ /* 0x000fc800000006ff */
[----:B------:R-:W2:Y:S02]  /*12640*/  SYNCS.PHASECHK.TRANS64.TRYWAIT P0, [R10+URZ+0x28c20], R6 ;  /* 0x028c20060a0075a7 */ /* 0x000ea4000800017f */
[----:B-12---:R-:W-:Y:S05]  /*12650*/  @!P0 BRA `(.L_x_1820) ;  /* 0x0000003400c08947 */ /* 0x006fea0003800000 */
.L_x_1889:
[----:B------:R-:W-:Y:S05]  /*12660*/  BSYNC B0 ;  /* 0x0000000000007941 */ /* 0x000fea0003800000 */
.L_x_1819:
[----:B------:R-:W-:Y:S04]  /*12670*/  BSSY B0, `(.L_x_1821) ;  /* 0x000004f000007945 */ /* 0x000fe80003800000 */
[----:B------:R-:W-:Y:S05]  /*12680*/  @!P6 BRA `(.L_x_1822) ;  /* 0x000000040034e947 */ /* 0x000fea0003800000 */
[----:B------:R-:W2:Y:S01]  /*12690*/  LDL R10, [R1] ;  /* 0x00000000010a7983 */ /* 0x000ea20000100800 */
[----:B------:R-:W-:-:S03]  /*126a0*/  MOV R11, 0x400 ;  /* 0x00000400000b7802 */ /* 0x000fc60000000f00 */
[----:B-1----:R-:W3:Y:S01]  /*126b0*/  LDL R9, [R1+0x4] ;  /* 0x0000040001097983 */ /* 0x002ee20000100800 */
[----:B------:R-:W1:Y:S02]  /*126c0*/  S2R R12, SR_CgaCtaId ;  /* 0x00000000000c7919 */ /* 0x000e640000008800 */
[----:B-1----:R-:W-:-:S05]  /*126d0*/  LEA R11, R12, R11, 0x18 ;  /* 0x0000000b0c0b7211 */ /* 0x002fca00078ec0ff */
[----:B--2---:R-:W-:Y:S01]  /*126e0*/  IMAD R6, R10, 0x8, R11 ;  /* 0x000000080a067824 */ /* 0x004fe200078e020b */
[----:B---3--:R-:W-:-:S04]  /*126f0*/  SHF.L.U32 R9, R9, 0x1f, RZ ;  /* 0x0000001f09097819 */ /* 0x008fc800000006ff */
[----:B------:R-:W1:Y:S02]  /*12700*/  SYNCS.PHASECHK.TRANS64.TRYWAIT P0, [R6+URZ+0x28c60], R9 ;  /* 0x028c6009060075a7 */ /* 0x000e64000800017f */
[----:B-1----:R-:W-:Y:S05]  /*12710*/  @!P0 BRA `(.L_x_1823) ;  /* 0x0000003400b08947 */ /* 0x002fea0003800000 */
.L_x_1890:
        /* <DEDUP_REMOVED lines=11> */
.L_x_1824:
[----:B------:R-:W2:Y:S01]  /*127d0*/  LDL R10, [R1] ;  /* 0x00000000010a7983 */ /* 0x000ea20000100800 */
[----:B------:R-:W-:-:S03]  /*127e0*/  MOV R11, 0x400 ;  /* 0x00000400000b7802 */ /* 0x000fc60000000f00 */
[----:B-1----:R-:W3:Y:S01]  /*127f0*/  LDL R9, [R1+0x8] ;  /* 0x0000080001097983 */ /* 0x002ee20000100800 */
[----:B------:R-:W1:Y:S01]  /*12800*/  S2R R12, SR_CgaCtaId ;  /* 0x00000000000c7919 */ /* 0x000e620000008800 */
[----:B------:R-:W-:Y:S02]  /*12810*/  R2UR UR9, R6 ;  /* 0x00000000060972ca */ /* 0x000fe400000e0000 */
[----:B------:R-:W-:Y:S01]  /*12820*/  R2UR UR11, R8 ;  /* 0x00000000080b72ca */ /* 0x000fe200000e0000 */
[----:B------:R-:W-:Y:S01]  /*12830*/  UIADD3 UR4, UP0, UR38, 0x470, URZ ;  /* 0x0000047026047890 */ /* 0x000fe2000ff1e03f */
[----:B------:R-:W-:Y:S02]  /*12840*/  R2UR UR12, R0 ;  /* 0x00000000000c72ca */ /* 0x000fe400000e0000 */
[----:B------:R-:W-:Y:S02]  /*12850*/  R2UR UR13, R7 ;  /* 0x00000000070d72ca */ /* 0x000fe400000e0000 */
        /* <DEDUP_REMOVED lines=12> */
[----:B------:R-:W-:-:S09]  /*12920*/  R2UR UR14, R6 ;  /* 0x00000000060e72ca */ /* 0x000fd200000e0000 */
[----:B------:R-:W-:-:S04]  /*12930*/  ULEA UR11, UR11, UR5, 0x6 ;  /* 0x000000050b0b7291 */ /* 0x000fc8000f8e303f */
[----:B------:R-:W-:Y:S02]  /*12940*/  UIADD3 UR8, UR14, 0x400, URZ ;  /* 0x000004000e087890 */ /* 0x000fe4000fffe03f */
[----:B------:R-:W-:Y:S02]  /*12950*/  UIADD3.X UR5, URZ, UR39, URZ, UP0, !UPT ;  /* 0x000000273f057290 */ /* 0x000fe400087fe43f */
        /* <DEDUP_REMOVED lines=32> */
.L_x_1822:
[----:B------:R-:W-:Y:S05]  /*12b60*/  BSYNC B0 ;  /* 0x0000000000007941 */ /* 0x000fea0003800000 */
.L_x_1821:
[----:B-1----:R-:W2:Y:S04]  /*12b70*/  LDL R6, [R1+0x14] ;  /* 0x0000140001067983 */ /* 0x002ea80000100800 */
[----:B------:R-:W3:Y:S01]  /*12b80*/  LDL R9, [R1+0xc] ;  /* 0x00000c0001097983 */ /* 0x000ee20000100800 */
[----:B------:R-:W-:Y:S01]  /*12b90*/  BSSY B0, `(.L_x_1825) ;  /* 0x00001ab000007945 */ /* 0x000fe20003800000 */
[----:B--2---:R-:W-:-:S05]  /*12ba0*/  VIADD R8, R6, 0xfffffffe ;  /* 0xfffffffe06087836 */ /* 0x004fca0000000000 */
[----:B---3--:R-:W-:-:S13]  /*12bb0*/  ISETP.GE.AND P0, PT, R8, R9, PT ;  /* 0x000000090800720c */ /* 0x008fda0003f06270 */
[----:B------:R-:W-:Y:S05]  /*12bc0*/  @!P0 BRA `(.L_x_1826) ;  /* 0x00000018009c8947 */ /* 0x000fea0003800000 */
[----:B------:R-:W-:Y:S01]  /*12bd0*/  LOP3.LUT R10, RZ, R9, RZ, 0x33, !PT ;  /* 0x00000009ff0a7212 */ /* 0x000fe200078e33ff */
[----:B------:R-:W-:Y:S01]  /*12be0*/  BSSY B1, `(.L_x_1827) ;  /* 0x0000090000017945 */ /* 0x000fe20003800000 */
[----:B------:R-:W-:-:S04]  /*12bf0*/  IADD3 R9, -R6, RZ, RZ ;  /* 0x000000ff06097210 */ /* 0x000fc80007ffe1ff */
[----:B------:R-:W-:-:S05]  /*12c00*/  VIADDMNMX R10, R9, 0x1, R10, !PT ;  /* 0x00000001090a7846 */ /* 0x000fca000780010a */
[----:B------:R-:W-:-:S05]  /*12c10*/  IMAD.IADD R6, R6, 0x1, R10 ;  /* 0x0000000106067824 */ /* 0x000fca00078e020a */
[----:B------:R-:W-:-:S04]  /*12c20*/  LOP3.LUT R6, R6, 0x1, RZ, 0xc0, !PT ;  /* 0x0000000106067812 */ /* 0x000fc800078ec0ff */
[----:B------:R-:W-:-:S13]  /*12c30*/  ISETP.NE.U32.AND P0, PT, R6, 0x1, PT ;  /* 0x000000010600780c */ /* 0x000fda0003f05070 */
[----:B------:R-:W-:Y:S05]  /*12c40*/  @P0 BRA `(.L_x_1828) ;  /* 0x0000000800240947 */ /* 0x000fea0003800000 */
[----:B------:R-:W2:Y:S04]  /*12c50*/  LDL.LU R11, [R1] ;  /* 0x00000000010b7983 */ /* 0x000ea80000300800 */
[----:B0-----:R-:W3:Y:S01]  /*12c60*/  LDL.LU R13, [R1+0x4] ;  /* 0x00000400010d7983 */ /* 0x001ee20000300800 */
        /* <DEDUP_REMOVED lines=25> */
[C---:B------:R-:W-:Y:S02]  /*12e00*/  LEA R2, P0, R6.reuse, R2, 0x2 ;  /* 0x0000000206027211 */ /* 0x040fe400078010ff */
[----:B------:R-:W-:Y:S02]  /*12e10*/  IADD3 R7, -R9, RZ, RZ ;  /* 0x000000ff09077210 */ /* 0x000fe40007ffe1ff */
[----:B------:R-:W-:-:S03]  /*12e20*/  LEA.HI.X R3, R6, R3, R11, 0x2, P0 ;  /* 0x0000000306037211 */ /* 0x000fc600000f140b */
[----:B------:R-:W-:Y:S02]  /*12e30*/  IMAD R8, R12, R7, R8 ;  /* 0x000000070c087224 */ /* 0x000fe400078e0208 */
[----:B------:R1:W5:Y:S05]  /*12e40*/  LDG.E R7, desc[UR48][R2.64] ;  /* 0x0000003002077981 */ /* 0x00036a000c1e1900 */
.L_x_1831:
[----:B-1----:R-:W1:Y:S01]  /*12e50*/  S2R R3, SR_CgaCtaId ;  /* 0x0000000000037919 */ /* 0x002e620000008800 */
[----:B------:R-:W-:-:S04]  /*12e60*/  MOV R2, 0x400 ;  /* 0x0000040000027802 */ /* 0x000fc80000000f00 */
[----:B-1----:R-:W-:Y:S02]  /*12e70*/  LEA R2, R3, R2, 0x18 ;  /* 0x0000000203027211 */ /* 0x002fe400078ec0ff */
[----:B------:R-:W-:-:S03]  /*12e80*/  SHF.L.U32 R3, R13, 0x1f, RZ ;  /* 0x0000001f0d037819 */ /* 0x000fc600000006ff */
[----:B------:R-:W-:-:S04]  /*12e90*/  IMAD R2, R14, 0x8, R2 ;  /* 0x000000080e027824 */ /* 0x000fc800078e0202 */
[----:B------:R-:W1:Y:S02]  /*12ea0*/  SYNCS.PHASECHK.TRANS64.TRYWAIT P0, [R2+URZ+0x28c40], R3 ;  /* 0x028c4003020075a7 */ /* 0x000e64000800017f */
[----:B-1----:R-:W-:Y:S05]  /*12eb0*/  @!P0 BRA `(.L_x_1832) ;  /* 0x0000002c00dc8947 */ /* 0x002fea0003800000 */
.L_x_1891:
[----:B------:R-:W2:Y:S02]  /*12ec0*/  S2R R6, SR_TID.X ;  /* 0x0000000000067919 */ /* 0x000ea40000002100 */
[----:B--2---:R-:W-:-:S04]  /*12ed0*/  LOP3.LUT R6, R6, 0x7f, RZ, 0xc0, !PT ;  /* 0x0000007f06067812 */ /* 0x004fc800078ec0ff */
[----:B------:R-:W-:-:S13]  /*12ee0*/  ISETP.NE.AND P1, PT, R6, RZ, PT ;  /* 0x000000ff0600720c */ /* 0x000fda0003f25270 */
        /* <DEDUP_REMOVED lines=8> */
.L_x_1833:
[----:B------:R-:W2:Y:S01]  /*12f70*/  LDL R6, [R1] ;  /* 0x0000000001067983 */ /* 0x000ea20000100800 */
        /* <DEDUP_REMOVED lines=21> */
.L_x_1892:
        /* <DEDUP_REMOVED lines=8> */
.L_x_1835:
        /* <DEDUP_REMOVED lines=54> */
.L_x_1830:
[----:B------:R-:W-:Y:S05]  /*134b0*/  BSYNC B2 ;  /* 0x0000000000027941 */ /* 0x000fea0003800000 */
.L_x_1829:
[----:B------:R-:W2:Y:S02]  /*134c0*/  LDL R2, [R1+0x14] ;  /* 0x0000140001027983 */ /* 0x000ea40000100800 */
[----:B--2---:R-:W-:-:S07]  /*134d0*/  VIADD R8, R2, 0xfffffffd ;  /* 0xfffffffd02087836 */ /* 0x004fce0000000000 */
.L_x_1828:
[----:B------:R-:W-:Y:S05]  /*134e0*/  BSYNC B1 ;  /* 0x0000000000017941 */ /* 0x000fea0003800000 */
.L_x_1827:
[----:B------:R-:W2:Y:S01]  /*134f0*/  LDL.LU R2, [R1+0x14] ;  /* 0x0000140001027983 */ /* 0x000ea20000300800 */
[----:B------:R-:W-:Y:S01]  /*13500*/  VIADD R10, R10, 0xfffffffe ;  /* 0xfffffffe0a0a7836 */ /* 0x000fe20000000000 */
[----:B--2---:R-:W-:-:S04]  /*13510*/  LOP3.LUT R3, RZ, R2, RZ, 0x33, !PT ;  /* 0x00000002ff037212 */ /* 0x004fc800078e33ff */
[----:B------:R-:W-:-:S13]  /*13520*/  ISETP.NE.AND P0, PT, R10, R3, PT ;  /* 0x000000030a00720c */ /* 0x000fda0003f05270 */
[----:B------:R-:W-:Y:S05]  /*13530*/  @!P0 BRA `(.L_x_1826) ;  /* 0x0000001000408947 */ /* 0x000fea0003800000 */
.L_x_1850:
        /* <DEDUP_REMOVED lines=11> */
[----:B------:R-:W-:Y:S02]  /*135f0*/  MOV R11, R8 ;  /* 0x00000008000b7202 */ /* 0x000fe40000000f00 */
        /* <DEDUP_REMOVED lines=10> */
[--C-:B------:R-:W-:Y:S01]  /*136a0*/  SHF.R.S32.HI R3, RZ, 0x1f, R2.reuse ;  /* 0x0000001fff037819 */ /* 0x100fe20000011402 */
[----:B------:R-:W-:-:S04]  /*136b0*/  IMAD.MOV R11, RZ, RZ, -R2 ;  /* 0x000000ffff0b7224 */ /* 0x000fc800078e0a02 */
        /* <DEDUP_REMOVED lines=8> */
.L_x_1838:
[----:B------:R-:W2:Y:S01]  /*13740*/  S2R R3, SR_CgaCtaId ;  /* 0x0000000000037919 */ /* 0x000ea20000008800 */
[----:B------:R-:W-:-:S04]  /*13750*/  MOV R2, 0x400 ;  /* 0x0000040000027802 */ /* 0x000fc80000000f00 */
[----:B--2---:R-:W-:Y:S02]  /*13760*/  LEA R2, R3, R2, 0x18 ;  /* 0x0000000203027211 */ /* 0x004fe400078ec0ff */
[----:B------:R-:W-:-:S03]  /*13770*/  SHF.L.U32 R3, R10, 0x1f, RZ ;  /* 0x0000001f0a037819 */ /* 0x000fc600000006ff */
[----:B------:R-:W-:-:S04]  /*13780*/  IMAD R2, R9, 0x8, R2 ;  /* 0x0000000809027824 */ /* 0x000fc800078e0202 */
[----:B------:R-:W2:Y:S02]  /*13790*/  SYNCS.PHASECHK.TRANS64.TRYWAIT P0, [R2+URZ+0x28c40], R3 ;  /* 0x028c4003020075a7 */ /* 0x000ea4000800017f */
[----:B--2---:R-:W-:Y:S05]  /*137a0*/  @!P0 BRA `(.L_x_1839) ;  /* 0x0000002400c88947 */ /* 0x004fea0003800000 */
.L_x_1893:
[----:B-1----:R-:W1:Y:S02]  /*137b0*/  S2R R6, SR_TID.X ;  /* 0x0000000000067919 */ /* 0x002e640000002100 */
        /* <DEDUP_REMOVED lines=8> */
[----:B---3--:R-:W-:Y:S05]  /*13840*/  @!P1 BRA `(.L_x_1840) ;  /* 0x0000000000049947 */ /* 0x008fea0003800000 */
[----:B------:R-:W-:Y:S01]  /*13850*/  BPT.TRAP 0x1 ;  /* 0x000000040000795c */ /* 0x000fe20000300000 */
.L_x_1840:
[----:B------:R-:W3:Y:S01]  /*13860*/  LDL R12, [R1+0x8] ;  /* 0x00000800010c7983 */ /* 0x000ee20000100800 */
[----:B------:R-:W-:Y:S01]  /*13870*/  MOV R6, 0x400 ;  /* 0x0000040000067802 */ /* 0x000fe20000000f00 */
[----:B0-----:R-:W0:Y:S01]  /*13880*/  S2R R13, SR_CgaCtaId ;  /* 0x00000000000d7919 */ /* 0x001e220000008800 */
        /* <DEDUP_REMOVED lines=16> */
[----:B------:R-:W1:Y:S02]  /*13990*/  SYNCS.PHASECHK.TRANS64.TRYWAIT P1, [R2+URZ+0x28c60], R3 ;  /* 0x028c6003020075a7 */ /* 0x000e64000802017f */
[----:B01----:R-:W-:Y:S05]  /*139a0*/  @!P1 BRA `(.L_x_1841) ;  /* 0x00000024005c9947 */ /* 0x003fea0003800000 */
.L_x_1894:
[----:B------:R-:W-:Y:S05]  /*139b0*/  @P0 BRA `(.L_x_1842) ;  /* 0x00000000001c0947 */ /* 0x000fea0003800000 */
[----:B------:R-:W1:Y:S01]  /*139c0*/  S2R R11, SR_TID.X ;  /* 0x00000000000b7919 */ /* 0x000e620000002100 */
[----:B0-2---:R-:W-:-:S04]  /*139d0*/  IMAD.MOV.U32 R3, RZ, RZ, 0x10000 ;  /* 0x00010000ff037424 */ /* 0x005fc800078e00ff */
[----:B------:R3:W-:Y:S01]  /*139e0*/  SYNCS.ARRIVE.TRANS64 RZ, [R2+URZ+0x28c50], R3 ;  /* 0x028c500302ff79a7 */ /* 0x0007e2000800003f */
[----:B-1----:R-:W-:-:S04]  /*139f0*/  LOP3.LUT R11, R11, 0x1f, RZ, 0xc0, !PT ;  /* 0x0000001f0b0b7812 */ /* 0x002fc800078ec0ff */
[----:B------:R-:W-:-:S13]  /*13a00*/  ISETP.NE.AND P1, PT, R11, RZ, PT ;  /* 0x000000ff0b00720c */ /* 0x000fda0003f25270 */
[----:B---3--:R-:W-:Y:S05]  /*13a10*/  @!P1 BRA `(.L_x_1842) ;  /* 0x0000000000049947 */ /* 0x008fea0003800000 */
[----:B------:R-:W-:Y:S01]  /*13a20*/  BPT.TRAP 0x1 ;  /* 0x000000040000795c */ /* 0x000fe20000300000 */
.L_x_1842:
[----:B------:R-:W1:Y:S01]  /*13a30*/  S2R R11, SR_CgaCtaId ;  /* 0x00000000000b7919 */ /* 0x000e620000008800 */
[----:B0-2---:R-:W-:Y:S01]  /*13a40*/  MOV R3, 0x400 ;  /* 0x0000040000037802 */ /* 0x005fe20000000f00 */
        /* <DEDUP_REMOVED lines=15> */
[----:B-1----:R-:W-:-:S05]  /*13b40*/  LEA R3, R11, R3, 0x18 ;  /* 0x000000030b037211 */ /* 0x002fca00078ec0ff */
        /* <DEDUP_REMOVED lines=34> */
[----:B-1----:R-:W-:Y:S01]  /*13d70*/  NOP ;  /* 0x0000000000007918 */ /* 0x002fe20000000000 */
.L_x_1837:
[----:B------:R-:W-:Y:S05]  /*13d80*/  BSYNC B1 ;  /* 0x0000000000017941 */ /* 0x000fea0003800000 */
.L_x_1836:
[----:B------:R-:W-:Y:S01]  /*13d90*/  IADD3 R9, R9, 0x1, RZ ;  /* 0x0000000109097810 */ /* 0x000fe20007ffe0ff */
[----:B------:R-:W-:Y:S03]  /*13da0*/  BSSY B1, `(.L_x_1843) ;  /* 0x0000085000017945 */ /* 0x000fe60003800000 */
[----:B------:R-:W-:-:S04]  /*13db0*/  ISETP.NE.AND P0, PT, R9, 0x2, PT ;  /* 0x000000020900780c */ /* 0x000fc80003f05270 */
[----:B------:R-:W-:Y:S02]  /*13dc0*/  SEL R3, RZ, 0x1, P0 ;  /* 0x00000001ff037807 */ /* 0x000fe40000000000 */
[----:B------:R-:W-:Y:S01]  /*13dd0*/  SEL R12, R9, RZ, P0 ;  /* 0x000000ff090c7207 */ /* 0x000fe20000000000 */
[----:B------:R-:W-:Y:S01]  /*13de0*/  VIADD R9, R8, 0xffffffff ;  /* 0xffffffff08097836 */ /* 0x000fe20000000000 */
[----:B------:R-:W-:-:S05]  /*13df0*/  LOP3.LUT R11, R10, R3, RZ, 0x3c, !PT ;  /* 0x000000030a0b7212 */ /* 0x000fca00078e3cff */
[----:B------:R1:W-:Y:S04]  /*13e00*/  STL [R1+0x4], R11 ;  /* 0x0000040b01007387 */ /* 0x0003e80000100800 */
[----:B------:R1:W-:Y:S01]  /*13e10*/  STL [R1], R12 ;  /* 0x0000000c01007387 */ /* 0x0003e20000100800 */
[----:B------:R-:W-:Y:S05]  /*13e20*/  @!P6 BRA `(.L_x_1844) ;  /* 0x0000000400f0e947 */ /* 0x000fea0003800000 */
[----:B------:R-:W-:Y:S01]  /*13e30*/  ULDC.64 UR4, c[0x0][0x3f8] ;  /* 0x0000fe0000047ab9 */ /* 0x000fe20000000a00 */
[----:B------:R-:W-:Y:S01]  /*13e40*/  IMAD.MOV.U32 R10, RZ, RZ, R9 ;  /* 0x000000ffff0a7224 */ /* 0x000fe200078e0009 */
        /* <DEDUP_REMOVED lines=18> */
[----:B------:R-:W-:-:S06]  /*13f70*/  LEA.HI.X R7, R2, UR5, R3, 0x2, P0 ;  /* 0x0000000502077c11 */ /* 0x000fcc00080f1403 */
[----:B------:R2:W5:Y:S03]  /*13f80*/  LDG.E R7, desc[UR48][R6.64] ;  /* 0x0000003006077981 */ /* 0x000566000c1e1900 */
.L_x_1845:
[----:B------:R-:W3:Y:S01]  /*13f90*/  S2R R3, SR_CgaCtaId ;  /* 0x0000000000037919 */ /* 0x000ee20000008800 */
[----:B------:R-:W-:-:S04]  /*13fa0*/  MOV R2, 0x400 ;  /* 0x0000040000027802 */ /* 0x000fc80000000f00 */
[----:B---3--:R-:W-:Y:S02]  /*13fb0*/  LEA R2, R3, R2, 0x18 ;  /* 0x0000000203027211 */ /* 0x008fe400078ec0ff */
[----:B------:R-:W-:-:S03]  /*13fc0*/  SHF.L.U32 R3, R11, 0x1f, RZ ;  /* 0x0000001f0b037819 */ /* 0x000fc600000006ff */
[----:B------:R-:W-:-:S04]  /*13fd0*/  IMAD R2, R12, 0x8, R2 ;  /* 0x000000080c027824 */ /* 0x000fc800078e0202 */
[----:B------:R-:W3:Y:S02]  /*13fe0*/  SYNCS.PHASECHK.TRANS64.TRYWAIT P0, [R2+URZ+0x28c40], R3 ;  /* 0x028c4003020075a7 */ /* 0x000ee4000800017f */
[----:B---3--:R-:W-:Y:S05]  /*13ff0*/  @!P0 BRA `(.L_x_1846) ;  /* 0x0000001c00dc8947 */ /* 0x008fea0003800000 */
.L_x_1895:
        /* <DEDUP_REMOVED lines=11> */
.L_x_1847:
[----:B------:R-:W2:Y:S01]  /*140b0*/  LDL R6, [R1] ;  /* 0x0000000001067983 */ /* 0x000ea20000100800 */
[----:B-1----:R-:W-:-:S03]  /*140c0*/  MOV R12, 0x400 ;  /* 0x00000400000c7802 */ /* 0x002fc60000000f00 */
[----:B------:R-:W4:Y:S01]  /*140d0*/  LDL R11, [R1+0x8] ;  /* 0x00000800010b7983 */ /* 0x000f220000100800 */
        /* <DEDUP_REMOVED lines=17> */
[----:B------:R-:W1:Y:S02]  /*141f0*/  SYNCS.PHASECHK.TRANS64.TRYWAIT P1, [R2+URZ+0x28c60], R3 ;  /* 0x028c6003020075a7 */ /* 0x000e64000802017f */
[----:B01----:R-:W-:Y:S05]  /*14200*/  @!P1 BRA `(.L_x_1848) ;  /* 0x0000001c006c9947 */ /* 0x003fea0003800000 */
.L_x_1896:
[----:B------:R-:W-:Y:S05]  /*14210*/  @P0 BRA `(.L_x_1849) ;  /* 0x00000000001c0947 */ /* 0x000fea0003800000 */
[----:B------:R-:W1:Y:S01]  /*14220*/  S2R R10, SR_TID.X ;  /* 0x00000000000a7919 */ /* 0x000e620000002100 */
[----:B0--3--:R-:W-:-:S04]  /*14230*/  MOV R3, 0x10000 ;  /* 0x0001000000037802 */ /* 0x009fc80000000f00 */
[----:B------:R2:W-:Y:S01]  /*14240*/  SYNCS.ARRIVE.TRANS64 RZ, [R2+URZ+0x28c50], R3 ;  /* 0x028c500302ff79a7 */ /* 0x0005e2000800003f */
[----:B-1----:R-:W-:-:S04]  /*14250*/  LOP3.LUT R10, R10, 0x1f, RZ, 0xc0, !PT ;  /* 0x0000001f0a0a7812 */ /* 0x002fc800078ec0ff */
[----:B------:R-:W-:-:S13]  /*14260*/  ISETP.NE.AND P1, PT, R10, RZ, PT ;  /* 0x000000ff0a00720c */ /* 0x000fda0003f25270 */
[----:B--2---:R-:W-:Y:S05]  /*14270*/  @!P1 BRA `(.L_x_1849) ;  /* 0x0000000000049947 */ /* 0x004fea0003800000 */
[----:B------:R-:W-:Y:S01]  /*14280*/  BPT.TRAP 0x1 ;  /* 0x000000040000795c */ /* 0x000fe20000300000 */
.L_x_1849:
[----:B0--3--:R-:W2:Y:S01]  /*14290*/  LDL R3, [R1] ;  /* 0x0000000001037983 */ /* 0x009ea20000100800 */
        /* <DEDUP_REMOVED lines=53> */
.L_x_1844:
[----:B------:R-:W-:Y:S05]  /*145f0*/  BSYNC B1 ;  /* 0x0000000000017941 */ /* 0x000fea0003800000 */
.L_x_1843:
[----:B------:R-:W2:Y:S01]  /*14600*/  LDL R2, [R1+0xc] ;  /* 0x00000c0001027983 */ /* 0x000ea20000100800 */
[----:B------:R-:W-:Y:S01]  /*14610*/  VIADD R8, R8, 0xfffffffe ;  /* 0xfffffffe08087836 */ /* 0x000fe20000000000 */
[----:B--2---:R-:W-:-:S13]  /*14620*/  ISETP.GT.AND P0, PT, R9, R2, PT ;  /* 0x000000020900720c */ /* 0x004fda0003f04270 */
[----:B------:R-:W-:Y:S05]  /*14630*/  @P0 BRA `(.L_x_1850) ;  /* 0xffffffec00c00947 */ /* 0x000fea000383ffff */
.L_x_1826:
[----:B------:R-:W-:Y:S05]  /*14640*/  BSYNC B0 ;  /* 0x0000000000007941 */ /* 0x000fea0003800000 */
.L_x_1825:
        /* <DEDUP_REMOVED lines=23> */
.L_x_1852:
[----:B------:R-:W-:Y:S05]  /*147c0*/  BSYNC B0 ;  /* 0x0000000000007941 */ /* 0x000fea0003800000 */
.L_x_1851:
[----:B--2---:R-:W2:Y:S02]  /*147d0*/  LDL.LU R2, [R1+0x4] ;  /* 0x0000040001027983 */ /* 0x004ea40000300800 */
[----:B--2---:R-:W-:-:S05]  /*147e0*/  LOP3.LUT R2, R2, R0, RZ, 0x3c, !PT ;  /* 0x0000000002027212 */ /* 0x004fca00078e3cff */
[----:B------:R2:W-:Y:S02]  /*147f0*/  STL [R1+0x4], R2 ;  /* 0x0000040201007387 */ /* 0x0005e40000100800 */
.L_x_1808:
[----:B------:R-:W-:Y:S05]  /*14800*/  BSYNC B6 ;  /* 0x0000000000067941 */ /* 0x000fea0003800000 */
.L_x_1806:
[----:B------:R-:W-:-:S03]  /*14810*/  UMOV UR4, 0xffffffff ;  /* 0xffffffff00047882 */ /* 0x000fc60000000000 */
[----:B------:R-:W-:Y:S05]  /*14820*/  BRA.DIV UR4, `(.L_x_1853) ;  /* 0x0000001604f87947 */ /* 0x000fea000b800000 */
[----:B------:R3:W4:Y:S04]  /*14830*/  SHFL.IDX PT, R4, R16, RZ, 0x1f ;  /* 0x00001fff10047589 */ /* 0x00072800000e0000 */
[----:B------:R3:W0:Y:S02]  /*14840*/  SHFL.IDX PT, R7, R16, 0x1, 0x1f ;  /* 0x00201f0010077f89 */ /* 0x00062400000e0000 */
.L_x_1900:
[----:B-1----:R-:W1:Y:S01]  /*14850*/  S2R R6, SR_TID.X ;  /* 0x0000000000067919 */ /* 0x002e620000002100 */
[----:B------:R-:W-:Y:S01]  /*14860*/  ULDC UR4, c[0x0][0xc14] ;  /* 0x0003050000047ab9 */ /* 0x000fe20000000800 */
[----:B------:R-:W-:Y:S01]  /*14870*/  BSSY B0, `(.L_x_1854) ;  /* 0x000000b000007945 */ /* 0x000fe20003800000 */
[----:B------:R-:W-:Y:S01]  /*14880*/  MOV R0, UR4 ;  /* 0x0000000400007c02 */ /* 0x000fe20008000f00 */
[----:B------:R-:W-:Y:S01]  /*14890*/  IMAD.MOV.U32 R17, RZ, RZ, RZ ;  /* 0x000000ffff117224 */ /* 0x000fe200078e00ff */
[----:B-1----:R-:W-:-:S04]  /*148a0*/  LOP3.LUT R6, R6, 0x1f, RZ, 0xc0, !PT ;  /* 0x0000001f06067812 */ /* 0x002fc800078ec0ff */
[C---:B------:R-:W-:Y:S01]  /*148b0*/  ISETP.NE.AND P0, PT, R6.reuse, 0x1f, PT ;  /* 0x0000001f0600780c */ /* 0x040fe20003f05270 */
[----:B------:R-:W-:-:S05]  /*148c0*/  IMAD.IADD R5, R6, 0x1, R19 ;  /* 0x0000000106057824 */ /* 0x000fca00078e0213 */
[----:B------:R-:W-:-:S13]  /*148d0*/  ISETP.GE.OR P0, PT, R5, R0, !P0 ;  /* 0x000000000500720c */ /* 0x000fda0004706670 */
[----:B------:R-:W-:Y:S05]  /*148e0*/  @P0 BRA `(.L_x_1855) ;  /* 0x00000000000c0947 */ /* 0x000fea0003800000 */
[----:B--2---:R-:W1:Y:S02]  /*148f0*/  LDC.64 R2, c[0x0][0xc58] ;  /* 0x00031600ff027b82 */ /* 0x004e640000000a00 */
[----:B-1----:R-:W-:-:S05]  /*14900*/  IMAD.WIDE R2, R5, 0x4, R2 ;  /* 0x0000000405027825 */ /* 0x002fca00078e0202 */
[----:B------:R1:W5:Y:S02]  /*14910*/  LDG.E R17, desc[UR48][R2.64] ;  /* 0x0000003002117981 */ /* 0x000364000c1e1900 */
.L_x_1855:
[----:B------:R-:W-:Y:S05]  /*14920*/  BSYNC B0 ;  /* 0x0000000000007941 */ /* 0x000fea0003800000 */
.L_x_1854:
[----:B------:R-:W-:-:S03]  /*14930*/  UMOV UR4, 0xffffffff ;  /* 0xffffffff00047882 */ /* 0x000fc60000000000 */
[----:B------:R-:W-:Y:S05]  /*14940*/  BRA.DIV UR4, `(.L_x_1856) ;  /* 0x0000001604fc7947 */ /* 0x000fea000b800000 */
[----:B0----5:R-:W0:Y:S01]  /*14950*/  SHFL.UP PT, R14, R17, 0x1, RZ ;  /* 0x04200000110e7989 */ /* 0x021e2200000e00ff */
[C---:B------:R-:W-:Y:S02]  /*14960*/  ISETP.NE.AND P0, PT, R6.reuse, RZ, PT ;  /* 0x000000ff0600720c */ /* 0x040fe40003f05270 */
[----:B------:R-:W-:Y:S02]  /*14970*/  ISETP.GE.U32.AND P1, PT, R6, 0x2, PT ;  /* 0x000000020600780c */ /* 0x000fe40003f26070 */
[----:B0-----:R-:W-:Y:S02]  /*14980*/  SEL R14, R14, RZ, P0 ;  /* 0x000000ff0e0e7207 */ /* 0x001fe40000000000 */
[----:B------:R-:W-:-:S03]  /*14990*/  ISETP.GE.U32.AND P0, PT, R6, 0x4, PT ;  /* 0x000000040600780c */ /* 0x000fc60003f06070 */
[----:B------:R-:W-:-:S05]  /*149a0*/  IMAD.IADD R13, R17, 0x1, R14 ;  /* 0x00000001110d7824 */ /* 0x000fca00078e020e */
[----:B------:R-:W1:Y:S02]  /*149b0*/  SHFL.UP PT, R14, R13, 0x2, RZ ;  /* 0x044000000d0e7989 */ /* 0x000e6400000e00ff */
[----:B-12---:R-:W-:Y:S02]  /*149c0*/  SEL R2, R14, RZ, P1 ;  /* 0x000000ff0e027207 */ /* 0x006fe40000800000 */
        /* <DEDUP_REMOVED lines=12> */
[----:B------:R0:W1:Y:S02]  /*14a90*/  SHFL.IDX PT, R14, R2, 0x1f, 0x1f ;  /* 0x03e01f00020e7f89 */ /* 0x00006400000e0000 */
.L_x_1908:
[----:B------:R-:W-:Y:S02]  /*14aa0*/  ULDC UR4, c[0x0][0xc10] ;  /* 0x0003040000047ab9 */ /* 0x000fe40000000800 */
[----:B------:R-:W-:-:S04]  /*14ab0*/  IMAD.U32 R5, RZ, RZ, UR4 ;  /* 0x00000004ff057e24 */ /* 0x000fc8000f8e00ff */
[----:B-1----:R-:W-:-:S04]  /*14ac0*/  IMAD R14, R14, R5, RZ ;  /* 0x000000050e0e7224 */ /* 0x002fc800078e02ff */
[----:B------:R-:W-:-:S05]  /*14ad0*/  IMAD.IADD R7, R7, 0x1, R14 ;  /* 0x0000000107077824 */ /* 0x000fca00078e020e */
[----:B----4-:R-:W-:-:S13]  /*14ae0*/  ISETP.GT.AND P0, PT, R7, R4, PT ;  /* 0x000000040700720c */ /* 0x010fda0003f04270 */
[----:B------:R-:W-:Y:S05]  /*14af0*/  @P0 BRA `(.L_x_1857) ;  /* 0x0000000000b40947 */ /* 0x000fea0003800000 */
[----:B------:R-:W1:Y:S02]  /*14b00*/  LDC R0, c[0x0][0xc14] ;  /* 0x00030500ff007b82 */ /* 0x000e640000000800 */
.L_x_1862:
[----:B------:R-:W-:-:S05]  /*14b10*/  VIADD R19, R19, 0x1f ;  /* 0x0000001f13137836 */ /* 0x000fca0000000000 */
[----:B-1----:R-:W-:-:S13]  /*14b20*/  ISETP.GE.AND P0, PT, R19, R0, PT ;  /* 0x000000001300720c */ /* 0x002fda0003f06270 */
[----:B------:R-:W-:Y:S05]  /*14b30*/  @P0 BRA `(.L_x_1858) ;  /* 0x0000000400ec0947 */ /* 0x000fea0003800000 */
[----:B------:R-:W1:Y:S01]  /*14b40*/  S2R R6, SR_TID.X ;  /* 0x0000000000067919 */ /* 0x000e620000002100 */
[----:B------:R-:W-:Y:S01]  /*14b50*/  BSSY B0, `(.L_x_1859) ;  /* 0x000000a000007945 */ /* 0x000fe20003800000 */
[----:B------:R-:W-:Y:S01]  /*14b60*/  IMAD.MOV.U32 R17, RZ, RZ, RZ ;  /* 0x000000ffff117224 */ /* 0x000fe200078e00ff */
[----:B-1----:R-:W-:-:S04]  /*14b70*/  LOP3.LUT R6, R6, 0x1f, RZ, 0xc0, !PT ;  /* 0x0000001f06067812 */ /* 0x002fc800078ec0ff */
[C---:B------:R-:W-:Y:S02]  /*14b80*/  ISETP.NE.AND P1, PT, R6.reuse, 0x1f, PT ;  /* 0x0000001f0600780c */ /* 0x040fe40003f25270 */
[----:B------:R-:W-:-:S04]  /*14b90*/  IADD3 R5, R6, R19, RZ ;  /* 0x0000001306057210 */ /* 0x000fc80007ffe0ff */
[----:B------:R-:W-:-:S13]  /*14ba0*/  ISETP.GE.OR P0, PT, R5, R0, !P1 ;  /* 0x000000000500720c */ /* 0x000fda0004f06670 */
[----:B------:R-:W-:Y:S05]  /*14bb0*/  @P0 BRA `(.L_x_1860) ;  /* 0x00000000000c0947 */ /* 0x000fea0003800000 */
[----:B0-----:R-:W0:Y:S02]  /*14bc0*/  LDC.64 R2, c[0x0][0xc58] ;  /* 0x00031600ff027b82 */ /* 0x001e240000000a00 */
[----:B0-----:R-:W-:-:S05]  /*14bd0*/  IMAD.WIDE R2, R5, 0x4, R2 ;  /* 0x0000000405027825 */ /* 0x001fca00078e0202 */
[----:B------:R1:W5:Y:S02]  /*14be0*/  LDG.E R17, desc[UR48][R2.64] ;  /* 0x0000003002117981 */ /* 0x000364000c1e1900 */
.L_x_1860:
[----:B------:R-:W-:Y:S05]  /*14bf0*/  BSYNC B0 ;  /* 0x0000000000007941 */ /* 0x000fea0003800000 */
.L_x_1859:
        /* <DEDUP_REMOVED lines=9> */
[----:B01----:R-:W-:Y:S02]  /*14c90*/  SEL R2, R14, RZ, P1 ;  /* 0x000000ff0e027207 */ /* 0x003fe40000800000 */
        /* <DEDUP_REMOVED lines=13> */
.L_x_1916:
[----:B------:R-:W-:Y:S02]  /*14d70*/  ULDC UR4, c[0x0][0xc10] ;  /* 0x0003040000047ab9 */ /* 0x000fe40000000800 */
[----:B------:R-:W-:-:S04]  /*14d80*/  IMAD.U32 R5, RZ, RZ, UR4 ;  /* 0x00000004ff057e24 */ /* 0x000fc8000f8e00ff */
[----:B-1----:R-:W-:-:S04]  /*14d90*/  IMAD R14, R14, R5, RZ ;  /* 0x000000050e0e7224 */ /* 0x002fc800078e02ff */
[----:B------:R-:W-:-:S05]  /*14da0*/  IMAD.IADD R7, R14, 0x1, R7 ;  /* 0x000000010e077824 */ /* 0x000fca00078e0207 */
[----:B------:R-:W-:-:S13]  /*14db0*/  ISETP.GT.AND P0, PT, R7, R4, PT ;  /* 0x000000040700720c */ /* 0x000fda0003f04270 */
[----:B------:R-:W-:Y:S05]  /*14dc0*/  @!P0 BRA `(.L_x_1862) ;  /* 0xfffffffc00508947 */ /* 0x000fea000383ffff */
.L_x_1857:
[----:B---3--:R-:W-:Y:S01]  /*14dd0*/  IMAD.IADD R16, R7, 0x1, -R14 ;  /* 0x0000000107107824 */ /* 0x008fe200078e0a0e */
[----:B------:R-:W-:-:S03]  /*14de0*/  UMOV UR4, 0xffffffff ;  /* 0xffffffff00047882 */ /* 0x000fc60000000000 */
[----:B------:R-:W-:-:S05]  /*14df0*/  IMAD R3, R2, R5, R16 ;  /* 0x0000000502037224 */ /* 0x000fca00078e0210 */
[----:B------:R-:W-:Y:S01]  /*14e00*/  ISETP.GT.AND P6, PT, R3, R4, PT ;  /* 0x000000040300720c */ /* 0x000fe20003fc4270 */
[----:B------:R-:W-:-:S12]  /*14e10*/  BRA.DIV UR4, `(.L_x_1863) ;  /* 0x0000001a04687947 */ /* 0x000fd8000b800000 */
[----:B------:R-:W-:-:S04]  /*14e20*/  VOTE.ANY R3, PT, !P6 ;  /* 0x0000000000037806 */ /* 0x000fc800070e0100 */
[----:B------:R-:W1:Y:S02]  /*14e30*/  POPC R6, R3 ;  /* 0x0000000300067309 */ /* 0x000e640000000000 */
[----:B-1----:R1:W2:Y:S02]  /*14e40*/  SHFL.IDX PT, R17, R17, R6, 0x1f ;  /* 0x00001f0611117589 */ /* 0x0022a400000e0000 */
.L_x_1920:
[----:B------:R-:W-:Y:S02]  /*14e50*/  ISETP.NE.AND P0, PT, R3, RZ, PT ;  /* 0x000000ff0300720c */ /* 0x000fe40003f05270 */
[----:B------:R-:W-:-:S11]  /*14e60*/  MOV R7, RZ ;  /* 0x000000ff00077202 */ /* 0x000fd60000000f00 */
[----:B------:R-:W-:Y:S05]  /*14e70*/  @!P0 BRA `(.L_x_1864) ;  /* 0x0000000000108947 */ /* 0x000fea0003800000 */
[----:B------:R-:W-:Y:S01]  /*14e80*/  UMOV UR4, 0xffffffff ;  /* 0xffffffff00047882 */ /* 0x000fe20000000000 */
[----:B------:R-:W-:Y:S02]  /*14e90*/  VIADD R12, R6, 0xffffffff ;  /* 0xffffffff060c7836 */ /* 0x000fe40000000000 */
[----:B------:R-:W-:Y:S05]  /*14ea0*/  BRA.DIV UR4, `(.L_x_1865) ;  /* 0x0000001a048c7947 */ /* 0x000fea000b800000 */
[----:B------:R3:W4:Y:S02]  /*14eb0*/  SHFL.IDX PT, R7, R2, R12, 0x1f ;  /* 0x00001f0c02077589 */ /* 0x00072400000e0000 */
.L_x_1864:
[----:B0--3--:R-:W0:Y:S01]  /*14ec0*/  LDC.64 R2, c[0x0][0xc68] ;  /* 0x00031a00ff027b82 */ /* 0x009e220000000a00 */
[----:B------:R-:W-:-:S04]  /*14ed0*/  IMAD.IADD R19, R6, 0x1, R19 ;  /* 0x0000000106137824 */ /* 0x000fc800078e0213 */
[----:B0-----:R-:W-:-:S05]  /*14ee0*/  IMAD.WIDE R2, R19, 0x4, R2 ;  /* 0x0000000413027825 */ /* 0x001fca00078e0202 */
[----:B------:R0:W1:Y:S01]  /*14ef0*/  LDG.E R8, desc[UR48][R2.64] ;  /* 0x0000003002087981 */ /* 0x000062000c1e1900 */
[----:B----4-:R-:W-:-:S04]  /*14f00*/  IMAD R16, R7, R5, R16 ;  /* 0x0000000507107224 */ /* 0x010fc800078e0210 */
[----:B------:R-:W-:Y:S01]  /*14f10*/  IMAD.IADD R7, R4, 0x1, -R16 ;  /* 0x0000000104077824 */ /* 0x000fe200078e0a10 */
[----:B0-----:R-:W-:Y:S01]  /*14f20*/  MOV R2, RZ ;  /* 0x000000ff00027202 */ /* 0x001fe20000000f00 */
[----:B-12---:R-:W-:-:S05]  /*14f30*/  IMAD R6, R17, R8, RZ ;  /* 0x0000000811067224 */ /* 0x006fca00078e02ff */
[-C--:B------:R-:W-:Y:S02]  /*14f40*/  IABS R9, R6.reuse ;  /* 0x0000000600097213 */ /* 0x080fe40000000000 */
[----:B------:R-:W-:Y:S02]  /*14f50*/  IABS R4, R6 ;  /* 0x0000000600047213 */ /* 0x000fe40000000000 */
[----:B------:R-:W0:Y:S03]  /*14f60*/  I2F.RP R10, R9 ;  /* 0x00000009000a7306 */ /* 0x000e260000209400 */
[----:B------:R-:W-:-:S05]  /*14f70*/  IMAD.MOV R4, RZ, RZ, -R4 ;  /* 0x000000ffff047224 */ /* 0x000fca00078e0a04 */
        /* <DEDUP_REMOVED lines=15> */
[----:B------:R-:W-:-:S03]  /*15070*/  ISETP.GE.AND P0, PT, R3, RZ, PT ;  /* 0x000000ff0300720c */ /* 0x000fc60003f06270 */
[----:B------:R-:W-:-:S10]  /*15080*/  IMAD.MOV.U32 R9, RZ, RZ, R2 ;  /* 0x000000ffff097224 */ /* 0x000fd400078e0002 */
[----:B------:R-:W-:Y:S01]  /*15090*/  @!P0 IMAD.MOV R9, RZ, RZ, -R9 ;  /* 0x000000ffff098224 */ /* 0x000fe200078e0a09 */
[----:B------:R-:W-:-:S13]  /*150a0*/  ISETP.NE.AND P0, PT, R6, RZ, PT ;  /* 0x000000ff0600720c */ /* 0x000fda0003f05270 */
[----:B------:R-:W-:-:S05]  /*150b0*/  @!P0 LOP3.LUT R9, RZ, R6, RZ, 0x33, !PT ;  /* 0x00000006ff098212 */ /* 0x000fca00078e33ff */
[----:B------:R-:W-:Y:S01]  /*150c0*/  IMAD R4, R8, R9, RZ ;  /* 0x0000000908047224 */ /* 0x000fe200078e02ff */
[----:B------:R-:W-:-:S03]  /*150d0*/  IADD3 R9, -R9, RZ, RZ ;  /* 0x000000ff09097210 */ /* 0x000fc60007ffe1ff */
[----:B------:R-:W-:Y:S02]  /*150e0*/  IMAD.MOV R2, RZ, RZ, -R4 ;  /* 0x000000ffff027224 */ /* 0x000fe400078e0a04 */
[----:B------:R-:W-:-:S03]  /*150f0*/  IMAD R7, R6, R9, R7 ;  /* 0x0000000906077224 */ /* 0x000fc600078e0207 */
[----:B------:R-:W-:Y:S01]  /*15100*/  VIADDMNMX R8, R2, R5, R8, PT ;  /* 0x0000000502087246 */ /* 0x000fe20003800108 */
[----:B------:R-:W-:-:S03]  /*15110*/  IMAD.IADD R4, R7, 0x1, R4 ;  /* 0x0000000107047824 */ /* 0x000fc600078e0204 */
[----:B------:R-:W-:-:S04]  /*15120*/  IABS R5, R8 ;  /* 0x0000000800057213 */ /* 0x000fc80000000000 */
[----:B------:R-:W0:Y:S08]  /*15130*/  I2F.RP R10, R5 ;  /* 0x00000005000a7306 */ /* 0x000e300000209400 */
[----:B0-----:R-:W0:Y:S02]  /*15140*/  MUFU.RCP R10, R10 ;  /* 0x0000000a000a7308 */ /* 0x001e240000001000 */
[----:B0-----:R-:W-:-:S06]  /*15150*/  VIADD R2, R10, 0xffffffe ;  /* 0x0ffffffe0a027836 */ /* 0x001fcc0000000000 */
[----:B------:R0:W1:Y:S02]  /*15160*/  F2I.FTZ.U32.TRUNC.NTZ R3, R2 ;  /* 0x0000000200037305 */ /* 0x000064000021f000 */
[----:B0-----:R-:W-:Y:S02]  /*15170*/  IMAD.MOV.U32 R2, RZ, RZ, RZ ;  /* 0x000000ffff027224 */ /* 0x001fe400078e00ff */
[----:B-1----:R-:W-:-:S04]  /*15180*/  IMAD.MOV R6, RZ, RZ, -R3 ;  /* 0x000000ffff067224 */ /* 0x002fc800078e0a03 */
[----:B------:R-:W-:Y:S01]  /*15190*/  IMAD R9, R6, R5, RZ ;  /* 0x0000000506097224 */ /* 0x000fe200078e02ff */
[----:B------:R-:W-:-:S03]  /*151a0*/  IABS R6, R7 ;  /* 0x0000000700067213 */ /* 0x000fc60000000000 */
[----:B------:R-:W-:Y:S01]  /*151b0*/  IMAD.HI.U32 R3, R3, R9, R2 ;  /* 0x0000000903037227 */ /* 0x000fe200078e0002 */
[----:B------:R-:W-:-:S05]  /*151c0*/  IABS R9, R8 ;  /* 0x0000000800097213 */ /* 0x000fca0000000000 */
[----:B------:R-:W-:Y:S02]  /*151d0*/  IMAD.MOV R2, RZ, RZ, -R9 ;  /* 0x000000ffff027224 */ /* 0x000fe400078e0a09 */
[----:B------:R-:W-:-:S04]  /*151e0*/  IMAD.HI.U32 R3, R3, R6, RZ ;  /* 0x0000000603037227 */ /* 0x000fc800078e00ff */
[----:B------:R-:W-:-:S05]  /*151f0*/  IMAD R2, R3, R2, R6 ;  /* 0x0000000203027224 */ /* 0x000fca00078e0206 */
[----:B------:R-:W-:-:S13]  /*15200*/  ISETP.GT.U32.AND P0, PT, R5, R2, PT ;  /* 0x000000020500720c */ /* 0x000fda0003f04070 */
[----:B------:R-:W-:Y:S01]  /*15210*/  @!P0 IMAD.IADD R2, R2, 0x1, -R5 ;  /* 0x0000000102028824 */ /* 0x000fe200078e0a05 */
[----:B------:R-:W-:-:S04]  /*15220*/  @!P0 IADD3 R3, R3, 0x1, RZ ;  /* 0x0000000103038810 */ /* 0x000fc80007ffe0ff */
[----:B------:R-:W-:Y:S02]  /*15230*/  ISETP.GE.U32.AND P0, PT, R2, R5, PT ;  /* 0x000000050200720c */ /* 0x000fe40003f06070 */
[----:B------:R-:W-:-:S11]  /*15240*/  LOP3.LUT R2, R7, R8, RZ, 0x3c, !PT ;  /* 0x0000000807027212 */ /* 0x000fd600078e3cff */
[----:B------:R-:W-:Y:S01]  /*15250*/  @P0 VIADD R3, R3, 0x1 ;  /* 0x0000000103030836 */ /* 0x000fe20000000000 */
[----:B------:R-:W-:-:S13]  /*15260*/  ISETP.GE.AND P0, PT, R2, RZ, PT ;  /* 0x000000ff0200720c */ /* 0x000fda0003f06270 */
[----:B------:R-:W-:Y:S01]  /*15270*/  @!P0 IMAD.MOV R3, RZ, RZ, -R3 ;  /* 0x000000ffff038224 */ /* 0x000fe200078e0a03 */
[----:B------:R-:W-:-:S13]  /*15280*/  ISETP.NE.AND P0, PT, R8, RZ, PT ;  /* 0x000000ff0800720c */ /* 0x000fda0003f05270 */
[----:B------:R-:W-:Y:S01]  /*15290*/  @!P0 LOP3.LUT R3, RZ, R8, RZ, 0x33, !PT ;  /* 0x00000008ff038212 */ /* 0x000fe200078e33ff */
[----:B------:R-:W-:-:S03]  /*152a0*/  IMAD.MOV R8, RZ, RZ, -R8 ;  /* 0x000000ffff087224 */ /* 0x000fc600078e0a08 */
[----:B------:R-:W-:Y:S01]  /*152b0*/  LOP3.LUT R2, RZ, R3, RZ, 0x33, !PT ;  /* 0x00000003ff027212 */ /* 0x000fe200078e33ff */
[----:B------:R-:W-:-:S03]  /*152c0*/  IMAD R18, R3, R8, R4 ;  /* 0x0000000803127224 */ /* 0x000fc600078e0204 */
[----:B------:R-:W-:Y:S01]  /*152d0*/  IADD3 R17, R17, R2, RZ ;  /* 0x0000000211117210 */ /* 0x000fe20007ffe0ff */
[----:B------:R-:W-:Y:S06]  /*152e0*/  BRA `(.L_x_1866) ;  /* 0x00000000001c7947 */ /* 0x000fec0003800000 */
.L_x_1858:
[----:B------:R-:W-:Y:S01]  /*152f0*/  UMOV UR4, URZ ;  /* 0x0000003f00047c82 */ /* 0x000fe20008000000 */
[----:B------:R-:W-:Y:S01]  /*15300*/  UMOV UR5, URZ ;  /* 0x0000003f00057c82 */ /* 0x000fe20008000000 */
[----:B------:R-:W-:Y:S01]  /*15310*/  ULDC UR6, c[0x0][0xc14] ;  /* 0x0003050000067ab9 */ /* 0x000fe20000000800 */
[----:B---3--:R-:W-:Y:S02]  /*15320*/  IMAD.MOV.U32 R16, RZ, RZ, R4 ;  /* 0x000000ffff107224 */ /* 0x008fe400078e0004 */
[----:B------:R-:W-:Y:S02]  /*15330*/  IMAD.U32 R17, RZ, RZ, UR4 ;  /* 0x00000004ff117e24 */ /* 0x000fe4000f8e00ff */
[----:B------:R-:W-:Y:S02]  /*15340*/  IMAD.U32 R18, RZ, RZ, UR5 ;  /* 0x00000005ff127e24 */ /* 0x000fe4000f8e00ff */
[----:B------:R-:W-:-:S07]  /*15350*/  IMAD.U32 R19, RZ, RZ, UR6 ;  /* 0x00000006ff137e24 */ /* 0x000fce000f8e00ff */
.L_x_1866:
        /* <DEDUP_REMOVED lines=12> */
.L_x_1794:
[----:B-1----:R-:W3:Y:S01]  /*15420*/  LDL.LU R0, [R1+0x18] ;  /* 0x0000180001007983 */ /* 0x002ee20000300800 */
[----:B------:R-:W-:Y:S01]  /*15430*/  BSSY B0, `(.L_x_1868) ;  /* 0x000000b000007945 */ /* 0x000fe20003800000 */
[----:B------:R-:W1:Y:S01]  /*15440*/  S2R R5, SR_CgaCtaId ;  /* 0x0000000000057919 */ /* 0x000e620000008800 */
[----:B---3--:R-:W-:-:S04]  /*15450*/  IADD3 R0, R0, 0x1, RZ ;  /* 0x0000000100007810 */ /* 0x008fc80007ffe0ff */
[----:B--2---:R-:W-:-:S04]  /*15460*/  LEA.HI R2, R0, R0, RZ, 0x1 ;  /* 0x0000000000027211 */ /* 0x004fc800078f08ff */
[----:B------:R-:W-:-:S05]  /*15470*/  LOP3.LUT R3, R2, 0xfffffffe, RZ, 0xc0, !PT ;  /* 0xfffffffe02037812 */ /* 0x000fca00078ec0ff */
[----:B------:R-:W-:Y:S01]  /*15480*/  IMAD.IADD R3, R0, 0x1, -R3 ;  /* 0x0000000100037824 */ /* 0x000fe200078e0a03 */
[----:B------:R-:W-:-:S04]  /*15490*/  MOV R0, 0x400 ;  /* 0x0000040000007802 */ /* 0x000fc80000000f00 */
[----:B-1----:R-:W-:Y:S02]  /*154a0*/  LEA R0, R5, R0, 0x18 ;  /* 0x0000000005007211 */ /* 0x002fe400078ec0ff */
[----:B------:R-:W-:-:S04]  /*154b0*/  SHF.L.U32 R3, R3, 0x1f, RZ ;  /* 0x0000001f03037819 */ /* 0x000fc800000006ff */
[----:B------:R-:W1:Y:S02]  /*154c0*/  SYNCS.PHASECHK.TRANS64.TRYWAIT P0, [R0+URZ+0x28c20], R3 ;  /* 0x028c2003000075a7 */ /* 0x000e64000800017f */
[----:B-1----:R-:W-:Y:S05]  /*154d0*/  @!P0 BRA `(.L_x_1869) ;  /* 0x0000001400288947 */ /* 0x002fea0003800000 */
.L_x_1923:
[----:B------:R-:W-:Y:S05]  /*154e0*/  BSYNC B0 ;  /* 0x0000000000007941 */ /* 0x000fea0003800000 */
.L_x_1868:
[----:B------:R-:W-:-:S03]  /*154f0*/  UMOV UR4, 0xffffffff ;  /* 0xffffffff00047882 */ /* 0x000fc60000000000 */
[----:B------:R-:W-:Y:S05]  /*15500*/  BRA.DIV UR4, `(.L_x_1870) ;  /* 0x0000001604307947 */ /* 0x000fea000b800000 */
[----:B------:R-:W2:Y:S02]  /*15510*/  S2R R2, SR_TID.X ;  /* 0x0000000000027919 */ /* 0x000ea40000002100 */
[----:B--2---:R-:W-:-:S04]  /*15520*/  SHF.R.U32.HI R2, RZ, 0x5, R2 ;  /* 0x00000005ff027819 */ /* 0x004fc80000011602 */
[----:B------:R-:W-:-:S05]  /*15530*/  LOP3.LUT R2, R2, 0x3, RZ, 0xc0, !PT ;  /* 0x0000000302027812 */ /* 0x000fca00078ec0ff */
[----:B------:R2:W3:Y:S02]  /*15540*/  SHFL.IDX PT, R14, R2, RZ, 0x1f ;  /* 0x00001fff020e7589 */ /* 0x0004e400000e0000 */
.L_x_1926:
[----:B---3--:R-:W-:Y:S01]  /*15550*/  ISETP.NE.AND P0, PT, R14, RZ, PT ;  /* 0x000000ff0e00720c */ /* 0x008fe20003f05270 */
[----:B------:R-:W-:-:S12]  /*15560*/  BSSY B0, `(.L_x_1871) ;  /* 0x0000027000007945 */ /* 0x000fd80003800000 */
[----:B------:R-:W-:Y:S05]  /*15570*/  @P0 BRA `(.L_x_1872) ;  /* 0x0000000000940947 */ /* 0x000fea0003800000 */
[----:B------:R-:W-:-:S03]  /*15580*/  UMOV UR4, 0xffffffff ;  /* 0xffffffff00047882 */ /* 0x000fc60000000000 */
[----:B------:R-:W-:Y:S05]  /*15590*/  BRA.DIV UR4, `(.L_x_1873) ;  /* 0x0000001604407947 */ /* 0x000fea000b800000 */
[----:B------:R-:W-:-:S13]  /*155a0*/  ELECT P6, URZ, PT ;  /* 0x00000000003f782f */ /* 0x000fda00038c0000 */
.L_x_1929:
[----:B------:R-:W-:Y:S05]  /*155b0*/  @!P6 BRA `(.L_x_1872) ;  /* 0x000000000084e947 */ /* 0x000fea0003800000 */
[----:B------:R-:W-:-:S06]  /*155c0*/  ULOP3.LUT UR4, UR36, 0x2, URZ, 0xfc, !UPT ;  /* 0x0000000224047892 */ /* 0x000fcc000f8efc3f */
[----:B--2---:R-:W-:-:S05]  /*155d0*/  IMAD.U32 R2, RZ, RZ, UR4 ;  /* 0x00000004ff027e24 */ /* 0x004fca000f8e00ff */
[----:B------:R-:W-:-:S13]  /*155e0*/  ISETP.NE.AND P2, PT, R2, 0x3, PT ;  /* 0x000000030200780c */ /* 0x000fda0003f45270 */
[----:B------:R-:W-:Y:S05]  /*155f0*/  @!P2 BRA `(.L_x_1874) ;  /* 0x000000000004a947 */ /* 0x000fea0003800000 */
[----:B------:R-:W-:Y:S01]  /*15600*/  BPT.TRAP 0x1 ;  /* 0x000000040000795c */ /* 0x000fe20000300000 */
.L_x_1874:
[----:B-1----:R-:W2:Y:S04]  /*15610*/  LDL R3, [R1] ;  /* 0x0000000001037983 */ /* 0x002ea80000100800 */
[----:B------:R-:W3:Y:S01]  /*15620*/  LDL.LU R7, [R1+0x4] ;  /* 0x0000040001077983 */ /* 0x000ee20000300800 */
[----:B------:R-:W-:-:S04]  /*15630*/  VIADD R2, R0, 0x28c40 ;  /* 0x00028c4000027836 */ /* 0x000fc80000000000 */
[C---:B--2---:R-:W-:Y:S01]  /*15640*/  IMAD R6, R3.reuse, 0x8, R2 ;  /* 0x0000000803067824 */ /* 0x044fe200078e0202 */
[----:B------:R-:W-:Y:S02]  /*15650*/  IADD3 R3, R3, 0x1, RZ ;  /* 0x0000000103037810 */ /* 0x000fe40007ffe0ff */
[----:B---3--:R-:W-:Y:S02]  /*15660*/  SHF.L.U32 R5, R7, 0x1f, RZ ;  /* 0x0000001f07057819 */ /* 0x008fe400000006ff */
[C---:B------:R-:W-:Y:S02]  /*15670*/  ISETP.NE.AND P1, PT, R3.reuse, 0x2, PT ;  /* 0x000000020300780c */ /* 0x040fe40003f25270 */
[----:B------:R-:W1:Y:S02]  /*15680*/  SYNCS.PHASECHK.TRANS64.TRYWAIT P0, [R6+URZ], R5 ;  /* 0x00000005060075a7 */ /* 0x000e64000800017f */
[----:B------:R-:W-:Y:S02]  /*15690*/  SEL R4, RZ, 0x1, P1 ;  /* 0x00000001ff047807 */ /* 0x000fe40000800000 */
[----:B------:R-:W-:-:S02]  /*156a0*/  SEL R3, R3, RZ, P1 ;  /* 0x000000ff03037207 */ /* 0x000fc40000800000 */
[----:B------:R-:W-:-:S03]  /*156b0*/  LOP3.LUT R4, R7, R4, RZ, 0x3c, !PT ;  /* 0x0000000407047212 */ /* 0x000fc600078e3cff */
[----:B------:R-:W-:Y:S01]  /*156c0*/  IMAD R7, R3, 0x8, R2 ;  /* 0x0000000803077824 */ /* 0x000fe200078e0202 */
[----:B------:R-:W-:Y:S01]  /*156d0*/  SHF.L.U32 R2, R4, 0x1f, RZ ;  /* 0x0000001f04027819 */ /* 0x000fe200000006ff */
[----:B-1----:R-:W-:Y:S06]  /*156e0*/  @!P0 BRA `(.L_x_1875) ;  /* 0x00000014000c8947 */ /* 0x002fec0003800000 */
.L_x_1930:
[----:B------:R-:W2:Y:S02]  /*156f0*/  SYNCS.PHASECHK.TRANS64.TRYWAIT P0, [R7+URZ], R2 ;  /* 0x00000002070075a7 */ /* 0x000ea4000800017f */
[----:B--2---:R-:W-:Y:S05]  /*15700*/  @!P0 BRA `(.L_x_1876) ;  /* 0x0000001400188947 */ /* 0x004fea0003800000 */
.L_x_1931:
[----:B------:R-:W-:Y:S05]  /*15710*/  @!P2 BRA `(.L_x_1877) ;  /* 0x000000000004a947 */ /* 0x000fea0003800000 */
[----:B------:R-:W-:Y:S01]  /*15720*/  BPT.TRAP 0x1 ;  /* 0x000000040000795c */ /* 0x000fe20000300000 */
.L_x_1877:
[----:B------:R-:W3:Y:S01]  /*15730*/  LDL.LU R4, [R1] ;  /* 0x0000000001047983 */ /* 0x000ee20000300800 */
[----:B------:R-:W-:-:S04]  /*15740*/  VIADD R0, R0, 0x28c60 ;  /* 0x00028c6000007836 */ /* 0x000fc80000000000 */
[----:B---3--:R-:W-:-:S04]  /*15750*/  IMAD R4, R4, 0x8, R0 ;  /* 0x0000000804047824 */ /* 0x008fc800078e0200 */
[----:B------:R-:W3:Y:S02]  /*15760*/  SYNCS.PHASECHK.TRANS64.TRYWAIT P0, [R4+URZ], R5 ;  /* 0x00000005040075a7 */ /* 0x000ee4000800017f */
[----:B---3--:R-:W-:Y:S05]  /*15770*/  @!P0 BRA `(.L_x_1878) ;  /* 0x0000001400108947 */ /* 0x008fea0003800000 */
.L_x_1932:
[----:B------:R-:W-:-:S07]  /*15780*/  IMAD R3, R3, 0x8, R0 ;  /* 0x0000000803037824 */ /* 0x000fce00078e0200 */
.L_x_1879:
[----:B----4-:R4:W0:Y:S02]  /*15790*/  SYNCS.PHASECHK.TRANS64.TRYWAIT P0, [R3+URZ], R2 ;  /* 0x00000002030075a7 */ /* 0x010824000800017f */
[----:B0-----:R-:W-:Y:S05]  /*157a0*/  @!P0 NANOSLEEP.SYNCS 0x989680 ;  /* 0x009896800000895d */ /* 0x001fea0003900000 */
[----:B------:R-:W0:Y:S02]  /*157b0*/  @!P0 SYNCS.PHASECHK.TRANS64 P0, [R3+URZ], R2 ;  /* 0x00000002030085a7 */ /* 0x000e24000800007f */
[----:B0-----:R-:W-:Y:S05]  /*157c0*/  @!P0 BRA `(.L_x_1879) ;  /* 0xfffffffc00f08947 */ /* 0x001fea000383ffff */
.L_x_1872:
[----:B------:R-:W-:Y:S05]  /*157d0*/  BSYNC B0 ;  /* 0x0000000000007941 */ /* 0x000fea0003800000 */
.L_x_1871:
[----:B------:R-:W-:Y:S05]  /*157e0*/  EXIT ;  /* 0x000000000000794d */ /* 0x000fea0003800000 */
.L_x_1691:
[----:B0-----:R-:W-:-:S04]  /*157f0*/  MOV R3, UR22 ;  /* 0x0000001600037c02 */ /* 0x001fc80008000f00 */
[----:B------:R0:W1:Y:S03]  /*15800*/  SYNCS.PHASECHK.TRANS64.TRYWAIT P1, [R3+URZ+0x28c50], R0 ;  /* 0x028c5000030075a7 */ /* 0x000066000802017f */
[----:B-1----:R-:W-:Y:S05]  /*15810*/  @!P1 NANOSLEEP.SYNCS 0x989680 ;  /* 0x009896800000995d */ /* 0x002fea0003900000 */
[----:B------:R-:W1:Y:S02]  /*15820*/  @!P1 SYNCS.PHASECHK.TRANS64 P1, [R3+URZ+0x28c50], R0 ;  /* 0x028c5000030095a7 */ /* 0x000e64000802007f */
[----:B-1----:R-:W-:Y:S05]  /*15830*/  @!P1 BRA `(.L_x_1691) ;  /* 0xfffffffc00ec9947 */ /* 0x002fea000383ffff */
[----:B------:R-:W-:Y:S05]  /*15840*/  BRA `(.L_x_1880) ;  /* 0xfffffec400307947 */ /* 0x000fea000383ffff */
.L_x_1696:
[----:B-1----:R-:W-:-:S04]  /*15850*/  IMAD.U32 R6, RZ, RZ, UR20 ;  /* 0x00000014ff067e24 */ /* 0x002fc8000f8e00ff */
[----:B------:R1:W2:Y:S03]  /*15860*/  SYNCS.PHASECHK.TRANS64.TRYWAIT P1, [R6+URZ+0x28c50], R3 ;  /* 0x028c5003060075a7 */ /* 0x0002a6000802017f */
[----:B--2---:R-:W-:Y:S05]  /*15870*/  @!P1 NANOSLEEP.SYNCS 0x989680 ;  /* 0x009896800000995d */ /* 0x004fea0003900000 */
[----:B------:R-:W2:Y:S02]  /*15880*/  @!P1 SYNCS.PHASECHK.TRANS64 P1, [R6+URZ+0x28c50], R3 ;  /* 0x028c5003060095a7 */ /* 0x000ea4000802007f */
[----:B--2---:R-:W-:Y:S05]  /*15890*/  @!P1 BRA `(.L_x_1696) ;  /* 0xfffffffc00ec9947 */ /* 0x004fea000383ffff */
[----:B------:R-:W-:Y:S05]  /*158a0*/  BRA `(.L_x_1695) ;  /* 0xfffffed0002c7947 */ /* 0x000fea000383ffff */
.L_x_1705:
[----:B0-----:R-:W-:-:S04]  /*158b0*/  IMAD.U32 R3, RZ, RZ, UR38 ;  /* 0x00000026ff037e24 */ /* 0x001fc8000f8e00ff */
[----:B------:R0:W1:Y:S03]  /*158c0*/  SYNCS.PHASECHK.TRANS64.TRYWAIT P0, [R3+URZ+0x28c00], R0 ;  /* 0x028c0000030075a7 */ /* 0x000066000800017f */
[----:B-1----:R-:W-:Y:S05]  /*158d0*/  @!P0 NANOSLEEP.SYNCS 0x989680 ;  /* 0x009896800000895d */ /* 0x002fea0003900000 */
[----:B------:R-:W1:Y:S02]  /*158e0*/  @!P0 SYNCS.PHASECHK.TRANS64 P0, [R3+URZ+0x28c00], R0 ;  /* 0x028c0000030085a7 */ /* 0x000e64000800007f */
[----:B-1----:R-:W-:Y:S05]  /*158f0*/  @!P0 BRA `(.L_x_1705) ;  /* 0xfffffffc00ec8947 */ /* 0x002fea000383ffff */
[----:B------:R-:W-:Y:S05]  /*15900*/  BRA `(.L_x_1881) ;  /* 0xfffffee4004c7947 */ /* 0x000fea000383ffff */
.L_x_1709:
[----:B--2---:R2:W3:Y:S02]  /*15910*/  SYNCS.PHASECHK.TRANS64.TRYWAIT P0, [R8+URZ+0x28c30], R9 ;  /* 0x028c3009080075a7 */ /* 0x0044e4000800017f */
[----:B---3--:R-:W-:Y:S05]  /*15920*/  @!P0 NANOSLEEP.SYNCS 0x989680 ;  /* 0x009896800000895d */ /* 0x008fea0003900000 */
[----:B------:R-:W3:Y:S02]  /*15930*/  @!P0 SYNCS.PHASECHK.TRANS64 P0, [R8+URZ+0x28c30], R9 ;  /* 0x028c3009080085a7 */ /* 0x000ee4000800007f */
[----:B---3--:R-:W-:Y:S05]  /*15940*/  @!P0 BRA `(.L_x_1709) ;  /* 0xfffffffc00f08947 */ /* 0x008fea000383ffff */
[----:B------:R-:W-:Y:S05]  /*15950*/  BRA `(.L_x_1708) ;  /* 0xfffffee400647947 */ /* 0x000fea000383ffff */
.L_x_1721:
[----:B-1----:R1:W4:Y:S02]  /*15960*/  SYNCS.PHASECHK.TRANS64.TRYWAIT P0, [R8+URZ+0x28c50], R9 ;  /* 0x028c5009080075a7 */ /* 0x002324000800017f */
[----:B----4-:R-:W-:Y:S05]  /*15970*/  @!P0 NANOSLEEP.SYNCS 0x989680 ;  /* 0x009896800000895d */ /* 0x010fea0003900000 */
[----:B------:R-:W4:Y:S02]  /*15980*/  @!P0 SYNCS.PHASECHK.TRANS64 P0, [R8+URZ+0x28c50], R9 ;  /* 0x028c5009080085a7 */ /* 0x000f24000800007f */
[----:B----4-:R-:W-:Y:S05]  /*15990*/  @!P0 BRA `(.L_x_1721) ;  /* 0xfffffffc00f08947 */ /* 0x010fea000383ffff */
[----:B------:R-:W-:Y:S05]  /*159a0*/  BRA `(.L_x_1720) ;  /* 0xffffff0400587947 */ /* 0x000fea000383ffff */
.L_x_1729:
[----:B-1----:R-:W-:-:S04]  /*159b0*/  IMAD.U32 R15, RZ, RZ, UR27 ;  /* 0x0000001bff0f7e24 */ /* 0x002fc8000f8e00ff */
[----:B------:R1:W2:Y:S03]  /*159c0*/  SYNCS.PHASECHK.TRANS64.TRYWAIT P0, [R15+URZ+0x28c30], R8 ;  /* 0x028c30080f0075a7 */ /* 0x0002a6000800017f */
[----:B--2---:R-:W-:Y:S05]  /*159d0*/  @!P0 NANOSLEEP.SYNCS 0x989680 ;  /* 0x009896800000895d */ /* 0x004fea0003900000 */
[----:B------:R-:W2:Y:S02]  /*159e0*/  @!P0 SYNCS.PHASECHK.TRANS64 P0, [R15+URZ+0x28c30], R8 ;  /* 0x028c30080f0085a7 */ /* 0x000ea4000800007f */
[----:B--2---:R-:W-:Y:S05]  /*159f0*/  @!P0 BRA `(.L_x_1729) ;  /* 0xfffffffc00ec8947 */ /* 0x004fea000383ffff */
[----:B------:R-:W-:Y:S05]  /*15a00*/  BRA `(.L_x_1728) ;  /* 0xffffff0800947947 */ /* 0x000fea000383ffff */
.L_x_1741:
[----:B-1----:R1:W2:Y:S02]  /*15a10*/  SYNCS.PHASECHK.TRANS64.TRYWAIT P0, [R21+URZ+0x28c50], R8 ;  /* 0x028c5008150075a7 */ /* 0x0022a4000800017f */
[----:B--2---:R-:W-:Y:S05]  /*15a20*/  @!P0 NANOSLEEP.SYNCS 0x989680 ;  /* 0x009896800000895d */ /* 0x004fea0003900000 */
[----:B------:R-:W2:Y:S02]  /*15a30*/  @!P0 SYNCS.PHASECHK.TRANS64 P0, [R21+URZ+0x28c50], R8 ;  /* 0x028c5008150085a7 */ /* 0x000ea4000800007f */
[----:B--2---:R-:W-:Y:S05]  /*15a40*/  @!P0 BRA `(.L_x_1741) ;  /* 0xfffffffc00f08947 */ /* 0x004fea000383ffff */
[----:B------:R-:W-:Y:S05]  /*15a50*/  BRA `(.L_x_1740) ;  /* 0xffffff2c003c7947 */ /* 0x000fea000383ffff */
.L_x_1750:
[----:B--2---:R-:W-:-:S04]  /*15a60*/  IMAD.U32 R6, RZ, RZ, UR24 ;  /* 0x00000018ff067e24 */ /* 0x004fc8000f8e00ff */
[----:B------:R2:W4:Y:S03]  /*15a70*/  SYNCS.PHASECHK.TRANS64.TRYWAIT P1, [R6+URZ+0x28c30], R9 ;  /* 0x028c3009060075a7 */ /* 0x000526000802017f */
[----:B----4-:R-:W-:Y:S05]  /*15a80*/  @!P1 NANOSLEEP.SYNCS 0x989680 ;  /* 0x009896800000995d */ /* 0x010fea0003900000 */
[----:B------:R-:W4:Y:S02]  /*15a90*/  @!P1 SYNCS.PHASECHK.TRANS64 P1, [R6+URZ+0x28c30], R9 ;  /* 0x028c3009060095a7 */ /* 0x000f24000802007f */
[----:B----4-:R-:W-:Y:S05]  /*15aa0*/  @!P1 BRA `(.L_x_1750) ;  /* 0xfffffffc00ec9947 */ /* 0x010fea000383ffff */
[----:B------:R-:W-:Y:S05]  /*15ab0*/  BRA `(.L_x_1749) ;  /* 0xffffff3000ac7947 */ /* 0x000fea000383ffff */
.L_x_1754:
[----:B--2---:R2:W3:Y:S02]  /*15ac0*/  SYNCS.PHASECHK.TRANS64.TRYWAIT P1, [R170+URZ+0x28c50], R9 ;  /* 0x028c5009aa0075a7 */ /* 0x0044e4000802017f */
[----:B---3--:R-:W-:Y:S05]  /*15ad0*/  @!P1 NANOSLEEP.SYNCS 0x989680 ;  /* 0x009896800000995d */ /* 0x008fea0003900000 */
[----:B------:R-:W3:Y:S02]  /*15ae0*/  @!P1 SYNCS.PHASECHK.TRANS64 P1, [R170+URZ+0x28c50], R9 ;  /* 0x028c5009aa0095a7 */ /* 0x000ee4000802007f */
[----:B---3--:R-:W-:Y:S05]  /*15af0*/  @!P1 BRA `(.L_x_1754) ;  /* 0xfffffffc00f09947 */ /* 0x008fea000383ffff */
[----:B------:R-:W-:Y:S05]  /*15b00*/  BRA `(.L_x_1753) ;  /* 0xffffff4800d07947 */ /* 0x000fea000383ffff */
.L_x_1760:
[----:B----4-:R-:W-:-:S04]  /*15b10*/  MOV R7, UR26 ;  /* 0x0000001a00077c02 */ /* 0x010fc80008000f00 */
[----:B------:R4:W0:Y:S03]  /*15b20*/  SYNCS.PHASECHK.TRANS64.TRYWAIT P0, [R7+URZ+0x28c30], R8 ;  /* 0x028c3008070075a7 */ /* 0x000826000800017f */
[----:B0-----:R-:W-:Y:S05]  /*15b30*/  @!P0 NANOSLEEP.SYNCS 0x989680 ;  /* 0x009896800000895d */ /* 0x001fea0003900000 */
[----:B------:R-:W0:Y:S02]  /*15b40*/  @!P0 SYNCS.PHASECHK.TRANS64 P0, [R7+URZ+0x28c30], R8 ;  /* 0x028c3008070085a7 */ /* 0x000e24000800007f */
[----:B0-----:R-:W-:Y:S05]  /*15b50*/  @!P0 BRA `(.L_x_1760) ;  /* 0xfffffffc00ec8947 */ /* 0x001fea000383ffff */
[----:B------:R-:W-:Y:S05]  /*15b60*/  BRA `(.L_x_1759) ;  /* 0xffffff4c00c87947 */ /* 0x000fea000383ffff */
.L_x_1772:
[----:B--2---:R2:W3:Y:S02]  /*15b70*/  SYNCS.PHASECHK.TRANS64.TRYWAIT P0, [R15+URZ+0x28c50], R8 ;  /* 0x028c50080f0075a7 */ /* 0x0044e4000800017f */
[----:B---3--:R-:W-:Y:S05]  /*15b80*/  @!P0 NANOSLEEP.SYNCS 0x989680 ;  /* 0x009896800000895d */ /* 0x008fea0003900000 */
[----:B------:R-:W3:Y:S02]  /*15b90*/  @!P0 SYNCS.PHASECHK.TRANS64 P0, [R15+URZ+0x28c50], R8 ;  /* 0x028c50080f0085a7 */ /* 0x000ee4000800007f */
[----:B---3--:R-:W-:Y:S05]  /*15ba0*/  @!P0 BRA `(.L_x_1772) ;  /* 0xfffffffc00f08947 */ /* 0x008fea000383ffff */
[----:B------:R-:W-:Y:S05]  /*15bb0*/  BRA `(.L_x_1771) ;  /* 0xffffff7000747947 */ /* 0x000fea000383ffff */
.L_x_1813:
[----:B------:R-:W1:Y:S01]  /*15bc0*/  S2R R5, SR_TID.X ;  /* 0x0000000000057919 */ /* 0x000e620000002100 */
[----:B------:R-:W-:Y:S01]  /*15bd0*/  BSSY B0, `(.L_x_1882) ;  /* 0x000000a000007945 */ /* 0x000fe20003800000 */
[----:B------:R-:W-:Y:S02]  /*15be0*/  IMAD.MOV.U32 R12, RZ, RZ, RZ ;  /* 0x000000ffff0c7224 */ /* 0x000fe400078e00ff */
[----:B------:R-:W-:Y:S02]  /*15bf0*/  IMAD.MOV.U32 R11, RZ, RZ, 0x1f ;  /* 0x0000001fff0b7424 */ /* 0x000fe400078e00ff */
[----:B------:R-:W-:Y:S01]  /*15c00*/  IMAD.MOV.U32 R15, RZ, RZ, -0x1 ;  /* 0xffffffffff0f7424 */ /* 0x000fe200078e00ff */
[----:B-1----:R-:W-:-:S04]  /*15c10*/  SHF.R.U32.HI R5, RZ, 0x5, R5 ;  /* 0x00000005ff057819 */ /* 0x002fc80000011605 */
[----:B------:R-:W-:-:S05]  /*15c20*/  LOP3.LUT R5, R5, 0x3, RZ, 0xc0, !PT ;  /* 0x0000000305057812 */ /* 0x000fca00078ec0ff */
[----:B0-----:R-:W-:-:S07]  /*15c30*/  IMAD.MOV.U32 R13, RZ, RZ, R5 ;  /* 0x000000ffff0d7224 */ /* 0x001fce00078e0005 */
[----:B------:R-:W-:Y:S05]  /*15c40*/  WARPSYNC.COLLECTIVE R15, `(.L_x_1883) ;  /* 0x000000000f087348 */ /* 0x000fea0003c00000 */
[----:B------:R0:W1:Y:S02]  /*15c50*/  SHFL.IDX P6, R14, R13, R12, R11 ;  /* 0x0000000c0d0e7389 */ /* 0x00006400000c000b */
[----:B01----:R-:W-:Y:S01]  /*15c60*/  ENDCOLLECTIVE ;  /* 0x000000000000791b */ /* 0x003fe20003800000 */
.L_x_1883:
[----:B------:R-:W-:Y:S05]  /*15c70*/  BSYNC B0 ;  /* 0x0000000000007941 */ /* 0x000fea0003800000 */
.L_x_1882:
[----:B------:R-:W-:Y:S05]  /*15c80*/  BRA `(.L_x_1884) ;  /* 0xffffffc000ec7947 */ /* 0x000fea000383ffff */
.L_x_1814:
[----:B------:R-:W-:Y:S01]  /*15c90*/  BSSY B0, `(.L_x_1885) ;  /* 0x0000006000007945 */ /* 0x000fe20003800000 */
[----:B------:R-:W-:-:S07]  /*15ca0*/  MOV R15, 0xffffffff ;  /* 0xffffffff000f7802 */ /* 0x000fce0000000f00 */
[----:B0-----:R-:W-:Y:S05]  /*15cb0*/  WARPSYNC.COLLECTIVE R15, `(.L_x_1886) ;  /* 0x000000000f0c7348 */ /* 0x001fea0003c00000 */
[----:B------:R-:W-:Y:S02]  /*15cc0*/  ELECT P6, UR62, PT ;  /* 0x00000000003e782f */ /* 0x000fe400038c0000 */
[----:B------:R-:W-:Y:S01]  /*15cd0*/  MOV R14, UR62 ;  /* 0x0000003e000e7c02 */ /* 0x000fe20008000f00 */
[----:B0-----:R-:W-:Y:S10]  /*15ce0*/  ENDCOLLECTIVE ;  /* 0x000000000000791b */ /* 0x001ff40003800000 */
.L_x_1886:
[----:B------:R-:W-:Y:S05]  /*15cf0*/  BSYNC B0 ;  /* 0x0000000000007941 */ /* 0x000fea0003800000 */
.L_x_1885:
[----:B------:R-:W-:Y:S05]  /*15d00*/  BRA `(.L_x_1887) ;  /* 0xffffffc000dc7947 */ /* 0x000fea000383ffff */
.L_x_1817:
[----:B-1----:R1:W2:Y:S02]  /*15d10*/  SYNCS.PHASECHK.TRANS64.TRYWAIT P0, [R9+URZ+0x28c40], R10 ;  /* 0x028c400a090075a7 */ /* 0x0022a4000800017f */
[----:B--2---:R-:W-:Y:S05]  /*15d20*/  @!P0 NANOSLEEP.SYNCS 0x989680 ;  /* 0x009896800000895d */ /* 0x004fea0003900000 */
[----:B------:R-:W2:Y:S02]  /*15d30*/  @!P0 SYNCS.PHASECHK.TRANS64 P0, [R9+URZ+0x28c40], R10 ;  /* 0x028c400a090085a7 */ /* 0x000ea4000800007f */
[----:B--2---:R-:W-:Y:S05]  /*15d40*/  @!P0 BRA `(.L_x_1817) ;  /* 0xfffffffc00f08947 */ /* 0x004fea000383ffff */
[----:B------:R-:W-:Y:S05]  /*15d50*/  BRA `(.L_x_1888) ;  /* 0xffffffc400447947 */ /* 0x000fea000383ffff */
.L_x_1820:
[----:B-1----:R-:W1:Y:S01]  /*15d60*/  S2R R10, SR_CgaCtaId ;  /* 0x00000000000a7919 */ /* 0x002e620000008800 */
[----:B------:R-:W-:-:S04]  /*15d70*/  MOV R9, 0x400 ;  /* 0x0000040000097802 */ /* 0x000fc80000000f00 */
[----:B-1----:R-:W-:-:S04]  /*15d80*/  LEA R9, R10, R9, 0x18 ;  /* 0x000000090a097211 */ /* 0x002fc800078ec0ff */
[----:B------:R1:W2:Y:S03]  /*15d90*/  SYNCS.PHASECHK.TRANS64.TRYWAIT P0, [R9+URZ+0x28c20], R6 ;  /* 0x028c2006090075a7 */ /* 0x0002a6000800017f */
[----:B--2---:R-:W-:Y:S05]  /*15da0*/  @!P0 NANOSLEEP.SYNCS 0x989680 ;  /* 0x009896800000895d */ /* 0x004fea0003900000 */
[----:B------:R-:W2:Y:S02]  /*15db0*/  @!P0 SYNCS.PHASECHK.TRANS64 P0, [R9+URZ+0x28c20], R6 ;  /* 0x028c2006090085a7 */ /* 0x000ea4000800007f */
[----:B--2---:R-:W-:Y:S05]  /*15dc0*/  @!P0 BRA `(.L_x_1820) ;  /* 0xfffffffc00e48947 */ /* 0x004fea000383ffff */
[----:B------:R-:W-:Y:S05]  /*15dd0*/  BRA `(.L_x_1889) ;  /* 0xffffffc800207947 */ /* 0x000fea000383ffff */
.L_x_1823:
[----:B-1----:R1:W2:Y:S02]  /*15de0*/  SYNCS.PHASECHK.TRANS64.TRYWAIT P0, [R6+URZ+0x28c60], R9 ;  /* 0x028c6009060075a7 */ /* 0x0022a4000800017f */
[----:B--2---:R-:W-:Y:S05]  /*15df0*/  @!P0 NANOSLEEP.SYNCS 0x989680 ;  /* 0x009896800000895d */ /* 0x004fea0003900000 */
[----:B------:R-:W2:Y:S02]  /*15e00*/  @!P0 SYNCS.PHASECHK.TRANS64 P0, [R6+URZ+0x28c60], R9 ;  /* 0x028c6009060085a7 */ /* 0x000ea4000800007f */
[----:B--2---:R-:W-:Y:S05]  /*15e10*/  @!P0 BRA `(.L_x_1823) ;  /* 0xfffffffc00f08947 */ /* 0x004fea000383ffff */
[----:B------:R-:W-:Y:S05]  /*15e20*/  BRA `(.L_x_1890) ;  /* 0xffffffc8003c7947 */ /* 0x000fea000383ffff */
.L_x_1832:
[----:B-1----:R1:W2:Y:S02]  /*15e30*/  SYNCS.PHASECHK.TRANS64.TRYWAIT P0, [R2+URZ+0x28c40], R3 ;  /* 0x028c4003020075a7 */ /* 0x0022a4000800017f */
[----:B--2---:R-:W-:Y:S05]  /*15e40*/  @!P0 NANOSLEEP.SYNCS 0x989680 ;  /* 0x009896800000895d */ /* 0x004fea0003900000 */
[----:B------:R-:W2:Y:S02]  /*15e50*/  @!P0 SYNCS.PHASECHK.TRANS64 P0, [R2+URZ+0x28c40], R3 ;  /* 0x028c4003020085a7 */ /* 0x000ea4000800007f */
[----:B--2---:R-:W-:Y:S05]  /*15e60*/  @!P0 BRA `(.L_x_1832) ;  /* 0xfffffffc00f08947 */ /* 0x004fea000383ffff */
[----:B------:R-:W-:Y:S05]  /*15e70*/  BRA `(.L_x_1891) ;  /* 0xffffffd000107947 */ /* 0x000fea000383ffff */
.L_x_1834:
[----:B--2---:R2:W3:Y:S02]  /*15e80*/  SYNCS.PHASECHK.TRANS64.TRYWAIT P0, [R2+URZ+0x28c60], R3 ;  /* 0x028c6003020075a7 */ /* 0x0044e4000800017f */
[----:B---3--:R-:W-:Y:S05]  /*15e90*/  @!P0 NANOSLEEP.SYNCS 0x989680 ;  /* 0x009896800000895d */ /* 0x008fea0003900000 */
[----:B------:R-:W3:Y:S02]  /*15ea0*/  @!P0 SYNCS.PHASECHK.TRANS64 P0, [R2+URZ+0x28c60], R3 ;  /* 0x028c6003020085a7 */ /* 0x000ee4000800007f */
[----:B---3--:R-:W-:Y:S05]  /*15eb0*/  @!P0 BRA `(.L_x_1834) ;  /* 0xfffffffc00f08947 */ /* 0x008fea000383ffff */
[----:B------:R-:W-:Y:S05]  /*15ec0*/  BRA `(.L_x_1892) ;  /* 0xffffffd000807947 */ /* 0x000fea000383ffff */
.L_x_1839:
[----:B--2---:R2:W3:Y:S02]  /*15ed0*/  SYNCS.PHASECHK.TRANS64.TRYWAIT P0, [R2+URZ+0x28c40], R3 ;  /* 0x028c4003020075a7 */ /* 0x0044e4000800017f */
[----:B---3--:R-:W-:Y:S05]  /*15ee0*/  @!P0 NANOSLEEP.SYNCS 0x989680 ;  /* 0x009896800000895d */ /* 0x008fea0003900000 */
[----:B------:R-:W3:Y:S02]  /*15ef0*/  @!P0 SYNCS.PHASECHK.TRANS64 P0, [R2+URZ+0x28c40], R3 ;  /* 0x028c4003020085a7 */ /* 0x000ee4000800007f */
[----:B---3--:R-:W-:Y:S05]  /*15f00*/  @!P0 BRA `(.L_x_1839) ;  /* 0xfffffffc00f08947 */ /* 0x008fea000383ffff */
[----:B------:R-:W-:Y:S05]  /*15f10*/  BRA `(.L_x_1893) ;  /* 0xffffffd800247947 */ /* 0x000fea000383ffff */
.L_x_1841:
[----:B0-----:R0:W1:Y:S02]  /*15f20*/  SYNCS.PHASECHK.TRANS64.TRYWAIT P1, [R2+URZ+0x28c60], R3 ;  /* 0x028c6003020075a7 */ /* 0x001064000802017f */
[----:B-1----:R-:W-:Y:S05]  /*15f30*/  @!P1 NANOSLEEP.SYNCS 0x989680 ;  /* 0x009896800000995d */ /* 0x002fea0003900000 */
[----:B------:R-:W1:Y:S02]  /*15f40*/  @!P1 SYNCS.PHASECHK.TRANS64 P1, [R2+URZ+0x28c60], R3 ;  /* 0x028c6003020095a7 */ /* 0x000e64000802007f */
[----:B-1----:R-:W-:Y:S05]  /*15f50*/  @!P1 BRA `(.L_x_1841) ;  /* 0xfffffffc00f09947 */ /* 0x002fea000383ffff */
[----:B------:R-:W-:Y:S05]  /*15f60*/  BRA `(.L_x_1894) ;  /* 0xffffffd800907947 */ /* 0x000fea000383ffff */
.L_x_1846:
[----:B---3--:R3:W4:Y:S02]  /*15f70*/  SYNCS.PHASECHK.TRANS64.TRYWAIT P0, [R2+URZ+0x28c40], R3 ;  /* 0x028c4003020075a7 */ /* 0x008724000800017f */
[----:B----4-:R-:W-:Y:S05]  /*15f80*/  @!P0 NANOSLEEP.SYNCS 0x989680 ;  /* 0x009896800000895d */ /* 0x010fea0003900000 */
[----:B------:R-:W4:Y:S02]  /*15f90*/  @!P0 SYNCS.PHASECHK.TRANS64 P0, [R2+URZ+0x28c40], R3 ;  /* 0x028c4003020085a7 */ /* 0x000f24000800007f */
[----:B----4-:R-:W-:Y:S05]  /*15fa0*/  @!P0 BRA `(.L_x_1846) ;  /* 0xfffffffc00f08947 */ /* 0x010fea000383ffff */
[----:B------:R-:W-:Y:S05]  /*15fb0*/  BRA `(.L_x_1895) ;  /* 0xffffffe000107947 */ /* 0x000fea000383ffff */
.L_x_1848:
[----:B0-----:R0:W1:Y:S02]  /*15fc0*/  SYNCS.PHASECHK.TRANS64.TRYWAIT P1, [R2+URZ+0x28c60], R3 ;  /* 0x028c6003020075a7 */ /* 0x001064000802017f */
[----:B-1----:R-:W-:Y:S05]  /*15fd0*/  @!P1 NANOSLEEP.SYNCS 0x989680 ;  /* 0x009896800000995d */ /* 0x002fea0003900000 */
[----:B------:R-:W1:Y:S02]  /*15fe0*/  @!P1 SYNCS.PHASECHK.TRANS64 P1, [R2+URZ+0x28c60], R3 ;  /* 0x028c6003020095a7 */ /* 0x000e64000802007f */
[----:B-1----:R-:W-:Y:S05]  /*15ff0*/  @!P1 BRA `(.L_x_1848) ;  /* 0xfffffffc00f09947 */ /* 0x002fea000383ffff */
[----:B------:R-:W-:Y:S05]  /*16000*/  BRA `(.L_x_1896) ;  /* 0xffffffe000807947 */ /* 0x000fea000383ffff */
.L_x_1853:
[----:B------:R-:W-:Y:S01]  /*16010*/  BSSY B0, `(.L_x_1897) ;  /* 0x0000008000007945 */ /* 0x000fe20003800000 */
[----:B0-----:R-:W-:Y:S02]  /*16020*/  IMAD.MOV.U32 R13, RZ, RZ, R16 ;  /* 0x000000ffff0d7224 */ /* 0x001fe400078e0010 */
[----:B-1----:R-:W-:Y:S02]  /*16030*/  IMAD.MOV.U32 R12, RZ, RZ, RZ ;  /* 0x000000ffff0c7224 */ /* 0x002fe400078e00ff */
[----:B------:R-:W-:Y:S02]  /*16040*/  IMAD.MOV.U32 R11, RZ, RZ, 0x1f ;  /* 0x0000001fff0b7424 */ /* 0x000fe400078e00ff */
[----:B------:R-:W-:-:S07]  /*16050*/  IMAD.MOV.U32 R15, RZ, RZ, -0x1 ;  /* 0xffffffffff0f7424 */ /* 0x000fce00078e00ff */
[----:B--2---:R-:W-:Y:S05]  /*16060*/  WARPSYNC.COLLECTIVE R15, `(.L_x_1898) ;  /* 0x000000000f087348 */ /* 0x004fea0003c00000 */
[----:B------:R0:W1:Y:S02]  /*16070*/  SHFL.IDX P6, R14, R13, R12, R11 ;  /* 0x0000000c0d0e7389 */ /* 0x00006400000c000b */
[----:B012---:R-:W-:Y:S01]  /*16080*/  ENDCOLLECTIVE ;  /* 0x000000000000791b */ /* 0x007fe20003800000 */
.L_x_1898:
[----:B------:R-:W-:Y:S05]  /*16090*/  BSYNC B0 ;  /* 0x0000000000007941 */ /* 0x000fea0003800000 */
.L_x_1897:
[----:B------:R-:W-:Y:S01]  /*160a0*/  IMAD.MOV.U32 R13, RZ, RZ, R16 ;  /* 0x000000ffff0d7224 */ /* 0x000fe200078e0010 */
[----:B------:R-:W-:Y:S01]  /*160b0*/  MOV R4, R14 ;  /* 0x0000000e00047202 */ /* 0x000fe20000000f00 */
[----:B------:R-:W-:Y:S02]  /*160c0*/  IMAD.MOV.U32 R12, RZ, RZ, 0x1 ;  /* 0x00000001ff0c7424 */ /* 0x000fe400078e00ff */
[----:B------:R-:W-:Y:S02]  /*160d0*/  IMAD.MOV.U32 R11, RZ, RZ, 0x1f ;  /* 0x0000001fff0b7424 */ /* 0x000fe400078e00ff */
[----:B------:R-:W-:-:S07]  /*160e0*/  IMAD.MOV.U32 R15, RZ, RZ, -0x1 ;  /* 0xffffffffff0f7424 */ /* 0x000fce00078e00ff */
[----:B------:R-:W-:Y:S05]  /*160f0*/  WARPSYNC.COLLECTIVE R15, `(.L_x_1899) ;  /* 0x000000000f087348 */ /* 0x000fea0003c00000 */
[----:B------:R0:W1:Y:S02]  /*16100*/  SHFL.IDX P6, R14, R13, R12, R11 ;  /* 0x0000000c0d0e7389 */ /* 0x00006400000c000b */
[----:B01----:R-:W-:Y:S01]  /*16110*/  ENDCOLLECTIVE ;  /* 0x000000000000791b */ /* 0x003fe20003800000 */
.L_x_1899:
[----:B------:R-:W-:Y:S01]  /*16120*/  MOV R7, R14 ;  /* 0x0000000e00077202 */ /* 0x000fe20000000f00 */
[----:B------:R-:W-:Y:S06]  /*16130*/  BRA `(.L_x_1900) ;  /* 0xffffffe400c47947 */ /* 0x000fec000383ffff */
.L_x_1856:
[----:B------:R-:W-:Y:S01]  /*16140*/  BSSY B0, `(.L_x_1901) ;  /* 0x0000008000007945 */ /* 0x000fe20003800000 */
[----:B0----5:R-:W-:Y:S02]  /*16150*/  IMAD.MOV.U32 R13, RZ, RZ, R17 ;  /* 0x000000ffff0d7224 */ /* 0x021fe400078e0011 */
[----:B------:R-:W-:Y:S02]  /*16160*/  IMAD.MOV.U32 R12, RZ, RZ, 0x1 ;  /* 0x00000001ff0c7424 */ /* 0x000fe400078e00ff */
[----:B------:R-:W-:Y:S02]  /*16170*/  IMAD.MOV.U32 R11, RZ, RZ, RZ ;  /* 0x000000ffff0b7224 */ /* 0x000fe400078e00ff */
[----:B------:R-:W-:-:S07]  /*16180*/  IMAD.MOV.U32 R15, RZ, RZ, -0x1 ;  /* 0xffffffffff0f7424 */ /* 0x000fce00078e00ff */
[----:B-1234-:R-:W-:Y:S05]  /*16190*/  WARPSYNC.COLLECTIVE R15, `(.L_x_1902) ;  /* 0x000000000f087348 */ /* 0x01efea0003c00000 */
[----:B------:R0:W0:Y:S02]  /*161a0*/  SHFL.UP P6, R14, R13, R12, R11 ;  /* 0x0400000c0d0e7389 */ /* 0x00002400000c000b */
[----:B01234-:R-:W-:Y:S01]  /*161b0*/  ENDCOLLECTIVE ;  /* 0x000000000000791b */ /* 0x01ffe20003800000 */
.L_x_1902:
[----:B------:R-:W-:Y:S05]  /*161c0*/  BSYNC B0 ;  /* 0x0000000000007941 */ /* 0x000fea0003800000 */
.L_x_1901:
        /* <DEDUP_REMOVED lines=10> */
.L_x_1903:
        /* <DEDUP_REMOVED lines=8> */
.L_x_1904:
        /* <DEDUP_REMOVED lines=8> */
.L_x_1905:
        /* <DEDUP_REMOVED lines=8> */
.L_x_1906:
        /* <DEDUP_REMOVED lines=8> */
.L_x_1907:
[----:B------:R-:W-:Y:S05]  /*16470*/  BRA `(.L_x_1908) ;  /* 0xffffffe400887947 */ /* 0x000fea000383ffff */
.L_x_1861:
[----:B------:R-:W-:Y:S01]  /*16480*/  BSSY B0, `(.L_x_1909) ;  /* 0x0000008000007945 */ /* 0x000fe20003800000 */
[----:B-----5:R-:W-:Y:S01]  /*16490*/  IMAD.MOV.U32 R13, RZ, RZ, R17 ;  /* 0x000000ffff0d7224 */ /* 0x020fe200078e0011 */
[----:B------:R-:W-:Y:S01]  /*164a0*/  MOV R15, 0xffffffff ;  /* 0xffffffff000f7802 */ /* 0x000fe20000000f00 */
[----:B------:R-:W-:Y:S02]  /*164b0*/  IMAD.MOV.U32 R12, RZ, RZ, 0x1 ;  /* 0x00000001ff0c7424 */ /* 0x000fe400078e00ff */
[----:B------:R-:W-:-:S07]  /*164c0*/  IMAD.MOV.U32 R11, RZ, RZ, RZ ;  /* 0x000000ffff0b7224 */ /* 0x000fce00078e00ff */
[----:B01-3--:R-:W-:Y:S05]  /*164d0*/  WARPSYNC.COLLECTIVE R15, `(.L_x_1910) ;  /* 0x000000000f087348 */ /* 0x00bfea0003c00000 */
[----:B------:R2:W4:Y:S02]  /*164e0*/  SHFL.UP P6, R14, R13, R12, R11 ;  /* 0x0400000c0d0e7389 */ /* 0x00052400000c000b */
[----:B01234-:R-:W-:Y:S01]  /*164f0*/  ENDCOLLECTIVE ;  /* 0x000000000000791b */ /* 0x01ffe20003800000 */
.L_x_1910:
[----:B------:R-:W-:Y:S05]  /*16500*/  BSYNC B0 ;  /* 0x0000000000007941 */ /* 0x000fea0003800000 */
.L_x_1909:
        /* <DEDUP_REMOVED lines=10> */
.L_x_1911:
        /* <DEDUP_REMOVED lines=8> */
.L_x_1912:
        /* <DEDUP_REMOVED lines=8> */
.L_x_1913:
        /* <DEDUP_REMOVED lines=8> */
.L_x_1914:
        /* <DEDUP_REMOVED lines=8> */
.L_x_1915:
[----:B------:R-:W-:Y:S05]  /*167b0*/  BRA `(.L_x_1916) ;  /* 0xffffffe4006c7947 */ /* 0x000fea000383ffff */
.L_x_1863:
[----:B------:R-:W-:Y:S01]  /*167c0*/  BSSY B0, `(.L_x_1917) ;  /* 0x0000006000007945 */ /* 0x000fe20003800000 */
[----:B------:R-:W-:Y:S01]  /*167d0*/  PLOP3.LUT P6, PT, P6, PT, PT, 0x8, 0x0 ;  /* 0x000000000000781c */ /* 0x000fe200037ce170 */
[----:B------:R-:W-:-:S12]  /*167e0*/  IMAD.MOV.U32 R15, RZ, RZ, -0x1 ;  /* 0xffffffffff0f7424 */ /* 0x000fd800078e00ff */
[----:B0-----:R-:W-:Y:S05]  /*167f0*/  WARPSYNC.COLLECTIVE R15, `(.L_x_1918) ;  /* 0x000000000f087348 */ /* 0x001fea0003c00000 */
[----:B------:R-:W-:Y:S01]  /*16800*/  VOTE.ANY R14, PT, P6 ;  /* 0x00000000000e7806 */ /* 0x000fe200030e0100 */
[----:B0-----:R-:W-:Y:S06]  /*16810*/  ENDCOLLECTIVE ;  /* 0x000000000000791b */ /* 0x001fec0003800000 */
.L_x_1918:
[----:B------:R-:W-:Y:S05]  /*16820*/  BSYNC B0 ;  /* 0x0000000000007941 */ /* 0x000fea0003800000 */
.L_x_1917:
[----:B------:R-:W-:Y:S01]  /*16830*/  IMAD.MOV.U32 R3, RZ, RZ, R14 ;  /* 0x000000ffff037224 */ /* 0x000fe200078e000e */
[----:B------:R-:W-:Y:S01]  /*16840*/  MOV R13, R17 ;  /* 0x00000011000d7202 */ /* 0x000fe20000000f00 */
[----:B------:R-:W-:Y:S02]  /*16850*/  IMAD.MOV.U32 R11, RZ, RZ, 0x1f ;  /* 0x0000001fff0b7424 */ /* 0x000fe400078e00ff */
[----:B------:R-:W0:Y:S01]  /*16860*/  POPC R6, R3 ;  /* 0x0000000300067309 */ /* 0x000e220000000000 */
[----:B------:R-:W-:Y:S02]  /*16870*/  IMAD.MOV.U32 R15, RZ, RZ, -0x1 ;  /* 0xffffffffff0f7424 */ /* 0x000fe400078e00ff */
[----:B0-----:R-:W-:-:S07]  /*16880*/  IMAD.MOV.U32 R12, RZ, RZ, R6 ;  /* 0x000000ffff0c7224 */ /* 0x001fce00078e0006 */
[----:B------:R-:W-:Y:S05]  /*16890*/  WARPSYNC.COLLECTIVE R15, `(.L_x_1919) ;  /* 0x000000000f087348 */ /* 0x000fea0003c00000 */
[----:B------:R0:W1:Y:S02]  /*168a0*/  SHFL.IDX P6, R14, R13, R12, R11 ;  /* 0x0000000c0d0e7389 */ /* 0x00006400000c000b */
[----:B01----:R-:W-:Y:S01]  /*168b0*/  ENDCOLLECTIVE ;  /* 0x000000000000791b */ /* 0x003fe20003800000 */
.L_x_1919:
[----:B------:R-:W-:Y:S01]  /*168c0*/  IMAD.MOV.U32 R17, RZ, RZ, R14 ;  /* 0x000000ffff117224 */ /* 0x000fe200078e000e */
[----:B------:R-:W-:Y:S06]  /*168d0*/  BRA `(.L_x_1920) ;  /* 0xffffffe4005c7947 */ /* 0x000fec000383ffff */
.L_x_1865:
[----:B------:R-:W-:Y:S01]  /*168e0*/  BSSY B0, `(.L_x_1921) ;  /* 0x0000007000007945 */ /* 0x000fe20003800000 */
[----:B------:R-:W-:Y:S01]  /*168f0*/  MOV R13, R2 ;  /* 0x00000002000d7202 */ /* 0x000fe20000000f00 */
[----:B------:R-:W-:Y:S02]  /*16900*/  IMAD.MOV.U32 R11, RZ, RZ, 0x1f ;  /* 0x0000001fff0b7424 */ /* 0x000fe400078e00ff */
[----:B------:R-:W-:-:S07]  /*16910*/  IMAD.MOV.U32 R15, RZ, RZ, -0x1 ;  /* 0xffffffffff0f7424 */ /* 0x000fce00078e00ff */
[----:B012---:R-:W-:Y:S05]  /*16920*/  WARPSYNC.COLLECTIVE R15, `(.L_x_1922) ;  /* 0x000000000f087348 */ /* 0x007fea0003c00000 */
[----:B------:R3:W4:Y:S02]  /*16930*/  SHFL.IDX P6, R14, R13, R12, R11 ;  /* 0x0000000c0d0e7389 */ /* 0x00072400000c000b */
[----:B01234-:R-:W-:Y:S01]  /*16940*/  ENDCOLLECTIVE ;  /* 0x000000000000791b */ /* 0x01ffe20003800000 */
.L_x_1922:
[----:B------:R-:W-:Y:S05]  /*16950*/  BSYNC B0 ;  /* 0x0000000000007941 */ /* 0x000fea0003800000 */
.L_x_1921:
[----:B------:R-:W-:Y:S01]  /*16960*/  IMAD.MOV.U32 R7, RZ, RZ, R14 ;  /* 0x000000ffff077224 */ /* 0x000fe200078e000e */
[----:B------:R-:W-:Y:S06]  /*16970*/  BRA `(.L_x_1864) ;  /* 0xffffffe400507947 */ /* 0x000fec000383ffff */
.L_x_1869:
[----:B-1----:R1:W2:Y:S02]  /*16980*/  SYNCS.PHASECHK.TRANS64.TRYWAIT P0, [R0+URZ+0x28c20], R3 ;  /* 0x028c2003000075a7 */ /* 0x0022a4000800017f */
[----:B--2---:R-:W-:Y:S05]  /*16990*/  @!P0 NANOSLEEP.SYNCS 0x989680 ;  /* 0x009896800000895d */ /* 0x004fea0003900000 */
[----:B------:R-:W2:Y:S02]  /*169a0*/  @!P0 SYNCS.PHASECHK.TRANS64 P0, [R0+URZ+0x28c20], R3 ;  /* 0x028c2003000085a7 */ /* 0x000ea4000800007f */
[----:B--2---:R-:W-:Y:S05]  /*169b0*/  @!P0 BRA `(.L_x_1869) ;  /* 0xfffffffc00f08947 */ /* 0x004fea000383ffff */
[----:B------:R-:W-:Y:S05]  /*169c0*/  BRA `(.L_x_1923) ;  /* 0xffffffe800c47947 */ /* 0x000fea000383ffff */
.L_x_1870:
[----:B------:R-:W2:Y:S01]  /*169d0*/  S2R R2, SR_TID.X ;  /* 0x0000000000027919 */ /* 0x000ea20000002100 */
[----:B------:R-:W-:Y:S01]  /*169e0*/  BSSY B0, `(.L_x_1924) ;  /* 0x000000a000007945 */ /* 0x000fe20003800000 */
[----:B------:R-:W-:Y:S01]  /*169f0*/  MOV R12, RZ ;  /* 0x000000ff000c7202 */ /* 0x000fe20000000f00 */
[----:B------:R-:W-:Y:S02]  /*16a00*/  IMAD.MOV.U32 R11, RZ, RZ, 0x1f ;  /* 0x0000001fff0b7424 */ /* 0x000fe400078e00ff */
[----:B------:R-:W-:Y:S01]  /*16a10*/  IMAD.MOV.U32 R15, RZ, RZ, -0x1 ;  /* 0xffffffffff0f7424 */ /* 0x000fe200078e00ff */
[----:B--2---:R-:W-:-:S04]  /*16a20*/  SHF.R.U32.HI R2, RZ, 0x5, R2 ;  /* 0x00000005ff027819 */ /* 0x004fc80000011602 */
[----:B------:R-:W-:-:S05]  /*16a30*/  LOP3.LUT R2, R2, 0x3, RZ, 0xc0, !PT ;  /* 0x0000000302027812 */ /* 0x000fca00078ec0ff */
[----:B0-----:R-:W-:-:S07]  /*16a40*/  IMAD.MOV.U32 R13, RZ, RZ, R2 ;  /* 0x000000ffff0d7224 */ /* 0x001fce00078e0002 */
[----:B-1----:R-:W-:Y:S05]  /*16a50*/  WARPSYNC.COLLECTIVE R15, `(.L_x_1925) ;  /* 0x000000000f087348 */ /* 0x002fea0003c00000 */
[----:B------:R0:W2:Y:S02]  /*16a60*/  SHFL.IDX P6, R14, R13, R12, R11 ;  /* 0x0000000c0d0e7389 */ /* 0x0000a400000c000b */
[----:B012---:R-:W-:Y:S01]  /*16a70*/  ENDCOLLECTIVE ;  /* 0x000000000000791b */ /* 0x007fe20003800000 */
.L_x_1925:
[----:B------:R-:W-:Y:S05]  /*16a80*/  BSYNC B0 ;  /* 0x0000000000007941 */ /* 0x000fea0003800000 */
.L_x_1924:
[----:B------:R-:W-:Y:S05]  /*16a90*/  BRA `(.L_x_1926) ;  /* 0xffffffe800ac7947 */ /* 0x000fea000383ffff */
.L_x_1873:
[----:B------:R-:W-:Y:S01]  /*16aa0*/  BSSY B1, `(.L_x_1927) ;  /* 0x0000006000017945 */ /* 0x000fe20003800000 */
[----:B------:R-:W-:-:S07]  /*16ab0*/  IMAD.MOV.U32 R15, RZ, RZ, -0x1 ;  /* 0xffffffffff0f7424 */ /* 0x000fce00078e00ff */
[----:B012---:R-:W-:Y:S05]  /*16ac0*/  WARPSYNC.COLLECTIVE R15, `(.L_x_1928) ;  /* 0x000000000f0c7348 */ /* 0x007fea0003c00000 */
[----:B------:R-:W-:Y:S02]  /*16ad0*/  ELECT P6, UR62, PT ;  /* 0x00000000003e782f */ /* 0x000fe400038c0000 */
[----:B------:R-:W-:Y:S01]  /*16ae0*/  MOV R14, UR62 ;  /* 0x0000003e000e7c02 */ /* 0x000fe20008000f00 */
[----:B012---:R-:W-:Y:S10]  /*16af0*/  ENDCOLLECTIVE ;  /* 0x000000000000791b */ /* 0x007ff40003800000 */
.L_x_1928:
[----:B------:R-:W-:Y:S05]  /*16b00*/  BSYNC B1 ;  /* 0x0000000000017941 */ /* 0x000fea0003800000 */
.L_x_1927:
[----:B------:R-:W-:Y:S05]  /*16b10*/  BRA `(.L_x_1929) ;  /* 0xffffffe800a47947 */ /* 0x000fea000383ffff */
.L_x_1875:
[----:B-1----:R1:W2:Y:S02]  /*16b20*/  SYNCS.PHASECHK.TRANS64.TRYWAIT P0, [R6+URZ], R5 ;  /* 0x00000005060075a7 */ /* 0x0022a4000800017f */
[----:B--2---:R-:W-:Y:S05]  /*16b30*/  @!P0 NANOSLEEP.SYNCS 0x989680 ;  /* 0x009896800000895d */ /* 0x004fea0003900000 */
[----:B------:R-:W2:Y:S02]  /*16b40*/  @!P0 SYNCS.PHASECHK.TRANS64 P0, [R6+URZ], R5 ;  /* 0x00000005060085a7 */ /* 0x000ea4000800007f */
[----:B--2---:R-:W-:Y:S05]  /*16b50*/  @!P0 BRA `(.L_x_1875) ;  /* 0xfffffffc00f08947 */ /* 0x004fea000383ffff */
[----:B------:R-:W-:Y:S05]  /*16b60*/  BRA `(.L_x_1930) ;  /* 0xffffffe800e07947 */ /* 0x000fea000383ffff */
.L_x_1876:
[----:B--2---:R2:W3:Y:S02]  /*16b70*/  SYNCS.PHASECHK.TRANS64.TRYWAIT P0, [R7+URZ], R2 ;  /* 0x00000002070075a7 */ /* 0x0044e4000800017f */
[----:B---3--:R-:W-:Y:S05]  /*16b80*/  @!P0 NANOSLEEP.SYNCS 0x989680 ;  /* 0x009896800000895d */ /* 0x008fea0003900000 */
[----:B------:R-:W3:Y:S02]  /*16b90*/  @!P0 SYNCS.PHASECHK.TRANS64 P0, [R7+URZ], R2 ;  /* 0x00000002070085a7 */ /* 0x000ee4000800007f */
[----:B---3--:R-:W-:Y:S05]  /*16ba0*/  @!P0 BRA `(.L_x_1876) ;  /* 0xfffffffc00f08947 */ /* 0x008fea000383ffff */
[----:B------:R-:W-:Y:S05]  /*16bb0*/  BRA `(.L_x_1931) ;  /* 0xffffffe800d47947 */ /* 0x000fea000383ffff */
.L_x_1878:
[----:B---3--:R3:W4:Y:S02]  /*16bc0*/  SYNCS.PHASECHK.TRANS64.TRYWAIT P0, [R4+URZ], R5 ;  /* 0x00000005040075a7 */ /* 0x008724000800017f */
[----:B----4-:R-:W-:Y:S05]  /*16bd0*/  @!P0 NANOSLEEP.SYNCS 0x989680 ;  /* 0x009896800000895d */ /* 0x010fea0003900000 */
[----:B------:R-:W4:Y:S02]  /*16be0*/  @!P0 SYNCS.PHASECHK.TRANS64 P0, [R4+URZ], R5 ;  /* 0x00000005040085a7 */ /* 0x000f24000800007f */
[----:B----4-:R-:W-:Y:S05]  /*16bf0*/  @!P0 BRA `(.L_x_1878) ;  /* 0xfffffffc00f08947 */ /* 0x010fea000383ffff */
[----:B------:R-:W-:Y:S05]  /*16c00*/  BRA `(.L_x_1932) ;  /* 0xffffffe800dc7947 */ /* 0x000fea000383ffff */
.L_x_1933:
        /* <DEDUP_REMOVED lines=15> */
.L_x_4557:


//--------------------- .text._ZN7cutlass13device_kernelIN5flash11enable_sm90INS1_16FlashAttnFwdSm90INS1_25CollectiveMainloopFwdSm90ILi2EN4cute5tupleIJNS5_1CILi1EEES8_S8_EEENS6_IJNS7_ILi64EEESA_SA_EEELi512ENS_10bfloat16_tEfNS_4arch4Sm90ELb0ELb1ELb1ELb1ELb0ELb1ELb0ELb0ELb0ELb0ELb0ELb0EEENS1_21CollectiveEpilogueFwdINS6_IJSA_NS7_ILi512EEESA_EEES9_SC_SE_Li256ELb1ELb0ELb0ELb0EEENS1_36VarlenDynamicPersistentTileSchedulerILi64ELi64ELi256ELi32ELb0ELb0ELb1ELb1ELb0ELb1EEEEEEEEEvNT_6ParamsE --------------------------
	.section	.text._ZN7cutlass13device_kernelIN5flash11enable_sm90INS1_16FlashAttnFwdSm90INS1_25CollectiveMainloopFwdSm90ILi2EN4cute5tupleIJNS5_1CILi1EEES8_S8_EEENS6_IJNS7_ILi64EEESA_SA_EEELi512ENS_10bfloat16_tEfNS_4arch4Sm90ELb0ELb1ELb1ELb1ELb0ELb1ELb0ELb0ELb0ELb0ELb0ELb0EEENS1_21CollectiveEpilogueFwdINS6_IJSA_NS7_ILi512EEESA_EEES9_SC_SE_Li256ELb1ELb0ELb0ELb0EEENS1_36VarlenDynamicPersistentTileSchedulerILi64ELi64ELi256ELi32ELb0ELb0ELb1ELb1ELb0ELb1EEEEEEEEEvNT_6ParamsE,"ax",@progbits
	.align	128
.text._ZN7cutlass13device_kernelIN5flash11enable_sm90INS1_16FlashAttnFwdSm90INS1_25CollectiveMainloopFwdSm90ILi2EN4cute5tupleIJNS5_1CILi1EEES8_S8_EEENS6_IJNS7_ILi64EEESA_SA_EEELi512ENS_10bfloat16_tEfNS_4arch4Sm90ELb0ELb1ELb1ELb1ELb0ELb1ELb0ELb0ELb0ELb0ELb0ELb0EEENS1_21CollectiveEpilogueFwdINS6_IJSA_NS7_ILi512EEESA_EEES9_SC_SE_Li256ELb1ELb0ELb0ELb0EEENS1_36VarlenDynamicPersistentTileSchedulerILi64ELi64ELi256ELi32ELb0ELb0ELb1ELb1ELb0ELb1EEEEEEEEEvNT_6ParamsE:
        .type           _ZN7cutlass13device_kernelIN5flash11enable_sm90INS1_16FlashAttnFwdSm90INS1_25CollectiveMainloopFwdSm90ILi2EN4cute5tupleIJNS5_1CILi1EEES8_S8_EEENS6_IJNS7_ILi64EEESA_SA_EEELi512ENS_10bfloat16_tEfNS_4arch4Sm90ELb0ELb1ELb1ELb1ELb0ELb1ELb0ELb0ELb0ELb0ELb0ELb0EEENS1_21CollectiveEpilogueFwdINS6_IJSA_NS7_ILi512EEESA_EEES9_SC_SE_Li256ELb1ELb0ELb0ELb0EEENS1_36VarlenDynamicPersistentTileSchedulerILi64ELi64ELi256ELi32ELb0ELb0ELb1ELb1ELb0ELb1EEEEEEEEEvNT_6ParamsE,@function
        .size           _ZN7cutlass13device_kernelIN5flash11enable_sm90INS1_16FlashAttnFwdSm90INS1_25CollectiveMainloopFwdSm90ILi2EN4cute5tupleIJNS5_1CILi1EEES8_S8_EEENS6_IJNS7_ILi64EEESA_SA_EEELi512ENS_10bfloat16_tEfNS_4arch4Sm90ELb0ELb1ELb1ELb1ELb0ELb1ELb0ELb0ELb0ELb0ELb0ELb0EEENS1_21CollectiveEpilogueFwdINS6_IJSA_NS7_ILi512EEESA_EEES9_SC_SE_Li256ELb1ELb0ELb0ELb0EEENS1_36VarlenDynamicPersistentTileSchedulerILi64ELi64ELi256ELi32ELb0ELb0ELb1ELb1ELb0ELb1EEEEEEEEEvNT_6ParamsE,(.L_x_4558 - _ZN7cutlass13device_kernelIN5flash11enable_sm90INS1_16FlashAttnFwdSm90INS1_25CollectiveMainloopFwdSm90ILi2EN4cute5tupleIJNS5_1CILi1EEES8_S8_EEENS6_IJNS7_ILi64EEESA_SA_EEELi512ENS_10bfloat16_tEfNS_4arch4Sm90ELb0ELb1ELb1ELb1ELb0ELb1ELb0ELb0ELb0ELb0ELb0ELb0EEENS1_21CollectiveEpilogueFwdINS6_IJSA_NS7_ILi512EEESA_EEES9_SC_SE_Li256ELb1ELb0ELb0ELb0EEENS1_36VarlenDynamicPersistentTileSchedulerILi64ELi64ELi256ELi32ELb0ELb0ELb1ELb1ELb0ELb1EEEEEEEEEvNT_6ParamsE)
        .other          _ZN7cutlass13device_kernelIN5flash11enable_sm90INS1_16FlashAttnFwdSm90INS1_25CollectiveMainloopFwdSm90ILi2EN4cute5tupleIJNS5_1CILi1EEES8_S8_EEENS6_IJNS7_ILi64EEESA_SA_EEELi512ENS_10bfloat16_tEfNS_4arch4Sm90ELb0ELb1ELb1ELb1ELb0ELb1ELb0ELb0ELb0ELb0ELb0ELb0EEENS1_21CollectiveEpilogueFwdINS6_IJSA_NS7_ILi512EEESA_EEES9_SC_SE_Li256ELb1ELb0ELb0ELb0EEENS1_36VarlenDynamicPersistentTileSchedulerILi64ELi64ELi256ELi32ELb0ELb0ELb1ELb1ELb0ELb1EEEEEEEEEvNT_6ParamsE,@"STO_CUDA_ENTRY STV_DEFAULT"
_ZN7cutlass13device_kernelIN5flash11enable_sm90INS1_16FlashAttnFwdSm90INS1_25CollectiveMainloopFwdSm90ILi2EN4cute5tupleIJNS5_1CILi1EEES8_S8_EEENS6_IJNS7_ILi64EEESA_SA_EEELi512ENS_10bfloat16_tEfNS_4arch4Sm90ELb0ELb1ELb1ELb1ELb0ELb1ELb0ELb0ELb0ELb0ELb0ELb0EEENS1_21CollectiveEpilogueFwdINS6_IJSA_NS7_ILi512EEESA_EEES9_SC_SE_Li256ELb1ELb0ELb0ELb0EEENS1_36VarlenDynamicPersistentTileSchedulerILi64ELi64ELi256ELi32ELb0ELb0ELb1ELb1ELb0ELb1EEEEEEEEEvNT_6ParamsE:
        /* <DEDUP_REMOVED lines=27> */
.L_x_1935:
[----:B------:R-:W-:Y:S05]  /*01b0*/  BSYNC B0 ;  /* 0x0000000000007941 */ /* 0x000fea0003800000 */
.L_x_1934:
        /* <DEDUP_REMOVED lines=37> */
.L_x_1936:
        /* <DEDUP_REMOVED lines=22> */
.L_x_1937:
        /* <DEDUP_REMOVED lines=18> */
.L_x_1938:
        /* <DEDUP_REMOVED lines=22> */
.L_x_1939:
        /* <DEDUP_REMOVED lines=22> */
.L_x_1940:
[----:B------:R-:W-:Y:S01]  /*0950*/  PLOP3.LUT P0, PT, PT, PT, UP0, 0x80, 0x0 ;  /* 0x000000000000781c */ /* 0x000fe20003f0f008 */
[----:B------:R-:W-:Y:S01]  /*0960*/  UMOV UR36, 0x1 ;  /* 0x0000000100247882 */ /* 0x000fe20000000000 */
[----:B------:R-:W-:Y:S01]  /*0970*/  NOP ;  /* 0x0000000000007918 */ /* 0x000fe20000000000 */
[----:B------:R-:W-:Y:S01]  /*0980*/  USEL UR36, UR36, 0x2, !UP0 ;  /* 0x0000000224247887 */ /* 0x000fe2000c000000 */
[----:B------:R-:W-:Y:S01]  /*0990*/  BSSY B8, `(.L_x_1941) ;  /* 0x0001c99000087945 */ /* 0x000fe20003800000 */
[----:B------:R-:W-:Y:S01]  /*09a0*/  ULDC.64 UR42, c[0x0][0x208] ;  /* 0x00008200002a7ab9 */ /* 0x000fe20000000a00 */
[----:B012-4-:R-:W-:Y:S07]  /*09b0*/  BAR.SYNC.DEFER_BLOCKING 0x0 ;  /* 0x0000000000007b1d */ /* 0x017fee0000010000 */
[----:B------:R-:W-:Y:S05]  /*09c0*/  @!P0 BRA `(.L_x_1942) ;  /* 0x0000016000448947 */ /* 0x000fea0003800000 */
.L_x_1943:
[----:B------:R-:W-:-:S08]  /*09d0*/  NOP ;  /* 0x0000000000007918 */ /* 0x000fd00000000000 */
[----:B------:R-:W0:Y:S02]  /*09e0*/  USETMAXREG.TRY_ALLOC.CTAPOOL UP0, 0xf0 ;  /* 0x000000f0000079c8 */ /* 0x000e240008000600 */
[----:B0-----:R-:W-:-:S13]  /*09f0*/  PLOP3.LUT P0, PT, PT, PT, UP0, 0x80, 0x0 ;  /* 0x000000000000781c */ /* 0x001fda0003f0f008 */
[----:B------:R-:W-:Y:S05]  /*0a00*/  @!P0 BRA `(.L_x_1943) ;  /* 0xfffffffc00f08947 */ /* 0x000fea000383ffff */
[----:B------:R-:W-:Y:S01]  /*0a10*/  ISETP.NE.AND P0, PT, R2, 0x1, PT ;  /* 0x000000010200780c */ /* 0x000fe20003f05270 */
[----:B------:R-:W0:Y:S01]  /*0a20*/  S2UR UR5, SR_CgaCtaId ;  /* 0x00000000000579c3 */ /* 0x000e220000008800 */
[----:B------:R-:W-:-:S11]  /*0a30*/  UMOV UR4, 0x400 ;  /* 0x0000040000047882 */ /* 0x000fd60000000000 */
[----:B------:R-:W-:Y:S06]  /*0a40*/  @!P0 BAR.ARV 0x8, 0xa0 ;  /* 0x0202800000008b1d */ /* 0x000fec0000002000 */
[----:B------:R-:W-:Y:S01]  /*0a50*/  ISETP.GE.U32.AND P0, PT, R4, 0x100, PT ;  /* 0x000001000400780c */ /* 0x000fe20003f06070 */
[----:B0-----:R-:W-:-:S06]  /*0a60*/  ULEA UR4, UR5, UR4, 0x18 ;  /* 0x0000000405047291 */ /* 0x001fcc000f8ec03f */
[----:B------:R-:W-:-:S06]  /*0a70*/  IMAD.U32 R2, RZ, RZ, UR4 ;  /* 0x00000004ff027e24 */ /* 0x000fcc000f8e00ff */
[----:B------:R-:W-:Y:S06]  /*0a80*/  @P0 BAR.ARV 0xf, 0x100 ;  /* 0x03c4000000000b1d */ /* 0x000fec0000002000 */
[----:B------:R-:W-:Y:S02]  /*0a90*/  ULDC UR4, c[0x0][0xc14] ;  /* 0x0003050000047ab9 */ /* 0x000fe40000000800 */
[----:B------:R-:W-:Y:S06]  /*0aa0*/  BAR.SYNC.DEFER_BLOCKING 0x5, 0x120 ;  /* 0x0144800000007b1d */ /* 0x000fec0000010000 */
[----:B------:R-:W0:Y:S02]  /*0ab0*/  LDS.128 R188, [R2+0x28cd0] ;  /* 0x028cd00002bc7984 */ /* 0x000e240000000c00 */
[----:B------:R-:W-:Y:S06]  /*0ac0*/  BAR.ARV 0x4, 0x120 ;  /* 0x0104800000007b1d */ /* 0x000fec0000002000 */
[----:B0-----:R-:W-:-:S13]  /*0ad0*/  ISETP.GE.AND P0, PT, R191, UR4, PT ;  /* 0x00000004bf007c0c */ /* 0x001fda000bf06270 */
[----:B------:R-:W-:Y:S05]  /*0ae0*/  @P0 BRA `(.L_x_1944) ;  /* 0x000001c8000c0947 */ /* 0x000fea0003800000 */
[----:B------:R-:W-:Y:S01]  /*0af0*/  VIADD R224, R4, 0xffffff80 ;  /* 0xffffff8004e07836 */ /* 0x000fe20000000000 */
[----:B------:R-:W-:Y:S01]  /*0b00*/  MOV R184, RZ ;  /* 0x000000ff00b87202 */ /* 0x000fe20000000f00 */
[----:B------:R-:W-:Y:S01]  /*0b10*/  IMAD.MOV.U32 R197, RZ, RZ, 0x40 ;  /* 0x00000040ffc57424 */ /* 0x000fe200078e00ff */
[----:B------:R-:W-:Y:S01]  /*0b20*/  CS2R R18, SRZ ;  /* 0x0000000000127805 */ /* 0x000fe2000001ff00 */
[----:B------:R-:W-:Y:S01]  /*0b30*/  IMAD.MOV.U32 R205, RZ, RZ, RZ ;  /* 0x000000ffffcd7224 */ /* 0x000fe200078e00ff */
[----:B------:R-:W-:Y:S01]  /*0b40*/  SHF.R.S32.HI R3, RZ, 0x1f, R224 ;  /* 0x0000001fff037819 */ /* 0x000fe200000114e0 */
[----:B------:R-:W-:Y:S01]  /*0b50*/  IMAD.MOV.U32 R187, RZ, RZ, RZ ;  /* 0x000000ffffbb7224 */ /* 0x000fe200078e00ff */
[----:B------:R-:W-:Y:S02]  /*0b60*/  ULOP3.LUT UR39, UR36, 0x1, URZ, 0xfc, !UPT ;  /* 0x0000000124277892 */ /* 0x000fe4000f8efc3f */
[CC--:B------:R-:W-:Y:S02]  /*0b70*/  LEA.HI R0, R3.reuse, R224.reuse, RZ, 0x4 ;  /* 0x000000e003007211 */ /* 0x0c0fe400078f20ff */
[----:B------:R-:W-:-:S02]  /*0b80*/  LEA.HI R5, R3, R224, RZ, 0x7 ;  /* 0x000000e003057211 */ /* 0x000fc400078f38ff */
[----:B------:R-:W-:Y:S02]  /*0b90*/  LOP3.LUT R7, R0, 0xfffffff0, RZ, 0xc0, !PT ;  /* 0xfffffff000077812 */ /* 0x000fe400078ec0ff */
[----:B------:R-:W-:Y:S02]  /*0ba0*/  LEA.HI R4, R3, R224, RZ, 0x5 ;  /* 0x000000e003047211 */ /* 0x000fe400078f28ff */
[----:B------:R-:W-:Y:S01]  /*0bb0*/  LOP3.LUT R9, R5, 0xffffff80, RZ, 0xc0, !PT ;  /* 0xffffff8005097812 */ /* 0x000fe200078ec0ff */
[C---:B------:R-:W-:Y:S01]  /*0bc0*/  IMAD.IADD R7, R224.reuse, 0x1, -R7 ;  /* 0x00000001e0077824 */ /* 0x040fe200078e0a07 */
[--C-:B------:R-:W-:Y:S02]  /*0bd0*/  SHF.R.S32.HI R200, RZ, 0x5, R4.reuse ;  /* 0x00000005ffc87819 */ /* 0x100fe40000011404 */
[----:B------:R-:W-:Y:S01]  /*0be0*/  SHF.R.S32.HI R11, RZ, 0x1f, R4 ;  /* 0x0000001fff0b7819 */ /* 0x000fe20000011404 */
[----:B------:R-:W-:Y:S01]  /*0bf0*/  IMAD.IADD R6, R224, 0x1, -R9 ;  /* 0x00000001e0067824 */ /* 0x000fe200078e0a09 */
[----:B------:R-:W-:-:S02]  /*0c00*/  SHF.R.S32.HI R4, RZ, 0x1f, R7 ;  /* 0x0000001fff047819 */ /* 0x000fc40000011407 */
[----:B------:R-:W-:Y:S02]  /*0c10*/  SHF.R.S32.HI R9, RZ, 0x4, R0 ;  /* 0x00000004ff097819 */ /* 0x000fe40000011400 */
[----:B------:R-:W-:Y:S02]  /*0c20*/  LEA.HI R10, R4, R7, RZ, 0x3 ;  /* 0x00000007040a7211 */ /* 0x000fe400078f18ff */
[----:B------:R-:W-:Y:S02]  /*0c30*/  LEA.HI R11, R11, R200, RZ, 0x2 ;  /* 0x000000c80b0b7211 */ /* 0x000fe400078f10ff */
[----:B------:R-:W-:Y:S02]  /*0c40*/  LEA.HI R0, R0, R9, RZ, 0x1 ;  /* 0x0000000900007211 */ /* 0x000fe400078f08ff */
[C---:B------:R-:W-:Y:S01]  /*0c50*/  LOP3.LUT R12, R10.reuse, 0xfffffff8, RZ, 0xc0, !PT ;  /* 0xfffffff80a0c7812 */ /* 0x040fe200078ec0ff */
[----:B------:R-:W-:Y:S01]  /*0c60*/  IMAD.SHL.U32 R10, R10, 0x40, RZ ;  /* 0x000000400a0a7824 */ /* 0x000fe200078e00ff */
[----:B------:R-:W-:-:S02]  /*0c70*/  SHF.R.S32.HI R218, RZ, 0x7, R5 ;  /* 0x00000007ffda7819 */ /* 0x000fc40000011405 */
[----:B------:R-:W-:Y:S01]  /*0c80*/  LOP3.LUT R11, R11, 0x3ffffc, RZ, 0xc0, !PT ;  /* 0x003ffffc0b0b7812 */ /* 0x000fe200078ec0ff */
[----:B------:R-:W-:Y:S01]  /*0c90*/  IMAD.IADD R12, R7, 0x1, -R12 ;  /* 0x00000001070c7824 */ /* 0x000fe200078e0a0c */
[----:B------:R-:W-:Y:S01]  /*0ca0*/  LOP3.LUT R0, R0, 0x1ffffffe, RZ, 0xc0, !PT ;  /* 0x1ffffffe00007812 */ /* 0x000fe200078ec0ff */
[----:B------:R-:W-:Y:S01]  /*0cb0*/  IMAD R14, R218, 0x100, R7 ;  /* 0x00000100da0e7824 */ /* 0x000fe200078e0207 */
[----:B------:R-:W-:Y:S01]  /*0cc0*/  SHF.R.S32.HI R13, RZ, 0x1f, R6 ;  /* 0x0000001fff0d7819 */ /* 0x000fe20000011406 */
[----:B------:R-:W-:Y:S01]  /*0cd0*/  IMAD.IADD R11, R200, 0x1, -R11 ;  /* 0x00000001c80b7824 */ /* 0x000fe200078e0a0b */
[C---:B------:R-:W-:Y:S01]  /*0ce0*/  R2P PR, R12.reuse, 0x6 ;  /* 0x000000060c007804 */ /* 0x040fe20000000000 */
[----:B------:R-:W-:Y:S01]  /*0cf0*/  IMAD.IADD R0, R9, 0x1, -R0 ;  /* 0x0000000109007824 */ /* 0x000fe200078e0a00 */
[----:B------:R-:W-:Y:S01]  /*0d00*/  LEA.HI R4, R13, R6, RZ, 0x2 ;  /* 0x000000060d047211 */ /* 0x000fe200078f10ff */
[----:B------:R-:W-:Y:S01]  /*0d10*/  IMAD.SHL.U32 R7, R12, 0x40, RZ ;  /* 0x000000400c077824 */ /* 0x000fe200078e00ff */
[----:B------:R-:W-:Y:S01]  /*0d20*/  LEA R11, R11, R14, 0x4 ;  /* 0x0000000e0b0b7211 */ /* 0x000fe200078e20ff */
[----:B------:R-:W-:Y:S01]  /*0d30*/  IMAD.SHL.U32 R0, R0, 0x8, RZ ;  /* 0x0000000800007824 */ /* 0x000fe200078e00ff */
[----:B------:R-:W-:-:S02]  /*0d40*/  SHF.R.S32.HI R8, RZ, 0x2, R4 ;  /* 0x00000002ff087819 */ /* 0x000fc40000011404 */
[----:B------:R-:W-:Y:S01]  /*0d50*/  LOP3.LUT R7, R7, 0x1c0, RZ, 0xc0, !PT ;  /* 0x000001c007077812 */ /* 0x000fe200078ec0ff */
[----:B------:R-:W-:Y:S01]  /*0d60*/  IMAD.U32 R223, R11, 0x40, R0 ;  /* 0x000000400bdf7824 */ /* 0x000fe200078e0000 */
[----:B------:R-:W-:Y:S02]  /*0d70*/  SHF.R.S32.HI R15, RZ, 0x1f, R4 ;  /* 0x0000001fff0f7819 */ /* 0x000fe40000011404 */
[----:B------:R-:W-:Y:S02]  /*0d80*/  LOP3.LUT R0, R7, 0x8, R0, 0xf8, !PT ;  /* 0x0000000807007812 */ /* 0x000fe400078ef800 */
[----:B------:R-:W-:Y:S02]  /*0d90*/  SHF.R.U32.HI R9, RZ, 0x3, R7 ;  /* 0x00000003ff097819 */ /* 0x000fe40000011607 */
[----:B------:R-:W-:Y:S02]  /*0da0*/  LOP3.LUT R7, R10, 0x7ffffe00, RZ, 0xc0, !PT ;  /* 0x7ffffe000a077812 */ /* 0x000fe400078ec0ff */
[----:B------:R-:W-:-:S02]  /*0db0*/  LOP3.LUT R11, R4, 0x7ffffffc, RZ, 0xc0, !PT ;  /* 0x7ffffffc040b7812 */ /* 0x000fc400078ec0ff */
[-C--:B------:R-:W-:Y:S01]  /*0dc0*/  LEA.HI R4, R3, R224.reuse, RZ, 0x2 ;  /* 0x000000e003047211 */ /* 0x080fe200078f10ff */
[----:B------:R-:W-:Y:S01]  /*0dd0*/  IMAD R7, R200, 0x400, R7 ;  /* 0x00000400c8077824 */ /* 0x000fe200078e0207 */
[----:B------:R-:W-:Y:S01]  /*0de0*/  LOP3.LUT R0, R0, R9, RZ, 0x3c, !PT ;  /* 0x0000000900007212 */ /* 0x000fe200078e3cff */
[----:B------:R-:W-:Y:S01]  /*0df0*/  IMAD.IADD R11, R6, 0x1, -R11 ;  /* 0x00000001060b7824 */ /* 0x000fe200078e0a0b */
[----:B------:R-:W-:Y:S02]  /*0e00*/  SHF.R.S32.HI R23, RZ, 0x2, R4 ;  /* 0x00000002ff177819 */ /* 0x000fe40000011404 */
[----:B------:R-:W-:Y:S01]  /*0e10*/  LOP3.LUT R211, R4, 0xfffffffc, RZ, 0xc0, !PT ;  /* 0xfffffffc04d37812 */ /* 0x000fe200078ec0ff */
[----:B------:R-:W-:Y:S01]  /*0e20*/  IMAD.IADD R7, R7, 0x1, R0 ;  /* 0x0000000107077824 */ /* 0x000fe200078e0200 */
[----:B------:R-:W-:Y:S01]  /*0e30*/  LEA.HI R0, R3, R224, RZ, 0x3 ;  /* 0x000000e003007211 */ /* 0x000fe200078f18ff */
[----:B------:R-:W-:Y:S01]  /*0e40*/  VIADD R225, R23, 0x20 ;  /* 0x0000002017e17836 */ /* 0x000fe20000000000 */
[----:B------:R-:W-:Y:S01]  /*0e50*/  LEA.HI R15, R15, R8, RZ, 0x3 ;  /* 0x000000080f0f7211 */ /* 0x000fe200078f18ff */
[----:B------:R-:W-:Y:S01]  /*0e60*/  IMAD.IADD R211, R224, 0x1, -R211 ;  /* 0x00000001e0d37824 */ /* 0x000fe200078e0ad3 */
[----:B------:R-:W-:Y:S01]  /*0e70*/  SHF.R.S32.HI R202, RZ, 0x3, R0 ;  /* 0x00000003ffca7819 */ /* 0x000fe20000011400 */
[----:B------:R-:W-:Y:S01]  /*0e80*/  IMAD.SHL.U32 R221, R225, 0x40, RZ ;  /* 0x00000040e1dd7824 */ /* 0x000fe200078e00ff */
[----:B------:R-:W-:Y:S01]  /*0e90*/  LOP3.LUT R3, R0, 0x1ffffff8, RZ, 0xc0, !PT ;  /* 0x1ffffff800037812 */ /* 0x000fe200078ec0ff */
[----:B------:R-:W-:Y:S01]  /*0ea0*/  IMAD.SHL.U32 R16, R211, 0x8, RZ ;  /* 0x00000008d3107824 */ /* 0x000fe200078e00ff */
[----:B------:R-:W-:Y:S01]  /*0eb0*/  SHF.R.S32.HI R0, RZ, 0x1f, R225 ;  /* 0x0000001fff007819 */ /* 0x000fe200000114e1 */
[----:B------:R-:W-:Y:S01]  /*0ec0*/  IMAD.SHL.U32 R22, R11, 0x2, RZ ;  /* 0x000000020b167824 */ /* 0x000fe200078e00ff */
[----:B------:R-:W-:Y:S01]  /*0ed0*/  SHF.R.S32.HI R4, RZ, 0x1f, R4 ;  /* 0x0000001fff047819 */ /* 0x000fe20000011404 */
[----:B------:R-:W-:Y:S01]  /*0ee0*/  IMAD.IADD R3, R224, 0x1, -R3 ;  /* 0x00000001e0037824 */ /* 0x000fe200078e0a03 */
[----:B------:R-:W-:-:S02]  /*0ef0*/  LEA.HI R0, R0, R225, RZ, 0x3 ;  /* 0x000000e100007211 */ /* 0x000fc400078f18ff */
[----:B------:R-:W-:Y:S01]  /*0f00*/  LEA.HI R5, R5, R218, RZ, 0x1 ;  /* 0x000000da05057211 */ /* 0x000fe200078f08ff */
[----:B------:R-:W-:Y:S01]  /*0f10*/  IMAD.SHL.U32 R199, R3, 0x8, RZ ;  /* 0x0000000803c77824 */ /* 0x000fe200078e00ff */
[----:B------:R-:W-:Y:S01]  /*0f20*/  LOP3.LUT R221, R221, 0x1c0, RZ, 0xc0, !PT ;  /* 0x000001c0dddd7812 */ /* 0x000fe200078ec0ff */
[----:B------:R-:W-:Y:S01]  /*0f30*/  IMAD.SHL.U32 R0, R0, 0x40, RZ ;  /* 0x0000004000007824 */ /* 0x000fe200078e00ff */
[----:B------:R-:W-:Y:S02]  /*0f40*/  LEA R195, R7, R2, 0x1 ;  /* 0x0000000207c37211 */ /* 0x000fe400078e08ff */
[----:B------:R-:W-:Y:S02]  /*0f50*/  LOP3.LUT R15, R15, 0xfffffff8, RZ, 0xc0, !PT ;  /* 0xfffffff80f0f7812 */ /* 0x000fe400078ec0ff */
[----:B------:R-:W-:Y:S01]  /*0f60*/  LEA.HI R13, R13, R6, RZ, 0x5 ;  /* 0x000000060d0d7211 */ /* 0x000fe200078f28ff */
[C---:B------:R-:W-:Y:S01]  /*0f70*/  VIADD R198, R195.reuse, 0x26800 ;  /* 0x00026800c3c67836 */ /* 0x040fe20000000000 */
[----:B------:R-:W-:Y:S01]  /*0f80*/  LEA.HI R4, R4, R23, RZ, 0x3 ;  /* 0x0000001704047211 */ /* 0x000fe200078f18ff */
[----:B------:R-:W-:Y:S01]  /*0f90*/  VIADD R196, R195, 0x26820 ;  /* 0x00026820c3c47836 */ /* 0x000fe20000000000 */
[----:B------:R-:W-:Y:S01]  /*0fa0*/  LOP3.LUT R5, R5, 0xfffffe, RZ, 0xc0, !PT ;  /* 0x00fffffe05057812 */ /* 0x000fe200078ec0ff */
[----:B------:R-:W-:Y:S01]  /*0fb0*/  IMAD.IADD R192, R8, 0x1, -R15 ;  /* 0x0000000108c07824 */ /* 0x000fe200078e0a0f */
[----:B------:R-:W-:Y:S01]  /*0fc0*/  LOP3.LUT R3, R221, 0x38, R16, 0xf8, !PT ;  /* 0x00000038dd037812 */ /* 0x000fe200078ef810 */
[----:B------:R-:W-:Y:S01]  /*0fd0*/  @P1 VIADD R196, R198, 0xffffffe0 ;  /* 0xffffffe0c6c41836 */ /* 0x000fe20000000000 */
[----:B------:R-:W-:Y:S01]  /*0fe0*/  SHF.R.U32.HI R226, RZ, 0x3, R221 ;  /* 0x00000003ffe27819 */ /* 0x000fe200000116dd */
[----:B------:R-:W-:Y:S01]  /*0ff0*/  IMAD.IADD R5, R218, 0x1, -R5 ;  /* 0x00000001da057824 */ /* 0x000fe200078e0a05 */
[----:B------:R-:W-:-:S02]  /*1000*/  LOP3.LUT R222, R0, 0xfffffe00, RZ, 0xc0, !PT ;  /* 0xfffffe0000de7812 */ /* 0x000fc400078ec0ff */
[----:B------:R-:W-:Y:S01]  /*1010*/  SEL R197, R197, 0xffffffc0, !P2 ;  /* 0xffffffc0c5c57807 */ /* 0x000fe20005000000 */
[----:B------:R-:W-:Y:S01]  /*1020*/  IMAD.SHL.U32 R194, R5, 0x100, RZ ;  /* 0x0000010005c27824 */ /* 0x000fe200078e00ff */
[----:B------:R-:W-:Y:S02]  /*1030*/  SHF.R.S32.HI R13, RZ, 0x5, R13 ;  /* 0x00000005ff0d7819 */ /* 0x000fe4000001140d */
[----:B------:R-:W-:Y:S01]  /*1040*/  LOP3.LUT R4, R4, 0xfffffff8, RZ, 0xc0, !PT ;  /* 0xfffffff804047812 */ /* 0x000fe200078ec0ff */
[----:B------:R-:W-:Y:S01]  /*1050*/  IMAD.IADD R198, R198, 0x1, R197 ;  /* 0x00000001c6c67824 */ /* 0x000fe200078e02c5 */
[----:B------:R-:W-:Y:S01]  /*1060*/  LOP3.LUT R3, R222, R3, R226, 0xf6, !PT ;  /* 0x00000003de037212 */ /* 0x000fe200078ef6e2 */
[----:B------:R-:W-:Y:S01]  /*1070*/  IMAD R192, R13, 0x10, R192 ;  /* 0x000000100dc07824 */ /* 0x000fe200078e02c0 */
[----:B------:R-:W-:Y:S01]  /*1080*/  SHF.R.S32.HI R219, RZ, 0x1f, R23 ;  /* 0x0000001fffdb7819 */ /* 0x000fe20000011417 */
[----:B------:R-:W-:Y:S01]  /*1090*/  IMAD.IADD R193, R23, 0x1, -R4 ;  /* 0x0000000117c17824 */ /* 0x000fe200078e0a04 */
[----:B------:R-:W-:Y:S01]  /*10a0*/  SHF.R.S32.HI R17, RZ, 0x1f, R16 ;  /* 0x0000001fff117819 */ /* 0x000fe20000011410 */
[----:B------:R-:W-:-:S02]  /*10b0*/  IMAD R220, R3, 0x2, R2 ;  /* 0x0000000203dc7824 */ /* 0x000fc400078e0202 */
[----:B------:R-:W-:-:S07]  /*10c0*/  IMAD.IADD R197, R197, 0x1, R196 ;  /* 0x00000001c5c57824 */ /* 0x000fce00078e02c4 */
.L_x_2161:
[----:B------:R-:W-:Y:S01]  /*10d0*/  ULDC.64 UR4, c[0x0][0xa28] ;  /* 0x00028a0000047ab9 */ /* 0x000fe20000000a00 */
[----:B0--345:R-:W0:Y:S01]  /*10e0*/  LDC.64 R6, c[0x0][0xa08] ;  /* 0x00028200ff067b82 */ /* 0x039e220000000a00 */
[----:B------:R-:W-:Y:S01]  /*10f0*/  ISETP.NE.U32.AND P0, PT, RZ, UR4, PT ;  /* 0x00000004ff007c0c */ /* 0x000fe2000bf05070 */
[----:B------:R-:W-:Y:S01]  /*1100*/  IMAD.MOV.U32 R3, RZ, RZ, RZ ;  /* 0x000000ffff037224 */ /* 0x000fe200078e00ff */
[----:B------:R-:W-:Y:S01]  /*1110*/  ULDC.64 UR6, c[0x0][0xa20] ;  /* 0x0002880000067ab9 */ /* 0x000fe20000000a00 */
[----:B------:R-:W-:Y:S01]  /*1120*/  IMAD.MOV.U32 R25, RZ, RZ, RZ ;  /* 0x000000ffff197224 */ /* 0x000fe200078e00ff */
[----:B------:R-:W-:Y:S01]  /*1130*/  ISETP.NE.AND.EX P0, PT, RZ, UR5, PT, P0 ;  /* 0x00000005ff007c0c */ /* 0x000fe2000bf05300 */
[----:B------:R-:W-:Y:S02]  /*1140*/  ULDC.64 UR4, c[0x0][0xa18] ;  /* 0x0002860000047ab9 */ /* 0x000fe40000000a00 */
[----:B------:R-:W-:-:S04]  /*1150*/  ISETP.NE.U32.AND P1, PT, RZ, UR4, PT ;  /* 0x00000004ff007c0c */ /* 0x000fc8000bf25070 */
[----:B------:R-:W-:Y:S01]  /*1160*/  ISETP.NE.AND.EX P1, PT, RZ, UR5, PT, P1 ;  /* 0x00000005ff007c0c */ /* 0x000fe2000bf25310 */
[----:B------:R-:W-:Y:S02]  /*1170*/  ULDC.64 UR4, c[0x0][0xa08] ;  /* 0x0002820000047ab9 */ /* 0x000fe40000000a00 */
[----:B------:R-:W-:-:S03]  /*1180*/  ISETP.NE.U32.AND P3, PT, RZ, UR4, PT ;  /* 0x00000004ff007c0c */ /* 0x000fc6000bf65070 */
[----:B-1----:R-:W1:Y:S01]  /*1190*/  @P0 LDC.64 R4, c[0x0][0xa28] ;  /* 0x00028a00ff040b82 */ /* 0x002e620000000a00 */
[----:B------:R-:W-:Y:S01]  /*11a0*/  ISETP.NE.AND.EX P3, PT, RZ, UR5, PT, P3 ;  /* 0x00000005ff007c0c */ /* 0x000fe2000bf65330 */
[----:B0-----:R-:W-:-:S06]  /*11b0*/  IMAD.WIDE R10, R191, 0x4, R6 ;  /* 0x00000004bf0a7825 */ /* 0x001fcc00078e0206 */
[----:B------:R-:W0:Y:S01]  /*11c0*/  @P1 LDC.64 R8, c[0x0][0xa18] ;  /* 0x00028600ff081b82 */ /* 0x000e220000000a00 */
[----:B------:R-:W-:Y:S02]  /*11d0*/  ULDC UR4, c[0x0][0x288] ;  /* 0x0000a20000047ab9 */ /* 0x000fe40000000800 */
[----:B------:R-:W-:Y:S01]  /*11e0*/  MOV R186, UR4 ;  /* 0x0000000400ba7c02 */ /* 0x000fe20008000f00 */
[----:B------:R-:W-:Y:S02]  /*11f0*/  ULDC.64 UR4, c[0x0][0x3f8] ;  /* 0x0000fe0000047ab9 */ /* 0x000fe40000000a00 */
[----:B------:R2:W5:Y:S01]  /*1200*/  @P3 LDG.E R25, desc[UR42][R10.64] ;  /* 0x0000002a0a193981 */ /* 0x000562000c1e1900 */
[----:B-1----:R-:W-:-:S05]  /*1210*/  @P0 IMAD.WIDE R4, R191, 0x4, R4 ;  /* 0x00000004bf040825 */ /* 0x002fca00078e0204 */
[----:B------:R2:W5:Y:S01]  /*1220*/  @P0 LDG.E R3, desc[UR42][R4.64] ;  /* 0x0000002a04030981 */ /* 0x000562000c1e1900 */
[----:B0-----:R-:W-:-:S05]  /*1230*/  @P1 IMAD.WIDE R6, R191, 0x4, R8 ;  /* 0x00000004bf061825 */ /* 0x001fca00078e0208 */
[----:B------:R2:W5:Y:S01]  /*1240*/  @P1 LDG.E R186, desc[UR42][R6.64] ;  /* 0x0000002a06ba1981 */ /* 0x000562000c1e1900 */
[----:B------:R-:W-:-:S03]  /*1250*/  UISETP.NE.U32.AND UP0, UPT, UR4, URZ, UPT ;  /* 0x0000003f0400728c */ /* 0x000fc6000bf05070 */
[----:B------:R-:W-:Y:S01]  /*1260*/  ULDC UR4, c[0x0][0x404] ;  /* 0x0001010000047ab9 */ /* 0x000fe20000000800 */
[----:B------:R-:W-:Y:S01]  /*1270*/  UISETP.NE.AND.EX UP0, UPT, UR5, URZ, UPT, UP0 ;  /* 0x0000003f0500728c */ /* 0x000fe2000bf05300 */
[----:B------:R-:W-:Y:S02]  /*1280*/  ISETP.NE.U32.AND P2, PT, RZ, UR6, PT ;  /* 0x00000006ff007c0c */ /* 0x000fe4000bf45070 */
[----:B------:R-:W-:Y:S01]  /*1290*/  ULDC UR5, c[0x0][0x2e0] ;  /* 0x0000b80000057ab9 */ /* 0x000fe20000000800 */
[----:B------:R-:W-:Y:S01]  /*12a0*/  USEL UR4, UR4, 0x1, UP0 ;  /* 0x0000000104047887 */ /* 0x000fe20008000000 */
[----:B------:R-:W-:-:S03]  /*12b0*/  ISETP.NE.AND.EX P2, PT, RZ, UR7, PT, P2 ;  /* 0x00000007ff007c0c */ /* 0x000fc6000bf45320 */
[----:B------:R-:W-:-:S03]  /*12c0*/  UIMAD UR4, UR4, UR5, URZ ;  /* 0x00000005040472a4 */ /* 0x000fc6000f8e023f */
[----:B------:R-:W-:Y:S01]  /*12d0*/  ULDC UR5, c[0x0][0x338] ;  /* 0x0000ce0000057ab9 */ /* 0x000fe20000000800 */
[----:B------:R-:W-:Y:S02]  /*12e0*/  IMAD.MOV.U32 R210, RZ, RZ, R189 ;  /* 0x000000ffffd27224 */ /* 0x000fe400078e00bd */
[----:B------:R-:W-:Y:S02]  /*12f0*/  IMAD.MOV.U32 R201, RZ, RZ, R190 ;  /* 0x000000ffffc97224 */ /* 0x000fe400078e00be */
[----:B------:R-:W-:Y:S01]  /*1300*/  IMAD.MOV.U32 R204, RZ, RZ, R191 ;  /* 0x000000ffffcc7224 */ /* 0x000fe200078e00bf */
[----:B--2---:R-:W-:Y:S06]  /*1310*/  @P1 BRA `(.L_x_1945) ;  /* 0x0000000000241947 */ /* 0x004fec0003800000 */
        /* <DEDUP_REMOVED lines=9> */
.L_x_1945:
[----:B------:R-:W-:Y:S02]  /*13b0*/  IMAD.U32 R32, RZ, RZ, UR5 ;  /* 0x00000005ff207e24 */ /* 0x000fe4000f8e00ff */
[----:B------:R-:W-:Y:S01]  /*13c0*/  IMAD.U32 R24, RZ, RZ, UR4 ;  /* 0x00000004ff187e24 */ /* 0x000fe2000f8e00ff */
[----:B------:R-:W-:Y:S06]  /*13d0*/  @!P2 BRA `(.L_x_1946) ;  /* 0x000000000010a947 */ /* 0x000fec0003800000 */
[----:B------:R-:W0:Y:S02]  /*13e0*/  LDC.64 R4, c[0x0][0xa20] ;  /* 0x00028800ff047b82 */ /* 0x000e240000000a00 */
[----:B0-----:R-:W-:-:S05]  /*13f0*/  IMAD.WIDE R4, R191, 0x4, R4 ;  /* 0x00000004bf047825 */ /* 0x001fca00078e0204 */
[----:B------:R0:W5:Y:S01]  /*1400*/  LDG.E R24, desc[UR42][R4.64] ;  /* 0x0000002a04187981 */ /* 0x000162000c1e1900 */
[----:B------:R-:W-:Y:S05]  /*1410*/  BRA `(.L_x_1947) ;  /* 0x0000000000107947 */ /* 0x000fea0003800000 */
.L_x_1946:
[----:B------:R-:W-:Y:S05]  /*1420*/  @!P3 BRA `(.L_x_1947) ;  /* 0x00000000000cb947 */ /* 0x000fea0003800000 */
[----:B------:R-:W2:Y:S04]  /*1430*/  LDG.E R5, desc[UR42][R10.64] ;  /* 0x0000002a0a057981 */ /* 0x000ea8000c1e1900 */
[----:B------:R-:W2:Y:S02]  /*1440*/  LDG.E R24, desc[UR42][R10.64+0x4] ;  /* 0x0000042a0a187981 */ /* 0x000ea4000c1e1900 */
[----:B--2---:R-:W-:-:S07]  /*1450*/  IMAD.IADD R24, R24, 0x1, -R5 ;  /* 0x0000000118187824 */ /* 0x004fce00078e0a05 */
.L_x_1947:
[----:B------:R-:W-:Y:S01]  /*1460*/  ULDC.64 UR4, c[0x0][0xa10] ;  /* 0x0002840000047ab9 */ /* 0x000fe20000000a00 */
[----:B------:R-:W1:Y:S01]  /*1470*/  LDC.64 R10, c[0x0][0x9e0] ;  /* 0x00027800ff0a7b82 */ /* 0x000e620000000a00 */
[----:B------:R-:W-:-:S04]  /*1480*/  ISETP.NE.U32.AND P0, PT, RZ, UR4, PT ;  /* 0x00000004ff007c0c */ /* 0x000fc8000bf05070 */
[----:B------:R-:W-:Y:S01]  /*1490*/  ISETP.NE.AND.EX P0, PT, RZ, UR5, PT, P0 ;  /* 0x00000005ff007c0c */ /* 0x000fe2000bf05300 */
[----:B------:R-:W-:Y:S02]  /*14a0*/  ULDC.64 UR4, c[0x0][0xa30] ;  /* 0x00028c0000047ab9 */ /* 0x000fe40000000a00 */
[----:B------:R-:W-:-:S04]  /*14b0*/  ISETP.NE.U32.AND P1, PT, RZ, UR4, PT ;  /* 0x00000004ff007c0c */ /* 0x000fc8000bf25070 */
[----:B------:R-:W-:-:S06]  /*14c0*/  ISETP.NE.AND.EX P1, PT, RZ, UR5, PT, P1 ;  /* 0x00000005ff007c0c */ /* 0x000fcc000bf25310 */
[----:B0-----:R-:W0:Y:S08]  /*14d0*/  @P0 LDC.64 R4, c[0x0][0xa10] ;  /* 0x00028400ff040b82 */ /* 0x001e300000000a00 */
[----:B------:R-:W2:Y:S01]  /*14e0*/  @P1 LDC.64 R6, c[0x0][0xa30] ;  /* 0x00028c00ff061b82 */ /* 0x000ea20000000a00 */
[----:B0-----:R-:W-:-:S05]  /*14f0*/  @P0 IMAD.WIDE R4, R191, 0x4, R4 ;  /* 0x00000004bf040825 */ /* 0x001fca00078e0204 */
[----:B------:R-:W3:Y:S04]  /*1500*/  @P0 LDG.E R0, desc[UR42][R4.64] ;  /* 0x0000002a04000981 */ /* 0x000ee8000c1e1900 */
[----:B------:R-:W3:Y:S01]  /*1510*/  @P0 LDG.E R9, desc[UR42][R4.64+0x4] ;  /* 0x0000042a04090981 */ /* 0x000ee2000c1e1900 */
[----:B-----5:R-:W-:Y:S02]  /*1520*/  IMAD.MOV.U32 R33, RZ, RZ, R24 ;  /* 0x000000ffff217224 */ /* 0x020fe400078e0018 */
[----:B--2---:R-:W-:-:S05]  /*1530*/  @P1 IMAD.WIDE R6, R191, 0x4, R6 ;  /* 0x00000004bf061825 */ /* 0x004fca00078e0206 */
[----:B------:R0:W5:Y:S01]  /*1540*/  @P1 LDG.E R33, desc[UR42][R6.64] ;  /* 0x0000002a06211981 */ /* 0x000162000c1e1900 */
[----:B-1----:R-:W-:Y:S02]  /*1550*/  ISETP.GE.AND P1, PT, R11, 0x1, PT ;  /* 0x000000010b00780c */ /* 0x002fe40003f26270 */
[----:B------:R-:W-:Y:S01]  /*1560*/  LEA R49, R189, 0x40, 0x6 ;  /* 0x00000040bd317811 */ /* 0x000fe200078e30ff */
[----:B---3--:R-:W-:Y:S02]  /*1570*/  @P0 IMAD.IADD R32, R9, 0x1, -R0 ;  /* 0x0000000109200824 */ /* 0x008fe400078e0a00 */
[----:B------:R-:W-:-:S05]  /*1580*/  IMAD.IADD R9, R24, 0x1, -R3 ;  /* 0x0000000118097824 */ /* 0x000fca00078e0a03 */
[----:B------:R-:W-:-:S04]  /*1590*/  IADD3 R185, R9, R32, RZ ;  /* 0x0000002009b97210 */ /* 0x000fc80007ffe0ff */
[C---:B------:R-:W-:Y:S01]  /*15a0*/  IADD3 R49, R185.reuse, R49, -R186 ;  /* 0x00000031b9317210 */ /* 0x040fe20007ffe8ba */
[----:B------:R-:W-:-:S05]  /*15b0*/  VIADD R0, R185, 0x3f ;  /* 0x0000003fb9007836 */ /* 0x000fca0000000000 */
[----:B------:R-:W-:-:S04]  /*15c0*/  SHF.R.S32.HI R3, RZ, 0x1f, R0 ;  /* 0x0000001fff037819 */ /* 0x000fc80000011400 */
[----:B------:R-:W-:Y:S01]  /*15d0*/  LEA.HI R3, R3, R0, RZ, 0x6 ;  /* 0x0000000003037211 */ /* 0x000fe200078f30ff */
[----:B------:R-:W-:-:S03]  /*15e0*/  IMAD.IADD R0, R49, 0x1, R10 ;  /* 0x0000000131007824 */ /* 0x000fc600078e020a */
[----:B------:R-:W-:Y:S01]  /*15f0*/  SHF.R.S32.HI R168, RZ, 0x6, R3 ;  /* 0x00000006ffa87819 */ /* 0x000fe20000011403 */
[----:B0-----:R-:W-:Y:S06]  /*1600*/  @!P1 BRA `(.L_x_1948) ;  /* 0x0000000000489947 */ /* 0x001fec0003800000 */
[C---:B------:R-:W-:Y:S01]  /*1610*/  ISETP.GT.AND P0, PT, R49.reuse, RZ, PT ;  /* 0x000000ff3100720c */ /* 0x040fe20003f04270 */
[----:B------:R-:W-:Y:S01]  /*1620*/  BSSY B0, `(.L_x_1949) ;  /* 0x000000e000007945 */ /* 0x000fe20003800000 */
[----:B------:R-:W-:-:S11]  /*1630*/  VIADD R3, R49, 0xffffffff ;  /* 0xffffffff31037836 */ /* 0x000fd60000000000 */
[----:B------:R-:W-:Y:S05]  /*1640*/  @P0 BRA `(.L_x_1950) ;  /* 0x00000000001c0947 */ /* 0x000fea0003800000 */
[----:B------:R-:W-:Y:S01]  /*1650*/  ISETP.NE.AND P0, PT, R11, 0x1, PT ;  /* 0x000000010b00780c */ /* 0x000fe20003f05270 */
[----:B------:R-:W-:-:S12]  /*1660*/  IMAD.MOV R3, RZ, RZ, -R49 ;  /* 0x000000ffff037224 */ /* 0x000fd800078e0a31 */
[----:B------:R-:W0:Y:S02]  /*1670*/  @P0 LDC.64 R4, c[0x0][0x9e8] ;  /* 0x00027a00ff040b82 */ /* 0x000e240000000a00 */
[----:B0-----:R-:W-:-:S05]  /*1680*/  @P0 IMAD.HI.U32 R4, R3, R4, RZ ;  /* 0x0000000403040227 */ /* 0x001fca00078e00ff */
[----:B------:R-:W-:-:S04]  /*1690*/  @P0 SHF.R.U32.HI R3, RZ, R5, R4 ;  /* 0x00000005ff030219 */ /* 0x000fc80000011604 */
[----:B------:R-:W-:Y:S01]  /*16a0*/  LOP3.LUT R3, RZ, R3, RZ, 0x33, !PT ;  /* 0x00000003ff037212 */ /* 0x000fe200078e33ff */
[----:B------:R-:W-:Y:S06]  /*16b0*/  BRA `(.L_x_1951) ;  /* 0x0000000000107947 */ /* 0x000fec0003800000 */
.L_x_1950:
[----:B------:R-:W-:-:S13]  /*16c0*/  ISETP.NE.AND P0, PT, R11, 0x1, PT ;  /* 0x000000010b00780c */ /* 0x000fda0003f05270 */
[----:B------:R-:W0:Y:S02]  /*16d0*/  @P0 LDC.64 R4, c[0x0][0x9e8] ;  /* 0x00027a00ff040b82 */ /* 0x000e240000000a00 */
[----:B0-----:R-:W-:-:S05]  /*16e0*/  @P0 IMAD.HI.U32 R4, R3, R4, RZ ;  /* 0x0000000403040227 */ /* 0x001fca00078e00ff */
[----:B------:R-:W-:-:S07]  /*16f0*/  @P0 SHF.R.U32.HI R3, RZ, R5, R4 ;  /* 0x00000005ff030219 */ /* 0x000fce0000011604 */
.L_x_1951:
[----:B------:R-:W-:Y:S05]  /*1700*/  BSYNC B0 ;  /* 0x0000000000007941 */ /* 0x000fea0003800000 */
.L_x_1949:
[----:B------:R-:W-:-:S05]  /*1710*/  IMAD R3, R3, R11, R11 ;  /* 0x0000000b03037224 */ /* 0x000fca00078e020b */
[----:B------:R-:W-:-:S07]  /*1720*/  VIMNMX R0, R0, R3, PT ;  /* 0x0000000300007248 */ /* 0x000fce0003fe0100 */
.L_x_1948:
[----:B------:R-:W-:Y:S01]  /*1730*/  IMAD R4, R189, 0x40, -R186 ;  /* 0x00000040bd047824 */ /* 0x000fe200078e0aba */
[----:B------:R-:W-:-:S03]  /*1740*/  ULDC UR4, c[0x0][0x9dc] ;  /* 0x0002770000047ab9 */ /* 0x000fc60000000800 */
[----:B------:R-:W-:-:S04]  /*1750*/  IMAD.IADD R47, R185, 0x1, R4 ;  /* 0x00000001b92f7824 */ /* 0x000fc800078e0204 */
[----:B------:R-:W-:Y:S01]  /*1760*/  VIADD R3, R47, -UR4 ;  /* 0x800000042f037c36 */ /* 0x000fe20008000000 */
[----:B------:R-:W-:Y:S06]  /*1770*/  @!P1 BRA `(.L_x_1952) ;  /* 0x0000000000489947 */ /* 0x000fec0003800000 */
[----:B------:R-:W-:Y:S01]  /*1780*/  ISETP.GT.AND P0, PT, R47, -0x1, PT ;  /* 0xffffffff2f00780c */ /* 0x000fe20003f04270 */
[----:B------:R-:W-:-:S12]  /*1790*/  BSSY B0, `(.L_x_1953) ;  /* 0x000000e000007945 */ /* 0x000fd80003800000 */
        /* <DEDUP_REMOVED lines=8> */
.L_x_1954:
[----:B------:R-:W-:Y:S01]  /*1820*/  ISETP.NE.AND P0, PT, R11, 0x1, PT ;  /* 0x000000010b00780c */ /* 0x000fe20003f05270 */
[----:B------:R-:W-:-:S12]  /*1830*/  IMAD.MOV.U32 R4, RZ, RZ, R47 ;  /* 0x000000ffff047224 */ /* 0x000fd800078e002f */
[----:B------:R-:W0:Y:S02]  /*1840*/  @P0 LDC.64 R6, c[0x0][0x9e8] ;  /* 0x00027a00ff060b82 */ /* 0x000e240000000a00 */
[----:B0-----:R-:W-:-:S05]  /*1850*/  @P0 IMAD.HI.U32 R6, R47, R6, RZ ;  /* 0x000000062f060227 */ /* 0x001fca00078e00ff */
[----:B------:R-:W-:-:S07]  /*1860*/  @P0 SHF.R.U32.HI R4, RZ, R7, R6 ;  /* 0x00000007ff040219 */ /* 0x000fce0000011606 */
.L_x_1955:
[----:B------:R-:W-:Y:S05]  /*1870*/  BSYNC B0 ;  /* 0x0000000000007941 */ /* 0x000fea0003800000 */
.L_x_1953:
[----:B------:R-:W-:-:S05]  /*1880*/  IMAD R4, R4, R11, RZ ;  /* 0x0000000b04047224 */ /* 0x000fca00078e02ff */
[----:B------:R-:W-:-:S07]  /*1890*/  VIMNMX R3, R3, R4, !PT ;  /* 0x0000000403037248 */ /* 0x000fce0007fe0100 */
.L_x_1952:
[----:B------:R-:W-:Y:S01]  /*18a0*/  VIADD R0, R0, 0x3f ;  /* 0x0000003f00007836 */ /* 0x000fe20000000000 */
[----:B------:R-:W-:Y:S02]  /*18b0*/  SHF.R.S32.HI R4, RZ, 0x1f, R3 ;  /* 0x0000001fff047819 */ /* 0x000fe40000011403 */
[----:B------:R-:W-:Y:S02]  /*18c0*/  PLOP3.LUT P3, PT, PT, PT, PT, 0x80, 0x0 ;  /* 0x000000000000781c */ /* 0x000fe40003f6f070 */
[----:B------:R-:W-:Y:S02]  /*18d0*/  SHF.R.S32.HI R5, RZ, 0x1f, R0 ;  /* 0x0000001fff057819 */ /* 0x000fe40000011400 */
[----:B------:R-:W-:Y:S02]  /*18e0*/  LEA.HI R4, R4, R3, RZ, 0x6 ;  /* 0x0000000304047211 */ /* 0x000fe400078f30ff */
[----:B------:R-:W-:Y:S02]  /*18f0*/  LEA.HI R5, R5, R0, RZ, 0x6 ;  /* 0x0000000005057211 */ /* 0x000fe400078f30ff */
[----:B------:R-:W-:-:S02]  /*1900*/  SHF.R.S32.HI R4, RZ, 0x6, R4 ;  /* 0x00000006ff047819 */ /* 0x000fc40000011404 */
[----:B------:R-:W-:Y:S02]  /*1910*/  SHF.R.S32.HI R5, RZ, 0x6, R5 ;  /* 0x00000006ff057819 */ /* 0x000fe40000011405 */
[----:B------:R-:W-:Y:S02]  /*1920*/  VIMNMX R4, RZ, R4, !PT ;  /* 0x00000004ff047248 */ /* 0x000fe40007fe0100 */
[----:B------:R-:W-:-:S03]  /*1930*/  VIMNMX R5, R168, R5, PT ;  /* 0x00000005a8057248 */ /* 0x000fc60003fe0100 */
[----:B------:R-:W-:Y:S01]  /*1940*/  IMAD R4, R4, 0x40, -R9 ;  /* 0x0000004004047824 */ /* 0x000fe200078e0a09 */
[----:B------:R-:W-:-:S04]  /*1950*/  LEA R5, R5, -R9, 0x6 ;  /* 0x8000000905057211 */ /* 0x000fc800078e30ff */
[----:B------:R-:W-:Y:S02]  /*1960*/  VIMNMX R4, RZ, R4, !PT ;  /* 0x00000004ff047248 */ /* 0x000fe40007fe0100 */
[----:B------:R-:W-:Y:S02]  /*1970*/  VIMNMX R5, R5, R32, PT ;  /* 0x0000002005057248 */ /* 0x000fe40003fe0100 */
[----:B------:R-:W-:Y:S02]  /*1980*/  SHF.R.U32.HI R46, RZ, 0x6, R4 ;  /* 0x00000006ff2e7819 */ /* 0x000fe40000011604 */
[----:B------:R-:W-:-:S03]  /*1990*/  ISETP.GT.AND P0, PT, R5, R4, PT ;  /* 0x000000040500720c */ /* 0x000fc60003f04270 */
[----:B------:R-:W-:-:S10]  /*19a0*/  IMAD.MOV.U32 R51, RZ, RZ, R46 ;  /* 0x000000ffff337224 */ /* 0x000fd400078e002e */
[----:B------:R-:W-:-:S05]  /*19b0*/  @P0 VIADD R0, R5, 0x3f ;  /* 0x0000003f05000836 */ /* 0x000fca0000000000 */
[----:B------:R-:W-:-:S04]  /*19c0*/  @P0 SHF.R.S32.HI R3, RZ, 0x1f, R0 ;  /* 0x0000001fff030819 */ /* 0x000fc80000011400 */
[----:B------:R-:W-:-:S04]  /*19d0*/  @P0 LEA.HI R3, R3, R0, RZ, 0x6 ;  /* 0x0000000003030211 */ /* 0x000fc800078f30ff */
[----:B------:R-:W-:-:S04]  /*19e0*/  @P0 SHF.R.S32.HI R51, RZ, 0x6, R3 ;  /* 0x00000006ff330819 */ /* 0x000fc80000011403 */
[----:B------:R-:W-:-:S13]  /*19f0*/  ISETP.GT.AND P0, PT, R51, R46, PT ;  /* 0x0000002e3300720c */ /* 0x000fda0003f04270 */
[----:B------:R-:W-:Y:S05]  /*1a00*/  @!P0 BRA `(.L_x_1956) ;  /* 0x0000002800b88947 */ /* 0x000fea0003800000 */
        /* <DEDUP_REMOVED lines=20> */
.L_x_1958:
[----:B------:R-:W-:Y:S05]  /*1b50*/  BSYNC B6 ;  /* 0x0000000000067941 */ /* 0x000fea0003800000 */
.L_x_1957:
        /* <DEDUP_REMOVED lines=20> */
.L_x_1960:
[----:B------:R-:W-:Y:S05]  /*1ca0*/  BSYNC B6 ;  /* 0x0000000000067941 */ /* 0x000fea0003800000 */
.L_x_1959:
[----:B------:R-:W-:Y:S01]  /*1cb0*/  ULDC.64 UR4, c[0x0][0x9f8] ;  /* 0x00027e0000047ab9 */ /* 0x000fe20000000a00 */
[----:B------:R-:W0:Y:S01]  /*1cc0*/  LDC R0, c[0x0][0x428] ;  /* 0x00010a00ff007b82 */ /* 0x000e220000000800 */
[----:B------:R-:W-:-:S07]  /*1cd0*/  ISETP.NE.U32.AND P0, PT, RZ, UR4, PT ;  /* 0x00000004ff007c0c */ /* 0x000fce000bf05070 */
[----:B------:R-:W1:Y:S01]  /*1ce0*/  LDC.64 R52, c[0x0][0x2f0] ;  /* 0x0000bc00ff347b82 */ /* 0x000e620000000a00 */
[----:B------:R-:W-:Y:S01]  /*1cf0*/  ISETP.NE.AND.EX P0, PT, RZ, UR5, PT, P0 ;  /* 0x00000005ff007c0c */ /* 0x000fe2000bf05300 */
[----:B------:R-:W-:Y:S01]  /*1d00*/  IMAD.IADD R20, R25, 0x1, R24 ;  /* 0x0000000119147824 */ /* 0x000fe200078e0218 */
[----:B------:R-:W-:Y:S01]  /*1d10*/  ULDC.64 UR4, c[0x0][0xa08] ;  /* 0x0002820000047ab9 */ /* 0x000fe20000000a00 */
[----:B------:R-:W-:-:S04]  /*1d20*/  ULDC.64 UR6, c[0x0][0x320] ;  /* 0x0000c80000067ab9 */ /* 0x000fc80000000a00 */
[----:B------:R-:W2:Y:S08]  /*1d30*/  LDC R63, c[0x0][0x3d4] ;  /* 0x0000f500ff3f7b82 */ /* 0x000eb00000000800 */
[----:B------:R-:W3:Y:S08]  /*1d40*/  @P0 LDC.64 R4, c[0x0][0x9f8] ;  /* 0x00027e00ff040b82 */ /* 0x000ef00000000a00 */
[----:B------:R-:W4:Y:S01]  /*1d50*/  LDC.64 R24, c[0x0][0x3d8] ;  /* 0x0000f600ff187b82 */ /* 0x000f220000000a00 */
[----:B------:R-:W-:-:S07]  /*1d60*/  IMAD.SHL.U32 R42, R211, 0x4, RZ ;  /* 0x00000004d32a7824 */ /* 0x000fce00078e00ff */
[----:B------:R-:W2:Y:S01]  /*1d70*/  LDC.64 R26, c[0x0][0x3e8] ;  /* 0x0000fa00ff1a7b82 */ /* 0x000ea20000000a00 */
[----:B---3--:R-:W-:Y:S01]  /*1d80*/  @P0 IMAD.WIDE R4, R191, 0x4, R4 ;  /* 0x00000004bf040825 */ /* 0x008fe200078e0204 */
[----:B------:R-:W3:Y:S06]  /*1d90*/  S2R R62, SR_TID.X ;  /* 0x00000000003e7919 */ /* 0x000eec0000002100 */
[----:B------:R-:W3:Y:S01]  /*1da0*/  LDC R61, c[0x0][0x3d4] ;  /* 0x0000f500ff3d7b82 */ /* 0x000ee20000000800 */
[----:B------:R3:W3:Y:S01]  /*1db0*/  @P0 LDG.E R191, desc[UR42][R4.64] ;  /* 0x0000002a04bf0981 */ /* 0x0006e2000c1e1900 */
[----:B0-----:R-:W-:Y:S01]  /*1dc0*/  ISETP.NE.AND P0, PT, R0, 0x1, PT ;  /* 0x000000010000780c */ /* 0x001fe20003f05270 */
[----:B-1----:R-:W-:Y:S01]  /*1dd0*/  IMAD.WIDE.U32 R6, R20, R52, RZ ;  /* 0x0000003414067225 */ /* 0x002fe200078e00ff */
[----:B------:R-:W-:-:S02]  /*1de0*/  SHF.R.S32.HI R10, RZ, 0x1f, R20 ;  /* 0x0000001fff0a7819 */ /* 0x000fc40000011414 */
[----:B------:R-:W-:Y:S01]  /*1df0*/  SHF.R.S32.HI R43, RZ, 0x1f, R42 ;  /* 0x0000001fff2b7819 */ /* 0x000fe2000001142a */
[C---:B----4-:R-:W-:Y:S01]  /*1e00*/  IMAD R12, R219.reuse, R24, RZ ;  /* 0x00000018db0c7224 */ /* 0x050fe200078e02ff */
[----:B--2---:R-:W-:Y:S01]  /*1e10*/  ISETP.GE.AND P1, PT, R16, R63, PT ;  /* 0x0000003f1000720c */ /* 0x004fe20003f26270 */
[-C--:B------:R-:W-:Y:S01]  /*1e20*/  IMAD R0, R10, R52.reuse, RZ ;  /* 0x000000340a007224 */ /* 0x080fe200078e02ff */
[----:B------:R-:W0:Y:S01]  /*1e30*/  LDC R58, c[0x0][0x2e4] ;  /* 0x0000b900ff3a7b82 */ /* 0x000e220000000800 */
[----:B------:R-:W-:Y:S01]  /*1e40*/  IMAD R14, R219, R52, RZ ;  /* 0x00000034db0e7224 */ /* 0x000fe200078e02ff */
[----:B------:R-:W-:Y:S01]  /*1e50*/  P2R R74, PR, RZ, 0x2 ;  /* 0x00000002ff4a7803 */ /* 0x000fe20000000000 */
[----:B------:R-:W-:Y:S01]  /*1e60*/  IMAD R3, R20, R53, R0 ;  /* 0x0000003514037224 */ /* 0x000fe200078e0200 */
[C---:B------:R-:W-:Y:S01]  /*1e70*/  IADD3 R20, P2, R23.reuse, R20, RZ ;  /* 0x0000001417147210 */ /* 0x040fe20007f5e0ff */
[----:B------:R-:W-:Y:S01]  /*1e80*/  IMAD R13, R23, R25, R12 ;  /* 0x00000019170d7224 */ /* 0x000fe200078e020c */
[----:B------:R-:W-:Y:S01]  /*1e90*/  SHF.L.U64.HI R50, R24, 0x6, R25 ;  /* 0x0000000618327819 */ /* 0x000fe20000010219 */
[----:B------:R-:W-:Y:S01]  /*1ea0*/  IMAD.IADD R7, R7, 0x1, R3 ;  /* 0x0000000107077824 */ /* 0x000fe200078e0203 */
[----:B------:R-:W1:Y:S01]  /*1eb0*/  @P0 LDC R9, c[0x0][0x42c] ;  /* 0x00010b00ff090b82 */ /* 0x000e620000000800 */
[----:B------:R-:W-:Y:S01]  /*1ec0*/  IMAD.SHL.U32 R59, R193, 0x40, RZ ;  /* 0x00000040c13b7824 */ /* 0x000fe200078e00ff */
[----:B------:R-:W-:Y:S01]  /*1ed0*/  SHF.L.U64.HI R56, R26, 0x6, R27 ;  /* 0x000000061a387819 */ /* 0x000fe2000001021b */
[----:B------:R-:W-:-:S02]  /*1ee0*/  VIADD R82, R16, 0x20 ;  /* 0x0000002010527836 */ /* 0x000fc40000000000 */
[----:B------:R-:W-:Y:S01]  /*1ef0*/  IMAD.SHL.U32 R55, R24, 0x40, RZ ;  /* 0x0000004018377824 */ /* 0x000fe200078e00ff */
[----:B------:R-:W-:Y:S01]  /*1f00*/  LOP3.LUT R59, R59, 0x1c0, RZ, 0xc0, !PT ;  /* 0x000001c03b3b7812 */ /* 0x000fe200078ec0ff */
[----:B------:R-:W-:Y:S01]  /*1f10*/  IMAD.SHL.U32 R57, R26, 0x40, RZ ;  /* 0x000000401a397824 */ /* 0x000fe200078e00ff */
[----:B------:R-:W2:Y:S01]  /*1f20*/  @P0 LDC R11, c[0x0][0x430] ;  /* 0x00010c00ff0b0b82 */ /* 0x000ea20000000800 */
[----:B------:R-:W-:Y:S01]  /*1f30*/  IMAD.X R21, R219, 0x1, R10, P2 ;  /* 0x00000001db157824 */ /* 0x000fe200010e060a */
[----:B------:R-:W-:Y:S02]  /*1f40*/  SHF.R.U32.HI R60, RZ, 0x3, R59 ;  /* 0x00000003ff3c7819 */ /* 0x000fe4000001163b */
[----:B---3--:R-:W-:-:S04]  /*1f50*/  LEA.HI R62, R62, 0x8, RZ, 0x19 ;  /* 0x000000083e3e7811 */ /* 0x008fc800078fc8ff */
[----:B------:R-:W3:Y:S01]  /*1f60*/  LDC.64 R28, c[0x0][0x2d8] ;  /* 0x0000b600ff1c7b82 */ /* 0x000ee20000000a00 */
[----:B-1----:R-:W-:-:S05]  /*1f70*/  @P0 IMAD.HI.U32 R0, R190, R9, RZ ;  /* 0x00000009be000227 */ /* 0x002fca00078e00ff */
[----:B--2---:R-:W-:Y:S02]  /*1f80*/  @P0 SHF.R.U32.HI R190, RZ, R11, R0 ;  /* 0x0000000bffbe0219 */ /* 0x004fe40000011600 */
[----:B------:R-:W-:Y:S02]  /*1f90*/  ISETP.NE.U32.AND P0, PT, RZ, UR4, PT ;  /* 0x00000004ff007c0c */ /* 0x000fe4000bf05070 */
[----:B------:R-:W-:Y:S01]  /*1fa0*/  SHF.R.S32.HI R0, RZ, 0x1f, R190 ;  /* 0x0000001fff007819 */ /* 0x000fe200000114be */
[----:B------:R-:W-:Y:S01]  /*1fb0*/  IMAD.WIDE.U32 R8, R190, UR6, R16 ;  /* 0x00000006be087c25 */ /* 0x000fe2000f8e0010 */
[----:B------:R-:W-:Y:S01]  /*1fc0*/  ISETP.NE.AND.EX P0, PT, RZ, UR5, PT, P0 ;  /* 0x00000005ff007c0c */ /* 0x000fe2000bf05300 */
[----:B------:R-:W-:Y:S02]  /*1fd0*/  ULDC.64 UR4, c[0x0][0x2f8] ;  /* 0x0000be0000047ab9 */ /* 0x000fe40000000a00 */
[C---:B------:R-:W-:Y:S02]  /*1fe0*/  IMAD R5, R0.reuse, UR6, RZ ;  /* 0x0000000600057c24 */ /* 0x040fe4000f8e02ff */
[----:B------:R-:W-:-:S02]  /*1ff0*/  IMAD R3, R0, UR4, RZ ;  /* 0x0000000400037c24 */ /* 0x000fc4000f8e02ff */
[C---:B------:R-:W-:Y:S02]  /*2000*/  IMAD R11, R190.reuse, UR7, R5 ;  /* 0x00000007be0b7c24 */ /* 0x040fe4000f8e0205 */
[C---:B------:R-:W-:Y:S02]  /*2010*/  IMAD R3, R190.reuse, UR5, R3 ;  /* 0x00000005be037c24 */ /* 0x040fe4000f8e0203 */
[----:B------:R-:W-:Y:S01]  /*2020*/  IMAD.WIDE.U32 R4, R190, UR4, R6 ;  /* 0x00000004be047c25 */ /* 0x000fe2000f8e0006 */
[----:B------:R-:W-:-:S03]  /*2030*/  ULDC.64 UR4, c[0x0][0x300] ;  /* 0x0000c00000047ab9 */ /* 0x000fc60000000a00 */
[----:B------:R-:W-:Y:S02]  /*2040*/  IMAD.IADD R5, R5, 0x1, R3 ;  /* 0x0000000105057824 */ /* 0x000fe400078e0203 */
[----:B------:R-:W-:Y:S02]  /*2050*/  IMAD.IADD R9, R9, 0x1, R11 ;  /* 0x0000000109097824 */ /* 0x000fe400078e020b */
[----:B------:R-:W-:Y:S01]  /*2060*/  IMAD R11, R23, R53, R14 ;  /* 0x00000035170b7224 */ /* 0x000fe200078e020e */
[----:B------:R-:W-:Y:S02]  /*2070*/  SHF.L.U64.HI R53, R52, 0x6, R53 ;  /* 0x0000000634357819 */ /* 0x000fe40000010235 */
[----:B------:R-:W-:Y:S02]  /*2080*/  SHF.R.S32.HI R0, RZ, 0x1f, R191 ;  /* 0x0000001fff007819 */ /* 0x000fe400000114bf */
[----:B------:R-:W-:Y:S02]  /*2090*/  SEL R41, R191, RZ, !P0 ;  /* 0x000000ffbf297207 */ /* 0x000fe40004000000 */
[----:B------:R-:W-:-:S03]  /*20a0*/  SEL R0, R0, RZ, !P0 ;  /* 0x000000ff00007207 */ /* 0x000fc60004000000 */
[----:B------:R-:W-:-:S04]  /*20b0*/  IMAD.WIDE.U32 R44, R41, UR4, R4 ;  /* 0x00000004292c7c25 */ /* 0x000fc8000f8e0004 */
[----:B------:R-:W-:Y:S02]  /*20c0*/  IMAD R6, R0, UR4, RZ ;  /* 0x0000000400067c24 */ /* 0x000fe4000f8e02ff */
[----:B------:R-:W-:-:S04]  /*20d0*/  IMAD.WIDE.U32 R4, R23, R24, R16 ;  /* 0x0000001817047225 */ /* 0x000fc800078e0010 */
[----:B------:R-:W-:Y:S01]  /*20e0*/  IMAD R3, R41, UR5, R6 ;  /* 0x0000000529037c24 */ /* 0x000fe2000f8e0206 */
[----:B------:R-:W-:Y:S01]  /*20f0*/  ULDC.64 UR4, c[0x0][0x328] ;  /* 0x0000ca0000047ab9 */ /* 0x000fe20000000a00 */
[----:B------:R-:W-:-:S04]  /*2100*/  IMAD.WIDE.U32 R6, R23, R52, R16 ;  /* 0x0000003417067225 */ /* 0x000fc800078e0010 */
[----:B------:R-:W-:Y:S02]  /*2110*/  IMAD R12, R0, UR4, RZ ;  /* 0x00000004000c7c24 */ /* 0x000fe4000f8e02ff */
[----:B------:R-:W-:Y:S01]  /*2120*/  IMAD.IADD R0, R45, 0x1, R3 ;  /* 0x000000012d007824 */ /* 0x000fe200078e0203 */
[----:B------:R-:W-:Y:S01]  /*2130*/  IADD3 R3, P0, R44, R6, RZ ;  /* 0x000000062c037210 */ /* 0x000fe20007f1e0ff */
[----:B------:R-:W-:Y:S02]  /*2140*/  IMAD.IADD R39, R13, 0x1, R5 ;  /* 0x000000010d277824 */ /* 0x000fe400078e0205 */
[----:B------:R-:W-:Y:S01]  /*2150*/  IMAD.MOV.U32 R38, RZ, RZ, R4 ;  /* 0x000000ffff267224 */ /* 0x000fe200078e0004 */
[----:B------:R-:W-:Y:S01]  /*2160*/  IADD3.X R48, R0, R7, R11, P0, !PT ;  /* 0x0000000700307210 */ /* 0x000fe200007fe40b */
[----:B------:R-:W-:Y:S01]  /*2170*/  IMAD.WIDE.U32 R4, R23, R24, R42 ;  /* 0x0000001817047225 */ /* 0x000fe200078e002a */
[----:B------:R-:W-:-:S03]  /*2180*/  SEL R11, R63, RZ, P1 ;  /* 0x000000ff3f0b7207 */ /* 0x000fc60000800000 */
[----:B------:R-:W-:Y:S01]  /*2190*/  IMAD.IADD R5, R5, 0x1, R13 ;  /* 0x0000000105057824 */ /* 0x000fe200078e020d */
[----:B------:R-:W-:Y:S01]  /*21a0*/  IADD3 R11, R16, R11, RZ ;  /* 0x0000000b100b7210 */ /* 0x000fe20007ffe0ff */
[----:B------:R-:W-:Y:S01]  /*21b0*/  IMAD R6, R219, R26, RZ ;  /* 0x0000001adb067224 */ /* 0x000fe200078e02ff */
[----:B-----5:R-:W-:Y:S01]  /*21c0*/  SHF.R.S32.HI R13, RZ, 0x1f, R33 ;  /* 0x0000001fff0d7819 */ /* 0x020fe20000011421 */
[----:B------:R-:W-:Y:S01]  /*21d0*/  IMAD.WIDE.U32 R36, R33, R24, R4 ;  /* 0x0000001821247225 */ /* 0x000fe200078e0004 */
[----:B------:R-:W-:Y:S02]  /*21e0*/  LOP3.LUT R5, R59, 0x18, R16, 0xf8, !PT ;  /* 0x000000183b057812 */ /* 0x000fe400078ef810 */
[----:B------:R-:W-:Y:S01]  /*21f0*/  SHF.R.S32.HI R54, RZ, 0x1f, R11 ;  /* 0x0000001fff367819 */ /* 0x000fe2000001140b */
[----:B------:R-:W-:Y:S01]  /*2200*/  IMAD R75, R41, UR5, R12 ;  /* 0x00000005294b7c24 */ /* 0x000fe2000f8e020c */
[----:B------:R-:W-:Y:S01]  /*2210*/  LOP3.LUT R5, R5, R60, RZ, 0x3c, !PT ;  /* 0x0000003c05057212 */ /* 0x000fe200078e3cff */
[----:B------:R-:W-:Y:S01]  /*2220*/  IMAD.WIDE.U32 R40, R41, UR4, R8 ;  /* 0x0000000429287c25 */ /* 0x000fe2000f8e0008 */
[----:B------:R-:W-:Y:S01]  /*2230*/  LEA.HI R54, R54, R11, RZ, 0x3 ;  /* 0x0000000b36367211 */ /* 0x000fe200078f18ff */
[----:B------:R-:W-:-:S02]  /*2240*/  ULDC UR4, c[0x0][0x2e4] ;  /* 0x0000b90000047ab9 */ /* 0x000fc40000000800 */
[----:B------:R-:W-:Y:S01]  /*2250*/  IMAD R12, R13, R24, RZ ;  /* 0x000000180d0c7224 */ /* 0x000fe200078e02ff */
[----:B------:R-:W-:Y:S01]  /*2260*/  LOP3.LUT R69, R54, 0xfffffff8, RZ, 0xc0, !PT ;  /* 0xfffffff836457812 */ /* 0x000fe200078ec0ff */
[CC--:B------:R-:W-:Y:S01]  /*2270*/  IMAD.WIDE.U32 R8, R23.reuse, R26.reuse, R16 ;  /* 0x0000001a17087225 */ /* 0x0c0fe200078e0010 */
[----:B------:R-:W-:Y:S02]  /*2280*/  ISETP.GE.AND P0, PT, R16, UR4, PT ;  /* 0x0000000410007c0c */ /* 0x000fe4000bf06270 */
[----:B------:R-:W-:Y:S01]  /*2290*/  ISETP.GE.AND P1, PT, R82, UR4, PT ;  /* 0x0000000452007c0c */ /* 0x000fe2000bf26270 */
[C---:B------:R-:W-:Y:S01]  /*22a0*/  IMAD R15, R23.reuse, R27, R6 ;  /* 0x0000001b170f7224 */ /* 0x040fe200078e0206 */
[----:B------:R-:W-:Y:S01]  /*22b0*/  SHF.R.S32.HI R73, RZ, 0x1f, R69 ;  /* 0x0000001fff497819 */ /* 0x000fe20000011445 */
[----:B------:R-:W-:-:S04]  /*22c0*/  IMAD.WIDE.U32 R6, R23, R26, R42 ;  /* 0x0000001a17067225 */ /* 0x000fc800078e002a */
[----:B------:R-:W-:Y:S02]  /*22d0*/  IMAD R11, R33, R25, R12 ;  /* 0x00000019210b7224 */ /* 0x000fe400078e020c */
[----:B------:R-:W-:Y:S02]  /*22e0*/  IMAD.IADD R9, R15, 0x1, R9 ;  /* 0x000000010f097824 */ /* 0x000fe400078e0209 */
[----:B------:R-:W-:Y:S02]  /*22f0*/  IMAD R12, R13, R26, RZ ;  /* 0x0000001a0d0c7224 */ /* 0x000fe400078e02ff */
[----:B------:R-:W-:Y:S01]  /*2300*/  IMAD R65, R200, 0x200, R5 ;  /* 0x00000200c8417824 */ /* 0x000fe200078e0205 */
[----:B------:R-:W-:Y:S01]  /*2310*/  LOP3.LUT R5, R59, 0x38, R54, 0xf8, !PT ;  /* 0x000000383b057812 */ /* 0x000fe200078ef836 */
[----:B------:R-:W-:Y:S02]  /*2320*/  IMAD.IADD R7, R7, 0x1, R15 ;  /* 0x0000000107077824 */ /* 0x000fe400078e020f */
[----:B------:R-:W-:Y:S01]  /*2330*/  IMAD R71, R33, R27, R12 ;  /* 0x0000001b21477224 */ /* 0x000fe200078e020c */
[----:B------:R-:W-:Y:S01]  /*2340*/  LOP3.LUT R5, R5, R60, RZ, 0x3c, !PT ;  /* 0x0000003c05057212 */ /* 0x000fe200078e3cff */
[----:B------:R-:W-:-:S04]  /*2350*/  IMAD.WIDE.U32 R34, R33, R26, R8 ;  /* 0x0000001a21227225 */ /* 0x000fc800078e0008 */
[----:B------:R-:W-:Y:S01]  /*2360*/  IMAD.WIDE.U32 R38, R33, R24, R38 ;  /* 0x0000001821267225 */ /* 0x000fe200078e0026 */
[----:B------:R-:W-:-:S03]  /*2370*/  IADD3 R67, R71, R35, RZ ;  /* 0x0000002347437210 */ /* 0x000fc60007ffe0ff */
[----:B------:R-:W-:-:S04]  /*2380*/  IMAD.WIDE.U32 R30, R33, R26, R6 ;  /* 0x0000001a211e7225 */ /* 0x000fc800078e0006 */
[----:B------:R-:W-:Y:S02]  /*2390*/  IMAD.SHL.U32 R52, R52, 0x40, RZ ;  /* 0x0000004034347824 */ /* 0x000fe400078e00ff */
[----:B------:R-:W-:Y:S02]  /*23a0*/  IMAD.SHL.U32 R63, R63, 0x2, RZ ;  /* 0x000000023f3f7824 */ /* 0x000fe400078e00ff */
[----:B------:R-:W-:Y:S02]  /*23b0*/  IMAD.IADD R64, R11, 0x1, R39 ;  /* 0x000000010b407824 */ /* 0x000fe400078e0227 */
[----:B------:R-:W-:Y:S02]  /*23c0*/  IMAD.IADD R66, R37, 0x1, R11 ;  /* 0x0000000125427824 */ /* 0x000fe400078e020b */
[----:B------:R-:W-:Y:S02]  /*23d0*/  IMAD.IADD R71, R31, 0x1, R71 ;  /* 0x000000011f477824 */ /* 0x000fe400078e0247 */
[----:B------:R-:W-:-:S02]  /*23e0*/  IMAD R68, R200, 0x200, R5 ;  /* 0x00000200c8447824 */ /* 0x000fc400078e0205 */
[----:B0--3--:R-:W-:-:S07]  /*23f0*/  IMAD.IADD R75, R41, 0x1, R75 ;  /* 0x00000001294b7824 */ /* 0x009fce00078e024b */
.L_x_1990:
[----:B------:R-:W-:Y:S01]  /*2400*/  VIADD R51, R51, 0xffffffff ;  /* 0xffffffff33337836 */ /* 0x000fe20000000000 */
[----:B------:R-:W-:Y:S01]  /*2410*/  ISETP.GE.AND P3, PT, R61, 0x1, PT ;  /* 0x000000013d00780c */ /* 0x000fe20003f66270 */
[----:B---34-:R-:W-:Y:S01]  /*2420*/  IMAD.SHL.U32 R14, R184, 0x1000, RZ ;  /* 0x00001000b80e7824 */ /* 0x018fe200078e00ff */
[----:B------:R-:W-:Y:S05]  /*2430*/  YIELD ;  /* 0x0000000000007946 */ /* 0x000fea0003800000 */
[----:B------:R-:W-:Y:S01]  /*2440*/  SHF.R.S32.HI R76, RZ, 0x1f, R51 ;  /* 0x0000001fff4c7819 */ /* 0x000fe20000011433 */
[-C--:B------:R-:W-:Y:S01]  /*2450*/  IMAD R5, R53, R51.reuse, RZ ;  /* 0x0000003335057224 */ /* 0x080fe200078e02ff */
[----:B------:R-:W-:Y:S01]  /*2460*/  BSSY B0, `(.L_x_1961) ;  /* 0x000018d000007945 */ /* 0x000fe20003800000 */
[----:B------:R-:W-:-:S04]  /*2470*/  IMAD.WIDE.U32 R24, R52, R51, RZ ;  /* 0x0000003334187225 */ /* 0x000fc800078e00ff */
[----:B------:R-:W-:Y:S01]  /*2480*/  IMAD R5, R76, R52, R5 ;  /* 0x000000344c057224 */ /* 0x000fe200078e0205 */
[----:B------:R-:W-:-:S03]  /*2490*/  IADD3 R4, P2, R3, R24, RZ ;  /* 0x0000001803047210 */ /* 0x000fc60007f5e0ff */
        /* <DEDUP_REMOVED lines=12> */
[----:B------:R-:W-:-:S05]  /*2560*/  IMAD R7, R76, R55, R6 ;  /* 0x000000374c077224 */ /* 0x000fca00078e0206 */
[----:B------:R-:W-:-:S03]  /*2570*/  IADD3 R77, R5, R7, RZ ;  /* 0x00000007054d7210 */ /* 0x000fc60007ffe0ff */
        /* <DEDUP_REMOVED lines=32> */
.L_x_1965:
[----:B------:R-:W-:Y:S05]  /*2780*/  BSYNC B1 ;  /* 0x0000000000017941 */ /* 0x000fea0003800000 */
.L_x_1964:
[----:B------:R-:W-:Y:S01]  /*2790*/  UISETP.NE.AND UP0, UPT, UR39, 0x3, UPT ;  /* 0x000000032700788c */ /* 0x000fe2000bf05270 */
[----:B-----5:R-:W-:Y:S02]  /*27a0*/  IMAD.MOV.U32 R4, RZ, RZ, R8 ;  /* 0x000000ffff047224 */ /* 0x020fe400078e0008 */
[----:B------:R-:W-:Y:S02]  /*27b0*/  IMAD.MOV.U32 R5, RZ, RZ, R9 ;  /* 0x000000ffff057224 */ /* 0x000fe400078e0009 */
[----:B0-----:R-:W-:Y:S01]  /*27c0*/  IMAD.MOV.U32 R6, RZ, RZ, R26 ;  /* 0x000000ffff067224 */ /* 0x001fe200078e001a */
[----:B------:R-:W-:Y:S01]  /*27d0*/  PLOP3.LUT P3, PT, PT, PT, UP0, 0x80, 0x0 ;  /* 0x000000000000781c */ /* 0x000fe20003f6f008 */
[----:B------:R-:W-:Y:S01]  /*27e0*/  IMAD.MOV.U32 R7, RZ, RZ, R25 ;  /* 0x000000ffff077224 */ /* 0x000fe200078e0019 */
[----:B------:R-:W-:Y:S01]  /*27f0*/  PRMT R87, R87, 0x5410, R4 ;  /* 0x0000541057577816 */ /* 0x000fe20000000004 */
[----:B------:R-:W-:Y:S01]  /*2800*/  IMAD.MOV.U32 R4, RZ, RZ, R27 ;  /* 0x000000ffff047224 */ /* 0x000fe200078e001b */
[----:B------:R-:W-:Y:S01]  /*2810*/  PRMT R89, R89, 0x5410, R5 ;  /* 0x0000541059597816 */ /* 0x000fe20000000005 */
[----:B------:R-:W-:Y:S01]  /*2820*/  IMAD.MOV.U32 R5, RZ, RZ, R11 ;  /* 0x000000ffff057224 */ /* 0x000fe200078e000b */
[----:B------:R-:W-:-:S02]  /*2830*/  PRMT R79, R79, 0x5410, R6 ;  /* 0x000054104f4f7816 */ /* 0x000fc40000000006 */
[----:B------:R-:W-:Y:S01]  /*2840*/  PRMT R81, R81, 0x5410, R4 ;  /* 0x0000541051517816 */ /* 0x000fe20000000004 */
[----:B------:R-:W-:Y:S01]  /*2850*/  IMAD.MOV.U32 R4, RZ, RZ, R10 ;  /* 0x000000ffff047224 */ /* 0x000fe200078e000a */
[----:B------:R-:W-:Y:S02]  /*2860*/  MOV R6, R24 ;  /* 0x0000001800067202 */ /* 0x000fe40000000f00 */
[----:B------:R-:W-:Y:S02]  /*2870*/  PRMT R91, R91, 0x5410, R5 ;  /* 0x000054105b5b7816 */ /* 0x000fe40000000005 */
[----:B------:R-:W-:Y:S02]  /*2880*/  PRMT R90, R90, 0x5410, R4 ;  /* 0x000054105a5a7816 */ /* 0x000fe40000000004 */
[----:B------:R-:W-:Y:S02]  /*2890*/  PRMT R84, R84, 0x5410, R6 ;  /* 0x0000541054547816 */ /* 0x000fe40000000006 */
[----:B------:R-:W-:Y:S01]  /*28a0*/  PRMT R79, R7, 0x7610, R79 ;  /* 0x00007610074f7816 */ /* 0x000fe2000000004f */
[----:B------:R-:W-:Y:S06]  /*28b0*/  @!P3 BRA `(.L_x_1966) ;  /* 0x000000000004b947 */ /* 0x000fec0003800000 */
[----:B------:R-:W-:Y:S01]  /*28c0*/  BPT.TRAP 0x1 ;  /* 0x000000040000795c */ /* 0x000fe20000300000 */
.L_x_1966:
[----:B------:R-:W-:Y:S01]  /*28d0*/  IMAD R70, R184, 0x8, R2 ;  /* 0x00000008b8467824 */ /* 0x000fe200078e0202 */
[----:B------:R-:W-:Y:S01]  /*28e0*/  SHF.L.U32 R77, R187, 0x1f, RZ ;  /* 0x0000001fbb4d7819 */ /* 0x000fe200000006ff */
[----:B------:R-:W-:Y:S03]  /*28f0*/  BSSY B1, `(.L_x_1967) ;  /* 0x0000003000017945 */ /* 0x000fe60003800000 */
[----:B------:R-:W0:Y:S02]  /*2900*/  SYNCS.PHASECHK.TRANS64.TRYWAIT P5, [R70+URZ+0x28c90], R77 ;  /* 0x028c904d460075a7 */ /* 0x000e2400080a017f */
[----:B0-----:R-:W-:Y:S05]  /*2910*/  @!P5 BRA `(.L_x_1968) ;  /* 0x000001a80088d947 */ /* 0x001fea0003800000 */
.L_x_2280:
[----:B------:R-:W-:Y:S05]  /*2920*/  BSYNC B1 ;  /* 0x0000000000017941 */ /* 0x000fea0003800000 */
.L_x_1967:
[----:B------:R-:W-:Y:S05]  /*2930*/  @P4 BRA `(.L_x_1969) ;  /* 0x0000001000fc4947 */ /* 0x000fea0003800000 */
[----:B------:R-:W-:Y:S04]  /*2940*/  BSSY B1, `(.L_x_1970) ;  /* 0x0000036000017945 */ /* 0x000fe80003800000 */
[----:B------:R-:W-:Y:S05]  /*2950*/  @P0 BRA `(.L_x_1971) ;  /* 0x0000000000d00947 */ /* 0x000fea0003800000 */
[----:B------:R1:W2:Y:S01]  /*2960*/  LDS.128 R4, [R15+0x22400] ;  /* 0x022400000f047984 */ /* 0x0002a20000000c00 */
[----:B------:R-:W-:Y:S01]  /*2970*/  ISETP.GE.AND P4, PT, R42, R61, PT ;  /* 0x0000003d2a00720c */ /* 0x000fe20003f86270 */
[----:B------:R-:W-:-:S12]  /*2980*/  BSSY B2, `(.L_x_1972) ;  /* 0x0000030000027945 */ /* 0x000fd80003800000 */
[----:B-1----:R-:W-:Y:S05]  /*2990*/  @P4 BRA `(.L_x_1973) ;  /* 0x0000000000b84947 */ /* 0x002fea0003800000 */
[----:B------:R-:W-:Y:S01]  /*29a0*/  SHF.R.U32.HI R83, RZ, 0x10, R25 ;  /* 0x00000010ff537819 */ /* 0x000fe20000011619 */
[----:B--2---:R-:W-:Y:S01]  /*29b0*/  IMAD.U32 R15, R6, 0x10000, RZ ;  /* 0x00010000060f7824 */ /* 0x004fe200078e00ff */
[----:B------:R-:W-:Y:S02]  /*29c0*/  SHF.R.U32.HI R78, RZ, 0x10, R27 ;  /* 0x00000010ff4e7819 */ /* 0x000fe4000001161b */
[----:B------:R-:W-:Y:S01]  /*29d0*/  SHF.R.U64 R80, R24, 0x10, R25 ;  /* 0x0000001018507819 */ /* 0x000fe20000001219 */
[----:B------:R-:W-:Y:S01]  /*29e0*/  IMAD.U32 R25, R7, 0x10000, RZ ;  /* 0x0001000007197824 */ /* 0x000fe200078e00ff */
[----:B------:R-:W-:Y:S02]  /*29f0*/  PRMT R83, R79, 0x5410, R83 ;  /* 0x000054104f537816 */ /* 0x000fe40000000053 */
[----:B------:R-:W-:Y:S02]  /*2a00*/  SHF.R.U64 R76, R26, 0x10, R27 ;  /* 0x000000101a4c7819 */ /* 0x000fe4000000121b */
[----:B------:R-:W-:-:S02]  /*2a10*/  PRMT R78, R81, 0x5432, R78 ;  /* 0x00005432514e7816 */ /* 0x000fc4000000004e */
[----:B------:R-:W-:Y:S01]  /*2a20*/  LOP3.LUT R24, R6, 0xffff0000, RZ, 0xc0, !PT ;  /* 0xffff000006187812 */ /* 0x000fe200078ec0ff */
[----:B------:R-:W-:Y:S01]  /*2a30*/  IMAD.U32 R6, R5, 0x10000, RZ ;  /* 0x0001000005067824 */ /* 0x000fe200078e00ff */
[----:B------:R-:W-:Y:S01]  /*2a40*/  PRMT R80, R84, 0x5432, R80 ;  /* 0x0000543254507816 */ /* 0x000fe20000000050 */
[----:B------:R-:W-:Y:S01]  /*2a50*/  IMAD.U32 R84, R83, 0x10000, RZ ;  /* 0x0001000053547824 */ /* 0x000fe200078e00ff */
[----:B------:R-:W-:Y:S01]  /*2a60*/  PRMT R27, R79, 0x5432, R76 ;  /* 0x000054324f1b7816 */ /* 0x000fe2000000004c */
[----:B------:R-:W-:Y:S01]  /*2a70*/  IMAD.U32 R79, R78, 0x10000, RZ ;  /* 0x000100004e4f7824 */ /* 0x000fe200078e00ff */
[----:B------:R-:W-:Y:S01]  /*2a80*/  LOP3.LUT R26, R7, 0xffff0000, RZ, 0xc0, !PT ;  /* 0xffff0000071a7812 */ /* 0x000fe200078ec0ff */
[CC--:B------:R-:W-:Y:S01]  /*2a90*/  FMUL.FTZ R88, R24.reuse, R84.reuse ;  /* 0x0000005418587220 */ /* 0x0c0fe20000410000 */
[----:B------:R-:W-:Y:S01]  /*2aa0*/  LOP3.LUT R7, R5, 0xffff0000, RZ, 0xc0, !PT ;  /* 0xffff000005077812 */ /* 0x000fe200078ec0ff */
[-C--:B------:R-:W-:Y:S01]  /*2ab0*/  FMUL.FTZ R24, R24, R79.reuse ;  /* 0x0000004f18187220 */ /* 0x080fe20000410000 */
[----:B------:R-:W-:Y:S01]  /*2ac0*/  LOP3.LUT R81, R80, 0xffff0000, RZ, 0xc0, !PT ;  /* 0xffff000050517812 */ /* 0x000fe200078ec0ff */
[----:B------:R-:W-:Y:S01]  /*2ad0*/  FFMA.FTZ R88, R15, R79, -R88 ;  /* 0x0000004f0f587223 */ /* 0x000fe20000010858 */
[----:B------:R-:W-:Y:S01]  /*2ae0*/  LOP3.LUT R76, R27, 0xffff0000, RZ, 0xc0, !PT ;  /* 0xffff00001b4c7812 */ /* 0x000fe200078ec0ff */
[----:B------:R-:W-:Y:S01]  /*2af0*/  IMAD.U32 R5, R4, 0x10000, RZ ;  /* 0x0001000004057824 */ /* 0x000fe200078e00ff */
[----:B------:R-:W-:Y:S01]  /*2b00*/  LOP3.LUT R83, R83, 0xffff0000, RZ, 0xc0, !PT ;  /* 0xffff000053537812 */ /* 0x000fe200078ec0ff */
[----:B------:R-:W-:Y:S01]  /*2b10*/  FFMA.FTZ R15, R15, R84, R24 ;  /* 0x000000540f0f7223 */ /* 0x000fe20000010018 */
[----:B------:R-:W-:Y:S01]  /*2b20*/  LOP3.LUT R78, R78, 0xffff0000, RZ, 0xc0, !PT ;  /* 0xffff00004e4e7812 */ /* 0x000fe200078ec0ff */
[C---:B------:R-:W-:Y:S01]  /*2b30*/  FMUL.FTZ R85, R7.reuse, R81 ;  /* 0x0000005107557220 */ /* 0x040fe20000410000 */
[----:B------:R-:W-:Y:S01]  /*2b40*/  FMUL.FTZ R86, R7, R76 ;  /* 0x0000004c07567220 */ /* 0x000fe20000410000 */
[----:B------:R-:W-:Y:S01]  /*2b50*/  LOP3.LUT R4, R4, 0xffff0000, RZ, 0xc0, !PT ;  /* 0xffff000004047812 */ /* 0x000fe200078ec0ff */
[----:B------:R-:W-:Y:S01]  /*2b60*/  FMUL.FTZ R24, R26, R83 ;  /* 0x000000531a187220 */ /* 0x000fe20000410000 */
[----:B------:R-:W-:-:S02]  /*2b70*/  IMAD.U32 R80, R80, 0x10000, RZ ;  /* 0x0001000050507824 */ /* 0x000fc400078e00ff */
[----:B------:R-:W-:Y:S01]  /*2b80*/  FMUL.FTZ R26, R26, R78 ;  /* 0x0000004e1a1a7220 */ /* 0x000fe20000410000 */
[----:B------:R-:W-:Y:S02]  /*2b90*/  IMAD.U32 R27, R27, 0x10000, RZ ;  /* 0x000100001b1b7824 */ /* 0x000fe400078e00ff */
[C---:B------:R-:W-:Y:S01]  /*2ba0*/  FFMA.FTZ R85, R6.reuse, R76, -R85 ;  /* 0x0000004c06557223 */ /* 0x040fe20000010855 */
[----:B------:R-:W-:Y:S01]  /*2bb0*/  FFMA.FTZ R86, R6, R81, R86 ;  /* 0x0000005106567223 */ /* 0x000fe20000010056 */
[C---:B------:R-:W-:Y:S01]  /*2bc0*/  FFMA.FTZ R24, R25.reuse, R78, -R24 ;  /* 0x0000004e19187223 */ /* 0x040fe20000010818 */
        /* <DEDUP_REMOVED lines=8> */
[----:B------:R-:W-:Y:S02]  /*2c50*/  F2FP.BF16.F32.PACK_AB R4, R7, R6 ;  /* 0x000000060704723e */ /* 0x000fe400000010ff */
[----:B------:R-:W-:Y:S01]  /*2c60*/  MOV R6, R15 ;  /* 0x0000000f00067202 */ /* 0x000fe20000000f00 */
[----:B------:R-:W-:-:S07]  /*2c70*/  IMAD.MOV.U32 R7, RZ, RZ, R24 ;  /* 0x000000ffff077224 */ /* 0x000fce00078e0018 */
.L_x_1973:
[----:B------:R-:W-:Y:S05]  /*2c80*/  BSYNC B2 ;  /* 0x0000000000027941 */ /* 0x000fea0003800000 */
.L_x_1972:
[----:B--2---:R1:W-:Y:S02]  /*2c90*/  STG.E.128 desc[UR42][R12.64], R4 ;  /* 0x000000040c007986 */ /* 0x0043e4000c101d2a */
.L_x_1971:
[----:B------:R-:W-:Y:S05]  /*2ca0*/  BSYNC B1 ;  /* 0x0000000000017941 */ /* 0x000fea0003800000 */
.L_x_1970:
[----:B------:R-:W-:Y:S05]  /*2cb0*/  @P1 BRA `(.L_x_1969) ;  /* 0x00000010001c1947 */ /* 0x000fea0003800000 */
[----:B-1----:R-:W-:Y:S01]  /*2cc0*/  IMAD.MOV.U32 R5, RZ, RZ, 0x20 ;  /* 0x00000020ff057424 */ /* 0x002fe200078e00ff */
[----:B------:R-:W-:Y:S01]  /*2cd0*/  LOP3.LUT P4, RZ, R193, 0x4, RZ, 0xc0, !PT ;  /* 0x00000004c1ff7812 */ /* 0x000fe2000788c0ff */
[----:B------:R-:W-:Y:S03]  /*2ce0*/  BSSY B1, `(.L_x_1974) ;  /* 0x0000036000017945 */ /* 0x000fe60003800000 */
[----:B------:R-:W-:-:S04]  /*2cf0*/  SEL R5, R5, 0xffffffe0, !P4 ;  /* 0xffffffe005057807 */ /* 0x000fc80006000000 */
[----:B------:R-:W-:Y:S01]  /*2d00*/  IADD3 R5, R5, R65, R14 ;  /* 0x0000004105057210 */ /* 0x000fe20007ffe00e */
[----:B------:R-:W-:-:S04]  /*2d10*/  VIADD R14, R42, 0x10 ;  /* 0x000000102a0e7836 */ /* 0x000fc80000000000 */
[----:B------:R-:W-:Y:S01]  /*2d20*/  IMAD R4, R5, 0x2, R2 ;  /* 0x0000000205047824 */ /* 0x000fe200078e0202 */
[----:B------:R-:W-:-:S05]  /*2d30*/  ISETP.GE.AND P4, PT, R14, R61, PT ;  /* 0x0000003d0e00720c */ /* 0x000fca0003f86270 */
[----:B------:R-:W1:Y:S08]  /*2d40*/  LDS.128 R4, [R4+0x22400] ;  /* 0x0224000004047984 */ /* 0x000e700000000c00 */
        /* <DEDUP_REMOVED lines=47> */
.L_x_1975:
[----:B------:R-:W-:Y:S05]  /*3040*/  BSYNC B1 ;  /* 0x0000000000017941 */ /* 0x000fea0003800000 */
.L_x_1974:
[----:B-1----:R2:W-:Y:S01]  /*3050*/  STG.E.128 desc[UR42][R12.64+0x40], R4 ;  /* 0x000040040c007986 */ /* 0x0025e2000c101d2a */
[----:B------:R-:W-:Y:S05]  /*3060*/  BRA `(.L_x_1969) ;  /* 0x0000000c00307947 */ /* 0x000fea0003800000 */
.L_x_1963:
        /* <DEDUP_REMOVED lines=24> */
[----:B------:R-:W-:-:S06]  /*31f0*/  UISETP.NE.AND UP0, UPT, UR39, 0x3, UPT ;  /* 0x000000032700788c */ /* 0x000fcc000bf05270 */
[----:B------:R-:W-:Y:S01]  /*3200*/  PLOP3.LUT P3, PT, PT, PT, UP0, 0x80, 0x0 ;  /* 0x000000000000781c */ /* 0x000fe20003f6f008 */
[----:B--2---:R-:W-:Y:S01]  /*3210*/  IMAD.MOV.U32 R15, RZ, RZ, R6 ;  /* 0x000000ffff0f7224 */ /* 0x004fe200078e0006 */
[----:B------:R-:W-:Y:S01]  /*3220*/  MOV R77, R5 ;  /* 0x00000005004d7202 */ /* 0x000fe20000000f00 */
[----:B------:R-:W-:Y:S02]  /*3230*/  IMAD.MOV.U32 R76, RZ, RZ, R4 ;  /* 0x000000ffff4c7224 */ /* 0x000fe400078e0004 */
[----:B------:R-:W-:-:S03]  /*3240*/  IMAD.MOV.U32 R70, RZ, RZ, R7 ;  /* 0x000000ffff467224 */ /* 0x000fc600078e0007 */
[----:B------:R-:W-:Y:S01]  /*3250*/  PRMT R90, R15, 0x5410, R76 ;  /* 0x000054100f5a7816 */ /* 0x000fe2000000004c */
[----:B---3--:R-:W-:Y:S01]  /*3260*/  IMAD.MOV.U32 R12, RZ, RZ, R10 ;  /* 0x000000ffff0c7224 */ /* 0x008fe200078e000a */
[----:B------:R-:W-:Y:S01]  /*3270*/  PRMT R94, R70, 0x5410, R77 ;  /* 0x00005410465e7816 */ /* 0x000fe2000000004d */
[----:B------:R-:W-:Y:S02]  /*3280*/  IMAD.MOV.U32 R13, RZ, RZ, R11 ;  /* 0x000000ffff0d7224 */ /* 0x000fe400078e000b */
[----:B------:R-:W-:Y:S02]  /*3290*/  IMAD.MOV.U32 R15, RZ, RZ, R8 ;  /* 0x000000ffff0f7224 */ /* 0x000fe400078e0008 */
[----:B------:R-:W-:Y:S01]  /*32a0*/  IMAD.MOV.U32 R26, RZ, RZ, R9 ;  /* 0x000000ffff1a7224 */ /* 0x000fe200078e0009 */
[----:B------:R-:W-:-:S04]  /*32b0*/  PRMT R93, R12, 0x5410, R13 ;  /* 0x000054100c5d7816 */ /* 0x000fc8000000000d */
[----:B------:R-:W-:Y:S01]  /*32c0*/  PRMT R86, R26, 0x5410, R15 ;  /* 0x000054101a567816 */ /* 0x000fe2000000000f */
[----:B------:R-:W-:Y:S06]  /*32d0*/  @!P3 BRA `(.L_x_1976) ;  /* 0x000000000004b947 */ /* 0x000fec0003800000 */
[----:B------:R-:W-:Y:S01]  /*32e0*/  BPT.TRAP 0x1 ;  /* 0x000000040000795c */ /* 0x000fe20000300000 */
.L_x_1976:
[----:B------:R-:W-:Y:S01]  /*32f0*/  IMAD R70, R184, 0x8, R2 ;  /* 0x00000008b8467824 */ /* 0x000fe200078e0202 */
[----:B------:R-:W-:Y:S01]  /*3300*/  SHF.L.U32 R77, R187, 0x1f, RZ ;  /* 0x0000001fbb4d7819 */ /* 0x000fe200000006ff */
[----:B------:R-:W-:Y:S03]  /*3310*/  BSSY B1, `(.L_x_1977) ;  /* 0x0000003000017945 */ /* 0x000fe60003800000 */
[----:B------:R-:W0:Y:S02]  /*3320*/  SYNCS.PHASECHK.TRANS64.TRYWAIT P5, [R70+URZ+0x28c90], R77 ;  /* 0x028c904d460075a7 */ /* 0x000e2400080a017f */
[----:B0-----:R-:W-:Y:S05]  /*3330*/  @!P5 BRA `(.L_x_1978) ;  /* 0x000001a00014d947 */ /* 0x001fea0003800000 */
.L_x_2281:
[----:B------:R-:W-:Y:S05]  /*3340*/  BSYNC B1 ;  /* 0x0000000000017941 */ /* 0x000fea0003800000 */
.L_x_1977:
        /* <DEDUP_REMOVED lines=20> */
[----:B------:R-:W-:-:S05]  /*3490*/  IMAD.SHL.U32 R83, R13, 0x8, RZ ;  /* 0x000000080d537824 */ /* 0x000fca00078e00ff */
[----:B------:R-:W-:-:S04]  /*34a0*/  LOP3.LUT R13, R59, 0x38, R83, 0xf8, !PT ;  /* 0x000000383b0d7812 */ /* 0x000fc800078ef853 */
[----:B------:R-:W-:-:S05]  /*34b0*/  LOP3.LUT R13, R13, R60, RZ, 0x3c, !PT ;  /* 0x0000003c0d0d7212 */ /* 0x000fca00078e3cff */
[----:B------:R-:W-:Y:S01]  /*34c0*/  IMAD R15, R200, 0x200, R13 ;  /* 0x00000200c80f7824 */ /* 0x000fe200078e020d */
[----:B------:R-:W-:-:S03]  /*34d0*/  IADD3 R13, R68, R14, RZ ;  /* 0x0000000e440d7210 */ /* 0x000fc60007ffe0ff */
[----:B------:R-:W-:Y:S02]  /*34e0*/  IMAD.IADD R15, R14, 0x1, R15 ;  /* 0x000000010e0f7824 */ /* 0x000fe400078e020f */
[--C-:B------:R-:W-:Y:S02]  /*34f0*/  IMAD R13, R13, 0x2, R2.reuse ;  /* 0x000000020d0d7824 */ /* 0x100fe400078e0202 */
[----:B------:R-:W-:-:S04]  /*3500*/  IMAD R24, R15, 0x2, R2 ;  /* 0x000000020f187824 */ /* 0x000fc800078e0202 */
        /* <DEDUP_REMOVED lines=14> */
[----:B------:R-:W-:Y:S01]  /*35f0*/  SHF.R.U32.HI R87, RZ, 0x10, R7 ;  /* 0x00000010ff577819 */ /* 0x000fe20000011607 */
[----:B------:R-:W-:Y:S01]  /*3600*/  IMAD.U32 R7, R14, 0x10000, RZ ;  /* 0x000100000e077824 */ /* 0x000fe200078e00ff */
[----:B------:R-:W-:Y:S01]  /*3610*/  SHF.R.U64 R91, R10, 0x10, R11 ;  /* 0x000000100a5b7819 */ /* 0x000fe2000000120b */
[----:B--2---:R-:W-:Y:S01]  /*3620*/  IMAD.U32 R11, R25, 0x10000, RZ ;  /* 0x00010000190b7824 */ /* 0x004fe200078e00ff */
[----:B------:R-:W-:Y:S01]  /*3630*/  PRMT R76, R90, 0x5432, R76 ;  /* 0x000054325a4c7816 */ /* 0x000fe2000000004c */
[----:B------:R-:W-:Y:S01]  /*3640*/  IMAD.U32 R10, R24, 0x10000, RZ ;  /* 0x00010000180a7824 */ /* 0x000fe200078e00ff */
[----:B------:R-:W-:Y:S01]  /*3650*/  PRMT R85, R90, 0x5410, R85 ;  /* 0x000054105a557816 */ /* 0x000fe20000000055 */
[----:B------:R-:W-:Y:S01]  /*3660*/  IMAD.U32 R90, R89, 0x10000, RZ ;  /* 0x00010000595a7824 */ /* 0x000fe200078e00ff */
[----:B------:R-:W-:Y:S01]  /*3670*/  PRMT R88, R86, 0x5432, R88 ;  /* 0x0000543256587816 */ /* 0x000fe20000000058 */
[----:B------:R-:W-:Y:S01]  /*3680*/  IMAD.U32 R86, R84, 0x10000, RZ ;  /* 0x0001000054567824 */ /* 0x000fe200078e00ff */
[----:B------:R-:W-:-:S02]  /*3690*/  LOP3.LUT R6, R13, 0xffff0000, RZ, 0xc0, !PT ;  /* 0xffff00000d067812 */ /* 0x000fc400078ec0ff */
[----:B------:R-:W-:Y:S01]  /*36a0*/  LOP3.LUT R13, R25, 0xffff0000, RZ, 0xc0, !PT ;  /* 0xffff0000190d7812 */ /* 0x000fe200078ec0ff */
[----:B------:R-:W-:Y:S01]  /*36b0*/  FMUL.FTZ R96, R11, R86 ;  /* 0x000000560b607220 */ /* 0x000fe20000410000 */
[----:B------:R-:W-:Y:S01]  /*36c0*/  PRMT R92, R93, 0x5432, R92 ;  /* 0x000054325d5c7816 */ /* 0x000fe2000000005c */
[----:B------:R-:W-:Y:S01]  /*36d0*/  IMAD.U32 R25, R27, 0x10000, RZ ;  /* 0x000100001b197824 */ /* 0x000fe200078e00ff */
[----:B------:R-:W-:Y:S01]  /*36e0*/  LOP3.LUT R89, R89, 0xffff0000, RZ, 0xc0, !PT ;  /* 0xffff000059597812 */ /* 0x000fe200078ec0ff */
[-C--:B------:R-:W-:Y:S01]  /*36f0*/  FFMA.FTZ R96, R5, R90.reuse, R96 ;  /* 0x0000005a05607223 */ /* 0x080fe20000010060 */
[----:B------:R-:W-:Y:S01]  /*3700*/  PRMT R87, R94, 0x5410, R87 ;  /* 0x000054105e577816 */ /* 0x000fe20000000057 */
[----:B------:R-:W-:Y:S01]  /*3710*/  FMUL.FTZ R94, R11, R90 ;  /* 0x0000005a0b5e7220 */ /* 0x000fe20000410000 */
[----:B------:R-:W-:Y:S01]  /*3720*/  LOP3.LUT R84, R84, 0xffff0000, RZ, 0xc0, !PT ;  /* 0xffff000054547812 */ /* 0x000fe200078ec0ff */
[----:B------:R-:W-:Y:S01]  /*3730*/  IMAD.U32 R11, R92, 0x10000, RZ ;  /* 0x000100005c0b7824 */ /* 0x000fe200078e00ff */
[----:B------:R-:W-:Y:S01]  /*3740*/  PRMT R91, R93, 0x5410, R91 ;  /* 0x000054105d5b7816 */ /* 0x000fe2000000005b */
[----:B------:R-:W-:Y:S01]  /*3750*/  FMUL.FTZ R93, R13, R89 ;  /* 0x000000590d5d7220 */ /* 0x000fe20000410000 */
[----:B------:R-:W-:Y:S01]  /*3760*/  FFMA.FTZ R94, R5, R86, -R94 ;  /* 0x00000056055e7223 */ /* 0x000fe2000001085e */
[----:B------:R-:W-:Y:S01]  /*3770*/  FMUL.FTZ R13, R13, R84 ;  /* 0x000000540d0d7220 */ /* 0x000fe20000410000 */
[----:B------:R-:W-:-:S02]  /*3780*/  IMAD.U32 R5, R87, 0x10000, RZ ;  /* 0x0001000057057824 */ /* 0x000fc400078e00ff */
[----:B------:R-:W-:Y:S01]  /*3790*/  FMUL.FTZ R95, R25, R11 ;  /* 0x0000000b195f7220 */ /* 0x000fe20000410000 */
[C---:B------:R-:W-:Y:S01]  /*37a0*/  FFMA.FTZ R93, R6.reuse, R84, -R93 ;  /* 0x00000054065d7223 */ /* 0x040fe2000001085d */
[----:B------:R-:W-:Y:S01]  /*37b0*/  FFMA.FTZ R89, R6, R89, R13 ;  /* 0x0000005906597223 */ /* 0x000fe2000001000d */
[----:B------:R-:W-:Y:S01]  /*37c0*/  LOP3.LUT R27, R27, 0xffff0000, RZ, 0xc0, !PT ;  /* 0xffff00001b1b7812 */ /* 0x000fe200078ec0ff */
[-C--:B------:R-:W-:Y:S01]  /*37d0*/  FMUL.FTZ R84, R25, R5.reuse ;  /* 0x0000000519547220 */ /* 0x080fe20000410000 */
[----:B------:R-:W-:Y:S01]  /*37e0*/  LOP3.LUT R92, R92, 0xffff0000, RZ, 0xc0, !PT ;  /* 0xffff00005c5c7812 */ /* 0x000fe200078ec0ff */
[----:B------:R-:W-:Y:S01]  /*37f0*/  FFMA.FTZ R95, R8, R5, -R95 ;  /* 0x00000005085f7223 */ /* 0x000fe2000001085f */
[----:B------:R-:W-:Y:S01]  /*3800*/  LOP3.LUT R6, R87, 0xffff0000, RZ, 0xc0, !PT ;  /* 0xffff000057067812 */ /* 0x000fe200078ec0ff */
[----:B------:R-:W-:Y:S02]  /*3810*/  IMAD.U32 R13, R88, 0x10000, RZ ;  /* 0x00010000580d7824 */ /* 0x000fe400078e00ff */
[----:B------:R-:W-:Y:S01]  /*3820*/  FFMA.FTZ R84, R8, R11, R84 ;  /* 0x0000000b08547223 */ /* 0x000fe20000010054 */
[----:B------:R-:W-:Y:S01]  /*3830*/  IMAD.U32 R5, R76, 0x10000, RZ ;  /* 0x000100004c057824 */ /* 0x000fe200078e00ff */
[----:B------:R-:W-:Y:S01]  /*3840*/  LOP3.LUT R9, R15, 0xffff0000, RZ, 0xc0, !PT ;  /* 0xffff00000f097812 */ /* 0x000fe200078ec0ff */
[C---:B------:R-:W-:Y:S01]  /*3850*/  FMUL.FTZ R8, R27.reuse, R92 ;  /* 0x0000005c1b087220 */ /* 0x040fe20000410000 */
[-C--:B------:R-:W-:Y:S01]  /*3860*/  FMUL.FTZ R90, R27, R6.reuse ;  /* 0x000000061b5a7220 */ /* 0x080fe20000410000 */
[----:B------:R-:W-:Y:S01]  /*3870*/  FMUL.FTZ R27, R10, R13 ;  /* 0x0000000d0a1b7220 */ /* 0x000fe20000410000 */
[----:B------:R-:W-:Y:S01]  /*3880*/  LOP3.LUT R24, R24, 0xffff0000, RZ, 0xc0, !PT ;  /* 0xffff000018187812 */ /* 0x000fe200078ec0ff */
[-C--:B------:R-:W-:Y:S01]  /*3890*/  FMUL.FTZ R10, R10, R5.reuse ;  /* 0x000000050a0a7220 */ /* 0x080fe20000410000 */
[----:B------:R-:W-:Y:S01]  /*38a0*/  LOP3.LUT R25, R88, 0xffff0000, RZ, 0xc0, !PT ;  /* 0xffff000058197812 */ /* 0x000fe200078ec0ff */
[C---:B------:R-:W-:Y:S01]  /*38b0*/  FFMA.FTZ R86, R9.reuse, R6, -R8 ;  /* 0x0000000609567223 */ /* 0x040fe20000010808 */
[----:B------:R-:W-:Y:S01]  /*38c0*/  LOP3.LUT R11, R76, 0xffff0000, RZ, 0xc0, !PT ;  /* 0xffff00004c0b7812 */ /* 0x000fe200078ec0ff */
[----:B------:R-:W-:Y:S01]  /*38d0*/  FFMA.FTZ R87, R9, R92, R90 ;  /* 0x0000005c09577223 */ /* 0x000fe2000001005a */
[----:B------:R-:W-:Y:S01]  /*38e0*/  LOP3.LUT R12, R12, 0xffff0000, RZ, 0xc0, !PT ;  /* 0xffff00000c0c7812 */ /* 0x000fe200078ec0ff */
[----:B------:R-:W-:Y:S01]  /*38f0*/  FFMA.FTZ R27, R4, R5, -R27 ;  /* 0x00000005041b7223 */ /* 0x000fe2000001081b */
[----:B------:R-:W-:Y:S01]  /*3900*/  SHF.L.U32 R15, R26, 0x10, RZ ;  /* 0x000000101a0f7819 */ /* 0x000fe200000006ff */
        /* <DEDUP_REMOVED lines=30> */
.L_x_1980:
[----:B------:R-:W-:Y:S05]  /*3af0*/  BSYNC B1 ;  /* 0x0000000000017941 */ /* 0x000fea0003800000 */
.L_x_1979:
        /* <DEDUP_REMOVED lines=10> */
.L_x_1962:
[----:B------:R-:W-:-:S06]  /*3ba0*/  UISETP.NE.AND UP0, UPT, UR39, 0x3, UPT ;  /* 0x000000032700788c */ /* 0x000fcc000bf05270 */
[----:B------:R-:W-:-:S13]  /*3bb0*/  PLOP3.LUT P3, PT, PT, PT, UP0, 0x80, 0x0 ;  /* 0x000000000000781c */ /* 0x000fda0003f6f008 */
[----:B------:R-:W-:Y:S05]  /*3bc0*/  @!P3 BRA `(.L_x_1981) ;  /* 0x000000000004b947 */ /* 0x000fea0003800000 */
[----:B------:R-:W-:Y:S01]  /*3bd0*/  BPT.TRAP 0x1 ;  /* 0x000000040000795c */ /* 0x000fe20000300000 */
.L_x_1981:
        /* <DEDUP_REMOVED lines=8> */
.L_x_2282:
[----:B------:R-:W-:Y:S05]  /*3c60*/  BSYNC B1 ;  /* 0x0000000000017941 */ /* 0x000fea0003800000 */
.L_x_1982:
        /* <DEDUP_REMOVED lines=12> */
.L_x_1969:
[----:B------:R-:W-:Y:S05]  /*3d30*/  BSYNC B0 ;  /* 0x0000000000007941 */ /* 0x000fea0003800000 */
.L_x_1961:
[----:B-12-4-:R-:W1:Y:S01]  /*3d40*/  S2R R4, SR_TID.X ;  /* 0x0000000000047919 */ /* 0x016e620000002100 */
[----:B------:R-:W-:Y:S01]  /*3d50*/  @!PT LDS RZ, [RZ] ;  /* 0x00000000fffff984 */ /* 0x000fe20000000800 */
[----:B------:R-:W-:Y:S01]  /*3d60*/  @!PT LDS RZ, [RZ] ;  /* 0x00000000fffff984 */ /* 0x000fe20000000800 */
[----:B------:R-:W-:Y:S01]  /*3d70*/  @!PT LDS RZ, [RZ] ;  /* 0x00000000fffff984 */ /* 0x000fe20000000800 */
[----:B------:R-:W-:Y:S01]  /*3d80*/  @!PT LDS RZ, [RZ] ;  /* 0x00000000fffff984 */ /* 0x000fe20000000800 */
[----:B------:R2:W-:Y:S06]  /*3d90*/  MEMBAR.ALL.CTA ;  /* 0x0000000000007992 */ /* 0x0005ec0000008000 */
[----:B--2---:R-:W2:Y:S01]  /*3da0*/  FENCE.VIEW.ASYNC.S ;  /* 0x00000000000073c6 */ /* 0x004ea20000000000 */
[----:B------:R-:W-:Y:S05]  /*3db0*/  WARPSYNC.ALL ;  /* 0x0000000000007948 */ /* 0x000fea0003800000 */
[----:B------:R-:W-:Y:S01]  /*3dc0*/  BSSY B0, `(.L_x_1984) ;  /* 0x0000009000007945 */ /* 0x000fe20003800000 */
[----:B-1----:R-:W-:Y:S01]  /*3dd0*/  LOP3.LUT R4, R4, 0x7f, RZ, 0xc0, !PT ;  /* 0x0000007f04047812 */ /* 0x002fe200078ec0ff */
[----:B--2---:R1:W-:Y:S03]  /*3de0*/  BAR.SYNC.DEFER_BLOCKING R62, 0x80 ;  /* 0x0002003e0000751d */ /* 0x0043e60000010000 */
[----:B------:R-:W-:-:S13]  /*3df0*/  ISETP.NE.AND P4, PT, R4, RZ, PT ;  /* 0x000000ff0400720c */ /* 0x000fda0003f85270 */
[----:B------:R-:W-:-:S05]  /*3e00*/  @!P4 VIADD R4, R70, 0x28ca0 ;  /* 0x00028ca04604c836 */ /* 0x000fca0000000000 */
[----:B------:R-:W-:-:S04]  /*3e10*/  @!P4 PRMT R4, RZ, 0x654, R4 ;  /* 0x00000654ff04c816 */ /* 0x000fc80000000004 */
[----:B------:R1:W-:Y:S01]  /*3e20*/  @!P4 SYNCS.ARRIVE.TRANS64.RED.A1T0 RZ, [R4+URZ], RZ ;  /* 0x000000ff04ffc9a7 */ /* 0x0003e2000810043f */
[----:B------:R-:W-:Y:S05]  /*3e30*/  @!P3 BRA `(.L_x_1985) ;  /* 0x000000000004b947 */ /* 0x000fea0003800000 */
[----:B------:R-:W-:Y:S01]  /*3e40*/  BPT.TRAP 0x1 ;  /* 0x000000040000795c */ /* 0x000fe20000300000 */
.L_x_1985:
[----:B------:R-:W-:Y:S05]  /*3e50*/  BSYNC B0 ;  /* 0x0000000000007941 */ /* 0x000fea0003800000 */
.L_x_1984:
[----:B------:R-:W2:Y:S01]  /*3e60*/  SYNCS.PHASECHK.TRANS64.TRYWAIT P5, [R70+URZ+0x28cb0], R77 ;  /* 0x028cb04d460075a7 */ /* 0x000ea200080a017f */
[----:B------:R-:W-:Y:S01]  /*3e70*/  BSSY B0, `(.L_x_1986) ;  /* 0x0000003000007945 */ /* 0x000fe20003800000 */
[----:B------:R-:W-:-:S03]  /*3e80*/  ISETP.GE.AND P3, PT, R23, R72, PT ;  /* 0x000000481700720c */ /* 0x000fc60003f66270 */
[----:B--2---:R-:W-:Y:S10]  /*3e90*/  @!P5 BRA `(.L_x_1987) ;  /* 0x000001940064d947 */ /* 0x004ff40003800000 */
.L_x_2283:
[----:B------:R-:W-:Y:S05]  /*3ea0*/  BSYNC B0 ;  /* 0x0000000000007941 */ /* 0x000fea0003800000 */
.L_x_1986:
[----:B------:R-:W-:Y:S04]  /*3eb0*/  BSSY B0, `(.L_x_1988) ;  /* 0x0000052000007945 */ /* 0x000fe80003800000 */
[----:B------:R-:W-:Y:S05]  /*3ec0*/  @P3 BRA `(.L_x_1989) ;  /* 0x0000000400403947 */ /* 0x000fea0003800000 */
[----:B-1----:R-:W-:Y:S01]  /*3ed0*/  IMAD.WIDE R4, R51, 0x40, R20 ;  /* 0x0000004033047825 */ /* 0x002fe200078e0214 */
[----:B------:R-:W-:Y:S01]  /*3ee0*/  ULDC.64 UR4, c[0x0][0x318] ;  /* 0x0000c60000047ab9 */ /* 0x000fe20000000a00 */
[----:B------:R-:W-:Y:S02]  /*3ef0*/  LOP3.LUT P3, RZ, R193, 0x4, RZ, 0xc0, !PT ;  /* 0x00000004c1ff7812 */ /* 0x000fe4000786c0ff */
[----:B------:R-:W-:Y:S02]  /*3f00*/  IMAD R5, R5, UR4, RZ ;  /* 0x0000000405057c24 */ /* 0x000fe4000f8e02ff */
[----:B------:R-:W-:Y:S02]  /*3f10*/  IMAD.MOV.U32 R6, RZ, RZ, R40 ;  /* 0x000000ffff067224 */ /* 0x000fe400078e0028 */
[----:B------:R-:W-:Y:S02]  /*3f20*/  IMAD.MOV.U32 R7, RZ, RZ, R75 ;  /* 0x000000ffff077224 */ /* 0x000fe400078e004b */
[----:B------:R-:W-:-:S02]  /*3f30*/  IMAD R5, R4, UR5, R5 ;  /* 0x0000000504057c24 */ /* 0x000fc4000f8e0205 */
[----:B------:R-:W-:Y:S01]  /*3f40*/  IMAD.WIDE.U32 R6, R4, UR4, R6 ;  /* 0x0000000404067c25 */ /* 0x000fe2000f8e0006 */
[----:B------:R-:W-:-:S03]  /*3f50*/  ULDC.64 UR4, c[0x0][0x308] ;  /* 0x0000c20000047ab9 */ /* 0x000fc60000000a00 */
[----:B------:R-:W-:Y:S01]  /*3f60*/  IMAD R9, R184, 0x8000, R65 ;  /* 0x00008000b8097824 */ /* 0x000fe200078e0241 */
[----:B------:R-:W-:Y:S01]  /*3f70*/  LEA R76, P5, R6, UR4, 0x1 ;  /* 0x00000004064c7c11 */ /* 0x000fe2000f8a08ff */
[----:B------:R-:W-:Y:S01]  /*3f80*/  IMAD.IADD R5, R7, 0x1, R5 ;  /* 0x0000000107057824 */ /* 0x000fe200078e0205 */
[----:B------:R-:W-:Y:S01]  /*3f90*/  ULDC UR4, c[0x0][0x310] ;  /* 0x0000c40000047ab9 */ /* 0x000fe20000000800 */
[----:B------:R-:W-:Y:S01]  /*3fa0*/  VIADD R4, R16, 0x40 ;  /* 0x0000004010047836 */ /* 0x000fe20000000000 */
[C---:B------:R-:W-:Y:S01]  /*3fb0*/  IADD3 R79, R9.reuse, 0x20, RZ ;  /* 0x00000020094f7810 */ /* 0x040fe20007ffe0ff */
[C---:B------:R-:W-:Y:S01]  /*3fc0*/  @P3 VIADD R79, R9.reuse, 0xffffffe0 ;  /* 0xffffffe0094f3836 */ /* 0x040fe20000000000 */
[----:B0-2---:R-:W-:Y:S01]  /*3fd0*/  LEA.HI.X R77, R6, UR5, R5, 0x1, P5 ;  /* 0x00000005064d7c11 */ /* 0x005fe2000a8f0c05 */
[----:B---3--:R-:W-:Y:S01]  /*3fe0*/  IMAD R80, R9, 0x2, R2 ;  /* 0x0000000209507824 */ /* 0x008fe200078e0202 */
[C---:B------:R-:W-:Y:S01]  /*3ff0*/  ISETP.GE.AND P5, PT, R16.reuse, UR4, PT ;  /* 0x0000000410007c0c */ /* 0x040fe2000bfa6270 */
[----:B------:R-:W-:Y:S01]  /*4000*/  VIADD R12, R16, 0x80 ;  /* 0x00000080100c7836 */ /* 0x000fe20000000000 */
[----:B------:R-:W-:Y:S01]  /*4010*/  ISETP.GE.AND P3, PT, R4, UR4, PT ;  /* 0x0000000404007c0c */ /* 0x000fe2000bf66270 */
[C---:B------:R-:W-:Y:S01]  /*4020*/  VIADD R13, R16.reuse, 0xc0 ;  /* 0x000000c0100d7836 */ /* 0x040fe20000000000 */
[----:B------:R-:W-:Y:S01]  /*4030*/  LEA R79, R79, R2, 0x1 ;  /* 0x000000024f4f7211 */ /* 0x000fe200078e08ff */
[----:B------:R-:W-:-:S02]  /*4040*/  VIADD R72, R16, 0x100 ;  /* 0x0000010010487836 */ /* 0x000fc40000000000 */
[----:B------:R-:W-:-:S06]  /*4050*/  VIADD R78, R16, 0x140 ;  /* 0x00000140104e7836 */ /* 0x000fcc0000000000 */
        /* <DEDUP_REMOVED lines=55> */
.L_x_1989:
[----:B------:R-:W-:Y:S05]  /*43d0*/  BSYNC B0 ;  /* 0x0000000000007941 */ /* 0x000fea0003800000 */
.L_x_1988:
[----:B------:R-:W-:Y:S01]  /*43e0*/  @!PT LDS RZ, [RZ] ;  /* 0x00000000fffff984 */ /* 0x000fe20000000800 */
[----:B------:R-:W-:Y:S01]  /*43f0*/  @!PT LDS RZ, [RZ] ;  /* 0x00000000fffff984 */ /* 0x000fe20000000800 */
[----:B------:R-:W-:Y:S01]  /*4400*/  @!PT LDS RZ, [RZ] ;  /* 0x00000000fffff984 */ /* 0x000fe20000000800 */
[----:B------:R-:W-:Y:S01]  /*4410*/  @!PT LDS RZ, [RZ] ;  /* 0x00000000fffff984 */ /* 0x000fe20000000800 */
[----:B------:R5:W-:Y:S06]  /*4420*/  MEMBAR.ALL.CTA ;  /* 0x0000000000007992 */ /* 0x000bec0000008000 */
[----:B-----5:R-:W5:Y:S01]  /*4430*/  FENCE.VIEW.ASYNC.S ;  /* 0x00000000000073c6 */ /* 0x020f620000000000 */
[----:B0-2---:R-:W-:Y:S01]  /*4440*/  @!P4 VIADD R70, R70, 0x28cc0 ;  /* 0x00028cc04646c836 */ /* 0x005fe20000000000 */
        /* <DEDUP_REMOVED lines=10> */
.L_x_1956:
[----:B------:R-:W-:Y:S04]  /*44f0*/  BSSY B0, `(.L_x_1991) ;  /* 0x0000004000007945 */ /* 0x000fe80003800000 */
[----:B------:R-:W-:Y:S05]  /*4500*/  @P3 BRA `(.L_x_1992) ;  /* 0x0000000000083947 */ /* 0x000fea0003800000 */
[----:B------:R-:W0:Y:S02]  /*4510*/  FENCE.VIEW.ASYNC.G ;  /* 0x00000000000073c6 */ /* 0x000e240000000100 */
[----:B0-----:R-:W-:Y:S06]  /*4520*/  BAR.ARV 0xc, 0x120 ;  /* 0x0304800000007b1d */ /* 0x001fec0000002000 */
.L_x_1992:
[----:B------:R-:W-:Y:S05]  /*4530*/  BSYNC B0 ;  /* 0x0000000000007941 */ /* 0x000fea0003800000 */
.L_x_1991:
[----:B------:R-:W-:Y:S01]  /*4540*/  UISETP.NE.AND UP0, UPT, UR38, 0x1, UPT ;  /* 0x000000012600788c */ /* 0x000fe2000bf05270 */
[----:B------:R-:W-:Y:S01]  /*4550*/  BSSY B7, `(.L_x_1993) ;  /* 0x0000fe3000077945 */ /* 0x000fe20003800000 */
[----:B------:R-:W-:Y:S02]  /*4560*/  ULDC UR4, c[0x0][0x9e0] ;  /* 0x0002780000047ab9 */ /* 0x000fe40000000800 */
[----:B------:R-:W-:Y:S02]  /*4570*/  VIADD R0, R49, UR4 ;  /* 0x0000000431007c36 */ /* 0x000fe40008000000 */
[----:B------:R-:W-:-:S13]  /*4580*/  PLOP3.LUT P0, PT, PT, PT, UP0, 0x80, 0x0 ;  /* 0x000000000000781c */ /* 0x000fda0003f0f008 */
[----:B------:R-:W-:Y:S05]  /*4590*/  @!P0 BRA `(.L_x_1994) ;  /* 0x0000002000708947 */ /* 0x000fea0003800000 */
[----:B------:R-:W0:Y:S02]  /*45a0*/  LDC R6, c[0x0][0x9e4] ;  /* 0x00027900ff067b82 */ /* 0x000e240000000800 */
[----:B0-----:R-:W-:-:S13]  /*45b0*/  ISETP.GE.AND P0, PT, R6, 0x1, PT ;  /* 0x000000010600780c */ /* 0x001fda0003f06270 */
[----:B------:R-:W-:Y:S05]  /*45c0*/  @!P0 BRA `(.L_x_1995) ;  /* 0x0000000000488947 */ /* 0x000fea0003800000 */
[C---:B------:R-:W-:Y:S01]  /*45d0*/  ISETP.GT.AND P1, PT, R49.reuse, RZ, PT ;  /* 0x000000ff3100720c */ /* 0x040fe20003f24270 */
[----:B------:R-:W-:Y:S01]  /*45e0*/  BSSY B0, `(.L_x_1996) ;  /* 0x000000e000007945 */ /* 0x000fe20003800000 */
[----:B------:R-:W-:-:S11]  /*45f0*/  VIADD R3, R49, 0xffffffff ;  /* 0xffffffff31037836 */ /* 0x000fd60000000000 */
[----:B------:R-:W-:Y:S05]  /*4600*/  @P1 BRA `(.L_x_1997) ;  /* 0x00000000001c1947 */ /* 0x000fea0003800000 */
[----:B------:R-:W-:Y:S02]  /*4610*/  ISETP.NE.AND P1, PT, R6, 0x1, PT ;  /* 0x000000010600780c */ /* 0x000fe40003f25270 */
[----:B------:R-:W-:-:S11]  /*4620*/  IADD3 R3, -R49, RZ, RZ ;  /* 0x000000ff31037210 */ /* 0x000fd60007ffe1ff */
[----:B------:R-:W0:Y:S02]  /*4630*/  @P1 LDC.64 R4, c[0x0][0x9e8] ;  /* 0x00027a00ff041b82 */ /* 0x000e240000000a00 */
[----:B0-----:R-:W-:-:S05]  /*4640*/  @P1 IMAD.HI.U32 R4, R3, R4, RZ ;  /* 0x0000000403041227 */ /* 0x001fca00078e00ff */
[----:B------:R-:W-:-:S04]  /*4650*/  @P1 SHF.R.U32.HI R3, RZ, R5, R4 ;  /* 0x00000005ff031219 */ /* 0x000fc80000011604 */
[----:B------:R-:W-:Y:S01]  /*4660*/  LOP3.LUT R3, RZ, R3, RZ, 0x33, !PT ;  /* 0x00000003ff037212 */ /* 0x000fe200078e33ff */
[----:B------:R-:W-:Y:S06]  /*4670*/  BRA `(.L_x_1998) ;  /* 0x0000000000107947 */ /* 0x000fec0003800000 */
.L_x_1997:
[----:B------:R-:W-:-:S13]  /*4680*/  ISETP.NE.AND P1, PT, R6, 0x1, PT ;  /* 0x000000010600780c */ /* 0x000fda0003f25270 */
[----:B------:R-:W0:Y:S02]  /*4690*/  @P1 LDC.64 R4, c[0x0][0x9e8] ;  /* 0x00027a00ff041b82 */ /* 0x000e240000000a00 */
[----:B0-----:R-:W-:-:S05]  /*46a0*/  @P1 IMAD.HI.U32 R4, R3, R4, RZ ;  /* 0x0000000403041227 */ /* 0x001fca00078e00ff */
[----:B------:R-:W-:-:S07]  /*46b0*/  @P1 SHF.R.U32.HI R3, RZ, R5, R4 ;  /* 0x00000005ff031219 */ /* 0x000fce0000011604 */
.L_x_1998:
[----:B------:R-:W-:Y:S05]  /*46c0*/  BSYNC B0 ;  /* 0x0000000000007941 */ /* 0x000fea0003800000 */
.L_x_1996:
[----:B------:R-:W-:-:S05]  /*46d0*/  IMAD R3, R3, R6, R6 ;  /* 0x0000000603037224 */ /* 0x000fca00078e0206 */
[----:B------:R-:W-:-:S07]  /*46e0*/  VIMNMX R0, R0, R3, PT ;  /* 0x0000000300007248 */ /* 0x000fce0003fe0100 */
.L_x_1995:
[----:B------:R-:W-:Y:S01]  /*46f0*/  VIADD R0, R0, 0x3f ;  /* 0x0000003f00007836 */ /* 0x000fe20000000000 */
[----:B------:R-:W-:Y:S02]  /*4700*/  ULDC UR4, c[0x0][0x9dc] ;  /* 0x0002770000047ab9 */ /* 0x000fe40000000800 */
[----:B------:R-:W-:Y:S02]  /*4710*/  VIADD R4, R47, -UR4 ;  /* 0x800000042f047c36 */ /* 0x000fe40008000000 */
[----:B------:R-:W-:-:S04]  /*4720*/  SHF.R.S32.HI R3, RZ, 0x1f, R0 ;  /* 0x0000001fff037819 */ /* 0x000fc80000011400 */
[----:B------:R-:W-:-:S04]  /*4730*/  LEA.HI R3, R3, R0, RZ, 0x6 ;  /* 0x0000000003037211 */ /* 0x000fc800078f30ff */
[----:B------:R-:W-:-:S04]  /*4740*/  SHF.R.S32.HI R3, RZ, 0x6, R3 ;  /* 0x00000006ff037819 */ /* 0x000fc80000011403 */
[----:B---34-:R-:W-:Y:S01]  /*4750*/  VIMNMX R14, R168, R3, PT ;  /* 0x00000003a80e7248 */ /* 0x018fe20003fe0100 */
        /* <DEDUP_REMOVED lines=11> */
.L_x_2001:
[----:B------:R-:W-:-:S13]  /*4810*/  ISETP.NE.AND P0, PT, R6, 0x1, PT ;  /* 0x000000010600780c */ /* 0x000fda0003f05270 */
[----:B------:R-:W0:Y:S02]  /*4820*/  @P0 LDC.64 R8, c[0x0][0x9e8] ;  /* 0x00027a00ff080b82 */ /* 0x000e240000000a00 */
[----:B0-----:R-:W-:-:S05]  /*4830*/  @P0 IMAD.HI.U32 R8, R47, R8, RZ ;  /* 0x000000082f080227 */ /* 0x001fca00078e00ff */
[----:B------:R-:W-:-:S07]  /*4840*/  @P0 SHF.R.U32.HI R47, RZ, R9, R8 ;  /* 0x00000009ff2f0219 */ /* 0x000fce0000011608 */
.L_x_2002:
[----:B------:R-:W-:Y:S05]  /*4850*/  BSYNC B0 ;  /* 0x0000000000007941 */ /* 0x000fea0003800000 */
.L_x_2000:
[----:B------:R-:W-:-:S05]  /*4860*/  IMAD R47, R47, R6, RZ ;  /* 0x000000062f2f7224 */ /* 0x000fca00078e02ff */
[----:B------:R-:W-:-:S07]  /*4870*/  VIMNMX R4, R4, R47, !PT ;  /* 0x0000002f04047248 */ /* 0x000fce0007fe0100 */
.L_x_1999:
        /* <DEDUP_REMOVED lines=14> */
[----:B------:R-:W-:Y:S02]  /*4960*/  CS2R R136, SRZ ;  /* 0x0000000000887805 */ /* 0x000fe4000001ff00 */
[----:B------:R-:W-:Y:S02]  /*4970*/  CS2R R134, SRZ ;  /* 0x0000000000867805 */ /* 0x000fe4000001ff00 */
[----:B------:R-:W-:Y:S02]  /*4980*/  ISETP.GT.AND P1, PT, R14, R4, PT ;  /* 0x000000040e00720c */ /* 0x000fe40003f24270 */
        /* <DEDUP_REMOVED lines=48> */
[----:B------:R-:W-:Y:S02]  /*4c90*/  CS2R R38, SRZ ;  /* 0x0000000000267805 */ /* 0x000fe4000001ff00 */
[----:B------:R-:W-:Y:S02]  /*4ca0*/  CS2R R170, SRZ ;  /* 0x0000000000aa7805 */ /* 0x000fe4000001ff00 */
[----:B------:R-:W-:Y:S02]  /*4cb0*/  CS2R R34, SRZ ;  /* 0x0000000000227805 */ /* 0x000fe4000001ff00 */
[----:B------:R-:W-:Y:S01]  /*4cc0*/  CS2R R172, SRZ ;  /* 0x0000000000ac7805 */ /* 0x000fe2000001ff00 */
[----:B------:R-:W-:Y:S01]  /*4cd0*/  IMAD.MOV.U32 R31, RZ, RZ, RZ ;  /* 0x000000ffff1f7224 */ /* 0x000fe200078e00ff */
[----:B------:R-:W-:-:S02]  /*4ce0*/  CS2R R6, SRZ ;  /* 0x0000000000067805 */ /* 0x000fc4000001ff00 */
[----:B------:R-:W-:Y:S01]  /*4cf0*/  CS2R R174, SRZ ;  /* 0x0000000000ae7805 */ /* 0x000fe2000001ff00 */
[----:B------:R-:W-:Y:S02]  /*4d00*/  IMAD.MOV.U32 R27, RZ, RZ, RZ ;  /* 0x000000ffff1b7224 */ /* 0x000fe400078e00ff */
[----:B------:R-:W-:Y:S01]  /*4d10*/  IMAD.MOV.U32 R5, RZ, RZ, RZ ;  /* 0x000000ffff057224 */ /* 0x000fe200078e00ff */
[----:B------:R-:W-:Y:S06]  /*4d20*/  @!P1 BRA `(.L_x_2003) ;  /* 0x000000f400949947 */ /* 0x000fec0003800000 */
[----:B------:R-:W0:Y:S02]  /*4d30*/  SHFL.IDX PT, R0, R218, RZ, 0x1f ;  /* 0x00001fffda007589 */ /* 0x000e2400000e0000 */
[----:B0-----:R-:W-:-:S04]  /*4d40*/  LEA.HI R3, R0, R0, RZ, 0x1 ;  /* 0x0000000000037211 */ /* 0x001fc800078f08ff */
[----:B------:R-:W-:-:S05]  /*4d50*/  LOP3.LUT R3, R3, 0x1fffe, RZ, 0xc0, !PT ;  /* 0x0001fffe03037812 */ /* 0x000fca00078ec0ff */
[----:B------:R-:W-:Y:S02]  /*4d60*/  IMAD.IADD R3, R0, 0x1, -R3 ;  /* 0x0000000100037824 */ /* 0x000fe400078e0a03 */
[----:B------:R-:W-:Y:S02]  /*4d70*/  IMAD.U32 R0, RZ, RZ, UR39 ;  /* 0x00000027ff007e24 */ /* 0x000fe4000f8e00ff */
[----:B------:R-:W-:-:S03]  /*4d80*/  IMAD R3, R3, 0x8000, R2 ;  /* 0x0000800003037824 */ /* 0x000fc600078e0202 */
[----:B------:R-:W-:Y:S02]  /*4d90*/  ISETP.NE.AND P0, PT, R0, 0x3, PT ;  /* 0x000000030000780c */ /* 0x000fe40003f05270 */
[----:B------:R-:W-:-:S04]  /*4da0*/  IADD3 R3, R3, 0x400, RZ ;  /* 0x0000040003037810 */ /* 0x000fc80007ffe0ff */
[----:B------:R-:W-:-:S04]  /*4db0*/  SHF.R.U32.HI R3, RZ, 0x4, R3 ;  /* 0x00000004ff037819 */ /* 0x000fc80000011603 */
[----:B------:R-:W-:-:S04]  /*4dc0*/  LOP3.LUT R3, R3, 0x3fff, RZ, 0xc0, !PT ;  /* 0x00003fff03037812 */ /* 0x000fc800078ec0ff */
[----:B------:R-:W-:Y:S01]  /*4dd0*/  LOP3.LUT R15, R3, 0x2000000, RZ, 0xfc, !PT ;  /* 0x02000000030f7812 */ /* 0x000fe200078efcff */
[----:B------:R-:W-:Y:S06]  /*4de0*/  @!P0 BRA `(.L_x_2004) ;  /* 0x0000000000048947 */ /* 0x000fec0003800000 */
[----:B------:R-:W-:Y:S01]  /*4df0*/  BPT.TRAP 0x1 ;  /* 0x000000040000795c */ /* 0x000fe20000300000 */
.L_x_2004:
        /* <DEDUP_REMOVED lines=11> */
.L_x_2284:
[----:B------:R-:W-:Y:S05]  /*4eb0*/  BSYNC B0 ;  /* 0x0000000000007941 */ /* 0x000fea0003800000 */
.L_x_2005:
[----:B------:R-:W-:Y:S01]  /*4ec0*/  BAR.SYNC.DEFER_BLOCKING 0xe, 0x100 ;  /* 0x0384000000007b1d */ /* 0x000fe20000010000 */
[----:B------:R-:W-:Y:S01]  /*4ed0*/  IMAD.MOV.U32 R7, RZ, RZ, 0x40000040 ;  /* 0x40000040ff077424 */ /* 0x000fe200078e00ff */
[C---:B------:R-:W-:Y:S01]  /*4ee0*/  R2UR UR6, R8.reuse ;  /* 0x00000000080672ca */ /* 0x040fe200000e0000 */
[----:B------:R-:W-:Y:S01]  /*4ef0*/  VIADD R10, R8, 0x80 ;  /* 0x00000080080a7836 */ /* 0x000fe20000000000 */
[----:B------:R-:W-:Y:S01]  /*4f00*/  R2UR UR7, R9 ;  /* 0x00000000090772ca */ /* 0x000fe200000e0000 */
[C---:B------:R-:W-:Y:S01]  /*4f10*/  VIADD R12, R6.reuse, 0x2 ;  /* 0x00000002060c7836 */ /* 0x040fe20000000000 */
[----:B------:R-:W-:Y:S01]  /*4f20*/  R2UR UR4, R6 ;  /* 0x00000000060472ca */ /* 0x000fe200000e0000 */
[----:B------:R-:W-:Y:S01]  /*4f30*/  IMAD.MOV.U32 R11, RZ, RZ, 0x40000040 ;  /* 0x40000040ff0b7424 */ /* 0x000fe200078e00ff */
[----:B------:R-:W-:Y:S01]  /*4f40*/  R2UR UR5, R7 ;  /* 0x00000000070572ca */ /* 0x000fe200000e0000 */
[----:B------:R-:W-:Y:S01]  /*4f50*/  IMAD.MOV.U32 R13, RZ, RZ, 0x40000040 ;  /* 0x40000040ff0d7424 */ /* 0x000fe200078e00ff */
[C---:B------:R-:W-:Y:S01]  /*4f60*/  IADD3 R20, R8.reuse, 0x100, RZ ;  /* 0x0000010008147810 */ /* 0x040fe20007ffe0ff */
[----:B------:R-:W-:Y:S01]  /*4f70*/  IMAD.MOV.U32 R21, RZ, RZ, 0x40000040 ;  /* 0x40000040ff157424 */ /* 0x000fe200078e00ff */
[----:B------:R-:W1:Y:S01]  /*4f80*/  S2R R0, SR_TID.X ;  /* 0x0000000000007919 */ /* 0x000e620000002100 */
[----:B------:R-:W-:Y:S01]  /*4f90*/  VIADD R8, R8, 0x180 ;  /* 0x0000018008087836 */ /* 0x000fe20000000000 */
[----:B------:R-:W-:Y:S01]  /*4fa0*/  BSSY B0, `(.L_x_2007) ;  /* 0x00000ec000007945 */ /* 0x000fe20003800000 */
[----:B------:R-:W-:-:S02]  /*4fb0*/  IMAD.MOV.U32 R9, RZ, RZ, 0x40000040 ;  /* 0x40000040ff097424 */ /* 0x000fc400078e00ff */
[----:B0-----:R-:W-:-:S05]  /*4fc0*/  VIADD R3, R14, 0xfffffffe ;  /* 0xfffffffe0e037836 */ /* 0x001fca0000000000 */
[----:B------:R-:W-:Y:S01]  /*4fd0*/  ISETP.GE.AND P2, PT, R3, R4, PT ;  /* 0x000000040300720c */ /* 0x000fe20003f46270 */
[----:B-----5:R-:W-:-:S06]  /*4fe0*/  WARPGROUP.ARRIVE ;  /* 0x00000000000079c5 */ /* 0x020fcc0000000000 */
        /* <DEDUP_REMOVED lines=8> */
[----:B------:R-:W-:-:S13]  /*5070*/  ISETP.NE.AND P1, PT, R0, RZ, PT ;  /* 0x000000ff0000720c */ /* 0x000fda0003f25270 */
[----:B------:R-:W-:-:S05]  /*5080*/  @!P1 VIADD R0, R152, 0x28c60 ;  /* 0x00028c6098009836 */ /* 0x000fca0000000000 */
[----:B------:R-:W-:Y:S01]  /*5090*/  @!P1 PRMT R0, RZ, 0x654, R0 ;  /* 0x00000654ff009816 */ /* 0x000fe20000000000 */
[----:B------:R-:W-:Y:S02]  /*50a0*/  WARPGROUP.DEPBAR.LE gsb0, 0x0 ;  /* 0x00008000000079c5 */ /* 0x000fe40000010000 */
[----:B------:R-:W-:-:S06]  /*50b0*/  WARPGROUP.ARRIVE ;  /* 0x00000000000079c5 */ /* 0x000fcc0000000000 */
[----:B------:R-:W-:Y:S01]  /*50c0*/  HGMMA.64x256x16.F32.BF16 R24, gdesc[UR4].tnspB, R24, gsb0 ;  /* 0x43e00000041879f0 */ /* 0x000fe20008001818 */
[----:B------:R-:W-:Y:S01]  /*50d0*/  R2UR UR6, R20 ;  /* 0x00000000140672ca */ /* 0x000fe200000e0000 */
[----:B------:R-:W-:Y:S01]  /*50e0*/  VIADD R20, R6, 0x6 ;  /* 0x0000000606147836 */ /* 0x000fe20000000000 */
[----:B------:R-:W-:Y:S01]  /*50f0*/  R2UR UR7, R21 ;  /* 0x00000000150772ca */ /* 0x000fe200000e0000 */
[----:B------:R-:W-:Y:S01]  /*5100*/  IMAD.MOV.U32 R21, RZ, RZ, 0x40000040 ;  /* 0x40000040ff157424 */ /* 0x000fe200078e00ff */
        /* <DEDUP_REMOVED lines=18> */
.L_x_2014:
[----:B------:R-:W-:Y:S01]  /*5230*/  BAR.SYNC.DEFER_BLOCKING 0xe, 0x100 ;  /* 0x0384000000007b1d */ /* 0x000fe20000010000 */
[C---:B------:R-:W-:Y:S01]  /*5240*/  IMAD R5, R18.reuse, 0x40, R192 ;  /* 0x0000004012057824 */ /* 0x040fe200078e02c0 */
[C---:B------:R-:W-:Y:S01]  /*5250*/  ISETP.GT.AND P3, PT, R3.reuse, R4, PT ;  /* 0x000000040300720c */ /* 0x040fe20003f64270 */
[----:B------:R-:W-:Y:S02]  /*5260*/  VIADD R18, R18, 0x1 ;  /* 0x0000000112127836 */ /* 0x000fe40000000000 */
[----:B------:R-:W-:Y:S01]  /*5270*/  VIADD R3, R3, 0xffffffff ;  /* 0xffffffff03037836 */ /* 0x000fe20000000000 */
[----:B------:R-:W-:Y:S02]  /*5280*/  LEA R5, R5, R2, 0x2 ;  /* 0x0000000205057211 */ /* 0x000fe400078e10ff */
[----:B------:R-:W-:-:S04]  /*5290*/  ISETP.NE.AND P2, PT, R18, 0x2, PT ;  /* 0x000000021200780c */ /* 0x000fc80003f45270 */
[----:B------:R-:W-:Y:S02]  /*52a0*/  SEL R8, RZ, 0x1, P2 ;  /* 0x00000001ff087807 */ /* 0x000fe40001000000 */
[----:B------:R-:W-:Y:S02]  /*52b0*/  SEL R18, R18, RZ, P2 ;  /* 0x000000ff12127207 */ /* 0x000fe40001000000 */
[----:B------:R-:W-:Y:S01]  /*52c0*/  LOP3.LUT R19, R19, R8, RZ, 0x3c, !PT ;  /* 0x0000000813137212 */ /* 0x000fe200078e3cff */
[----:B01----:R-:W0:Y:S04]  /*52d0*/  LDS R0, [R5+0x28800] ;  /* 0x0288000005007984 */ /* 0x003e280000000800 */
        /* <DEDUP_REMOVED lines=131> */
.L_x_2009:
[----:B------:R-:W-:Y:S01]  /*5b10*/  IMAD R0, R18, 0x8, R2 ;  /* 0x0000000812007824 */ /* 0x000fe200078e0202 */
[----:B------:R-:W-:-:S04]  /*5b20*/  SHF.L.U32 R5, R19, 0x1f, RZ ;  /* 0x0000001f13057819 */ /* 0x000fc800000006ff */
[----:B------:R0:W1:Y:S01]  /*5b30*/  SYNCS.PHASECHK.TRANS64.TRYWAIT P2, [R0+URZ+0x28c50], R5 ;  /* 0x028c5005000075a7 */ /* 0x000062000804017f */
[----:B------:R-:W-:Y:S05]  /*5b40*/  @!P0 BRA `(.L_x_2010) ;  /* 0x0000000000048947 */ /* 0x000fea0003800000 */
[----:B------:R-:W-:Y:S01]  /*5b50*/  BPT.TRAP 0x1 ;  /* 0x000000040000795c */ /* 0x000fe20000300000 */
.L_x_2010:
[----:B------:R-:W-:Y:S04]  /*5b60*/  BSSY B1, `(.L_x_2011) ;  /* 0x0000004000017945 */ /* 0x000fe80003800000 */
[----:B-1----:R-:W-:Y:S05]  /*5b70*/  @P2 BRA `(.L_x_2012) ;  /* 0x0000000000082947 */ /* 0x002fea0003800000 */
[----:B------:R-:W1:Y:S02]  /*5b80*/  SYNCS.PHASECHK.TRANS64.TRYWAIT P2, [R0+URZ+0x28c50], R5 ;  /* 0x028c5005000075a7 */ /* 0x000e64000804017f */
[----:B-1----:R-:W-:Y:S05]  /*5b90*/  @!P2 BRA `(.L_x_2013) ;  /* 0x00000178004ca947 */ /* 0x002fea0003800000 */
.L_x_2012:
[----:B------:R-:W-:Y:S05]  /*5ba0*/  BSYNC B1 ;  /* 0x0000000000017941 */ /* 0x000fea0003800000 */
.L_x_2011:
[----:B------:R-:W-:Y:S01]  /*5bb0*/  IMAD R8, R18, 0x1000, R15 ;  /* 0x0000100012087824 */ /* 0x000fe200078e020f */
[----:B------:R-:W-:Y:S01]  /*5bc0*/  R2UR UR4, R6 ;  /* 0x00000000060472ca */ /* 0x000fe200000e0000 */
[----:B------:R-:W-:Y:S01]  /*5bd0*/  IMAD.MOV.U32 R9, RZ, RZ, 0x40000040 ;  /* 0x40000040ff097424 */ /* 0x000fe200078e00ff */
[----:B------:R-:W-:Y:S01]  /*5be0*/  R2UR UR5, R7 ;  /* 0x00000000070572ca */ /* 0x000fe200000e0000 */
[----:B------:R-:W-:Y:S01]  /*5bf0*/  WARPGROUP.ARRIVE ;  /* 0x00000000000079c5 */ /* 0x000fe20000000000 */
[C---:B------:R-:W-:Y:S01]  /*5c00*/  R2UR UR6, R8.reuse ;  /* 0x00000000080672ca */ /* 0x040fe200000e0000 */
[----:B------:R-:W-:Y:S01]  /*5c10*/  VIADD R152, R8, 0x80 ;  /* 0x0000008008987836 */ /* 0x000fe20000000000 */
[----:B------:R-:W-:Y:S01]  /*5c20*/  R2UR UR7, R9 ;  /* 0x00000000090772ca */ /* 0x000fe200000e0000 */
[----:B------:R-:W-:Y:S01]  /*5c30*/  IMAD.MOV.U32 R153, RZ, RZ, 0x40000040 ;  /* 0x40000040ff997424 */ /* 0x000fe200078e00ff */
[----:B------:R-:W-:Y:S01]  /*5c40*/  MOV R9, 0x40000040 ;  /* 0x4000004000097802 */ /* 0x000fe20000000f00 */
[----:B01----:R-:W-:-:S05]  /*5c50*/  @!P1 VIADD R0, R0, 0x28c60 ;  /* 0x00028c6000009836 */ /* 0x003fca0000000000 */
[----:B------:R-:W-:-:S05]  /*5c60*/  @!P1 PRMT R0, RZ, 0x654, R0 ;  /* 0x00000654ff009816 */ /* 0x000fca0000000000 */
[----:B------:R-:W-:Y:S01]  /*5c70*/  HGMMA.64x256x16.F32.BF16 R24, gdesc[UR4].tnspB, R24, gsb0 ;  /* 0x43e00000041879f0 */ /* 0x000fe20008001818 */
[----:B------:R-:W-:Y:S02]  /*5c80*/  R2UR UR4, R12 ;  /* 0x000000000c0472ca */ /* 0x000fe400000e0000 */
[----:B------:R-:W-:Y:S02]  /*5c90*/  R2UR UR5, R13 ;  /* 0x000000000d0572ca */ /* 0x000fe400000e0000 */
[----:B------:R-:W-:Y:S01]  /*5ca0*/  R2UR UR6, R152 ;  /* 0x00000000980672ca */ /* 0x000fe200000e0000 */
[C---:B------:R-:W-:Y:S01]  /*5cb0*/  VIADD R152, R8.reuse, 0x100 ;  /* 0x0000010008987836 */ /* 0x040fe20000000000 */
[----:B------:R-:W-:Y:S01]  /*5cc0*/  R2UR UR7, R153 ;  /* 0x00000000990772ca */ /* 0x000fe200000e0000 */
[----:B------:R-:W-:Y:S02]  /*5cd0*/  IMAD.MOV.U32 R153, RZ, RZ, 0x40000040 ;  /* 0x40000040ff997424 */ /* 0x000fe400078e00ff */
[----:B------:R-:W-:Y:S01]  /*5ce0*/  VIADD R8, R8, 0x180 ;  /* 0x0000018008087836 */ /* 0x000fe20000000000 */
[----:B------:R-:W-:-:S02]  /*5cf0*/  WARPGROUP.DEPBAR.LE gsb0, 0x0 ;  /* 0x00008000000079c5 */ /* 0x000fc40000010000 */
        /* <DEDUP_REMOVED lines=22> */
.L_x_2008:
[----:B------:R-:W-:Y:S05]  /*5e60*/  BSYNC B0 ;  /* 0x0000000000007941 */ /* 0x000fea0003800000 */
.L_x_2007:
[----:B------:R-:W-:Y:S01]  /*5e70*/  BAR.SYNC.DEFER_BLOCKING 0xe, 0x100 ;  /* 0x0384000000007b1d */ /* 0x000fe20000010000 */
[C---:B------:R-:W-:Y:S01]  /*5e80*/  IMAD R3, R18.reuse, 0x40, R192 ;  /* 0x0000004012037824 */ /* 0x040fe200078e02c0 */
[----:B------:R-:W-:Y:S01]  /*5e90*/  PLOP3.LUT P0, PT, PT, PT, PT, 0x8, 0x0 ;  /* 0x000000000000781c */ /* 0x000fe20003f0e170 */
[----:B------:R-:W-:Y:S02]  /*5ea0*/  VIADD R18, R18, 0x1 ;  /* 0x0000000112127836 */ /* 0x000fe40000000000 */
[----:B------:R-:W-:-:S03]  /*5eb0*/  IMAD R3, R3, 0x4, R2 ;  /* 0x0000000403037824 */ /* 0x000fc600078e0202 */
[----:B------:R-:W-:-:S04]  /*5ec0*/  ISETP.NE.AND P1, PT, R18, 0x2, PT ;  /* 0x000000021200780c */ /* 0x000fc80003f25270 */
[----:B------:R-:W-:Y:S02]  /*5ed0*/  SEL R4, RZ, 0x1, P1 ;  /* 0x00000001ff047807 */ /* 0x000fe40000800000 */
[----:B------:R-:W-:Y:S02]  /*5ee0*/  SEL R18, R18, RZ, P1 ;  /* 0x000000ff12127207 */ /* 0x000fe40000800000 */
[----:B------:R-:W-:Y:S01]  /*5ef0*/  LOP3.LUT R19, R19, R4, RZ, 0x3c, !PT ;  /* 0x0000000413137212 */ /* 0x000fe200078e3cff */
[----:B------:R-:W2:Y:S04]  /*5f00*/  LDS R2, [R3+0x28800] ;  /* 0x0288000003027984 */ /* 0x000ea80000000800 */
[----:B01----:R0:W1:Y:S02]  /*5f10*/  LDS R0, [R3+0x28820] ;  /* 0x0288200003007984 */ /* 0x0030640000000800 */
[----:B0-----:R-:W-:-:S02]  /*5f20*/  IMAD.MOV.U32 R3, RZ, RZ, RZ ;  /* 0x000000ffff037224 */ /* 0x001fc400078e00ff */
[-C--:B--2---:R-:W-:Y:S01]  /*5f30*/  FMUL.FTZ R173, R25, R2.reuse ;  /* 0x0000000219ad7220 */ /* 0x084fe20000410000 */
[-C--:B------:R-:W-:Y:S01]  /*5f40*/  FMUL.FTZ R6, R29, R2.reuse ;  /* 0x000000021d067220 */ /* 0x080fe20000410000 */
[-C--:B------:R-:W-:Y:S01]  /*5f50*/  FMUL.FTZ R156, R68, R2.reuse ;  /* 0x00000002449c7220 */ /* 0x080fe20000410000 */
[----:B------:R-:W-:Y:S01]  /*5f60*/  FMUL.FTZ R175, R24, R2 ;  /* 0x0000000218af7220 */ /* 0x000fe20000410000 */
[-C--:B-1----:R-:W-:Y:S01]  /*5f70*/  FMUL.FTZ R9, R42, R0.reuse ;  /* 0x000000002a097220 */ /* 0x082fe20000410000 */
[-C--:B------:R-:W-:Y:S01]  /*5f80*/  FMUL.FTZ R11, R46, R0.reuse ;  /* 0x000000002e0b7220 */ /* 0x080fe20000410000 */
[-C--:B------:R-:W-:Y:S01]  /*5f90*/  FMUL.FTZ R13, R50, R0.reuse ;  /* 0x00000000320d7220 */ /* 0x080fe20000410000 */
[-C--:B------:R-:W-:Y:S01]  /*5fa0*/  FMUL.FTZ R25, R58, R0.reuse ;  /* 0x000000003a197220 */ /* 0x080fe20000410000 */
[----:B------:R-:W-:Y:S01]  /*5fb0*/  FMUL.FTZ R29, R66, R0 ;  /* 0x00000000421d7220 */ /* 0x000fe20000410000 */
        /* <DEDUP_REMOVED lines=122> */
.L_x_1994:
[----:B------:R-:W0:Y:S02]  /*6760*/  LDC R6, c[0x0][0x9e4] ;  /* 0x00027900ff067b82 */ /* 0x000e240000000800 */
[----:B0-----:R-:W-:-:S13]  /*6770*/  ISETP.GE.AND P0, PT, R6, 0x1, PT ;  /* 0x000000010600780c */ /* 0x001fda0003f06270 */
[----:B------:R-:W-:Y:S05]  /*6780*/  @!P0 BRA `(.L_x_2015) ;  /* 0x0000000000488947 */ /* 0x000fea0003800000 */
        /* <DEDUP_REMOVED lines=11> */
.L_x_2017:
[----:B------:R-:W-:-:S13]  /*6840*/  ISETP.NE.AND P1, PT, R6, 0x1, PT ;  /* 0x000000010600780c */ /* 0x000fda0003f25270 */
[----:B------:R-:W0:Y:S02]  /*6850*/  @P1 LDC.64 R4, c[0x0][0x9e8] ;  /* 0x00027a00ff041b82 */ /* 0x000e240000000a00 */
[----:B0-----:R-:W-:-:S05]  /*6860*/  @P1 IMAD.HI.U32 R4, R3, R4, RZ ;  /* 0x0000000403041227 */ /* 0x001fca00078e00ff */
[----:B------:R-:W-:-:S07]  /*6870*/  @P1 SHF.R.U32.HI R3, RZ, R5, R4 ;  /* 0x00000005ff031219 */ /* 0x000fce0000011604 */
.L_x_2018:
[----:B------:R-:W-:Y:S05]  /*6880*/  BSYNC B0 ;  /* 0x0000000000007941 */ /* 0x000fea0003800000 */
.L_x_2016:
[----:B------:R-:W-:-:S05]  /*6890*/  IMAD R3, R3, R6, R6 ;  /* 0x0000000603037224 */ /* 0x000fca00078e0206 */
[----:B------:R-:W-:-:S07]  /*68a0*/  VIMNMX R0, R0, R3, PT ;  /* 0x0000000300007248 */ /* 0x000fce0003fe0100 */
.L_x_2015:
[----:B------:R-:W-:Y:S01]  /*68b0*/  VIADD R0, R0, 0x3f ;  /* 0x0000003f00007836 */ /* 0x000fe20000000000 */
[----:B------:R-:W-:-:S04]  /*68c0*/  ULDC UR4, c[0x0][0x9dc] ;  /* 0x0002770000047ab9 */ /* 0x000fc80000000800 */
[----:B------:R-:W-:-:S04]  /*68d0*/  SHF.R.S32.HI R3, RZ, 0x1f, R0 ;  /* 0x0000001fff037819 */ /* 0x000fc80000011400 */
[----:B------:R-:W-:-:S04]  /*68e0*/  LEA.HI R3, R3, R0, RZ, 0x6 ;  /* 0x0000000003037211 */ /* 0x000fc800078f30ff */
[----:B------:R-:W-:Y:S02]  /*68f0*/  SHF.R.S32.HI R5, RZ, 0x6, R3 ;  /* 0x00000006ff057819 */ /* 0x000fe40000011403 */
[----:B------:R-:W-:Y:S02]  /*6900*/  IADD3 R3, R47, -UR4, RZ ;  /* 0x800000042f037c10 */ /* 0x000fe4000fffe0ff */
[----:B------:R-:W-:Y:S01]  /*6910*/  VIMNMX R168, R168, R5, PT ;  /* 0x00000005a8a87248 */ /* 0x000fe20003fe0100 */
        /* <DEDUP_REMOVED lines=11> */
.L_x_2021:
[----:B------:R-:W-:-:S13]  /*69d0*/  ISETP.NE.AND P0, PT, R6, 0x1, PT ;  /* 0x000000010600780c */ /* 0x000fda0003f05270 */
[----:B------:R-:W0:Y:S02]  /*69e0*/  @P0 LDC.64 R4, c[0x0][0x9e8] ;  /* 0x00027a00ff040b82 */ /* 0x000e240000000a00 */
[----:B0-----:R-:W-:-:S05]  /*69f0*/  @P0 IMAD.HI.U32 R4, R47, R4, RZ ;  /* 0x000000042f040227 */ /* 0x001fca00078e00ff */
[----:B------:R-:W-:-:S07]  /*6a00*/  @P0 SHF.R.U32.HI R47, RZ, R5, R4 ;  /* 0x00000005ff2f0219 */ /* 0x000fce0000011604 */
.L_x_2022:
[----:B------:R-:W-:Y:S05]  /*6a10*/  BSYNC B0 ;  /* 0x0000000000007941 */ /* 0x000fea0003800000 */
.L_x_2020:
[----:B------:R-:W-:-:S05]  /*6a20*/  IMAD R6, R47, R6, RZ ;  /* 0x000000062f067224 */ /* 0x000fca00078e02ff */
[----:B------:R-:W-:-:S07]  /*6a30*/  VIMNMX R3, R3, R6, !PT ;  /* 0x0000000603037248 */ /* 0x000fce0007fe0100 */
.L_x_2019:
        /* <DEDUP_REMOVED lines=47> */
[----:B---3--:R-:W-:Y:S02]  /*6d30*/  CS2R R80, SRZ ;  /* 0x0000000000507805 */ /* 0x008fe4000001ff00 */
[----:B------:R-:W-:Y:S02]  /*6d40*/  CS2R R78, SRZ ;  /* 0x00000000004e7805 */ /* 0x000fe4000001ff00 */
[----:B----4-:R-:W-:-:S02]  /*6d50*/  CS2R R76, SRZ ;  /* 0x00000000004c7805 */ /* 0x010fc4000001ff00 */
        /* <DEDUP_REMOVED lines=25> */
[----:B------:R-:W0:Y:S01]  /*6ef0*/  SHFL.IDX PT, R0, R218, RZ, 0x1f ;  /* 0x00001fffda007589 */ /* 0x000e2200000e0000 */
[----:B------:R-:W-:Y:S01]  /*6f00*/  BSSY B6, `(.L_x_2023) ;  /* 0x000001c000067945 */ /* 0x000fe20003800000 */
[----:B0-----:R-:W-:-:S04]  /*6f10*/  LEA.HI R3, R0, R0, RZ, 0x1 ;  /* 0x0000000000037211 */ /* 0x001fc800078f08ff */
[----:B------:R-:W-:-:S05]  /*6f20*/  LOP3.LUT R3, R3, 0x1fffe, RZ, 0xc0, !PT ;  /* 0x0001fffe03037812 */ /* 0x000fca00078ec0ff */
[----:B------:R-:W-:Y:S01]  /*6f30*/  IMAD.IADD R3, R0, 0x1, -R3 ;  /* 0x0000000100037824 */ /* 0x000fe200078e0a03 */
[----:B------:R-:W-:-:S03]  /*6f40*/  IADD3 R0, R2, 0x26800, RZ ;  /* 0x0002680002007810 */ /* 0x000fc60007ffe0ff */
[----:B------:R-:W-:Y:S01]  /*6f50*/  IMAD R3, R3, 0x8000, R2 ;  /* 0x0000800003037824 */ /* 0x000fe200078e0202 */
[----:B------:R-:W-:-:S03]  /*6f60*/  LOP3.LUT P0, RZ, R0, 0x3ff, RZ, 0xc0, !PT ;  /* 0x000003ff00ff7812 */ /* 0x000fc6000780c0ff */
        /* <DEDUP_REMOVED lines=21> */
.L_x_2024:
[----:B------:R-:W-:Y:S05]  /*70c0*/  BSYNC B6 ;  /* 0x0000000000067941 */ /* 0x000fea0003800000 */
.L_x_2023:
        /* <DEDUP_REMOVED lines=12> */
.L_x_2028:
[----:B-1----:R1:W2:Y:S02]  /*7190*/  SYNCS.PHASECHK.TRANS64.TRYWAIT P0, [R2+URZ+0x28c00], R3 ;  /* 0x028c0003020075a7 */ /* 0x0022a4000800017f */
[----:B--2---:R-:W-:Y:S05]  /*71a0*/  @!P0 NANOSLEEP.SYNCS 0x989680 ;  /* 0x009896800000895d */ /* 0x004fea0003900000 */
[----:B------:R-:W2:Y:S02]  /*71b0*/  @!P0 SYNCS.PHASECHK.TRANS64 P0, [R2+URZ+0x28c00], R3 ;  /* 0x028c0003020085a7 */ /* 0x000ea4000800007f */
[----:B--2---:R-:W-:Y:S05]  /*71c0*/  @!P0 BRA `(.L_x_2028) ;  /* 0xfffffffc00f08947 */ /* 0x004fea000383ffff */
.L_x_2027:
[----:B------:R-:W-:Y:S05]  /*71d0*/  BSYNC B0 ;  /* 0x0000000000007941 */ /* 0x000fea0003800000 */
.L_x_2026:
[----:B------:R-:W-:Y:S05]  /*71e0*/  BRA `(.L_x_2029) ;  /* 0x0000003000047947 */ /* 0x000fea0003800000 */
.L_x_2025:
[----:B------:R-:W0:Y:S01]  /*71f0*/  LDC.64 R44, c[0x0][0x3e8] ;  /* 0x0000fa00ff2c7b82 */ /* 0x000e220000000a00 */
[----:B------:R-:W-:Y:S01]  /*7200*/  VIADD R0, R2, 0x20400 ;  /* 0x0002040002007836 */ /* 0x000fe20000000000 */
[----:B-----5:R-:W-:Y:S01]  /*7210*/  SHF.R.S32.HI R3, RZ, 0x1f, R33 ;  /* 0x0000001fff037819 */ /* 0x020fe20000011421 */
[----:B------:R-:W-:Y:S01]  /*7220*/  IMAD.SHL.U32 R24, R211, 0x4, RZ ;  /* 0x00000004d3187824 */ /* 0x000fe200078e00ff */
[----:B------:R-:W-:Y:S01]  /*7230*/  BSSY B6, `(.L_x_2030) ;  /* 0x0000033000067945 */ /* 0x000fe20003800000 */
[----:B------:R-:W-:Y:S01]  /*7240*/  IMAD.MOV.U32 R4, RZ, RZ, R16 ;  /* 0x000000ffff047224 */ /* 0x000fe200078e0010 */
[----:B------:R-:W-:Y:S01]  /*7250*/  LOP3.LUT P0, RZ, R0, 0x3ff, RZ, 0xc0, !PT ;  /* 0x000003ff00ff7812 */ /* 0x000fe2000780c0ff */
[----:B------:R-:W-:Y:S01]  /*7260*/  IMAD.MOV.U32 R5, RZ, RZ, R17 ;  /* 0x000000ffff057224 */ /* 0x000fe200078e0011 */
[----:B------:R-:W1:Y:S01]  /*7270*/  LDC.64 R46, c[0x0][0x3d8] ;  /* 0x0000f600ff2e7b82 */ /* 0x000e620000000a00 */
[----:B------:R-:W-:Y:S01]  /*7280*/  SHF.R.S32.HI R25, RZ, 0x1f, R24 ;  /* 0x0000001fff197819 */ /* 0x000fe20000011418 */
[----:B0-----:R-:W-:-:S02]  /*7290*/  IMAD R6, R3, R44, RZ ;  /* 0x0000002c03067224 */ /* 0x001fc400078e02ff */
[----:B------:R-:W-:-:S04]  /*72a0*/  IMAD.WIDE.U32 R10, R23, R44, R4 ;  /* 0x0000002c170a7225 */ /* 0x000fc800078e0004 */
[----:B------:R-:W-:Y:S02]  /*72b0*/  IMAD R51, R33, R45, R6 ;  /* 0x0000002d21337224 */ /* 0x000fe400078e0206 */
[-C--:B-1----:R-:W-:Y:S02]  /*72c0*/  IMAD R0, R3, R46.reuse, RZ ;  /* 0x0000002e03007224 */ /* 0x082fe400078e02ff */
[----:B------:R-:W-:-:S04]  /*72d0*/  IMAD.WIDE.U32 R8, R23, R46, R4 ;  /* 0x0000002e17087225 */ /* 0x000fc800078e0004 */
[-C--:B------:R-:W-:Y:S02]  /*72e0*/  IMAD R12, R219, R46.reuse, RZ ;  /* 0x0000002edb0c7224 */ /* 0x080fe400078e02ff */
[----:B------:R-:W-:-:S04]  /*72f0*/  IMAD.WIDE.U32 R42, R33, R46, RZ ;  /* 0x0000002e212a7225 */ /* 0x000fc800078e00ff */
[----:B------:R-:W-:Y:S01]  /*7300*/  IMAD R14, R219, R44, RZ ;  /* 0x0000002cdb0e7224 */ /* 0x000fe200078e02ff */
[----:B------:R-:W-:Y:S01]  /*7310*/  IADD3 R27, P3, R8, R42, RZ ;  /* 0x0000002a081b7210 */ /* 0x000fe20007f7e0ff */
[C---:B------:R-:W-:Y:S02]  /*7320*/  IMAD R49, R33.reuse, R47, R0 ;  /* 0x0000002f21317224 */ /* 0x040fe400078e0200 */
[----:B------:R-:W-:-:S04]  /*7330*/  IMAD.WIDE.U32 R40, R33, R44, RZ ;  /* 0x0000002c21287225 */ /* 0x000fc800078e00ff */
[----:B------:R-:W-:Y:S01]  /*7340*/  IMAD.WIDE.U32 R4, R23, R46, R24 ;  /* 0x0000002e17047225 */ /* 0x000fe200078e0018 */
[----:B------:R-:W-:-:S03]  /*7350*/  IADD3 R29, P4, R10, R40, RZ ;  /* 0x000000280a1d7210 */ /* 0x000fc60007f9e0ff */
[----:B------:R-:W-:Y:S01]  /*7360*/  IMAD.WIDE.U32 R6, R23, R44, R24 ;  /* 0x0000002c17067225 */ /* 0x000fe200078e0018 */
[----:B------:R-:W-:-:S03]  /*7370*/  IADD3 R53, P1, R4, R42, RZ ;  /* 0x0000002a04357210 */ /* 0x000fc60007f3e0ff */
[C---:B------:R-:W-:Y:S01]  /*7380*/  IMAD R12, R23.reuse, R47, R12 ;  /* 0x0000002f170c7224 */ /* 0x040fe200078e020c */
[----:B------:R-:W-:Y:S01]  /*7390*/  IADD3 R55, P2, R6, R40, RZ ;  /* 0x0000002806377210 */ /* 0x000fe20007f5e0ff */
[----:B------:R-:W-:Y:S01]  /*73a0*/  IMAD R14, R23, R45, R14 ;  /* 0x0000002d170e7224 */ /* 0x000fe200078e020e */
[----:B------:R-:W-:Y:S01]  /*73b0*/  SHF.L.U64.HI R47, R46, 0x5, R47 ;  /* 0x000000052e2f7819 */ /* 0x000fe2000001022f */
[----:B------:R-:W-:Y:S01]  /*73c0*/  IMAD.IADD R49, R49, 0x1, R43 ;  /* 0x0000000131317824 */ /* 0x000fe200078e022b */
[----:B------:R-:W-:Y:S01]  /*73d0*/  SHF.L.U64.HI R45, R44, 0x5, R45 ;  /* 0x000000052c2d7819 */ /* 0x000fe2000001022d */
[----:B------:R-:W-:Y:S02]  /*73e0*/  IMAD.IADD R51, R51, 0x1, R41 ;  /* 0x0000000133337824 */ /* 0x000fe400078e0229 */
[----:B------:R-:W-:Y:S01]  /*73f0*/  IMAD.SHL.U32 R46, R46, 0x20, RZ ;  /* 0x000000202e2e7824 */ /* 0x000fe200078e00ff */
[C---:B------:R-:W-:Y:S01]  /*7400*/  IADD3.X R26, R49.reuse, R12, R9, P3, !PT ;  /* 0x0000000c311a7210 */ /* 0x040fe20001ffe409 */
[----:B------:R-:W-:Y:S01]  /*7410*/  IMAD.SHL.U32 R44, R44, 0x20, RZ ;  /* 0x000000202c2c7824 */ /* 0x000fe200078e00ff */
[----:B------:R-:W-:-:S02]  /*7420*/  IADD3.X R48, R49, R5, R12, P1, !PT ;  /* 0x0000000531307210 */ /* 0x000fc40000ffe40c */
[C---:B------:R-:W-:Y:S02]  /*7430*/  IADD3.X R28, R51.reuse, R14, R11, P4, !PT ;  /* 0x0000000e331c7210 */ /* 0x040fe400027fe40b */
[----:B------:R-:W-:Y:S01]  /*7440*/  IADD3.X R50, R51, R7, R14, P2, !PT ;  /* 0x0000000733327210 */ /* 0x000fe200017fe40e */
[----:B------:R-:W-:Y:S06]  /*7450*/  @!P0 BRA `(.L_x_2031) ;  /* 0x0000000000408947 */ /* 0x000fec0003800000 */
[----:B------:R-:W-:Y:S01]  /*7460*/  MOV R0, 0x0 ;  /* 0x0000000000007802 */ /* 0x000fe20000000f00 */
[----:B------:R-:W-:Y:S01]  /*7470*/  ULDC.64 UR4, c[0x4][0x88] ;  /* 0x0100220000047ab9 */ /* 0x000fe20000000a00 */
[----:B------:R-:W-:Y:S01]  /*7480*/  ULDC.64 UR6, c[0x4][0x28] ;  /* 0x01000a0000067ab9 */ /* 0x000fe20000000a00 */
[----:B------:R-:W-:Y:S01]  /*7490*/  IMAD.U32 R4, RZ, RZ, UR4 ;  /* 0x00000004ff047e24 */ /* 0x000fe2000f8e00ff */
[----:B------:R0:W1:Y:S01]  /*74a0*/  LDC.64 R14, c[0x4][R0] ;  /* 0x01000000000e7b82 */ /* 0x0000620000000a00 */
[----:B------:R-:W-:Y:S01]  /*74b0*/  MOV R5, UR5 ;  /* 0x0000000500057c02 */ /* 0x000fe20008000f00 */
        /* <DEDUP_REMOVED lines=10> */
.L_x_2031:
[----:B------:R-:W-:Y:S05]  /*7560*/  BSYNC B6 ;  /* 0x0000000000067941 */ /* 0x000fea0003800000 */
.L_x_2030:
[----:B------:R-:W0:Y:S01]  /*7570*/  LDC.64 R6, c[0x0][0x3d8] ;  /* 0x0000f600ff067b82 */ /* 0x000e220000000a00 */
[----:B------:R-:W-:Y:S01]  /*7580*/  SHF.R.S32.HI R3, RZ, 0x1f, R189 ;  /* 0x0000001fff037819 */ /* 0x000fe200000114bd */
[----:B------:R-:W-:Y:S01]  /*7590*/  ULDC.U8 UR4, c[0x0][0x3f0] ;  /* 0x0000fc0000047ab9 */ /* 0x000fe20000000000 */
[----:B------:R-:W-:Y:S01]  /*75a0*/  BSSY B0, `(.L_x_2032) ;  /* 0x00002bd000007945 */ /* 0x000fe20003800000 */
[----:B------:R-:W-:-:S04]  /*75b0*/  ISETP.NE.AND P0, PT, RZ, UR4, PT ;  /* 0x00000004ff007c0c */ /* 0x000fc8000bf05270 */
[----:B------:R-:W1:Y:S01]  /*75c0*/  LDC.64 R4, c[0x0][0x3e8] ;  /* 0x0000fa00ff047b82 */ /* 0x000e620000000a00 */
[-C--:B0-----:R-:W-:Y:S02]  /*75d0*/  IMAD R0, R3, R6.reuse, RZ ;  /* 0x0000000603007224 */ /* 0x081fe400078e02ff */
[----:B------:R-:W-:-:S03]  /*75e0*/  IMAD.WIDE.U32 R8, R189, R6, RZ ;  /* 0x00000006bd087225 */ /* 0x000fc600078e00ff */
[----:B------:R-:W-:Y:S01]  /*75f0*/  SHF.L.U32 R52, R8, 0x6, RZ ;  /* 0x0000000608347819 */ /* 0x000fe200000006ff */
[-C--:B-1----:R-:W-:Y:S02]  /*7600*/  IMAD R12, R3, R4.reuse, RZ ;  /* 0x00000004030c7224 */ /* 0x082fe400078e02ff */
[C---:B------:R-:W-:Y:S02]  /*7610*/  IMAD R3, R189.reuse, R7, R0 ;  /* 0x00000007bd037224 */ /* 0x040fe400078e0200 */
[----:B------:R-:W-:-:S04]  /*7620*/  IMAD.WIDE.U32 R10, R189, R4, RZ ;  /* 0x00000004bd0a7225 */ /* 0x000fc800078e00ff */
[----:B------:R-:W-:Y:S02]  /*7630*/  IMAD R13, R189, R5, R12 ;  /* 0x00000005bd0d7224 */ /* 0x000fe400078e020c */
[----:B------:R-:W-:Y:S02]  /*7640*/  IMAD.IADD R9, R9, 0x1, R3 ;  /* 0x0000000109097824 */ /* 0x000fe400078e0203 */
[----:B------:R-:W-:Y:S02]  /*7650*/  IMAD R0, R189, -0x40, R186 ;  /* 0xffffffc0bd007824 */ /* 0x000fe400078e02ba */
[----:B------:R-:W-:Y:S01]  /*7660*/  IMAD.IADD R3, R11, 0x1, R13 ;  /* 0x000000010b037824 */ /* 0x000fe200078e020d */
[----:B------:R-:W-:Y:S01]  /*7670*/  SHF.L.U64.HI R57, R8, 0x6, R9 ;  /* 0x0000000608397819 */ /* 0x000fe20000010209 */
[----:B------:R-:W-:Y:S01]  /*7680*/  IMAD.SHL.U32 R54, R10, 0x40, RZ ;  /* 0x000000400a367824 */ /* 0x000fe200078e00ff */
[----:B------:R-:W-:Y:S02]  /*7690*/  VIMNMX R56, R0, 0x40, PT ;  /* 0x0000004000387848 */ /* 0x000fe40003fe0100 */
[----:B------:R-:W-:Y:S01]  /*76a0*/  SHF.L.U64.HI R59, R10, 0x6, R3 ;  /* 0x000000060a3b7819 */ /* 0x000fe20000010203 */
[----:B------:R-:W-:Y:S06]  /*76b0*/  @!P0 BRA `(.L_x_2033) ;  /* 0x00000014009c8947 */ /* 0x000fec0003800000 */
[----:B------:R-:W0:Y:S01]  /*76c0*/  LDC R0, c[0x0][0x428] ;  /* 0x00010a00ff007b82 */ /* 0x000e220000000800 */
[-C--:B------:R-:W-:Y:S01]  /*76d0*/  ISETP.GE.AND P0, PT, R23, R56.reuse, PT ;  /* 0x000000381700720c */ /* 0x080fe20003f06270 */
[----:B------:R-:W-:Y:S01]  /*76e0*/  BSSY B1, `(.L_x_2034) ;  /* 0x000002d000017945 */ /* 0x000fe20003800000 */
[----:B------:R-:W-:Y:S01]  /*76f0*/  ISETP.GE.AND P1, PT, R225, R56, PT ;  /* 0x00000038e100720c */ /* 0x000fe20003f26270 */
[----:B------:R-:W-:Y:S01]  /*7700*/  IMAD.MOV.U32 R10, RZ, RZ, R42 ;  /* 0x000000ffff0a7224 */ /* 0x000fe200078e002a */
[----:B------:R-:W-:Y:S01]  /*7710*/  CS2R R26, SRZ ;  /* 0x00000000001a7805 */ /* 0x000fe2000001ff00 */
[----:B------:R-:W-:Y:S01]  /*7720*/  IMAD.MOV.U32 R11, RZ, RZ, R49 ;  /* 0x000000ffff0b7224 */ /* 0x000fe200078e0031 */
[----:B------:R-:W-:Y:S01]  /*7730*/  CS2R R30, SRZ ;  /* 0x00000000001e7805 */ /* 0x000fe2000001ff00 */
[----:B------:R-:W-:Y:S01]  /*7740*/  IMAD.MOV.U32 R12, RZ, RZ, R40 ;  /* 0x000000ffff0c7224 */ /* 0x000fe200078e0028 */
[----:B------:R-:W-:Y:S01]  /*7750*/  CS2R R34, SRZ ;  /* 0x0000000000227805 */ /* 0x000fe2000001ff00 */
[----:B------:R-:W-:Y:S01]  /*7760*/  IMAD.MOV.U32 R13, RZ, RZ, R51 ;  /* 0x000000ffff0d7224 */ /* 0x000fe200078e0033 */
[----:B------:R-:W-:-:S02]  /*7770*/  CS2R R36, SRZ ;  /* 0x0000000000247805 */ /* 0x000fc4000001ff00 */
[----:B------:R-:W-:Y:S02]  /*7780*/  CS2R R28, SRZ ;  /* 0x00000000001c7805 */ /* 0x000fe4000001ff00 */
[----:B------:R-:W-:Y:S02]  /*7790*/  CS2R R20, SRZ ;  /* 0x0000000000147805 */ /* 0x000fe4000001ff00 */
[----:B------:R-:W-:Y:S02]  /*77a0*/  CS2R R32, SRZ ;  /* 0x0000000000207805 */ /* 0x000fe4000001ff00 */
[----:B0-----:R-:W-:Y:S01]  /*77b0*/  ISETP.NE.AND P2, PT, R0, 0x1, PT ;  /* 0x000000010000780c */ /* 0x001fe20003f45270 */
[----:B------:R-:W-:-:S04]  /*77c0*/  IMAD R0, R189, 0x40, R23 ;  /* 0x00000040bd007824 */ /* 0x000fc800078e0217 */
[----:B------:R-:W-:-:S08]  /*77d0*/  IMAD R3, R211, 0x20, R0 ;  /* 0x00000020d3037824 */ /* 0x000fd000078e0200 */
[----:B------:R-:W0:Y:S08]  /*77e0*/  @P2 LDC R8, c[0x0][0x42c] ;  /* 0x00010b00ff082b82 */ /* 0x000e300000000800 */
[----:B------:R-:W1:Y:S01]  /*77f0*/  @P2 LDC R9, c[0x0][0x430] ;  /* 0x00010c00ff092b82 */ /* 0x000e620000000800 */
[----:B0-----:R-:W-:-:S05]  /*7800*/  @P2 IMAD.HI.U32 R0, R3, R8, RZ ;  /* 0x0000000803002227 */ /* 0x001fca00078e00ff */
[----:B-1----:R-:W-:Y:S02]  /*7810*/  @P2 SHF.R.U32.HI R3, RZ, R9, R0 ;  /* 0x00000009ff032219 */ /* 0x002fe40000011600 */
[----:B------:R-:W-:Y:S02]  /*7820*/  CS2R R8, SRZ ;  /* 0x0000000000087805 */ /* 0x000fe4000001ff00 */
[----:B------:R-:W-:Y:S01]  /*7830*/  SHF.R.S32.HI R41, RZ, 0x1f, R3 ;  /* 0x0000001fff297819 */ /* 0x000fe20000011403 */
[----:B------:R-:W-:Y:S06]  /*7840*/  @P0 BRA `(.L_x_2035) ;  /* 0x0000000000580947 */ /* 0x000fec0003800000 */
[----:B------:R-:W-:Y:S01]  /*7850*/  VIADD R14, R24, 0x10 ;  /* 0x00000010180e7836 */ /* 0x000fe20000000000 */
[----:B------:R-:W-:Y:S01]  /*7860*/  IADD3 R15, P4, R52, R53, RZ ;  /* 0x00000035340f7210 */ /* 0x000fe20007f9e0ff */
[----:B------:R-:W-:Y:S01]  /*7870*/  ULDC UR4, c[0x0][0x3d4] ;  /* 0x0000f50000047ab9 */ /* 0x000fe20000000800 */
[----:B------:R-:W-:Y:S01]  /*7880*/  IADD3 R0, P5, R54, R55, RZ ;  /* 0x0000003736007210 */ /* 0x000fe20007fbe0ff */
[----:B------:R-:W-:Y:S01]  /*7890*/  ULDC.64 UR6, c[0x0][0x3c8] ;  /* 0x0000f20000067ab9 */ /* 0x000fe20000000a00 */
[----:B------:R-:W-:Y:S01]  /*78a0*/  ISETP.GE.AND P2, PT, R14, UR4, PT ;  /* 0x000000040e007c0c */ /* 0x000fe2000bf46270 */
[----:B------:R-:W-:Y:S01]  /*78b0*/  ULDC.64 UR8, c[0x0][0x3e0] ;  /* 0x0000f80000087ab9 */ /* 0x000fe20000000a00 */
[----:B------:R-:W-:Y:S01]  /*78c0*/  ISETP.GE.AND P3, PT, R24, UR4, PT ;  /* 0x0000000418007c0c */ /* 0x000fe2000bf66270 */
[----:B------:R-:W-:Y:S01]  /*78d0*/  IMAD.X R30, R57, 0x1, R48, P4 ;  /* 0x00000001391e7824 */ /* 0x000fe200020e0630 */
[----:B------:R-:W-:Y:S02]  /*78e0*/  IADD3.X R31, R59, R50, RZ, P5, !PT ;  /* 0x000000323b1f7210 */ /* 0x000fe40002ffe4ff */
[----:B------:R-:W-:-:S02]  /*78f0*/  CS2R R36, SRZ ;  /* 0x0000000000247805 */ /* 0x000fc4000001ff00 */
[C---:B------:R-:W-:Y:S02]  /*7900*/  LEA R14, P4, R15.reuse, UR6, 0x1 ;  /* 0x000000060f0e7c11 */ /* 0x040fe4000f8808ff */
[----:B------:R-:W-:Y:S02]  /*7910*/  CS2R R32, SRZ ;  /* 0x0000000000207805 */ /* 0x000fe4000001ff00 */
[C---:B------:R-:W-:Y:S02]  /*7920*/  LEA R38, P5, R0.reuse, UR8, 0x1 ;  /* 0x0000000800267c11 */ /* 0x040fe4000f8a08ff */
[----:B------:R-:W-:Y:S02]  /*7930*/  CS2R R34, SRZ ;  /* 0x0000000000227805 */ /* 0x000fe4000001ff00 */
[----:B------:R-:W-:Y:S02]  /*7940*/  LEA.HI.X R15, R15, UR7, R30, 0x1, P4 ;  /* 0x000000070f0f7c11 */ /* 0x000fe4000a0f0c1e */
[----:B------:R-:W-:-:S02]  /*7950*/  LEA.HI.X R39, R0, UR9, R31, 0x1, P5 ;  /* 0x0000000900277c11 */ /* 0x000fc4000a8f0c1f */
[----:B------:R-:W-:Y:S01]  /*7960*/  CS2R R30, SRZ ;  /* 0x00000000001e7805 */ /* 0x000fe2000001ff00 */
[----:B------:R0:W5:Y:S04]  /*7970*/  @!P3 LDG.E.64 R36, desc[UR42][R14.64] ;  /* 0x0000002a0e24b981 */ /* 0x000168000c1e1b00 */
[----:B------:R0:W5:Y:S04]  /*7980*/  @!P2 LDG.E.64 R32, desc[UR42][R14.64+0x20] ;  /* 0x0000202a0e20a981 */ /* 0x000168000c1e1b00 */
[----:B------:R0:W5:Y:S04]  /*7990*/  @!P3 LDG.E.64 R34, desc[UR42][R38.64] ;  /* 0x0000002a2622b981 */ /* 0x000168000c1e1b00 */
[----:B------:R0:W5:Y:S02]  /*79a0*/  @!P2 LDG.E.64 R30, desc[UR42][R38.64+0x20] ;  /* 0x0000202a261ea981 */ /* 0x000164000c1e1b00 */
.L_x_2035:
[----:B------:R-:W-:Y:S05]  /*79b0*/  BSYNC B1 ;  /* 0x0000000000017941 */ /* 0x000fea0003800000 */
.L_x_2034:
[----:B------:R-:W-:Y:S04]  /*79c0*/  BSSY B1, `(.L_x_2036) ;  /* 0x0000018000017945 */ /* 0x000fe80003800000 */
[----:B------:R-:W-:Y:S05]  /*79d0*/  @P1 BRA `(.L_x_2037) ;  /* 0x0000000000581947 */ /* 0x000fea0003800000 */
[----:B------:R-:W-:Y:S01]  /*79e0*/  IADD3 R0, P4, P5, R55, R44, R54 ;  /* 0x0000002c37007210 */ /* 0x000fe20007d9e036 */
[----:B0-----:R-:W-:Y:S01]  /*79f0*/  VIADD R14, R24, 0x10 ;  /* 0x00000010180e7836 */ /* 0x001fe20000000000 */
[----:B------:R-:W-:Y:S01]  /*7a00*/  IADD3 R8, P2, P3, R53, R46, R52 ;  /* 0x0000002e35087210 */ /* 0x000fe20007b5e034 */
[----:B------:R-:W-:Y:S01]  /*7a10*/  ULDC UR4, c[0x0][0x3d4] ;  /* 0x0000f50000047ab9 */ /* 0x000fe20000000800 */
[----:B------:R-:W-:Y:S01]  /*7a20*/  IADD3.X R9, R50, R45, R59, P4, P5 ;  /* 0x0000002d32097210 */ /* 0x000fe200027ea43b */
[----:B------:R-:W-:Y:S01]  /*7a30*/  ULDC.64 UR6, c[0x0][0x3c8] ;  /* 0x0000f20000067ab9 */ /* 0x000fe20000000a00 */
[----:B------:R-:W-:Y:S02]  /*7a40*/  ISETP.GE.AND P5, PT, R14, UR4, PT ;  /* 0x000000040e007c0c */ /* 0x000fe4000bfa6270 */
[----:B------:R-:W-:Y:S02]  /*7a50*/  CS2R R28, SRZ ;  /* 0x00000000001c7805 */ /* 0x000fe4000001ff00 */
[----:B------:R-:W-:Y:S01]  /*7a60*/  ISETP.GE.AND P4, PT, R24, UR4, PT ;  /* 0x0000000418007c0c */ /* 0x000fe2000bf86270 */
[----:B------:R-:W-:Y:S01]  /*7a70*/  ULDC.64 UR4, c[0x0][0x3e0] ;  /* 0x0000f80000047ab9 */ /* 0x000fe20000000a00 */
[----:B------:R-:W-:-:S02]  /*7a80*/  IADD3.X R15, R48, R47, R57, P2, P3 ;  /* 0x0000002f300f7210 */ /* 0x000fc400017e6439 */
[----:B------:R-:W-:Y:S02]  /*7a90*/  CS2R R20, SRZ ;  /* 0x0000000000147805 */ /* 0x000fe4000001ff00 */
[----:B------:R-:W-:Y:S02]  /*7aa0*/  LEA R14, P2, R8, UR6, 0x1 ;  /* 0x00000006080e7c11 */ /* 0x000fe4000f8408ff */
[----:B------:R-:W-:Y:S02]  /*7ab0*/  CS2R R26, SRZ ;  /* 0x00000000001a7805 */ /* 0x000fe4000001ff00 */
[----:B------:R-:W-:Y:S02]  /*7ac0*/  LEA R38, P3, R0, UR4, 0x1 ;  /* 0x0000000400267c11 */ /* 0x000fe4000f8608ff */
[----:B------:R-:W-:Y:S02]  /*7ad0*/  LEA.HI.X R15, R8, UR7, R15, 0x1, P2 ;  /* 0x00000007080f7c11 */ /* 0x000fe400090f0c0f */
[----:B------:R-:W-:-:S02]  /*7ae0*/  LEA.HI.X R39, R0, UR5, R9, 0x1, P3 ;  /* 0x0000000500277c11 */ /* 0x000fc400098f0c09 */
[----:B------:R-:W-:Y:S01]  /*7af0*/  CS2R R8, SRZ ;  /* 0x0000000000087805 */ /* 0x000fe2000001ff00 */
[----:B------:R1:W5:Y:S04]  /*7b00*/  @!P4 LDG.E.64 R28, desc[UR42][R14.64] ;  /* 0x0000002a0e1cc981 */ /* 0x000368000c1e1b00 */
[----:B------:R1:W5:Y:S04]  /*7b10*/  @!P5 LDG.E.64 R20, desc[UR42][R14.64+0x20] ;  /* 0x0000202a0e14d981 */ /* 0x000368000c1e1b00 */
[----:B------:R1:W5:Y:S04]  /*7b20*/  @!P4 LDG.E.64 R26, desc[UR42][R38.64] ;  /* 0x0000002a261ac981 */ /* 0x000368000c1e1b00 */
[----:B------:R1:W5:Y:S02]  /*7b30*/  @!P5 LDG.E.64 R8, desc[UR42][R38.64+0x20] ;  /* 0x0000202a2608d981 */ /* 0x000364000c1e1b00 */
.L_x_2037:
[----:B------:R-:W-:Y:S05]  /*7b40*/  BSYNC B1 ;  /* 0x0000000000017941 */ /* 0x000fea0003800000 */
.L_x_2036:
[----:B------:R-:W-:Y:S01]  /*7b50*/  IMAD.WIDE.U32 R10, R3, R6, R10 ;  /* 0x00000006030a7225 */ /* 0x000fe200078e000a */
[----:B------:R-:W-:Y:S01]  /*7b60*/  LEA.HI R0, R205, R205, RZ, 0x1 ;  /* 0x000000cdcd007211 */ /* 0x000fe200078f08ff */
[----:B------:R-:W-:Y:S01]  /*7b70*/  ULDC.64 UR4, c[0x0][0x3c8] ;  /* 0x0000f20000047ab9 */ /* 0x000fe20000000a00 */
[----:B------:R-:W-:Y:S01]  /*7b80*/  ULDC.64 UR6, c[0x0][0x3e0] ;  /* 0x0000f80000067ab9 */ /* 0x000fe20000000a00 */
[----:B------:R-:W-:-:S04]  /*7b90*/  IMAD.WIDE.U32 R12, R3, R4, R12 ;  /* 0x00000004030c7225 */ /* 0x000fc800078e000c */
[C---:B------:R-:W-:Y:S02]  /*7ba0*/  IMAD R6, R41.reuse, R6, RZ ;  /* 0x0000000629067224 */ /* 0x040fe400078e02ff */
[----:B------:R-:W-:Y:S02]  /*7bb0*/  IMAD R4, R41, R4, RZ ;  /* 0x0000000429047224 */ /* 0x000fe400078e02ff */
[----:B01----:R-:W-:Y:S02]  /*7bc0*/  IMAD.SHL.U32 R14, R193, 0x40, RZ ;  /* 0x00000040c10e7824 */ /* 0x003fe400078e00ff */
[C---:B------:R-:W-:Y:S01]  /*7bd0*/  IMAD R7, R3.reuse, R7, R6 ;  /* 0x0000000703077224 */ /* 0x040fe200078e0206 */
[----:B------:R-:W-:Y:S01]  /*7be0*/  LOP3.LUT R6, R0, 0xfffffffe, RZ, 0xc0, !PT ;  /* 0xfffffffe00067812 */ /* 0x000fe200078ec0ff */
[----:B------:R-:W-:Y:S01]  /*7bf0*/  IMAD R3, R3, R5, R4 ;  /* 0x0000000503037224 */ /* 0x000fe200078e0204 */
[----:B------:R-:W-:Y:S01]  /*7c00*/  LOP3.LUT R15, R14, 0x1c0, RZ, 0xc0, !PT ;  /* 0x000001c00e0f7812 */ /* 0x000fe200078ec0ff */
[----:B------:R-:W-:Y:S01]  /*7c10*/  IMAD.IADD R5, R11, 0x1, R7 ;  /* 0x000000010b057824 */ /* 0x000fe200078e0207 */
[----:B------:R-:W-:Y:S01]  /*7c20*/  LEA R4, P2, R10, UR4, 0x1 ;  /* 0x000000040a047c11 */ /* 0x000fe2000f8408ff */
[----:B------:R-:W-:Y:S01]  /*7c30*/  IMAD.IADD R3, R13, 0x1, R3 ;  /* 0x000000010d037824 */ /* 0x000fe200078e0203 */
[----:B------:R-:W-:Y:S01]  /*7c40*/  LEA R0, P3, R12, UR6, 0x1 ;  /* 0x000000060c007c11 */ /* 0x000fe2000f8608ff */
[----:B------:R-:W-:Y:S01]  /*7c50*/  IMAD.IADD R6, R205, 0x1, -R6 ;  /* 0x00000001cd067824 */ /* 0x000fe200078e0a06 */
[----:B------:R-:W-:Y:S01]  /*7c60*/  LOP3.LUT R14, R15, 0x18, R16, 0xf8, !PT ;  /* 0x000000180f0e7812 */ /* 0x000fe200078ef810 */
[----:B------:R-:W-:Y:S01]  /*7c70*/  UMOV UR4, 0xffffffff ;  /* 0xffffffff00047882 */ /* 0x000fe20000000000 */
[----:B------:R-:W-:-:S02]  /*7c80*/  SHF.R.U32.HI R15, RZ, 0x3, R15 ;  /* 0x00000003ff0f7819 */ /* 0x000fc4000001160f */
[----:B------:R-:W-:Y:S02]  /*7c90*/  LEA.HI.X R5, R10, UR5, R5, 0x1, P2 ;  /* 0x000000050a057c11 */ /* 0x000fe400090f0c05 */
[----:B------:R-:W-:Y:S02]  /*7ca0*/  LEA.HI.X R3, R12, UR7, R3, 0x1, P3 ;  /* 0x000000070c037c11 */ /* 0x000fe400098f0c03 */
[----:B------:R-:W-:Y:S02]  /*7cb0*/  LOP3.LUT R39, R14, R15, RZ, 0x3c, !PT ;  /* 0x0000000f0e277212 */ /* 0x000fe400078e3cff */
[----:B------:R-:W-:Y:S01]  /*7cc0*/  SHF.L.U32 R7, R6, 0x1f, RZ ;  /* 0x0000001f06077819 */ /* 0x000fe200000006ff */
[----:B------:R-:W-:Y:S06]  /*7cd0*/  BRA.DIV UR4, `(.L_x_2038) ;  /* 0x0000015a04107947 */ /* 0x000fec000b800000 */
.L_x_2287:
[----:B------:R-:W-:-:S03]  /*7ce0*/  UMOV UR4, 0xffffffff ;  /* 0xffffffff00047882 */ /* 0x000fc60000000000 */
[----:B------:R-:W-:Y:S05]  /*7cf0*/  BRA.DIV UR4, `(.L_x_2039) ;  /* 0x0000015a04307947 */ /* 0x000fea000b800000 */
.L_x_2290:
[----:B------:R-:W-:-:S03]  /*7d00*/  UMOV UR4, 0xffffffff ;  /* 0xffffffff00047882 */ /* 0x000fc60000000000 */
[----:B------:R-:W-:Y:S05]  /*7d10*/  BRA.DIV UR4, `(.L_x_2040) ;  /* 0x0000015a04507947 */ /* 0x000fea000b800000 */
.L_x_2293:
[----:B------:R-:W-:-:S03]  /*7d20*/  UMOV UR4, 0xffffffff ;  /* 0xffffffff00047882 */ /* 0x000fc60000000000 */
[----:B------:R-:W-:Y:S05]  /*7d30*/  BRA.DIV UR4, `(.L_x_2041) ;  /* 0x0000015a04707947 */ /* 0x000fea000b800000 */
.L_x_2296:
[----:B------:R-:W-:-:S03]  /*7d40*/  UMOV UR4, 0xffffffff ;  /* 0xffffffff00047882 */ /* 0x000fc60000000000 */
[----:B------:R-:W-:Y:S05]  /*7d50*/  BRA.DIV UR4, `(.L_x_2042) ;  /* 0x0000015a04907947 */ /* 0x000fea000b800000 */
.L_x_2299:
[----:B------:R-:W-:-:S03]  /*7d60*/  UMOV UR4, 0xffffffff ;  /* 0xffffffff00047882 */ /* 0x000fc60000000000 */
[----:B------:R-:W-:Y:S05]  /*7d70*/  BRA.DIV UR4, `(.L_x_2043) ;  /* 0x0000015a04b07947 */ /* 0x000fea000b800000 */
.L_x_2302:
[----:B------:R-:W-:-:S03]  /*7d80*/  UMOV UR4, 0xffffffff ;  /* 0xffffffff00047882 */ /* 0x000fc60000000000 */
[----:B------:R-:W-:Y:S05]  /*7d90*/  BRA.DIV UR4, `(.L_x_2044) ;  /* 0x0000015a04d07947 */ /* 0x000fea000b800000 */
.L_x_2305:
[----:B------:R-:W-:-:S03]  /*7da0*/  UMOV UR4, 0xffffffff ;  /* 0xffffffff00047882 */ /* 0x000fc60000000000 */
[----:B------:R-:W-:Y:S05]  /*7db0*/  BRA.DIV UR4, `(.L_x_2045) ;  /* 0x0000015a04f07947 */ /* 0x000fea000b800000 */
.L_x_2308:
[----:B------:R-:W0:Y:S01]  /*7dc0*/  SYNCS.PHASECHK.TRANS64.TRYWAIT P2, [R2+URZ+0x28c00], R7 ;  /* 0x028c0007020075a7 */ /* 0x000e22000804017f */
[----:B-----5:R-:W-:Y:S01]  /*7dd0*/  IMAD.MOV.U32 R3, RZ, RZ, R31 ;  /* 0x000000ffff037224 */ /* 0x020fe200078e001f */
[----:B------:R-:W-:Y:S01]  /*7de0*/  LOP3.LUT P3, RZ, R193, 0x4, RZ, 0xc0, !PT ;  /* 0x00000004c1ff7812 */ /* 0x000fe2000786c0ff */
[----:B------:R-:W-:Y:S01]  /*7df0*/  IMAD.MOV.U32 R4, RZ, RZ, R34 ;  /* 0x000000ffff047224 */ /* 0x000fe200078e0022 */
[----:B------:R-:W-:Y:S01]  /*7e00*/  BSSY B1, `(.L_x_2046) ;  /* 0x0000023000017945 */ /* 0x000fe20003800000 */
[----:B------:R-:W-:Y:S01]  /*7e10*/  IMAD.MOV.U32 R5, RZ, RZ, R35 ;  /* 0x000000ffff057224 */ /* 0x000fe200078e0023 */
[----:B------:R-:W-:Y:S01]  /*7e20*/  PRMT R42, R42, 0x5410, R3 ;  /* 0x000054102a2a7816 */ /* 0x000fe20000000003 */
[----:B------:R-:W-:Y:S01]  /*7e30*/  IMAD R3, R200, 0x200, R39 ;  /* 0x00000200c8037824 */ /* 0x000fe200078e0227 */
[----:B------:R-:W-:Y:S01]  /*7e40*/  PRMT R11, R11, 0x5410, R4 ;  /* 0x000054100b0b7816 */ /* 0x000fe20000000004 */
[----:B------:R-:W-:Y:S01]  /*7e50*/  IMAD.MOV.U32 R0, RZ, RZ, R30 ;  /* 0x000000ffff007224 */ /* 0x000fe200078e001e */
[----:B------:R-:W-:Y:S01]  /*7e60*/  PRMT R12, R12, 0x5410, R5 ;  /* 0x000054100c0c7816 */ /* 0x000fe20000000005 */
[----:B------:R-:W-:-:S02]  /*7e70*/  IMAD.MOV.U32 R4, RZ, RZ, R37 ;  /* 0x000000ffff047224 */ /* 0x000fc400078e0025 */
[----:B------:R-:W-:Y:S01]  /*7e80*/  IMAD.MOV.U32 R5, RZ, RZ, R32 ;  /* 0x000000ffff057224 */ /* 0x000fe200078e0020 */
[----:B------:R-:W-:Y:S01]  /*7e90*/  PRMT R40, R40, 0x5410, R0 ;  /* 0x0000541028287816 */ /* 0x000fe20000000000 */
[----:B------:R-:W-:Y:S01]  /*7ea0*/  IMAD R3, R3, 0x2, R2 ;  /* 0x0000000203037824 */ /* 0x000fe200078e0202 */
[----:B------:R-:W-:Y:S01]  /*7eb0*/  MOV R0, R36 ;  /* 0x0000002400007202 */ /* 0x000fe20000000f00 */
[----:B------:R-:W-:Y:S01]  /*7ec0*/  IMAD.MOV.U32 R6, RZ, RZ, R26 ;  /* 0x000000ffff067224 */ /* 0x000fe200078e001a */
[----:B------:R-:W-:Y:S01]  /*7ed0*/  PRMT R11, R4, 0x7610, R11 ;  /* 0x00007610040b7816 */ /* 0x000fe2000000000b */
[----:B------:R-:W-:Y:S01]  /*7ee0*/  VIADD R4, R3, 0x20400 ;  /* 0x0002040003047836 */ /* 0x000fe20000000000 */
[----:B------:R-:W-:Y:S01]  /*7ef0*/  PRMT R43, R43, 0x5410, R5 ;  /* 0x000054102b2b7816 */ /* 0x000fe20000000005 */
[----:B------:R-:W-:Y:S01]  /*7f00*/  IMAD.MOV.U32 R5, RZ, RZ, R33 ;  /* 0x000000ffff057224 */ /* 0x000fe200078e0021 */
[----:B------:R-:W-:Y:S01]  /*7f10*/  PRMT R13, R13, 0x5410, R0 ;  /* 0x000054100d0d7816 */ /* 0x000fe20000000000 */
[----:B------:R-:W-:Y:S01]  /*7f20*/  IMAD.MOV.U32 R10, RZ, RZ, R27 ;  /* 0x000000ffff0a7224 */ /* 0x000fe200078e001b */
[----:B------:R-:W-:Y:S01]  /*7f30*/  PRMT R42, R6, 0x7610, R42 ;  /* 0x00007610062a7816 */ /* 0x000fe2000000002a */
[----:B------:R-:W-:Y:S01]  /*7f40*/  VIADD R0, R3, 0x20440 ;  /* 0x0002044003007836 */ /* 0x000fe20000000000 */
[----:B------:R-:W-:Y:S01]  /*7f50*/  PRMT R40, R5, 0x7610, R40 ;  /* 0x0000761005287816 */ /* 0x000fe20000000028 */
[----:B------:R-:W-:Y:S01]  /*7f60*/  IMAD.MOV.U32 R5, RZ, RZ, R9 ;  /* 0x000000ffff057224 */ /* 0x000fe200078e0009 */
[----:B------:R-:W-:Y:S01]  /*7f70*/  @P3 IADD3 R0, R4, -0x40, RZ ;  /* 0xffffffc004003810 */ /* 0x000fe20007ffe0ff */
[----:B------:R-:W-:Y:S01]  /*7f80*/  IMAD.MOV.U32 R4, RZ, RZ, R8 ;  /* 0x000000ffff047224 */ /* 0x000fe200078e0008 */
        /* <DEDUP_REMOVED lines=9> */
[----:B0-----:R-:W-:Y:S06]  /*8020*/  @!P2 BRA `(.L_x_2047) ;  /* 0x00000158007ca947 */ /* 0x001fec0003800000 */
.L_x_2309:
[----:B------:R-:W-:Y:S05]  /*8030*/  BSYNC B1 ;  /* 0x0000000000017941 */ /* 0x000fea0003800000 */
.L_x_2046:
[----:B------:R-:W-:Y:S01]  /*8040*/  BSSY B1, `(.L_x_2048) ;  /* 0x0000068000017945 */ /* 0x000fe20003800000 */
[----:B------:R-:W-:Y:S02]  /*8050*/  PRMT R45, R4, 0x7610, R45 ;  /* 0x00007610042d7816 */ /* 0x000fe4000000002d */
[----:B------:R-:W-:Y:S01]  /*8060*/  PRMT R47, R47, 0x5410, R5 ;  /* 0x000054102f2f7816 */ /* 0x000fe20000000005 */
[----:B------:R-:W-:Y:S06]  /*8070*/  @P0 BRA `(.L_x_2049) ;  /* 0x0000000400900947 */ /* 0x000fec0003800000 */
[----:B------:R-:W1:Y:S01]  /*8080*/  LDC R5, c[0x0][0x3d4] ;  /* 0x0000f500ff057b82 */ /* 0x000e620000000800 */
[C---:B------:R-:W-:Y:S01]  /*8090*/  VIADD R4, R24.reuse, 0x10 ;  /* 0x0000001018047836 */ /* 0x040fe20000000000 */
[----:B------:R-:W-:Y:S01]  /*80a0*/  BSSY B2, `(.L_x_2050) ;  /* 0x0000032000027945 */ /* 0x000fe20003800000 */
[----:B-1----:R-:W-:-:S03]  /*80b0*/  ISETP.GE.AND P0, PT, R24, R5, PT ;  /* 0x000000051800720c */ /* 0x002fc60003f06270 */
[----:B------:R-:W-:-:S10]  /*80c0*/  ISETP.GE.AND P2, PT, R4, R5, PT ;  /* 0x000000050400720c */ /* 0x000fd40003f46270 */
[----:B------:R-:W-:Y:S05]  /*80d0*/  @P0 BRA `(.L_x_2051) ;  /* 0x0000000000b80947 */ /* 0x000fea0003800000 */
[----:B0-----:R-:W0:Y:S01]  /*80e0*/  LDS.128 R4, [R3+0x20400] ;  /* 0x0204000003047984 */ /* 0x001e220000000c00 */
[----:B------:R-:W-:Y:S02]  /*80f0*/  SHF.R.U64 R14, R36, 0x10, R37 ;  /* 0x00000010240e7819 */ /* 0x000fe40000001225 */
[----:B------:R-:W-:Y:S02]  /*8100*/  SHF.R.U32.HI R36, RZ, 0x10, R35 ;  /* 0x00000010ff247819 */ /* 0x000fe40000011623 */
[----:B------:R-:W-:Y:S02]  /*8110*/  SHF.R.U32.HI R15, RZ, 0x10, R37 ;  /* 0x00000010ff0f7819 */ /* 0x000fe40000011625 */
[----:B------:R-:W-:Y:S02]  /*8120*/  SHF.R.U64 R10, R34, 0x10, R35 ;  /* 0x00000010220a7819 */ /* 0x000fe40000001223 */
[----:B------:R-:W-:Y:S02]  /*8130*/  PRMT R36, R12, 0x5432, R36 ;  /* 0x000054320c247816 */ /* 0x000fe40000000024 */
[----:B------:R-:W-:-:S02]  /*8140*/  PRMT R15, R11, 0x5410, R15 ;  /* 0x000054100b0f7816 */ /* 0x000fc4000000000f */
[----:B------:R-:W-:Y:S01]  /*8150*/  PRMT R35, R11, 0x5432, R10 ;  /* 0x000054320b237816 */ /* 0x000fe2000000000a */
[C---:B------:R-:W-:Y:S01]  /*8160*/  IMAD.U32 R37, R36.reuse, 0x10000, RZ ;  /* 0x0001000024257824 */ /* 0x040fe200078e00ff */
[----:B------:R-:W-:Y:S01]  /*8170*/  PRMT R14, R13, 0x5432, R14 ;  /* 0x000054320d0e7816 */ /* 0x000fe2000000000e */
[C---:B------:R-:W-:Y:S01]  /*8180*/  IMAD.U32 R34, R15.reuse, 0x10000, RZ ;  /* 0x000100000f227824 */ /* 0x040fe200078e00ff */
[----:B------:R-:W-:Y:S02]  /*8190*/  LOP3.LUT R36, R36, 0xffff0000, RZ, 0xc0, !PT ;  /* 0xffff000024247812 */ /* 0x000fe400078ec0ff */
[----:B------:R-:W-:Y:S02]  /*81a0*/  LOP3.LUT R15, R15, 0xffff0000, RZ, 0xc0, !PT ;  /* 0xffff00000f0f7812 */ /* 0x000fe400078ec0ff */
[C---:B0-----:R-:W-:Y:S01]  /*81b0*/  LOP3.LUT R11, R6.reuse, 0xffff0000, RZ, 0xc0, !PT ;  /* 0xffff0000060b7812 */ /* 0x041fe200078ec0ff */
[----:B------:R-:W-:Y:S01]  /*81c0*/  IMAD.U32 R10, R6, 0x10000, RZ ;  /* 0x00010000060a7824 */ /* 0x000fe200078e00ff */
[C---:B------:R-:W-:Y:S01]  /*81d0*/  LOP3.LUT R13, R7.reuse, 0xffff0000, RZ, 0xc0, !PT ;  /* 0xffff0000070d7812 */ /* 0x040fe200078ec0ff */
[----:B------:R-:W-:Y:S01]  /*81e0*/  IMAD.U32 R12, R7, 0x10000, RZ ;  /* 0x00010000070c7824 */ /* 0x000fe200078e00ff */
[----:B------:R-:W-:Y:S01]  /*81f0*/  SHF.L.U32 R6, R4, 0x10, RZ ;  /* 0x0000001004067819 */ /* 0x000fe200000006ff */
[C---:B------:R-:W-:Y:S01]  /*8200*/  FMUL.FTZ R39, R11.reuse, R37 ;  /* 0x000000250b277220 */ /* 0x040fe20000410000 */
[----:B------:R-:W-:Y:S01]  /*8210*/  FMUL.FTZ R38, R11, R34 ;  /* 0x000000220b267220 */ /* 0x000fe20000410000 */
[----:B------:R-:W-:Y:S01]  /*8220*/  FMUL.FTZ R11, R13, R36 ;  /* 0x000000240d0b7220 */ /* 0x000fe20000410000 */
[----:B------:R-:W-:-:S02]  /*8230*/  IMAD.U32 R7, R5, 0x10000, RZ ;  /* 0x0001000005077824 */ /* 0x000fc400078e00ff */
[C---:B------:R-:W-:Y:S01]  /*8240*/  FFMA.FTZ R39, R10.reuse, R34, -R39 ;  /* 0x000000220a277223 */ /* 0x040fe20000010827 */
[----:B------:R-:W-:Y:S01]  /*8250*/  FFMA.FTZ R38, R10, R37, R38 ;  /* 0x000000250a267223 */ /* 0x000fe20000010026 */
[-C--:B------:R-:W-:Y:S01]  /*8260*/  FFMA.FTZ R37, R12, R15.reuse, -R11 ;  /* 0x0000000f0c257223 */ /* 0x080fe2000001080b */
[----:B------:R-:W-:Y:S01]  /*8270*/  IMAD.U32 R11, R14, 0x10000, RZ ;  /* 0x000100000e0b7824 */ /* 0x000fe200078e00ff */
[----:B------:R-:W-:Y:S01]  /*8280*/  LOP3.LUT R4, R4, 0xffff0000, RZ, 0xc0, !PT ;  /* 0xffff000004047812 */ /* 0x000fe200078ec0ff */
[----:B------:R-:W-:Y:S01]  /*8290*/  FMUL.FTZ R41, R13, R15 ;  /* 0x0000000f0d297220 */ /* 0x000fe20000410000 */
[----:B------:R-:W-:Y:S01]  /*82a0*/  LOP3.LUT R5, R5, 0xffff0000, RZ, 0xc0, !PT ;  /* 0xffff000005057812 */ /* 0x000fe200078ec0ff */
[C---:B------:R-:W-:Y:S01]  /*82b0*/  IMAD.U32 R13, R35.reuse, 0x10000, RZ ;  /* 0x00010000230d7824 */ /* 0x040fe200078e00ff */
        /* <DEDUP_REMOVED lines=16> */
.L_x_2051:
[----:B------:R-:W-:Y:S05]  /*83c0*/  BSYNC B2 ;  /* 0x0000000000027941 */ /* 0x000fea0003800000 */
.L_x_2050:
[----:B------:R-:W-:Y:S05]  /*83d0*/  @P2 BRA `(.L_x_2049) ;  /* 0x0000000000b82947 */ /* 0x000fea0003800000 */
[----:B01----:R-:W0:Y:S01]  /*83e0*/  LDS.128 R4, [R0] ;  /* 0x0000000000047984 */ /* 0x003e220000000c00 */
[----:B------:R-:W-:Y:S02]  /*83f0*/  SHF.R.U64 R14, R32, 0x10, R33 ;  /* 0x00000010200e7819 */ /* 0x000fe40000001221 */
[----:B------:R-:W-:Y:S02]  /*8400*/  SHF.R.U32.HI R32, RZ, 0x10, R31 ;  /* 0x00000010ff207819 */ /* 0x000fe4000001161f */
[----:B------:R-:W-:Y:S02]  /*8410*/  SHF.R.U32.HI R15, RZ, 0x10, R33 ;  /* 0x00000010ff0f7819 */ /* 0x000fe40000011621 */
[----:B------:R-:W-:Y:S02]  /*8420*/  PRMT R32, R42, 0x5432, R32 ;  /* 0x000054322a207816 */ /* 0x000fe40000000020 */
[----:B------:R-:W-:Y:S02]  /*8430*/  PRMT R15, R40, 0x5410, R15 ;  /* 0x00005410280f7816 */ /* 0x000fe4000000000f */
[----:B------:R-:W-:Y:S01]  /*8440*/  SHF.R.U64 R10, R30, 0x10, R31 ;  /* 0x000000101e0a7819 */ /* 0x000fe2000000121f */
[----:B------:R-:W-:Y:S01]  /*8450*/  IMAD.U32 R33, R32, 0x10000, RZ ;  /* 0x0001000020217824 */ /* 0x000fe200078e00ff */
[----:B------:R-:W-:-:S02]  /*8460*/  SHF.L.U32 R30, R15, 0x10, RZ ;  /* 0x000000100f1e7819 */ /* 0x000fc400000006ff */
[----:B------:R-:W-:Y:S02]  /*8470*/  LOP3.LUT R32, R32, 0xffff0000, RZ, 0xc0, !PT ;  /* 0xffff000020207812 */ /* 0x000fe400078ec0ff */
[----:B------:R-:W-:Y:S02]  /*8480*/  PRMT R31, R40, 0x5432, R10 ;  /* 0x00005432281f7816 */ /* 0x000fe4000000000a */
[----:B------:R-:W-:Y:S02]  /*8490*/  LOP3.LUT R15, R15, 0xffff0000, RZ, 0xc0, !PT ;  /* 0xffff00000f0f7812 */ /* 0x000fe400078ec0ff */
[----:B------:R-:W-:Y:S02]  /*84a0*/  PRMT R14, R43, 0x5432, R14 ;  /* 0x000054322b0e7816 */ /* 0x000fe4000000000e */
[C---:B0-----:R-:W-:Y:S01]  /*84b0*/  LOP3.LUT R11, R6.reuse, 0xffff0000, RZ, 0xc0, !PT ;  /* 0xffff0000060b7812 */ /* 0x041fe200078ec0ff */
[----:B------:R-:W-:Y:S01]  /*84c0*/  IMAD.U32 R10, R6, 0x10000, RZ ;  /* 0x00010000060a7824 */ /* 0x000fe200078e00ff */
[C---:B------:R-:W-:Y:S01]  /*84d0*/  LOP3.LUT R13, R7.reuse, 0xffff0000, RZ, 0xc0, !PT ;  /* 0xffff0000070d7812 */ /* 0x040fe200078ec0ff */
[----:B------:R-:W-:-:S02]  /*84e0*/  IMAD.U32 R12, R7, 0x10000, RZ ;  /* 0x00010000070c7824 */ /* 0x000fc400078e00ff */
[CC--:B------:R-:W-:Y:S01]  /*84f0*/  FMUL.FTZ R35, R11.reuse, R33.reuse ;  /* 0x000000210b237220 */ /* 0x0c0fe20000410000 */
[----:B------:R-:W-:Y:S01]  /*8500*/  FMUL.FTZ R34, R11, R30 ;  /* 0x0000001e0b227220 */ /* 0x000fe20000410000 */
[----:B------:R-:W-:Y:S01]  /*8510*/  FMUL.FTZ R11, R13, R32 ;  /* 0x000000200d0b7220 */ /* 0x000fe20000410000 */
[----:B------:R-:W-:Y:S02]  /*8520*/  IMAD.U32 R6, R4, 0x10000, RZ ;  /* 0x0001000004067824 */ /* 0x000fe400078e00ff */
[C---:B------:R-:W-:Y:S01]  /*8530*/  FFMA.FTZ R35, R10.reuse, R30, -R35 ;  /* 0x0000001e0a237223 */ /* 0x040fe20000010823 */
[----:B------:R-:W-:Y:S01]  /*8540*/  FFMA.FTZ R34, R10, R33, R34 ;  /* 0x000000210a227223 */ /* 0x000fe20000010022 */
[-C--:B------:R-:W-:Y:S01]  /*8550*/  FFMA.FTZ R33, R12, R15.reuse, -R11 ;  /* 0x0000000f0c217223 */ /* 0x080fe2000001080b */
[C---:B------:R-:W-:Y:S01]  /*8560*/  IMAD.U32 R7, R5.reuse, 0x10000, RZ ;  /* 0x0001000005077824 */ /* 0x040fe200078e00ff */
[----:B------:R-:W-:Y:S01]  /*8570*/  LOP3.LUT R4, R4, 0xffff0000, RZ, 0xc0, !PT ;  /* 0xffff000004047812 */ /* 0x000fe200078ec0ff */
[C---:B------:R-:W-:Y:S01]  /*8580*/  IMAD.U32 R11, R14.reuse, 0x10000, RZ ;  /* 0x000100000e0b7824 */ /* 0x040fe200078e00ff */
[----:B------:R-:W-:Y:S01]  /*8590*/  LOP3.LUT R5, R5, 0xffff0000, RZ, 0xc0, !PT ;  /* 0xffff000005057812 */ /* 0x000fe200078ec0ff */
[----:B------:R-:W-:Y:S01]  /*85a0*/  FMUL.FTZ R37, R13, R15 ;  /* 0x0000000f0d257220 */ /* 0x000fe20000410000 */
[C---:B------:R-:W-:Y:S01]  /*85b0*/  LOP3.LUT R10, R31.reuse, 0xffff0000, RZ, 0xc0, !PT ;  /* 0xffff00001f0a7812 */ /* 0x040fe200078ec0ff */
[----:B------:R-:W-:Y:S01]  /*85c0*/  IMAD.U32 R13, R31, 0x10000, RZ ;  /* 0x000100001f0d7824 */ /* 0x000fe200078e00ff */
[----:B------:R-:W-:Y:S01]  /*85d0*/  LOP3.LUT R14, R14, 0xffff0000, RZ, 0xc0, !PT ;  /* 0xffff00000e0e7812 */ /* 0x000fe200078ec0ff */
[----:B------:R-:W-:Y:S01]  /*85e0*/  FFMA.FTZ R32, R12, R32, R37 ;  /* 0x000000200c207223 */ /* 0x000fe20000010025 */
[C---:B------:R-:W-:Y:S01]  /*85f0*/  FMUL.FTZ R12, R4.reuse, R11 ;  /* 0x0000000b040c7220 */ /* 0x040fe20000410000 */
[-C--:B------:R-:W-:Y:S01]  /*8600*/  FMUL.FTZ R15, R4, R13.reuse ;  /* 0x0000000d040f7220 */ /* 0x080fe20000410000 */
[C---:B------:R-:W-:Y:S01]  /*8610*/  FMUL.FTZ R30, R5.reuse, R10 ;  /* 0x0000000a051e7220 */ /* 0x040fe20000410000 */
[-C--:B------:R-:W-:Y:S01]  /*8620*/  FMUL.FTZ R31, R5, R14.reuse ;  /* 0x0000000e051f7220 */ /* 0x080fe20000410000 */
[C---:B------:R-:W-:Y:S01]  /*8630*/  FFMA.FTZ R13, R6.reuse, R13, R12 ;  /* 0x0000000d060d7223 */ /* 0x040fe2000001000c */
[----:B------:R-:W-:Y:S01]  /*8640*/  FFMA.FTZ R4, R6, R11, -R15 ;  /* 0x0000000b06047223 */ /* 0x000fe2000001080f */
[C---:B------:R-:W-:Y:S01]  /*8650*/  FFMA.FTZ R5, R7.reuse, R14, -R30 ;  /* 0x0000000e07057223 */ /* 0x040fe2000001081e */
[----:B------:R-:W-:Y:S01]  /*8660*/  FFMA.FTZ R10, R7, R10, R31 ;  /* 0x0000000a070a7223 */ /* 0x000fe2000001001f */
[----:B------:R-:W-:-:S02]  /*8670*/  F2FP.BF16.F32.PACK_AB R6, R34, R35 ;  /* 0x000000232206723e */ /* 0x000fc400000010ff */
[----:B------:R-:W-:Y:S02]  /*8680*/  F2FP.BF16.F32.PACK_AB R7, R32, R33 ;  /* 0x000000212007723e */ /* 0x000fe400000010ff */
[----:B------:R-:W-:Y:S02]  /*8690*/  F2FP.BF16.F32.PACK_AB R4, R13, R4 ;  /* 0x000000040d04723e */ /* 0x000fe400000010ff */
[----:B------:R-:W-:-:S05]  /*86a0*/  F2FP.BF16.F32.PACK_AB R5, R10, R5 ;  /* 0x000000050a05723e */ /* 0x000fca00000010ff */
[----:B------:R2:W-:Y:S02]  /*86b0*/  STS.128 [R0], R4 ;  /* 0x0000000400007388 */ /* 0x0005e40000000c00 */
.L_x_2049:
[----:B------:R-:W-:Y:S05]  /*86c0*/  BSYNC B1 ;  /* 0x0000000000017941 */ /* 0x000fea0003800000 */
.L_x_2048:
[----:B------:R-:W-:Y:S05]  /*86d0*/  @P1 BRA `(.L_x_2052) ;  /* 0x0000001800a41947 */ /* 0x000fea0003800000 */
[----:B-12---:R-:W1:Y:S01]  /*86e0*/  LDC R5, c[0x0][0x3d4] ;  /* 0x0000f500ff057b82 */ /* 0x006e620000000800 */
[C---:B------:R-:W-:Y:S01]  /*86f0*/  VIADD R4, R24.reuse, 0x10 ;  /* 0x0000001018047836 */ /* 0x040fe20000000000 */
[----:B------:R-:W-:Y:S01]  /*8700*/  BSSY B1, `(.L_x_2053) ;  /* 0x0000032000017945 */ /* 0x000fe20003800000 */
[----:B-1----:R-:W-:-:S03]  /*8710*/  ISETP.GE.AND P0, PT, R24, R5, PT ;  /* 0x000000051800720c */ /* 0x002fc60003f06270 */
[----:B------:R-:W-:-:S10]  /*8720*/  ISETP.GE.AND P1, PT, R4, R5, PT ;  /* 0x000000050400720c */ /* 0x000fd40003f26270 */
[----:B------:R-:W-:Y:S05]  /*8730*/  @P0 BRA `(.L_x_2054) ;  /* 0x0000000000b80947 */ /* 0x000fea0003800000 */
[----:B0-----:R-:W0:Y:S01]  /*8740*/  LDS.128 R4, [R3+0x21400] ;  /* 0x0214000003047984 */ /* 0x001e220000000c00 */
[--C-:B------:R-:W-:Y:S02]  /*8750*/  SHF.R.U64 R25, R26, 0x10, R27.reuse ;  /* 0x000000101a197819 */ /* 0x100fe4000000121b */
[----:B------:R-:W-:Y:S02]  /*8760*/  SHF.R.U32.HI R26, RZ, 0x10, R27 ;  /* 0x00000010ff1a7819 */ /* 0x000fe4000001161b */
[----:B------:R-:W-:Y:S02]  /*8770*/  SHF.R.U32.HI R15, RZ, 0x10, R29 ;  /* 0x00000010ff0f7819 */ /* 0x000fe4000001161d */
[C---:B------:R-:W-:Y:S02]  /*8780*/  PRMT R26, R44.reuse, 0x5432, R26 ;  /* 0x000054322c1a7816 */ /* 0x040fe4000000001a */
[----:B------:R-:W-:Y:S02]  /*8790*/  PRMT R15, R44, 0x5410, R15 ;  /* 0x000054102c0f7816 */ /* 0x000fe4000000000f */
[----:B------:R-:W-:Y:S01]  /*87a0*/  SHF.R.U64 R14, R28, 0x10, R29 ;  /* 0x000000101c0e7819 */ /* 0x000fe2000000121d */
[C---:B------:R-:W-:Y:S01]  /*87b0*/  IMAD.U32 R27, R26.reuse, 0x10000, RZ ;  /* 0x000100001a1b7824 */ /* 0x040fe200078e00ff */
[----:B------:R-:W-:Y:S01]  /*87c0*/  LOP3.LUT R26, R26, 0xffff0000, RZ, 0xc0, !PT ;  /* 0xffff00001a1a7812 */ /* 0x000fe200078ec0ff */
[C---:B------:R-:W-:Y:S01]  /*87d0*/  IMAD.U32 R24, R15.reuse, 0x10000, RZ ;  /* 0x000100000f187824 */ /* 0x040fe200078e00ff */
[----:B------:R-:W-:-:S02]  /*87e0*/  LOP3.LUT R15, R15, 0xffff0000, RZ, 0xc0, !PT ;  /* 0xffff00000f0f7812 */ /* 0x000fc400078ec0ff */
[----:B------:R-:W-:Y:S02]  /*87f0*/  PRMT R14, R46, 0x5432, R14 ;  /* 0x000054322e0e7816 */ /* 0x000fe4000000000e */
[----:B------:R-:W-:Y:S02]  /*8800*/  PRMT R25, R42, 0x5410, R25 ;  /* 0x000054102a197816 */ /* 0x000fe40000000019 */
        /* <DEDUP_REMOVED lines=12> */
[----:B------:R-:W-:Y:S01]  /*88d0*/  LOP3.LUT R4, R4, 0xffff0000, RZ, 0xc0, !PT ;  /* 0xffff000004047812 */ /* 0x000fe200078ec0ff */
[----:B------:R-:W-:Y:S01]  /*88e0*/  FMUL.FTZ R27, R13, R15 ;  /* 0x0000000f0d1b7220 */ /* 0x000fe20000410000 */
[----:B------:R-:W-:Y:S01]  /*88f0*/  LOP3.LUT R5, R5, 0xffff0000, RZ, 0xc0, !PT ;  /* 0xffff000005057812 */ /* 0x000fe200078ec0ff */
[C---:B------:R-:W-:Y:S01]  /*8900*/  IMAD.U32 R11, R14.reuse, 0x10000, RZ ;  /* 0x000100000e0b7824 */ /* 0x040fe200078e00ff */
[C---:B------:R-:W-:Y:S01]  /*8910*/  LOP3.LUT R10, R25.reuse, 0xffff0000, RZ, 0xc0, !PT ;  /* 0xffff0000190a7812 */ /* 0x040fe200078ec0ff */
[----:B------:R-:W-:Y:S01]  /*8920*/  IMAD.U32 R13, R25, 0x10000, RZ ;  /* 0x00010000190d7824 */ /* 0x000fe200078e00ff */
[----:B------:R-:W-:Y:S01]  /*8930*/  LOP3.LUT R14, R14, 0xffff0000, RZ, 0xc0, !PT ;  /* 0xffff00000e0e7812 */ /* 0x000fe200078ec0ff */
[----:B------:R-:W-:-:S02]  /*8940*/  FFMA.FTZ R27, R12, R26, R27 ;  /* 0x0000001a0c1b7223 */ /* 0x000fc4000001001b */
        /* <DEDUP_REMOVED lines=8> */
[----:B------:R-:W-:Y:S02]  /*89d0*/  F2FP.BF16.F32.PACK_AB R6, R28, R29 ;  /* 0x0000001d1c06723e */ /* 0x000fe400000010ff */
[----:B------:R-:W-:-:S02]  /*89e0*/  F2FP.BF16.F32.PACK_AB R7, R27, R24 ;  /* 0x000000181b07723e */ /* 0x000fc400000010ff */
[----:B------:R-:W-:Y:S02]  /*89f0*/  F2FP.BF16.F32.PACK_AB R4, R4, R15 ;  /* 0x0000000f0404723e */ /* 0x000fe400000010ff */
[----:B------:R-:W-:-:S05]  /*8a00*/  F2FP.BF16.F32.PACK_AB R5, R5, R12 ;  /* 0x0000000c0505723e */ /* 0x000fca00000010ff */
[----:B------:R1:W-:Y:S02]  /*8a10*/  STS.128 [R3+0x21400], R4 ;  /* 0x0214000403007388 */ /* 0x0003e40000000c00 */
.L_x_2054:
[----:B------:R-:W-:Y:S05]  /*8a20*/  BSYNC B1 ;  /* 0x0000000000017941 */ /* 0x000fea0003800000 */
.L_x_2053:
[----:B------:R-:W-:Y:S05]  /*8a30*/  @P1 BRA `(.L_x_2052) ;  /* 0x0000001400cc1947 */ /* 0x000fea0003800000 */
[----:B01----:R-:W0:Y:S01]  /*8a40*/  LDS.128 R4, [R0+0x1000] ;  /* 0x0010000000047984 */ /* 0x003e220000000c00 */
[----:B------:R-:W-:Y:S02]  /*8a50*/  SHF.R.U32.HI R15, RZ, 0x10, R9 ;  /* 0x00000010ff0f7819 */ /* 0x000fe40000011609 */
[----:B------:R-:W-:Y:S02]  /*8a60*/  SHF.R.U32.HI R12, RZ, 0x10, R21 ;  /* 0x00000010ff0c7819 */ /* 0x000fe40000011615 */
[----:B------:R-:W-:Y:S02]  /*8a70*/  PRMT R15, R43, 0x5410, R15 ;  /* 0x000054102b0f7816 */ /* 0x000fe4000000000f */
[----:B------:R-:W-:Y:S02]  /*8a80*/  PRMT R12, R47, 0x5432, R12 ;  /* 0x000054322f0c7816 */ /* 0x000fe4000000000c */
[----:B------:R-:W-:Y:S02]  /*8a90*/  SHF.R.U64 R14, R8, 0x10, R9 ;  /* 0x00000010080e7819 */ /* 0x000fe40000001209 */
[----:B------:R-:W-:Y:S01]  /*8aa0*/  SHF.R.U64 R11, R20, 0x10, R21 ;  /* 0x00000010140b7819 */ /* 0x000fe20000001215 */
[----:B------:R-:W-:Y:S01]  /*8ab0*/  IMAD.U32 R20, R15, 0x10000, RZ ;  /* 0x000100000f147824 */ /* 0x000fe200078e00ff */
[----:B------:R-:W-:Y:S01]  /*8ac0*/  PRMT R14, R45, 0x5432, R14 ;  /* 0x000054322d0e7816 */ /* 0x000fe2000000000e */
[----:B------:R-:W-:Y:S01]  /*8ad0*/  IMAD.U32 R13, R12, 0x10000, RZ ;  /* 0x000100000c0d7824 */ /* 0x000fe200078e00ff */
[----:B------:R-:W-:-:S02]  /*8ae0*/  LOP3.LUT R15, R15, 0xffff0000, RZ, 0xc0, !PT ;  /* 0xffff00000f0f7812 */ /* 0x000fc400078ec0ff */
[----:B------:R-:W-:Y:S02]  /*8af0*/  LOP3.LUT R12, R12, 0xffff0000, RZ, 0xc0, !PT ;  /* 0xffff00000c0c7812 */ /* 0x000fe400078ec0ff */
[----:B------:R-:W-:Y:S02]  /*8b00*/  PRMT R11, R45, 0x5410, R11 ;  /* 0x000054102d0b7816 */ /* 0x000fe4000000000b */
[C---:B0-----:R-:W-:Y:S01]  /*8b10*/  LOP3.LUT R9, R6.reuse, 0xffff0000, RZ, 0xc0, !PT ;  /* 0xffff000006097812 */ /* 0x041fe200078ec0ff */
[C---:B------:R-:W-:Y:S01]  /*8b20*/  IMAD.U32 R10, R7.reuse, 0x10000, RZ ;  /* 0x00010000070a7824 */ /* 0x040fe200078e00ff */
[----:B------:R-:W-:Y:S01]  /*8b30*/  LOP3.LUT R7, R7, 0xffff0000, RZ, 0xc0, !PT ;  /* 0xffff000007077812 */ /* 0x000fe200078ec0ff */
[----:B------:R-:W-:Y:S02]  /*8b40*/  IMAD.U32 R8, R6, 0x10000, RZ ;  /* 0x0001000006087824 */ /* 0x000fe400078e00ff */
[C---:B------:R-:W-:Y:S01]  /*8b50*/  FMUL.FTZ R21, R9.reuse, R20 ;  /* 0x0000001409157220 */ /* 0x040fe20000410000 */
[----:B------:R-:W-:Y:S01]  /*8b60*/  FMUL.FTZ R9, R9, R13 ;  /* 0x0000000d09097220 */ /* 0x000fe20000410000 */
[----:B------:R-:W-:-:S02]  /*8b70*/  IMAD.U32 R6, R5, 0x10000, RZ ;  /* 0x0001000005067824 */ /* 0x000fc400078e00ff */
[C---:B------:R-:W-:Y:S01]  /*8b80*/  FMUL.FTZ R25, R7.reuse, R15 ;  /* 0x0000000f07197220 */ /* 0x040fe20000410000 */
[C---:B------:R-:W-:Y:S01]  /*8b90*/  FFMA.FTZ R21, R8.reuse, R13, -R21 ;  /* 0x0000000d08157223 */ /* 0x040fe20000010815 */
[----:B------:R-:W-:Y:S01]  /*8ba0*/  FFMA.FTZ R20, R8, R20, R9 ;  /* 0x0000001408147223 */ /* 0x000fe20000010009 */
[-C--:B------:R-:W-:Y:S01]  /*8bb0*/  FMUL.FTZ R9, R7, R12.reuse ;  /* 0x0000000c07097220 */ /* 0x080fe20000410000 */
[----:B------:R-:W-:Y:S01]  /*8bc0*/  IMAD.U32 R8, R14, 0x10000, RZ ;  /* 0x000100000e087824 */ /* 0x000fe200078e00ff */
[----:B------:R-:W-:Y:S01]  /*8bd0*/  LOP3.LUT R5, R5, 0xffff0000, RZ, 0xc0, !PT ;  /* 0xffff000005057812 */ /* 0x000fe200078ec0ff */
[----:B------:R-:W-:Y:S01]  /*8be0*/  IMAD.U32 R3, R4, 0x10000, RZ ;  /* 0x0001000004037824 */ /* 0x000fe200078e00ff */
[----:B------:R-:W-:Y:S01]  /*8bf0*/  SHF.L.U32 R7, R11, 0x10, RZ ;  /* 0x000000100b077819 */ /* 0x000fe200000006ff */
[----:B------:R-:W-:Y:S01]  /*8c00*/  FFMA.FTZ R25, R10, R12, -R25 ;  /* 0x0000000c0a197223 */ /* 0x000fe20000010819 */
[----:B------:R-:W-:Y:S01]  /*8c10*/  LOP3.LUT R14, R14, 0xffff0000, RZ, 0xc0, !PT ;  /* 0xffff00000e0e7812 */ /* 0x000fe200078ec0ff */
[----:B------:R-:W-:Y:S01]  /*8c20*/  FFMA.FTZ R12, R10, R15, R9 ;  /* 0x0000000f0a0c7223 */ /* 0x000fe20000010009 */
[----:B------:R-:W-:-:S02]  /*8c30*/  LOP3.LUT R4, R4, 0xffff0000, RZ, 0xc0, !PT ;  /* 0xffff000004047812 */ /* 0x000fc400078ec0ff */
[----:B------:R-:W-:Y:S01]  /*8c40*/  LOP3.LUT R11, R11, 0xffff0000, RZ, 0xc0, !PT ;  /* 0xffff00000b0b7812 */ /* 0x000fe200078ec0ff */
[C---:B------:R-:W-:Y:S01]  /*8c50*/  FMUL.FTZ R13, R5.reuse, R14 ;  /* 0x0000000e050d7220 */ /* 0x040fe20000410000 */
[----:B------:R-:W-:Y:S01]  /*8c60*/  F2FP.BF16.F32.PACK_AB R15, R12, R25 ;  /* 0x000000190c0f723e */ /* 0x000fe200000010ff */
[CC--:B------:R-:W-:Y:S01]  /*8c70*/  FMUL.FTZ R10, R4.reuse, R8.reuse ;  /* 0x00000008040a7220 */ /* 0x0c0fe20000410000 */
[----:B------:R-:W-:Y:S01]  /*8c80*/  FMUL.FTZ R9, R4, R7 ;  /* 0x0000000704097220 */ /* 0x000fe20000410000 */
[-C--:B------:R-:W-:Y:S01]  /*8c90*/  FMUL.FTZ R5, R5, R11.reuse ;  /* 0x0000000b05057220 */ /* 0x080fe20000410000 */
[C---:B------:R-:W-:Y:S01]  /*8ca0*/  FFMA.FTZ R13, R6.reuse, R11, -R13 ;  /* 0x0000000b060d7223 */ /* 0x040fe2000001080d */
[C---:B------:R-:W-:Y:S01]  /*8cb0*/  FFMA.FTZ R10, R3.reuse, R7, -R10 ;  /* 0x00000007030a7223 */ /* 0x040fe2000001080a */
[----:B------:R-:W-:Y:S01]  /*8cc0*/  FFMA.FTZ R9, R3, R8, R9 ;  /* 0x0000000803097223 */ /* 0x000fe20000010009 */
[----:B------:R-:W-:Y:S01]  /*8cd0*/  FFMA.FTZ R6, R6, R14, R5 ;  /* 0x0000000e06067223 */ /* 0x000fe20000010005 */
[----:B------:R-:W-:-:S03]  /*8ce0*/  F2FP.BF16.F32.PACK_AB R14, R20, R21 ;  /* 0x00000015140e723e */ /* 0x000fc600000010ff */
[----:B------:R-:W-:Y:S02]  /*8cf0*/  F2FP.BF16.F32.PACK_AB R12, R9, R10 ;  /* 0x0000000a090c723e */ /* 0x000fe400000010ff */
[----:B------:R-:W-:-:S05]  /*8d00*/  F2FP.BF16.F32.PACK_AB R13, R6, R13 ;  /* 0x0000000d060d723e */ /* 0x000fca00000010ff */
[----:B------:R3:W-:Y:S01]  /*8d10*/  STS.128 [R0+0x1000], R12 ;  /* 0x0010000c00007388 */ /* 0x0007e20000000c00 */
[----:B------:R-:W-:Y:S05]  /*8d20*/  BRA `(.L_x_2052) ;  /* 0x0000001400107947 */ /* 0x000fea0003800000 */
.L_x_2033:
[----:B------:R-:W0:Y:S01]  /*8d30*/  LDC R21, c[0x0][0x3d4] ;  /* 0x0000f500ff157b82 */ /* 0x000e220000000800 */
[-C--:B------:R-:W-:Y:S01]  /*8d40*/  ISETP.GE.AND P0, PT, R225, R56.reuse, PT ;  /* 0x00000038e100720c */ /* 0x080fe20003f06270 */
[----:B------:R-:W-:Y:S01]  /*8d50*/  ULDC.64 UR4, c[0x0][0x3c8] ;  /* 0x0000f20000047ab9 */ /* 0x000fe20000000a00 */
[----:B------:R-:W-:Y:S01]  /*8d60*/  ISETP.GE.AND P1, PT, R23, R56, PT ;  /* 0x000000381700720c */ /* 0x000fe20003f26270 */
[----:B------:R-:W-:Y:S01]  /*8d70*/  ULDC.64 UR6, c[0x0][0x3e0] ;  /* 0x0000f80000067ab9 */ /* 0x000fe20000000a00 */
[----:B------:R-:W-:Y:S02]  /*8d80*/  CS2R R32, SRZ ;  /* 0x0000000000207805 */ /* 0x000fe4000001ff00 */
[----:B------:R-:W-:Y:S02]  /*8d90*/  CS2R R34, SRZ ;  /* 0x0000000000227805 */ /* 0x000fe4000001ff00 */
[CC--:B0-----:R-:W-:Y:S02]  /*8da0*/  ISETP.GE.OR P0, PT, R16.reuse, R21.reuse, P0 ;  /* 0x000000151000720c */ /* 0x0c1fe40000706670 */
[----:B------:R-:W-:-:S11]  /*8db0*/  ISETP.GE.OR P1, PT, R16, R21, P1 ;  /* 0x000000151000720c */ /* 0x000fd60000f26670 */
[----:B------:R-:W0:Y:S01]  /*8dc0*/  @!P0 LDC.64 R14, c[0x0][0x3c8] ;  /* 0x0000f200ff0e8b82 */ /* 0x000e220000000a00 */
[----:B------:R-:W-:Y:S02]  /*8dd0*/  @!P0 IADD3 R0, P2, P3, R29, R44, R54 ;  /* 0x0000002c1d008210 */ /* 0x000fe40007b5e036 */
[----:B------:R-:W-:Y:S02]  /*8de0*/  @!P1 IADD3 R9, P4, R52, R27, RZ ;  /* 0x0000001b34099210 */ /* 0x000fe40007f9e0ff */
[----:B------:R-:W-:Y:S02]  /*8df0*/  @!P0 IADD3 R13, P5, P6, R27, R46, R52 ;  /* 0x0000002e1b0d8210 */ /* 0x000fe40007ebe034 */
[----:B------:R-:W-:Y:S01]  /*8e00*/  @!P0 IADD3.X R3, R28, R45, R59, P2, P3 ;  /* 0x0000002d1c038210 */ /* 0x000fe200017e643b */
[----:B------:R-:W1:Y:S01]  /*8e10*/  @!P0 LDC.64 R30, c[0x0][0x3e0] ;  /* 0x0000f800ff1e8b82 */ /* 0x000e620000000a00 */
[----:B------:R-:W-:Y:S01]  /*8e20*/  @!P1 IMAD.X R10, R57, 0x1, R26, P4 ;  /* 0x00000001390a9824 */ /* 0x000fe200020e061a */
[----:B------:R-:W-:-:S02]  /*8e30*/  @!P1 LEA R8, P4, R9, UR4, 0x1 ;  /* 0x0000000409089c11 */ /* 0x000fc4000f8808ff */
[----:B------:R-:W-:Y:S02]  /*8e40*/  @!P0 IADD3.X R20, R26, R47, R57, P5, P6 ;  /* 0x0000002f1a148210 */ /* 0x000fe40002fec439 */
[----:B------:R-:W-:Y:S02]  /*8e50*/  @!P1 LEA.HI.X R9, R9, UR5, R10, 0x1, P4 ;  /* 0x0000000509099c11 */ /* 0x000fe4000a0f0c0a */
[----:B------:R-:W-:Y:S02]  /*8e60*/  @!P1 IADD3 R11, P5, R54, R29, RZ ;  /* 0x0000001d360b9210 */ /* 0x000fe40007fbe0ff */
[----:B0-----:R-:W-:-:S03]  /*8e70*/  @!P0 LEA R12, P3, R13, R14, 0x1 ;  /* 0x0000000e0d0c8211 */ /* 0x001fc600078608ff */
[----:B------:R-:W-:Y:S01]  /*8e80*/  @!P1 IMAD.X R24, R59, 0x1, R28, P5 ;  /* 0x000000013b189824 */ /* 0x000fe200028e061c */
[----:B------:R-:W-:Y:S02]  /*8e90*/  @!P1 LEA R10, P2, R11, UR6, 0x1 ;  /* 0x000000060b0a9c11 */ /* 0x000fe4000f8408ff */
[----:B------:R-:W-:Y:S02]  /*8ea0*/  CS2R R26, SRZ ;  /* 0x00000000001a7805 */ /* 0x000fe4000001ff00 */
[----:B------:R-:W-:Y:S01]  /*8eb0*/  @!P0 LEA.HI.X R13, R13, R15, R20, 0x1, P3 ;  /* 0x0000000f0d0d8211 */ /* 0x000fe200018f0c14 */
[----:B------:R0:W5:Y:S01]  /*8ec0*/  @!P1 LDG.E.128 R32, desc[UR42][R8.64] ;  /* 0x0000002a08209981 */ /* 0x000162000c1e1d00 */
[----:B------:R-:W-:Y:S02]  /*8ed0*/  @!P1 LEA.HI.X R11, R11, UR7, R24, 0x1, P2 ;  /* 0x000000070b0b9c11 */ /* 0x000fe400090f0c18 */
[----:B-1----:R-:W-:-:S04]  /*8ee0*/  @!P0 LEA R14, P4, R0, R30, 0x1 ;  /* 0x0000001e000e8211 */ /* 0x002fc800078808ff */
[----:B------:R-:W-:Y:S02]  /*8ef0*/  @!P0 LEA.HI.X R15, R0, R31, R3, 0x1, P4 ;  /* 0x0000001f000f8211 */ /* 0x000fe400020f0c03 */
[----:B------:R-:W1:Y:S01]  /*8f00*/  LDC R0, c[0x0][0x428] ;  /* 0x00010a00ff007b82 */ /* 0x000e620000000800 */
[----:B------:R-:W-:Y:S02]  /*8f10*/  CS2R R24, SRZ ;  /* 0x0000000000187805 */ /* 0x000fe4000001ff00 */
[----:B------:R-:W-:Y:S02]  /*8f20*/  CS2R R28, SRZ ;  /* 0x00000000001c7805 */ /* 0x000fe4000001ff00 */
[----:B------:R-:W-:Y:S02]  /*8f30*/  CS2R R30, SRZ ;  /* 0x00000000001e7805 */ /* 0x000fe4000001ff00 */
[----:B------:R-:W5:Y:S04]  /*8f40*/  @!P0 LDG.E.128 R24, desc[UR42][R12.64] ;  /* 0x0000002a0c188981 */ /* 0x000f68000c1e1d00 */
[----:B------:R-:W5:Y:S01]  /*8f50*/  @!P0 LDG.E.128 R28, desc[UR42][R14.64] ;  /* 0x0000002a0e1c8981 */ /* 0x000f62000c1e1d00 */
[----:B-1----:R-:W-:-:S13]  /*8f60*/  ISETP.NE.AND P0, PT, R0, 0x1, PT ;  /* 0x000000010000780c */ /* 0x002fda0003f05270 */
[----:B0-----:R-:W0:Y:S08]  /*8f70*/  @P0 LDC R8, c[0x0][0x42c] ;  /* 0x00010b00ff080b82 */ /* 0x001e300000000800 */
[----:B------:R-:W1:Y:S01]  /*8f80*/  @P0 LDC R9, c[0x0][0x430] ;  /* 0x00010c00ff090b82 */ /* 0x000e620000000800 */
[----:B------:R-:W-:-:S04]  /*8f90*/  IMAD R0, R189, 0x40, R23 ;  /* 0x00000040bd007824 */ /* 0x000fc800078e0217 */
[----:B------:R-:W-:Y:S01]  /*8fa0*/  IMAD R3, R211, 0x20, R0 ;  /* 0x00000020d3037824 */ /* 0x000fe200078e0200 */
[----:B------:R-:W-:Y:S02]  /*8fb0*/  CS2R R36, SRZ ;  /* 0x0000000000247805 */ /* 0x000fe4000001ff00 */
[----:B------:R-:W-:-:S06]  /*8fc0*/  CS2R R38, SRZ ;  /* 0x0000000000267805 */ /* 0x000fcc000001ff00 */
[----:B------:R2:W5:Y:S01]  /*8fd0*/  @!P1 LDG.E.128 R36, desc[UR42][R10.64] ;  /* 0x0000002a0a249981 */ /* 0x000562000c1e1d00 */
[----:B0-----:R-:W-:-:S05]  /*8fe0*/  @P0 IMAD.HI.U32 R0, R3, R8, RZ ;  /* 0x0000000803000227 */ /* 0x001fca00078e00ff */
[----:B-1----:R-:W-:-:S04]  /*8ff0*/  @P0 SHF.R.U32.HI R3, RZ, R9, R0 ;  /* 0x00000009ff030219 */ /* 0x002fc80000011600 */
[----:B------:R-:W-:Y:S01]  /*9000*/  SHF.R.S32.HI R41, RZ, 0x1f, R3 ;  /* 0x0000001fff297819 */ /* 0x000fe20000011403 */
[----:B------:R-:W-:Y:S02]  /*9010*/  IMAD.MOV.U32 R8, RZ, RZ, R42 ;  /* 0x000000ffff087224 */ /* 0x000fe400078e002a */
[----:B------:R-:W-:Y:S02]  /*9020*/  IMAD.MOV.U32 R9, RZ, RZ, R49 ;  /* 0x000000ffff097224 */ /* 0x000fe400078e0031 */
[----:B--2---:R-:W-:Y:S02]  /*9030*/  IMAD.MOV.U32 R10, RZ, RZ, R40 ;  /* 0x000000ffff0a7224 */ /* 0x004fe400078e0028 */
[----:B------:R-:W-:Y:S02]  /*9040*/  IMAD.MOV.U32 R11, RZ, RZ, R51 ;  /* 0x000000ffff0b7224 */ /* 0x000fe400078e0033 */
[C---:B------:R-:W-:Y:S02]  /*9050*/  IMAD R0, R41.reuse, R6, RZ ;  /* 0x0000000629007224 */ /* 0x040fe400078e02ff */
[----:B------:R-:W-:-:S02]  /*9060*/  IMAD R12, R41, R4, RZ ;  /* 0x00000004290c7224 */ /* 0x000fc400078e02ff */
[----:B------:R-:W-:-:S04]  /*9070*/  IMAD.WIDE.U32 R8, R3, R6, R8 ;  /* 0x0000000603087225 */ /* 0x000fc800078e0008 */
[----:B------:R-:W-:-:S04]  /*9080*/  IMAD.WIDE.U32 R10, R3, R4, R10 ;  /* 0x00000004030a7225 */ /* 0x000fc800078e000a */
[C---:B------:R-:W-:Y:S02]  /*9090*/  IMAD R7, R3.reuse, R7, R0 ;  /* 0x0000000703077224 */ /* 0x040fe400078e0200 */
[----:B------:R-:W-:Y:S01]  /*90a0*/  IMAD R3, R3, R5, R12 ;  /* 0x0000000503037224 */ /* 0x000fe200078e020c */
[----:B------:R-:W-:Y:S01]  /*90b0*/  LEA R4, P0, R8, UR4, 0x1 ;  /* 0x0000000408047c11 */ /* 0x000fe2000f8008ff */
[----:B------:R-:W-:Y:S01]  /*90c0*/  IMAD.IADD R5, R9, 0x1, R7 ;  /* 0x0000000109057824 */ /* 0x000fe200078e0207 */
[----:B------:R-:W-:Y:S02]  /*90d0*/  LEA R0, P1, R10, UR6, 0x1 ;  /* 0x000000060a007c11 */ /* 0x000fe4000f8208ff */
[----:B------:R-:W-:Y:S01]  /*90e0*/  IADD3 R3, R11, R3, RZ ;  /* 0x000000030b037210 */ /* 0x000fe20007ffe0ff */
[----:B------:R-:W-:Y:S01]  /*90f0*/  UMOV UR4, 0xffffffff ;  /* 0xffffffff00047882 */ /* 0x000fe20000000000 */
[----:B------:R-:W-:Y:S02]  /*9100*/  LEA.HI.X R5, R8, UR5, R5, 0x1, P0 ;  /* 0x0000000508057c11 */ /* 0x000fe400080f0c05 */
[----:B------:R-:W-:-:S02]  /*9110*/  LEA.HI.X R3, R10, UR7, R3, 0x1, P1 ;  /* 0x000000070a037c11 */ /* 0x000fc400088f0c03 */
[----:B------:R-:W-:Y:S01]  /*9120*/  LEA.HI R6, R205, R205, RZ, 0x1 ;  /* 0x000000cdcd067211 */ /* 0x000fe200078f08ff */
[----:B------:R-:W-:Y:S06]  /*9130*/  BRA.DIV UR4, `(.L_x_2055) ;  /* 0x0000014a044c7947 */ /* 0x000fec000b800000 */
.L_x_2312:
[----:B------:R-:W-:-:S03]  /*9140*/  UMOV UR4, 0xffffffff ;  /* 0xffffffff00047882 */ /* 0x000fc60000000000 */
[----:B------:R-:W-:Y:S05]  /*9150*/  BRA.DIV UR4, `(.L_x_2056) ;  /* 0x0000014a046c7947 */ /* 0x000fea000b800000 */
.L_x_2315:
[----:B------:R-:W-:-:S03]  /*9160*/  UMOV UR4, 0xffffffff ;  /* 0xffffffff00047882 */ /* 0x000fc60000000000 */
[----:B------:R-:W-:Y:S05]  /*9170*/  BRA.DIV UR4, `(.L_x_2057) ;  /* 0x0000014a048c7947 */ /* 0x000fea000b800000 */
.L_x_2318:
[----:B------:R-:W-:-:S03]  /*9180*/  UMOV UR4, 0xffffffff ;  /* 0xffffffff00047882 */ /* 0x000fc60000000000 */
[----:B------:R-:W-:Y:S05]  /*9190*/  BRA.DIV UR4, `(.L_x_2058) ;  /* 0x0000014a04ac7947 */ /* 0x000fea000b800000 */
.L_x_2321:
[----:B------:R-:W-:-:S03]  /*91a0*/  UMOV UR4, 0xffffffff ;  /* 0xffffffff00047882 */ /* 0x000fc60000000000 */
[----:B------:R-:W-:Y:S05]  /*91b0*/  BRA.DIV UR4, `(.L_x_2059) ;  /* 0x0000014a04cc7947 */ /* 0x000fea000b800000 */
.L_x_2324:
[----:B------:R-:W-:Y:S01]  /*91c0*/  UMOV UR4, 0xffffffff ;  /* 0xffffffff00047882 */ /* 0x000fe20000000000 */
[----:B------:R-:W-:Y:S02]  /*91d0*/  LOP3.LUT R6, R6, 0xfffffffe, RZ, 0xc0, !PT ;  /* 0xfffffffe06067812 */ /* 0x000fe400078ec0ff */
[----:B------:R-:W-:Y:S05]  /*91e0*/  BRA.DIV UR4, `(.L_x_2060) ;  /* 0x0000014a04e87947 */ /* 0x000fea000b800000 */
.L_x_2327:
[----:B------:R-:W-:Y:S01]  /*91f0*/  UMOV UR4, 0xffffffff ;  /* 0xffffffff00047882 */ /* 0x000fe20000000000 */
[----:B------:R-:W-:Y:S02]  /*9200*/  IMAD.IADD R6, R205, 0x1, -R6 ;  /* 0x00000001cd067824 */ /* 0x000fe400078e0a06 */
[----:B------:R-:W-:Y:S05]  /*9210*/  BRA.DIV UR4, `(.L_x_2061) ;  /* 0x0000014e04047947 */ /* 0x000fea000b800000 */
.L_x_2330:
[----:B------:R-:W-:Y:S01]  /*9220*/  UMOV UR4, 0xffffffff ;  /* 0xffffffff00047882 */ /* 0x000fe20000000000 */
[----:B------:R-:W-:Y:S02]  /*9230*/  SHF.L.U32 R3, R6, 0x1f, RZ ;  /* 0x0000001f06037819 */ /* 0x000fe400000006ff */
[----:B------:R-:W-:Y:S05]  /*9240*/  BRA.DIV UR4, `(.L_x_2062) ;  /* 0x0000014e04207947 */ /* 0x000fea000b800000 */
.L_x_2333:
[----:B------:R-:W0:Y:S01]  /*9250*/  SYNCS.PHASECHK.TRANS64.TRYWAIT P1, [R2+URZ+0x28c00], R3 ;  /* 0x028c0003020075a7 */ /* 0x000e22000802017f */
[----:B-----5:R-:W-:Y:S01]  /*9260*/  IMAD.MOV.U32 R0, RZ, RZ, R32 ;  /* 0x000000ffff007224 */ /* 0x020fe200078e0020 */
[----:B------:R-:W-:Y:S01]  /*9270*/  ISETP.GE.AND P0, PT, R16, R21, PT ;  /* 0x000000151000720c */ /* 0x000fe20003f06270 */
[----:B------:R-:W-:Y:S01]  /*9280*/  IMAD.MOV.U32 R4, RZ, RZ, R33 ;  /* 0x000000ffff047224 */ /* 0x000fe200078e0021 */
[----:B------:R-:W-:Y:S01]  /*9290*/  BSSY B1, `(.L_x_2063) ;  /* 0x000001f000017945 */ /* 0x000fe20003800000 */
[----:B------:R-:W-:Y:S01]  /*92a0*/  IMAD.MOV.U32 R5, RZ, RZ, R34 ;  /* 0x000000ffff057224 */ /* 0x000fe200078e0022 */
[----:B------:R-:W-:Y:S01]  /*92b0*/  PRMT R20, R20, 0x5410, R0 ;  /* 0x0000541014147816 */ /* 0x000fe20000000000 */
[----:B------:R-:W-:Y:S01]  /*92c0*/  IMAD.MOV.U32 R6, RZ, RZ, R35 ;  /* 0x000000ffff067224 */ /* 0x000fe200078e0023 */
[----:B------:R-:W-:Y:S01]  /*92d0*/  PRMT R43, R43, 0x5410, R4 ;  /* 0x000054102b2b7816 */ /* 0x000fe20000000004 */
[----:B------:R-:W-:Y:S01]  /*92e0*/  IMAD.MOV.U32 R0, RZ, RZ, R36 ;  /* 0x000000ffff007224 */ /* 0x000fe200078e0024 */
[----:B------:R-:W-:Y:S01]  /*92f0*/  ISETP.GE.OR P2, PT, R23, R56, P0 ;  /* 0x000000381700720c */ /* 0x000fe20000746670 */
[----:B------:R-:W-:Y:S01]  /*9300*/  IMAD.MOV.U32 R4, RZ, RZ, R37 ;  /* 0x000000ffff047224 */ /* 0x000fe200078e0025 */
[----:B------:R-:W-:Y:S01]  /*9310*/  PRMT R15, R6, 0x7610, R15 ;  /* 0x00007610060f7816 */ /* 0x000fe2000000000f */
[----:B------:R-:W-:Y:S01]  /*9320*/  IMAD.MOV.U32 R6, RZ, RZ, R25 ;  /* 0x000000ffff067224 */ /* 0x000fe200078e0019 */
[----:B------:R-:W-:Y:S01]  /*9330*/  PRMT R13, R13, 0x5410, R0 ;  /* 0x000054100d0d7816 */ /* 0x000fe20000000000 */
[----:B------:R-:W-:Y:S01]  /*9340*/  IMAD.MOV.U32 R0, RZ, RZ, R38 ;  /* 0x000000ffff007224 */ /* 0x000fe200078e0026 */
[----:B------:R-:W-:Y:S01]  /*9350*/  PRMT R14, R5, 0x5410, R4 ;  /* 0x00005410050e7816 */ /* 0x000fe20000000004 */
[----:B------:R-:W-:Y:S01]  /*9360*/  IMAD.MOV.U32 R4, RZ, RZ, R39 ;  /* 0x000000ffff047224 */ /* 0x000fe200078e0027 */
[----:B------:R-:W-:Y:S01]  /*9370*/  MOV R5, R24 ;  /* 0x0000001800057202 */ /* 0x000fe20000000f00 */
        /* <DEDUP_REMOVED lines=9> */
[----:B------:R-:W-:Y:S01]  /*9410*/  ISETP.GE.OR P0, PT, R225, R56, P0 ;  /* 0x00000038e100720c */ /* 0x000fe20000706670 */
[----:B------:R-:W-:Y:S01]  /*9420*/  IMAD.MOV.U32 R55, RZ, RZ, R31 ;  /* 0x000000ffff377224 */ /* 0x000fe200078e001f */
[----:B------:R-:W-:-:S02]  /*9430*/  PRMT R52, R52, 0x5410, R5 ;  /* 0x0000541034347816 */ /* 0x000fc40000000005 */
[----:B------:R-:W-:Y:S02]  /*9440*/  PRMT R53, R53, 0x5410, R6 ;  /* 0x0000541035357816 */ /* 0x000fe40000000006 */
[----:B------:R-:W-:Y:S02]  /*9450*/  PRMT R49, R49, 0x5410, R0 ;  /* 0x0000541031317816 */ /* 0x000fe40000000000 */
[----:B------:R-:W-:Y:S01]  /*9460*/  PRMT R50, R50, 0x5410, R4 ;  /* 0x0000541032327816 */ /* 0x000fe20000000004 */
[----:B0-----:R-:W-:Y:S06]  /*9470*/  @!P1 BRA `(.L_x_2064) ;  /* 0x0000014800bc9947 */ /* 0x001fec0003800000 */
.L_x_2334:
[----:B------:R-:W-:Y:S05]  /*9480*/  BSYNC B1 ;  /* 0x0000000000017941 */ /* 0x000fea0003800000 */
.L_x_2063:
[----:B------:R-:W-:Y:S04]  /*9490*/  BSSY B1, `(.L_x_2065) ;  /* 0x000006a000017945 */ /* 0x000fe80003800000 */
[----:B------:R-:W-:Y:S05]  /*94a0*/  @P2 BRA `(.L_x_2066) ;  /* 0x0000000400a02947 */ /* 0x000fea0003800000 */
[----:B------:R-:W-:Y:S01]  /*94b0*/  IMAD.SHL.U32 R0, R193, 0x40, RZ ;  /* 0x00000040c1007824 */ /* 0x000fe200078e00ff */
[----:B------:R-:W-:Y:S01]  /*94c0*/  SHF.R.U64 R12, R32, 0x10, R33 ;  /* 0x00000010200c7819 */ /* 0x000fe20000001221 */
[----:B------:R-:W-:Y:S01]  /*94d0*/  IMAD.IADD R4, R16, 0x1, R21 ;  /* 0x0000000110047824 */ /* 0x000fe200078e0215 */
[----:B------:R-:W-:Y:S02]  /*94e0*/  SHF.R.U32.HI R32, RZ, 0x10, R33 ;  /* 0x00000010ff207819 */ /* 0x000fe40000011621 */
[----:B------:R-:W-:Y:S02]  /*94f0*/  LOP3.LUT R5, R0, 0x1c0, RZ, 0xc0, !PT ;  /* 0x000001c000057812 */ /* 0x000fe400078ec0ff */
[----:B------:R-:W-:Y:S02]  /*9500*/  SHF.R.U64 R41, R38, 0x10, R39 ;  /* 0x0000001026297819 */ /* 0x000fe40000001227 */
[----:B------:R-:W-:Y:S02]  /*9510*/  SHF.R.U32.HI R7, RZ, 0x3, R5 ;  /* 0x00000003ff077819 */ /* 0x000fe40000011605 */
[----:B------:R-:W-:-:S02]  /*9520*/  LOP3.LUT R4, R5, 0x38, R4, 0xf8, !PT ;  /* 0x0000003805047812 */ /* 0x000fc400078ef804 */
[----:B------:R-:W-:Y:S02]  /*9530*/  LOP3.LUT R0, R5, 0x38, R16, 0xf8, !PT ;  /* 0x0000003805007812 */ /* 0x000fe400078ef810 */
[-C--:B------:R-:W-:Y:S02]  /*9540*/  LOP3.LUT R5, R4, R7.reuse, RZ, 0x3c, !PT ;  /* 0x0000000704057212 */ /* 0x080fe400078e3cff */
[----:B0-----:R-:W-:Y:S02]  /*9550*/  LOP3.LUT R3, R0, R7, RZ, 0x3c, !PT ;  /* 0x0000000700037212 */ /* 0x001fe400078e3cff */
[----:B------:R-:W-:Y:S01]  /*9560*/  SHF.R.U64 R0, R36, 0x10, R37 ;  /* 0x0000001024007819 */ /* 0x000fe20000001225 */
[C---:B------:R-:W-:Y:S01]  /*9570*/  IMAD R5, R200.reuse, 0x200, R5 ;  /* 0x00000200c8057824 */ /* 0x040fe200078e0205 */
[----:B------:R-:W-:Y:S02]  /*9580*/  LEA R3, R200, R3, 0x9 ;  /* 0x00000003c8037211 */ /* 0x000fe400078e48ff */
[----:B------:R-:W-:Y:S01]  /*9590*/  SHF.R.U32.HI R40, RZ, 0x10, R37 ;  /* 0x00000010ff287819 */ /* 0x000fe20000011625 */
[----:B------:R-:W-:Y:S01]  /*95a0*/  IMAD R48, R5, 0x2, R2 ;  /* 0x0000000205307824 */ /* 0x000fe200078e0202 */
[----:B------:R-:W-:Y:S01]  /*95b0*/  PRMT R33, R20, 0x5432, R12 ;  /* 0x0000543214217816 */ /* 0x000fe2000000000c */
[----:B------:R-:W-:Y:S01]  /*95c0*/  IMAD R47, R3, 0x2, R2 ;  /* 0x00000002032f7824 */ /* 0x000fe200078e0202 */
[----:B------:R-:W-:-:S02]  /*95d0*/  SHF.R.U64 R3, R34, 0x10, R35 ;  /* 0x0000001022037819 */ /* 0x000fc40000001223 */
[----:B------:R-:W0:Y:S01]  /*95e0*/  LDS.128 R4, [R48+0x20400] ;  /* 0x0204000030047984 */ /* 0x000e220000000c00 */
[----:B------:R-:W-:Y:S02]  /*95f0*/  SHF.R.U32.HI R35, RZ, 0x10, R35 ;  /* 0x00000010ff237819 */ /* 0x000fe40000011623 */
[----:B------:R-:W-:Y:S01]  /*9600*/  PRMT R38, R13, 0x5432, R0 ;  /* 0x000054320d267816 */ /* 0x000fe20000000000 */
[----:B------:R-:W1:Y:S01]  /*9610*/  LDS.128 R8, [R47+0x20400] ;  /* 0x020400002f087984 */ /* 0x000e620000000c00 */
[----:B------:R-:W-:Y:S02]  /*9620*/  SHF.R.U32.HI R42, RZ, 0x10, R39 ;  /* 0x00000010ff2a7819 */ /* 0x000fe40000011627 */
[C---:B------:R-:W-:Y:S02]  /*9630*/  PRMT R36, R14.reuse, 0x5410, R3 ;  /* 0x000054100e247816 */ /* 0x040fe40000000003 */
[----:B------:R-:W-:Y:S01]  /*9640*/  PRMT R37, R15, 0x5410, R35 ;  /* 0x000054100f257816 */ /* 0x000fe20000000023 */
[----:B------:R-:W-:Y:S01]  /*9650*/  IMAD.U32 R35, R33, 0x10000, RZ ;  /* 0x0001000021237824 */ /* 0x000fe200078e00ff */
[----:B------:R-:W-:-:S02]  /*9660*/  PRMT R40, R14, 0x5432, R40 ;  /* 0x000054320e287816 */ /* 0x000fc40000000028 */
[C---:B------:R-:W-:Y:S02]  /*9670*/  SHF.L.U32 R39, R38.reuse, 0x10, RZ ;  /* 0x0000001026277819 */ /* 0x040fe400000006ff */
[----:B------:R-:W-:Y:S02]  /*9680*/  LOP3.LUT R38, R38, 0xffff0000, RZ, 0xc0, !PT ;  /* 0xffff000026267812 */ /* 0x000fe400078ec0ff */
[----:B------:R-:W-:Y:S02]  /*9690*/  PRMT R34, R43, 0x5432, R32 ;  /* 0x000054322b227816 */ /* 0x000fe40000000020 */
[----:B------:R-:W-:Y:S02]  /*96a0*/  LOP3.LUT R33, R33, 0xffff0000, RZ, 0xc0, !PT ;  /* 0xffff000021217812 */ /* 0x000fe400078ec0ff */
[----:B------:R-:W-:Y:S02]  /*96b0*/  PRMT R42, R15, 0x5432, R42 ;  /* 0x000054320f2a7816 */ /* 0x000fe4000000002a */
[----:B------:R-:W-:Y:S01]  /*96c0*/  PRMT R41, R13, 0x5410, R41 ;  /* 0x000054100d297816 */ /* 0x000fe20000000029 */
[C---:B0-----:R-:W-:Y:S01]  /*96d0*/  IMAD.U32 R14, R4.reuse, 0x10000, RZ ;  /* 0x00010000040e7824 */ /* 0x041fe200078e00ff */
[----:B------:R-:W-:Y:S01]  /*96e0*/  LOP3.LUT R4, R4, 0xffff0000, RZ, 0xc0, !PT ;  /* 0xffff000004047812 */ /* 0x000fe200078ec0ff */
[C---:B------:R-:W-:Y:S01]  /*96f0*/  IMAD.U32 R15, R5.reuse, 0x10000, RZ ;  /* 0x00010000050f7824 */ /* 0x040fe200078e00ff */
[----:B------:R-:W-:Y:S01]  /*9700*/  LOP3.LUT R5, R5, 0xffff0000, RZ, 0xc0, !PT ;  /* 0xffff000005057812 */ /* 0x000fe200078ec0ff */
[----:B-1----:R-:W-:-:S02]  /*9710*/  IMAD.U32 R0, R8, 0x10000, RZ ;  /* 0x0001000008007824 */ /* 0x002fc400078e00ff */
[C---:B------:R-:W-:Y:S01]  /*9720*/  FMUL.FTZ R43, R14.reuse, R39 ;  /* 0x000000270e2b7220 */ /* 0x040fe20000410000 */
[-C--:B------:R-:W-:Y:S01]  /*9730*/  FMUL.FTZ R45, R14, R35.reuse ;  /* 0x000000230e2d7220 */ /* 0x080fe20000410000 */
[----:B------:R-:W-:Y:S01]  /*9740*/  LOP3.LUT R3, R8, 0xffff0000, RZ, 0xc0, !PT ;  /* 0xffff000008037812 */ /* 0x000fe200078ec0ff */
[----:B------:R-:W-:Y:S01]  /*9750*/  FMUL.FTZ R44, R4, R38 ;  /* 0x00000026042c7220 */ /* 0x000fe20000410000 */
[----:B------:R-:W-:Y:S01]  /*9760*/  FFMA.FTZ R43, R0, R35, -R43 ;  /* 0x00000023002b7223 */ /* 0x000fe2000001082b */
[----:B------:R-:W-:Y:S02]  /*9770*/  IMAD.U32 R14, R40, 0x10000, RZ ;  /* 0x00010000280e7824 */ /* 0x000fe400078e00ff */
[----:B------:R-:W-:Y:S01]  /*9780*/  FFMA.FTZ R45, R0, R39, R45 ;  /* 0x00000027002d7223 */ /* 0x000fe2000001002d */
[----:B------:R-:W-:Y:S02]  /*9790*/  IMAD.U32 R0, R34, 0x10000, RZ ;  /* 0x0001000022007824 */ /* 0x000fe400078e00ff */
[-C--:B------:R-:W-:Y:S01]  /*97a0*/  FMUL.FTZ R4, R4, R33.reuse ;  /* 0x0000002104047220 */ /* 0x080fe20000410000 */
[----:B------:R-:W-:Y:S01]  /*97b0*/  FFMA.FTZ R44, R3, R33, -R44 ;  /* 0x00000021032c7223 */ /* 0x000fe2000001082c */
[----:B------:R-:W-:-:S02]  /*97c0*/  IMAD.U32 R8, R9, 0x10000, RZ ;  /* 0x0001000009087824 */ /* 0x000fc400078e00ff */
[C---:B------:R-:W-:Y:S01]  /*97d0*/  FMUL.FTZ R33, R15.reuse, R14 ;  /* 0x0000000e0f217220 */ /* 0x040fe20000410000 */
[----:B------:R-:W-:Y:S01]  /*97e0*/  LOP3.LUT R40, R40, 0xffff0000, RZ, 0xc0, !PT ;  /* 0xffff000028287812 */ /* 0x000fe200078ec0ff */
[-C--:B------:R-:W-:Y:S01]  /*97f0*/  FMUL.FTZ R15, R15, R0.reuse ;  /* 0x000000000f0f7220 */ /* 0x080fe20000410000 */
[----:B------:R-:W-:Y:S01]  /*9800*/  LOP3.LUT R34, R34, 0xffff0000, RZ, 0xc0, !PT ;  /* 0xffff000022227812 */ /* 0x000fe200078ec0ff */
[C---:B------:R-:W-:Y:S01]  /*9810*/  FFMA.FTZ R33, R8.reuse, R0, -R33 ;  /* 0x0000000008217223 */ /* 0x040fe20000010821 */
[----:B------:R-:W-:Y:S01]  /*9820*/  LOP3.LUT R9, R9, 0xffff0000, RZ, 0xc0, !PT ;  /* 0xffff000009097812 */ /* 0x000fe200078ec0ff */
[----:B------:R-:W-:Y:S01]  /*9830*/  FFMA.FTZ R38, R3, R38, R4 ;  /* 0x0000002603267223 */ /* 0x000fe20000010004 */
[----:B------:R-:W-:Y:S01]  /*9840*/  FFMA.FTZ R14, R8, R14, R15 ;  /* 0x0000000e080e7223 */ /* 0x000fe2000001000f */
[C---:B------:R-:W-:Y:S01]  /*9850*/  FMUL.FTZ R0, R5.reuse, R40 ;  /* 0x0000002805007220 */ /* 0x040fe20000410000 */
[----:B------:R-:W-:Y:S02]  /*9860*/  IMAD.U32 R20, R6, 0x10000, RZ ;  /* 0x0001000006147824 */ /* 0x000fe400078e00ff */
[----:B------:R-:W-:Y:S01]  /*9870*/  FMUL.FTZ R8, R5, R34 ;  /* 0x0000002205087220 */ /* 0x000fe20000410000 */
[----:B------:R-:W-:-:S02]  /*9880*/  IMAD.U32 R3, R36, 0x10000, RZ ;  /* 0x0001000024037824 */ /* 0x000fc400078e00ff */
[----:B------:R-:W-:Y:S01]  /*9890*/  FFMA.FTZ R34, R9, R34, -R0 ;  /* 0x0000002209227223 */ /* 0x000fe20000010800 */
[----:B------:R-:W-:Y:S02]  /*98a0*/  IMAD.U32 R15, R41, 0x10000, RZ ;  /* 0x00010000290f7824 */ /* 0x000fe400078e00ff */
[----:B------:R-:W-:Y:S01]  /*98b0*/  FFMA.FTZ R9, R9, R40, R8 ;  /* 0x0000002809097223 */ /* 0x000fe20000010008 */
[----:B------:R-:W-:Y:S02]  /*98c0*/  IMAD.U32 R32, R7, 0x10000, RZ ;  /* 0x0001000007207824 */ /* 0x000fe400078e00ff */
[----:B------:R-:W-:Y:S01]  /*98d0*/  FMUL.FTZ R46, R20, R3 ;  /* 0x00000003142e7220 */ /* 0x000fe20000410000 */
[----:B------:R-:W-:Y:S02]  /*98e0*/  IMAD.U32 R4, R42, 0x10000, RZ ;  /* 0x000100002a047824 */ /* 0x000fe400078e00ff */
[----:B------:R-:W-:Y:S01]  /*98f0*/  FMUL.FTZ R5, R20, R15 ;  /* 0x0000000f14057220 */ /* 0x000fe20000410000 */
[----:B------:R-:W-:Y:S01]  /*9900*/  IMAD.U32 R12, R10, 0x10000, RZ ;  /* 0x000100000a0c7824 */ /* 0x000fe200078e00ff */
[----:B------:R-:W-:Y:S01]  /*9910*/  LOP3.LUT R6, R6, 0xffff0000, RZ, 0xc0, !PT ;  /* 0xffff000006067812 */ /* 0x000fe200078ec0ff */
[----:B------:R-:W-:-:S02]  /*9920*/  IMAD.U32 R13, R11, 0x10000, RZ ;  /* 0x000100000b0d7824 */ /* 0x000fc400078e00ff */
[----:B------:R-:W-:Y:S01]  /*9930*/  FMUL.FTZ R8, R32, R4 ;  /* 0x0000000420087220 */ /* 0x000fe20000410000 */
[----:B------:R-:W-:Y:S02]  /*9940*/  IMAD.U32 R0, R37, 0x10000, RZ ;  /* 0x0001000025007824 */ /* 0x000fe400078e00ff */
[C---:B------:R-:W-:Y:S01]  /*9950*/  FFMA.FTZ R20, R12.reuse, R3, -R5 ;  /* 0x000000030c147223 */ /* 0x040fe20000010805 */
[----:B------:R-:W-:Y:S01]  /*9960*/  FFMA.FTZ R46, R12, R15, R46 ;  /* 0x0000000f0c2e7223 */ /* 0x000fe2000001002e */
[----:B------:R-:W-:Y:S01]  /*9970*/  LOP3.LUT R7, R7, 0xffff0000, RZ, 0xc0, !PT ;  /* 0xffff000007077812 */ /* 0x000fe200078ec0ff */
[-C--:B------:R-:W-:Y:S01]  /*9980*/  FMUL.FTZ R32, R32, R0.reuse ;  /* 0x0000000020207220 */ /* 0x080fe20000410000 */
[----:B------:R-:W-:Y:S01]  /*9990*/  FFMA.FTZ R12, R13, R0, -R8 ;  /* 0x000000000d0c7223 */ /* 0x000fe20000010808 */
[----:B------:R-:W-:Y:S02]  /*99a0*/  LOP3.LUT R41, R41, 0xffff0000, RZ, 0xc0, !PT ;  /* 0xffff000029297812 */ /* 0x000fe400078ec0ff */
[----:B------:R-:W-:Y:S01]  /*99b0*/  LOP3.LUT R42, R42, 0xffff0000, RZ, 0xc0, !PT ;  /* 0xffff00002a2a7812 */ /* 0x000fe200078ec0ff */
[----:B------:R-:W-:Y:S01]  /*99c0*/  FFMA.FTZ R32, R13, R4, R32 ;  /* 0x000000040d207223 */ /* 0x000fe20000010020 */
[----:B------:R-:W-:Y:S01]  /*99d0*/  LOP3.LUT R3, R36, 0xffff0000, RZ, 0xc0, !PT ;  /* 0xffff000024037812 */ /* 0x000fe200078ec0ff */
[----:B------:R-:W-:Y:S01]  /*99e0*/  FMUL.FTZ R5, R6, R41 ;  /* 0x0000002906057220 */ /* 0x000fe20000410000 */
[----:B------:R-:W-:Y:S01]  /*99f0*/  LOP3.LUT R0, R37, 0xffff0000, RZ, 0xc0, !PT ;  /* 0xffff000025007812 */ /* 0x000fe200078ec0ff */
[----:B------:R-:W-:Y:S01]  /*9a00*/  FMUL.FTZ R4, R7, R42 ;  /* 0x0000002a07047220 */ /* 0x000fe20000410000 */
[----:B------:R-:W-:Y:S01]  /*9a10*/  LOP3.LUT R10, R10, 0xffff0000, RZ, 0xc0, !PT ;  /* 0xffff00000a0a7812 */ /* 0x000fe200078ec0ff */
[----:B------:R-:W-:Y:S01]  /*9a20*/  FMUL.FTZ R6, R6, R3 ;  /* 0x0000000306067220 */ /* 0x000fe20000410000 */
[----:B------:R-:W-:Y:S01]  /*9a30*/  LOP3.LUT R11, R11, 0xffff0000, RZ, 0xc0, !PT ;  /* 0xffff00000b0b7812 */ /* 0x000fe200078ec0ff */
[-C--:B------:R-:W-:Y:S01]  /*9a40*/  FMUL.FTZ R13, R7, R0.reuse ;  /* 0x00000000070d7220 */ /* 0x080fe20000410000 */
[----:B------:R-:W-:Y:S01]  /*9a50*/  F2FP.BF16.F32.PACK_AB R8, R38, R45 ;  /* 0x0000002d2608723e */ /* 0x000fe200000010ff */
[C---:B------:R-:W-:Y:S01]  /*9a60*/  FFMA.FTZ R3, R10.reuse, R3, -R5 ;  /* 0x000000030a037223 */ /* 0x040fe20000010805 */
[----:B------:R-:W-:Y:S01]  /*9a70*/  FFMA.FTZ R41, R10, R41, R6 ;  /* 0x000000290a297223 */ /* 0x000fe20000010006 */
[C---:B------:R-:W-:Y:S01]  /*9a80*/  FFMA.FTZ R7, R11.reuse, R0, -R4 ;  /* 0x000000000b077223 */ /* 0x040fe20000010804 */
        /* <DEDUP_REMOVED lines=8> */
[----:B------:R-:W-:-:S05]  /*9b10*/  F2FP.BF16.F32.PACK_AB R11, R11, R32 ;  /* 0x000000200b0b723e */ /* 0x000fca00000010ff */
[----:B------:R1:W-:Y:S02]  /*9b20*/  STS.128 [R48+0x20400], R8 ;  /* 0x0204000830007388 */ /* 0x0003e40000000c00 */
.L_x_2066:
[----:B------:R-:W-:Y:S05]  /*9b30*/  BSYNC B1 ;  /* 0x0000000000017941 */ /* 0x000fea0003800000 */
.L_x_2065:
[----:B------:R-:W-:Y:S01]  /*9b40*/  PRMT R14, R55, 0x5410, R54 ;  /* 0x00005410370e7816 */ /* 0x000fe20000000036 */
[----:B------:R-:W-:Y:S06]  /*9b50*/  @P0 BRA `(.L_x_2052) ;  /* 0x0000000400840947 */ /* 0x000fec0003800000 */
[----:B------:R-:W-:Y:S01]  /*9b60*/  IADD3 R0, R16, R21, RZ ;  /* 0x0000001510007210 */ /* 0x000fe20007ffe0ff */
[----:B-1----:R-:W1:Y:S01]  /*9b70*/  LDS.128 R8, [R220+0x20400] ;  /* 0x02040000dc087984 */ /* 0x002e620000000c00 */
[----:B------:R-:W-:Y:S02]  /*9b80*/  SHF.R.U64 R13, R24, 0x10, R25 ;  /* 0x00000010180d7819 */ /* 0x000fe40000001219 */
[----:B0-----:R-:W-:Y:S02]  /*9b90*/  LOP3.LUT R3, R221, 0x38, R0, 0xf8, !PT ;  /* 0x00000038dd037812 */ /* 0x001fe400078ef800 */
[----:B------:R-:W-:Y:S02]  /*9ba0*/  SHF.R.U64 R0, R28, 0x10, R29 ;  /* 0x000000101c007819 */ /* 0x000fe4000000121d */
[----:B------:R-:W-:Y:S02]  /*9bb0*/  LOP3.LUT R3, R3, R226, RZ, 0x3c, !PT ;  /* 0x000000e203037212 */ /* 0x000fe400078e3cff */
[----:B------:R-:W-:-:S02]  /*9bc0*/  SHF.R.U64 R12, R26, 0x10, R27 ;  /* 0x000000101a0c7819 */ /* 0x000fc4000000121b */
[----:B------:R-:W-:Y:S01]  /*9bd0*/  SHF.R.U64 R34, R30, 0x10, R31 ;  /* 0x000000101e227819 */ /* 0x000fe2000000121f */
[----:B------:R-:W-:Y:S01]  /*9be0*/  IMAD.IADD R3, R222, 0x1, R3 ;  /* 0x00000001de037824 */ /* 0x000fe200078e0203 */
[----:B------:R-:W-:Y:S02]  /*9bf0*/  SHF.R.U32.HI R24, RZ, 0x10, R25 ;  /* 0x00000010ff187819 */ /* 0x000fe40000011619 */
[----:B------:R-:W-:Y:S01]  /*9c00*/  SHF.R.U32.HI R26, RZ, 0x10, R27 ;  /* 0x00000010ff1a7819 */ /* 0x000fe2000001161b */
[----:B------:R-:W-:Y:S01]  /*9c10*/  IMAD R3, R3, 0x2, R2 ;  /* 0x0000000203037824 */ /* 0x000fe200078e0202 */
[C---:B------:R-:W-:Y:S02]  /*9c20*/  PRMT R30, R49.reuse, 0x5432, R0 ;  /* 0x00005432311e7816 */ /* 0x040fe40000000000 */
[----:B------:R-:W-:Y:S02]  /*9c30*/  SHF.R.U32.HI R32, RZ, 0x10, R29 ;  /* 0x00000010ff207819 */ /* 0x000fe4000001161d */
[----:B------:R-:W0:Y:S01]  /*9c40*/  LDS.128 R4, [R3+0x20400] ;  /* 0x0204000003047984 */ /* 0x000e220000000c00 */
[----:B------:R-:W-:-:S02]  /*9c50*/  PRMT R25, R49, 0x5410, R13 ;  /* 0x0000541031197816 */ /* 0x000fc4000000000d */
[----:B------:R-:W-:Y:S01]  /*9c60*/  SHF.R.U32.HI R35, RZ, 0x10, R31 ;  /* 0x00000010ff237819 */ /* 0x000fe2000001161f */
[----:B------:R-:W-:Y:S01]  /*9c70*/  IMAD.U32 R31, R30, 0x10000, RZ ;  /* 0x000100001e1f7824 */ /* 0x000fe200078e00ff */
[----:B------:R-:W-:Y:S02]  /*9c80*/  PRMT R29, R53, 0x5432, R26 ;  /* 0x00005432351d7816 */ /* 0x000fe4000000001a */
[----:B------:R-:W-:Y:S02]  /*9c90*/  PRMT R32, R50, 0x5432, R32 ;  /* 0x0000543232207816 */ /* 0x000fe40000000020 */
[----:B------:R-:W-:Y:S02]  /*9ca0*/  SHF.L.U32 R26, R25, 0x10, RZ ;  /* 0x00000010191a7819 */ /* 0x000fe400000006ff */
[----:B------:R-:W-:Y:S01]  /*9cb0*/  PRMT R27, R51, 0x5432, R24 ;  /* 0x00005432331b7816 */ /* 0x000fe20000000018 */
[----:B------:R-:W-:Y:S01]  /*9cc0*/  IMAD.U32 R33, R32, 0x10000, RZ ;  /* 0x0001000020217824 */ /* 0x000fe200078e00ff */
[----:B------:R-:W-:-:S02]  /*9cd0*/  PRMT R35, R14, 0x5410, R35 ;  /* 0x000054100e237816 */ /* 0x000fc40000000023 */
[----:B------:R-:W-:Y:S02]  /*9ce0*/  PRMT R28, R52, 0x5432, R12 ;  /* 0x00005432341c7816 */ /* 0x000fe4000000000c */
[----:B------:R-:W-:Y:S01]  /*9cf0*/  PRMT R34, R14, 0x5432, R34 ;  /* 0x000054320e227816 */ /* 0x000fe20000000022 */
[----:B-1----:R-:W-:Y:S01]  /*9d00*/  IMAD.U32 R0, R8, 0x10000, RZ ;  /* 0x0001000008007824 */ /* 0x002fe200078e00ff */
[----:B------:R-:W-:Y:S01]  /*9d10*/  LOP3.LUT R25, R25, 0xffff0000, RZ, 0xc0, !PT ;  /* 0xffff000019197812 */ /* 0x000fe200078ec0ff */
[----:B------:R-:W-:Y:S01]  /*9d20*/  IMAD.U32 R12, R9, 0x10000, RZ ;  /* 0x00010000090c7824 */ /* 0x000fe200078e00ff */
[----:B------:R-:W-:Y:S01]  /*9d30*/  LOP3.LUT R32, R32, 0xffff0000, RZ, 0xc0, !PT ;  /* 0xffff000020207812 */ /* 0x000fe200078ec0ff */
[----:B------:R-:W-:Y:S01]  /*9d40*/  IMAD.U32 R14, R11, 0x10000, RZ ;  /* 0x000100000b0e7824 */ /* 0x000fe200078e00ff */
[----:B------:R-:W-:Y:S01]  /*9d50*/  LOP3.LUT R9, R9, 0xffff0000, RZ, 0xc0, !PT ;  /* 0xffff000009097812 */ /* 0x000fe200078ec0ff */
[----:B------:R-:W-:Y:S01]  /*9d60*/  IMAD.U32 R13, R10, 0x10000, RZ ;  /* 0x000100000a0d7824 */ /* 0x000fe200078e00ff */
[----:B------:R-:W-:-:S02]  /*9d70*/  LOP3.LUT R8, R8, 0xffff0000, RZ, 0xc0, !PT ;  /* 0xffff000008087812 */ /* 0x000fc400078ec0ff */
[----:B------:R-:W-:Y:S02]  /*9d80*/  LOP3.LUT R10, R10, 0xffff0000, RZ, 0xc0, !PT ;  /* 0xffff00000a0a7812 */ /* 0x000fe400078ec0ff */
[----:B------:R-:W-:Y:S01]  /*9d90*/  LOP3.LUT R11, R11, 0xffff0000, RZ, 0xc0, !PT ;  /* 0xffff00000b0b7812 */ /* 0x000fe200078ec0ff */
[C---:B0-----:R-:W-:Y:S01]  /*9da0*/  IMAD.U32 R15, R4.reuse, 0x10000, RZ ;  /* 0x00010000040f7824 */ /* 0x041fe200078e00ff */
[----:B------:R-:W-:Y:S01]  /*9db0*/  LOP3.LUT R4, R4, 0xffff0000, RZ, 0xc0, !PT ;  /* 0xffff000004047812 */ /* 0x000fe200078ec0ff */
[C---:B------:R-:W-:Y:S01]  /*9dc0*/  IMAD.U32 R20, R5.reuse, 0x10000, RZ ;  /* 0x0001000005147824 */ /* 0x040fe200078e00ff */
[----:B------:R-:W-:Y:S01]  /*9dd0*/  LOP3.LUT R5, R5, 0xffff0000, RZ, 0xc0, !PT ;  /* 0xffff000005057812 */ /* 0x000fe200078ec0ff */
[C---:B------:R-:W-:Y:S01]  /*9de0*/  FMUL.FTZ R37, R15.reuse, R31 ;  /* 0x0000001f0f257220 */ /* 0x040fe20000410000 */
[-C--:B------:R-:W-:Y:S01]  /*9df0*/  FMUL.FTZ R39, R15, R26.reuse ;  /* 0x0000001a0f277220 */ /* 0x080fe20000410000 */
[----:B------:R-:W-:Y:S02]  /*9e00*/  IMAD.U32 R15, R27, 0x10000, RZ ;  /* 0x000100001b0f7824 */ /* 0x000fe400078e00ff */
[----:B------:R-:W-:Y:S01]  /*9e10*/  FMUL.FTZ R41, R20, R33 ;  /* 0x0000002114297220 */ /* 0x000fe20000410000 */
[----:B------:R-:W-:Y:S01]  /*9e20*/  FFMA.FTZ R26, R0, R26, -R37 ;  /* 0x0000001a001a7223 */ /* 0x000fe20000010825 */
[----:B------:R-:W-:-:S02]  /*9e30*/  IMAD.U32 R24, R7, 0x10000, RZ ;  /* 0x0001000007187824 */ /* 0x000fc400078e00ff */
[----:B------:R-:W-:Y:S01]  /*9e40*/  FFMA.FTZ R39, R0, R31, R39 ;  /* 0x0000001f00277223 */ /* 0x000fe20000010027 */
[----:B------:R-:W-:Y:S02]  /*9e50*/  IMAD.U32 R37, R35, 0x10000, RZ ;  /* 0x0001000023257824 */ /* 0x000fe400078e00ff */
[-C--:B------:R-:W-:Y:S01]  /*9e60*/  FMUL.FTZ R43, R20, R15.reuse ;  /* 0x0000000f142b7220 */ /* 0x080fe20000410000 */
[----:B------:R-:W-:Y:S02]  /*9e70*/  IMAD.U32 R31, R29, 0x10000, RZ ;  /* 0x000100001d1f7824 */ /* 0x000fe400078e00ff */
[----:B------:R-:W-:Y:S01]  /*9e80*/  FFMA.FTZ R41, R12, R15, -R41 ;  /* 0x0000000f0c297223 */ /* 0x000fe20000010829 */
[----:B------:R-:W-:Y:S01]  /*9e90*/  FMUL.FTZ R45, R24, R37 ;  /* 0x00000025182d7220 */ /* 0x000fe20000410000 */
[----:B------:R-:W-:Y:S01]  /*9ea0*/  LOP3.LUT R15, R30, 0xffff0000, RZ, 0xc0, !PT ;  /* 0xffff00001e0f7812 */ /* 0x000fe200078ec0ff */
[----:B------:R-:W-:Y:S01]  /*9eb0*/  FMUL.FTZ R24, R24, R31 ;  /* 0x0000001f18187220 */ /* 0x000fe20000410000 */
[----:B------:R-:W-:Y:S01]  /*9ec0*/  FFMA.FTZ R43, R12, R33, R43 ;  /* 0x000000210c2b7223 */ /* 0x000fe2000001002b */
[----:B------:R-:W-:Y:S01]  /*9ed0*/  LOP3.LUT R0, R27, 0xffff0000, RZ, 0xc0, !PT ;  /* 0xffff00001b007812 */ /* 0x000fe200078ec0ff */
[----:B------:R-:W-:-:S02]  /*9ee0*/  IMAD.U32 R21, R6, 0x10000, RZ ;  /* 0x0001000006157824 */ /* 0x000fc400078e00ff */
[----:B------:R-:W-:Y:S01]  /*9ef0*/  FFMA.FTZ R45, R14, R31, -R45 ;  /* 0x0000001f0e2d7223 */ /* 0x000fe2000001082d */
[----:B------:R-:W-:Y:S02]  /*9f00*/  IMAD.U32 R12, R34, 0x10000, RZ ;  /* 0x00010000220c7824 */ /* 0x000fe400078e00ff */
[----:B------:R-:W-:Y:S01]  /*9f10*/  FFMA.FTZ R37, R14, R37, R24 ;  /* 0x000000250e257223 */ /* 0x000fe20000010018 */
[C---:B------:R-:W-:Y:S01]  /*9f20*/  FMUL.FTZ R31, R4.reuse, R15 ;  /* 0x0000000f041f7220 */ /* 0x040fe20000410000 */
[-C--:B------:R-:W-:Y:S01]  /*9f30*/  FMUL.FTZ R27, R4, R25.reuse ;  /* 0x00000019041b7220 */ /* 0x080fe20000410000 */
[C---:B------:R-:W-:Y:S01]  /*9f40*/  FMUL.FTZ R14, R5.reuse, R32 ;  /* 0x00000020050e7220 */ /* 0x040fe20000410000 */
[----:B------:R-:W-:Y:S02]  /*9f50*/  IMAD.U32 R4, R28, 0x10000, RZ ;  /* 0x000100001c047824 */ /* 0x000fe400078e00ff */
[----:B------:R-:W-:Y:S01]  /*9f60*/  FMUL.FTZ R5, R5, R0 ;  /* 0x0000000005057220 */ /* 0x000fe20000410000 */
[----:B------:R-:W-:Y:S01]  /*9f70*/  FMUL.FTZ R20, R21, R12 ;  /* 0x0000000c15147220 */ /* 0x000fe20000410000 */
[----:B------:R-:W-:Y:S01]  /*9f80*/  FFMA.FTZ R14, R9, R0, -R14 ;  /* 0x00000000090e7223 */ /* 0x000fe2000001080e */
[----:B------:R-:W-:Y:S01]  /*9f90*/  FMUL.FTZ R24, R21, R4 ;  /* 0x0000000415187220 */ /* 0x000fe20000410000 */
[----:B------:R-:W-:Y:S01]  /*9fa0*/  FFMA.FTZ R32, R9, R32, R5 ;  /* 0x0000002009207223 */ /* 0x000fe20000010005 */
[C---:B------:R-:W-:Y:S01]  /*9fb0*/  FFMA.FTZ R20, R13.reuse, R4, -R20 ;  /* 0x000000040d147223 */ /* 0x040fe20000010814 */
[----:B------:R-:W-:Y:S01]  /*9fc0*/  LOP3.LUT R6, R6, 0xffff0000, RZ, 0xc0, !PT ;  /* 0xffff000006067812 */ /* 0x000fe200078ec0ff */
[----:B------:R-:W-:Y:S01]  /*9fd0*/  FFMA.FTZ R24, R13, R12, R24 ;  /* 0x0000000c0d187223 */ /* 0x000fe20000010018 */
[----:B------:R-:W-:Y:S01]  /*9fe0*/  LOP3.LUT R7, R7, 0xffff0000, RZ, 0xc0, !PT ;  /* 0xffff000007077812 */ /* 0x000fe200078ec0ff */
[----:B------:R-:W-:Y:S01]  /*9ff0*/  FFMA.FTZ R31, R8, R25, -R31 ;  /* 0x00000019081f7223 */ /* 0x000fe2000001081f */
[----:B------:R-:W-:Y:S01]  /*a000*/  LOP3.LUT R9, R34, 0xffff0000, RZ, 0xc0, !PT ;  /* 0xffff000022097812 */ /* 0x000fe200078ec0ff */
[----:B------:R-:W-:Y:S01]  /*a010*/  FFMA.FTZ R8, R8, R15, R27 ;  /* 0x0000000f08087223 */ /* 0x000fe2000001001b */
[----:B------:R-:W-:-:S02]  /*a020*/  LOP3.LUT R4, R35, 0xffff0000, RZ, 0xc0, !PT ;  /* 0xffff000023047812 */ /* 0x000fc400078ec0ff */
[----:B------:R-:W-:Y:S01]  /*a030*/  LOP3.LUT R5, R28, 0xffff0000, RZ, 0xc0, !PT ;  /* 0xffff00001c057812 */ /* 0x000fe200078ec0ff */
[----:B------:R-:W-:Y:S01]  /*a040*/  FMUL.FTZ R13, R6, R9 ;  /* 0x00000009060d7220 */ /* 0x000fe20000410000 */
[----:B------:R-:W-:Y:S01]  /*a050*/  LOP3.LUT R0, R29, 0xffff0000, RZ, 0xc0, !PT ;  /* 0xffff00001d007812 */ /* 0x000fe200078ec0ff */
[C---:B------:R-:W-:Y:S01]  /*a060*/  FMUL.FTZ R12, R7.reuse, R4 ;  /* 0x00000004070c7220 */ /* 0x040fe20000410000 */
[----:B------:R-:W-:Y:S01]  /*a070*/  F2FP.BF16.F32.PACK_AB R29, R32, R43 ;  /* 0x0000002b201d723e */ /* 0x000fe200000010ff */
[-C--:B------:R-:W-:Y:S01]  /*a080*/  FMUL.FTZ R6, R6, R5.reuse ;  /* 0x0000000506067220 */ /* 0x080fe20000410000 */
[C---:B------:R-:W-:Y:S01]  /*a090*/  FFMA.FTZ R13, R10.reuse, R5, -R13 ;  /* 0x000000050a0d7223 */ /* 0x040fe2000001080d */
[-C--:B------:R-:W-:Y:S01]  /*a0a0*/  FMUL.FTZ R7, R7, R0.reuse ;  /* 0x0000000007077220 */ /* 0x080fe20000410000 */
[----:B------:R-:W-:Y:S01]  /*a0b0*/  FFMA.FTZ R12, R11, R0, -R12 ;  /* 0x000000000b0c7223 */ /* 0x000fe2000001080c */
[----:B------:R-:W-:Y:S01]  /*a0c0*/  FFMA.FTZ R9, R10, R9, R6 ;  /* 0x000000090a097223 */ /* 0x000fe20000010006 */
[----:B------:R-:W-:Y:S01]  /*a0d0*/  F2FP.BF16.F32.PACK_AB R40, R31, R26 ;  /* 0x0000001a1f28723e */ /* 0x000fe200000010ff */
[----:B------:R-:W-:Y:S01]  /*a0e0*/  FFMA.FTZ R4, R11, R4, R7 ;  /* 0x000000040b047223 */ /* 0x000fe20000010007 */
[----:B------:R-:W-:-:S02]  /*a0f0*/  F2FP.BF16.F32.PACK_AB R41, R14, R41 ;  /* 0x000000290e29723e */ /* 0x000fc400000010ff */
[----:B------:R-:W-:Y:S02]  /*a100*/  F2FP.BF16.F32.PACK_AB R42, R13, R20 ;  /* 0x000000140d2a723e */ /* 0x000fe400000010ff */
[----:B------:R-:W-:Y:S02]  /*a110*/  F2FP.BF16.F32.PACK_AB R43, R12, R45 ;  /* 0x0000002d0c2b723e */ /* 0x000fe400000010ff */
[----:B------:R-:W-:Y:S02]  /*a120*/  F2FP.BF16.F32.PACK_AB R28, R8, R39 ;  /* 0x00000027081c723e */ /* 0x000fe400000010ff */
[----:B------:R-:W-:Y:S01]  /*a130*/  F2FP.BF16.F32.PACK_AB R30, R9, R24 ;  /* 0x00000018091e723e */ /* 0x000fe200000010ff */
[----:B------:R2:W-:Y:S01]  /*a140*/  STS.128 [R220+0x20400], R40 ;  /* 0x02040028dc007388 */ /* 0x0005e20000000c00 */
[----:B------:R-:W-:-:S05]  /*a150*/  F2FP.BF16.F32.PACK_AB R31, R4, R37 ;  /* 0x00000025041f723e */ /* 0x000fca00000010ff */
[----:B------:R2:W-:Y:S02]  /*a160*/  STS.128 [R3+0x20400], R28 ;  /* 0x0204001c03007388 */ /* 0x0005e40000000c00 */
.L_x_2052:
[----:B------:R-:W-:Y:S05]  /*a170*/  BSYNC B0 ;  /* 0x0000000000007941 */ /* 0x000fea0003800000 */
.L_x_2032:
[----:B------:R-:W-:Y:S01]  /*a180*/  @!PT LDS RZ, [RZ] ;  /* 0x00000000fffff984 */ /* 0x000fe20000000800 */
[----:B------:R-:W-:Y:S01]  /*a190*/  @!PT LDS RZ, [RZ] ;  /* 0x00000000fffff984 */ /* 0x000fe20000000800 */
[----:B------:R-:W-:Y:S01]  /*a1a0*/  @!PT LDS RZ, [RZ] ;  /* 0x00000000fffff984 */ /* 0x000fe20000000800 */
[----:B------:R-:W-:Y:S01]  /*a1b0*/  @!PT LDS RZ, [RZ] ;  /* 0x00000000fffff984 */ /* 0x000fe20000000800 */
[----:B------:R4:W-:Y:S06]  /*a1c0*/  MEMBAR.ALL.CTA ;  /* 0x0000000000007992 */ /* 0x0009ec0000008000 */
[----:B----4-:R-:W4:Y:S01]  /*a1d0*/  FENCE.VIEW.ASYNC.S ;  /* 0x00000000000073c6 */ /* 0x010f220000000000 */
[----:B------:R-:W-:Y:S05]  /*a1e0*/  WARPSYNC.ALL ;  /* 0x0000000000007948 */ /* 0x000fea0003800000 */
[----:B----4-:R-:W-:Y:S06]  /*a1f0*/  BAR.SYNC.DEFER_BLOCKING 0xd, 0x80 ;  /* 0x0342000000007b1d */ /* 0x010fec0000010000 */
.L_x_2029:
[----:B--23--:R-:W-:-:S05]  /*a200*/  IMAD.U32 R0, RZ, RZ, UR39 ;  /* 0x00000027ff007e24 */ /* 0x00cfca000f8e00ff */
[----:B------:R-:W-:-:S13]  /*a210*/  ISETP.NE.AND P0, PT, R0, 0x3, PT ;  /* 0x000000030000780c */ /* 0x000fda0003f05270 */
[----:B------:R-:W-:Y:S05]  /*a220*/  @!P0 BRA `(.L_x_2067) ;  /* 0x0000000000048947 */ /* 0x000fea0003800000 */
[----:B------:R-:W-:Y:S01]  /*a230*/  BPT.TRAP 0x1 ;  /* 0x000000040000795c */ /* 0x000fe20000300000 */
.L_x_2067:
[----:B-1----:R-:W-:Y:S02]  /*a240*/  LEA R9, R18, R2, 0x3 ;  /* 0x0000000212097211 */ /* 0x002fe400078e18ff */
[----:B------:R-:W-:-:S04]  /*a250*/  SHF.L.U32 R56, R19, 0x1f, RZ ;  /* 0x0000001f13387819 */ /* 0x000fc800000006ff */
[----:B------:R1:W2:Y:S01]  /*a260*/  SYNCS.PHASECHK.TRANS64.TRYWAIT P2, [R9+URZ+0x28c30], R56 ;  /* 0x028c3038090075a7 */ /* 0x0002a2000804017f */
[----:B------:R-:W-:Y:S05]  /*a270*/  @!P0 BRA `(.L_x_2068) ;  /* 0x0000000000048947 */ /* 0x000fea0003800000 */
[----:B------:R-:W-:Y:S01]  /*a280*/  BPT.TRAP 0x1 ;  /* 0x000000040000795c */ /* 0x000fe20000300000 */
.L_x_2068:
[----:B------:R-:W3:Y:S02]  /*a290*/  S2R R0, SR_TID.X ;  /* 0x0000000000007919 */ /* 0x000ee40000002100 */
[----:B---3--:R-:W-:-:S04]  /*a2a0*/  LOP3.LUT R0, R0, 0x7f, RZ, 0xc0, !PT ;  /* 0x0000007f00007812 */ /* 0x008fc800078ec0ff */
[----:B------:R-:W-:Y:S01]  /*a2b0*/  ISETP.NE.AND P1, PT, R0, RZ, PT ;  /* 0x000000ff0000720c */ /* 0x000fe20003f25270 */
[----:B------:R-:W-:-:S05]  /*a2c0*/  VIADD R0, R2, 0x22400 ;  /* 0x0002240002007836 */ /* 0x000fca0000000000 */
[----:B------:R-:W-:Y:S01]  /*a2d0*/  SHF.R.U32.HI R0, RZ, 0x4, R0 ;  /* 0x00000004ff007819 */ /* 0x000fe20000011600 */
[----:B--2---:R-:W-:Y:S06]  /*a2e0*/  @P2 BRA `(.L_x_2069) ;  /* 0x0000000000082947 */ /* 0x004fec0003800000 */
[----:B------:R-:W2:Y:S02]  /*a2f0*/  SYNCS.PHASECHK.TRANS64.TRYWAIT P2, [R9+URZ+0x28c30], R56 ;  /* 0x028c3038090075a7 */ /* 0x000ea4000804017f */
[----:B--2---:R-:W-:Y:S05]  /*a300*/  @!P2 BRA `(.L_x_2070) ;  /* 0x0000013c002ca947 */ /* 0x004fea0003800000 */
.L_x_2069:
[----:B------:R-:W-:Y:S01]  /*a310*/  LOP3.LUT R0, R0, 0x3fff, RZ, 0xc0, !PT ;  /* 0x00003fff00007812 */ /* 0x000fe200078ec0ff */
[----:B------:R-:W-:Y:S05]  /*a320*/  WARPSYNC.ALL ;  /* 0x0000000000007948 */ /* 0x000fea0003800000 */
[----:B------:R-:W-:Y:S01]  /*a330*/  LOP3.LUT R14, R0, 0x10000, RZ, 0xfc, !PT ;  /* 0x00010000000e7812 */ /* 0x000fe200078efcff */
[----:B------:R-:W-:Y:S01]  /*a340*/  VIADD R0, R2, 0x20400 ;  /* 0x0002040002007836 */ /* 0x000fe20000000000 */
[----:B-----5:R-:W-:-:S03]  /*a350*/  WARPGROUP.ARRIVE ;  /* 0x00000000000079c5 */ /* 0x020fc60000000000 */
[----:B------:R-:W-:Y:S01]  /*a360*/  IMAD R6, R18, 0x200, R14 ;  /* 0x0000020012067824 */ /* 0x000fe200078e020e */
[----:B------:R-:W-:Y:S01]  /*a370*/  ULDC.64 UR40, c[0x0][0x9e0] ;  /* 0x0002780000287ab9 */ /* 0x000fe20000000a00 */
[----:B0-----:R-:W-:Y:S01]  /*a380*/  IMAD.MOV.U32 R7, RZ, RZ, 0x40000040 ;  /* 0x40000040ff077424 */ /* 0x001fe200078e00ff */
[----:B------:R-:W-:Y:S01]  /*a390*/  SHF.R.U32.HI R0, RZ, 0x4, R0 ;  /* 0x00000004ff007819 */ /* 0x000fe20000011600 */
[----:B------:R-:W-:Y:S01]  /*a3a0*/  IMAD.MOV.U32 R5, RZ, RZ, 0x40000040 ;  /* 0x40000040ff057424 */ /* 0x000fe200078e00ff */
[C---:B------:R-:W-:Y:S01]  /*a3b0*/  R2UR UR6, R6.reuse ;  /* 0x00000000060672ca */ /* 0x040fe200000e0000 */
[----:B------:R-:W-:Y:S01]  /*a3c0*/  VIADD R10, R6, 0x2 ;  /* 0x00000002060a7836 */ /* 0x000fe20000000000 */
[----:B------:R-:W-:Y:S01]  /*a3d0*/  LOP3.LUT R0, R0, 0x3fff, RZ, 0xc0, !PT ;  /* 0x00003fff00007812 */ /* 0x000fe200078ec0ff */
[----:B------:R-:W-:Y:S01]  /*a3e0*/  IMAD.MOV.U32 R11, RZ, RZ, 0x40000040 ;  /* 0x40000040ff0b7424 */ /* 0x000fe200078e00ff */
[----:B------:R-:W-:Y:S01]  /*a3f0*/  R2UR UR7, R7 ;  /* 0x00000000070772ca */ /* 0x000fe200000e0000 */
[----:B------:R-:W-:Y:S01]  /*a400*/  IMAD.MOV.U32 R13, RZ, RZ, 0x40000040 ;  /* 0x40000040ff0d7424 */ /* 0x000fe200078e00ff */
[----:B------:R-:W-:Y:S01]  /*a410*/  LOP3.LUT R4, R0, 0x10000, RZ, 0xfc, !PT ;  /* 0x0001000000047812 */ /* 0x000fe200078efcff */
[----:B------:R-:W-:Y:S01]  /*a420*/  IMAD.MOV.U32 R21, RZ, RZ, 0x40000040 ;  /* 0x40000040ff157424 */ /* 0x000fe200078e00ff */
[----:B------:R-:W-:Y:S01]  /*a430*/  R2UR UR5, R5 ;  /* 0x00000000050572ca */ /* 0x000fe200000e0000 */
[----:B------:R-:W-:Y:S01]  /*a440*/  IMAD.MOV.U32 R7, RZ, RZ, 0x40000040 ;  /* 0x40000040ff077424 */ /* 0x000fe200078e00ff */
[C---:B------:R-:W-:Y:S01]  /*a450*/  R2UR UR4, R4.reuse ;  /* 0x00000000040472ca */ /* 0x040fe200000e0000 */
[----:B------:R-:W-:Y:S01]  /*a460*/  VIADD R12, R4, 0x2 ;  /* 0x00000002040c7836 */ /* 0x000fe20000000000 */
[----:B------:R-:W-:Y:S01]  /*a470*/  IADD3 R20, R6, 0x4, RZ ;  /* 0x0000000406147810 */ /* 0x000fe20007ffe0ff */
[----:B------:R-:W-:Y:S01]  /*a480*/  IMAD.MOV.U32 R3, RZ, RZ, -0x40 ;  /* 0xffffffc0ff037424 */ /* 0x000fe200078e00ff */
[----:B------:R-:W-:Y:S01]  /*a490*/  UISETP.GE.AND UP0, UPT, UR41, 0x1, UPT ;  /* 0x000000012900788c */ /* 0x000fe2000bf06270 */
[----:B------:R-:W-:-:S02]  /*a4a0*/  @!P1 VIADD R0, R9, 0x28c40 ;  /* 0x00028c4009009836 */ /* 0x000fc40000000000 */
[----:B------:R-:W-:Y:S01]  /*a4b0*/  IMAD R3, R168, R3, 0x41 ;  /* 0x00000041a8037424 */ /* 0x000fe200078e0203 */
[----:B------:R-:W-:Y:S02]  /*a4c0*/  UP2UR UR48, UPR, URZ, 0x1 ;  /* 0x000000013f307883 */ /* 0x000fe40008000000 */
[----:B------:R-:W-:Y:S01]  /*a4d0*/  PLOP3.LUT P2, PT, PT, PT, UP0, 0x40, 0x0 ;  /* 0x000000000000781c */ /* 0x000fe20003f4e808 */
[----:B------:R-:W-:Y:S01]  /*a4e0*/  VIADD R59, R3, 0xffffffff ;  /* 0xffffffff033b7836 */ /* 0x000fe20000000000 */
[----:B------:R-:W-:Y:S01]  /*a4f0*/  IADD3 R15, -R186, R3, R185 ;  /* 0x00000003ba0f7210 */ /* 0x000fe20007ffe1b9 */
[----:B------:R-:W-:Y:S01]  /*a500*/  HGMMA.64x64x16.F32.BF16 R24, gdesc[UR4], RZ, !UPT, gsb0 ;  /* 0x00e00000041879f0 */ /* 0x000fe2000c0018ff */
[----:B------:R-:W-:Y:S01]  /*a510*/  R2UR UR6, R10 ;  /* 0x000000000a0672ca */ /* 0x000fe200000e0000 */
[----:B------:R-:W-:Y:S01]  /*a520*/  VIADD R10, R4, 0x4 ;  /* 0x00000004040a7836 */ /* 0x000fe20000000000 */
[----:B------:R-:W-:Y:S01]  /*a530*/  R2UR UR7, R11 ;  /* 0x000000000b0772ca */ /* 0x000fe200000e0000 */
[----:B------:R-:W-:Y:S01]  /*a540*/  IMAD.MOV.U32 R11, RZ, RZ, 0x40000040 ;  /* 0x40000040ff0b7424 */ /* 0x000fe200078e00ff */
[----:B------:R-:W-:-:S02]  /*a550*/  R2UR UR4, R12 ;  /* 0x000000000c0472ca */ /* 0x000fc400000e0000 */
[----:B------:R-:W-:Y:S02]  /*a560*/  R2UR UR5, R13 ;  /* 0x000000000d0572ca */ /* 0x000fe400000e0000 */
[----:B------:R-:W-:Y:S02]  /*a570*/  @!P1 PRMT R0, RZ, 0x654, R0 ;  /* 0x00000654ff009816 */ /* 0x000fe40000000000 */
[----:B------:R-:W-:-:S05]  /*a580*/  IADD3 R15, -R22, R15, RZ ;  /* 0x0000000f160f7210 */ /* 0x000fca0007ffe1ff */
[----:B------:R-:W-:Y:S01]  /*a590*/  VIADD R58, R15, UR40 ;  /* 0x000000280f3a7c36 */ /* 0x000fe20008000000 */
[----:B------:R-:W-:Y:S02]  /*a5a0*/  WARPGROUP.DEPBAR.LE gsb0, 0x0 ;  /* 0x00008000000079c5 */ /* 0x000fe40000010000 */
[----:B------:R-:W-:-:S06]  /*a5b0*/  WARPGROUP.ARRIVE ;  /* 0x00000000000079c5 */ /* 0x000fcc0000000000 */
[----:B------:R-:W-:Y:S01]  /*a5c0*/  HGMMA.64x64x16.F32.BF16 R24, gdesc[UR4], R24, gsb0 ;  /* 0x00e00000041879f0 */ /* 0x000fe20008001818 */
[----:B------:R-:W-:Y:S01]  /*a5d0*/  R2UR UR6, R20 ;  /* 0x00000000140672ca */ /* 0x000fe200000e0000 */
[----:B------:R-:W-:Y:S01]  /*a5e0*/  VIADD R20, R6, 0x6 ;  /* 0x0000000606147836 */ /* 0x000fe20000000000 */
[----:B------:R-:W-:Y:S01]  /*a5f0*/  R2UR UR7, R21 ;  /* 0x00000000150772ca */ /* 0x000fe200000e0000 */
[----:B------:R-:W-:Y:S01]  /*a600*/  VIADD R6, R4, 0x6 ;  /* 0x0000000604067836 */ /* 0x000fe20000000000 */
[----:B------:R-:W-:Y:S01]  /*a610*/  R2UR UR4, R10 ;  /* 0x000000000a0472ca */ /* 0x000fe200000e0000 */
[----:B------:R-:W-:Y:S01]  /*a620*/  IMAD.MOV.U32 R21, RZ, RZ, 0x40000040 ;  /* 0x40000040ff157424 */ /* 0x000fe200078e00ff */
        /* <DEDUP_REMOVED lines=11> */
[----:B------:R-:W-:Y:S02]  /*a6e0*/  ULDC.64 UR4, c[0x0][0x9d8] ;  /* 0x0002760000047ab9 */ /* 0x000fe40000000a00 */
[----:B------:R-:W-:-:S06]  /*a6f0*/  ULOP3.LUT UR37, URZ, UR5, URZ, 0x33, !UPT ;  /* 0x000000053f257292 */ /* 0x000fcc000f8e333f */
[----:B------:R-:W-:Y:S01]  /*a700*/  VIADD R57, R15, UR37 ;  /* 0x000000250f397c36 */ /* 0x000fe20008000000 */
        /* <DEDUP_REMOVED lines=34> */
[----:B------:R3:W-:Y:S07]  /*a930*/  @!P1 SYNCS.ARRIVE.TRANS64.RED.A1T0 RZ, [R0+URZ], RZ ;  /* 0x000000ff00ff99a7 */ /* 0x0007ee000810043f */
[----:B------:R-:W4:Y:S01]  /*a940*/  MUFU.TANH R25, R25 ;  /* 0x0000001900197308 */ /* 0x000f220000002400 */
[----:B---3--:R-:W-:-:S04]  /*a950*/  IMAD R0, R189, 0x40, R192 ;  /* 0x00000040bd007824 */ /* 0x008fc800078e02c0 */
[----:B------:R-:W-:-:S03]  /*a960*/  IMAD.IADD R8, R57, 0x1, R0 ;  /* 0x0000000139087824 */ /* 0x000fc600078e0200 */
        /* <DEDUP_REMOVED lines=29> */
[----:B------:R1:W0:Y:S02]  /*ab40*/  MUFU.TANH R20, R26 ;  /* 0x0000001a00147308 */ /* 0x0002240000002400 */
[----:B-1----:R-:W-:-:S04]  /*ab50*/  LEA R26, R168, 0xffffffc0, 0x6 ;  /* 0xffffffc0a81a7811 */ /* 0x002fc800078e30ff */
[----:B------:R-:W-:-:S04]  /*ab60*/  IADD3 R21, -R22, R185, -R26 ;  /* 0x000000b916157210 */ /* 0x000fc80007ffe91a */
[----:B------:R-:W-:Y:S01]  /*ab70*/  VIADDMNMX R3, R0, R58, R21, PT ;  /* 0x0000003a00037246 */ /* 0x000fe20003800115 */
[----:B0--34-:R-:W-:Y:S06]  /*ab80*/  @P2 BRA `(.L_x_2071) ;  /* 0x0000000000582947 */ /* 0x019fec0003800000 */
[----:B------:R-:W-:Y:S01]  /*ab90*/  IADD3 R15, R0, R185, -R186 ;  /* 0x000000b9000f7210 */ /* 0x000fe20007ffe8ba */
[----:B------:R-:W-:Y:S03]  /*aba0*/  BSSY B0, `(.L_x_2072) ;  /* 0x0000010000007945 */ /* 0x000fe60003800000 */
[----:B------:R-:W-:-:S13]  /*abb0*/  ISETP.GT.AND P2, PT, R15, -0x1, PT ;  /* 0xffffffff0f00780c */ /* 0x000fda0003f44270 */
[----:B------:R-:W-:Y:S05]  /*abc0*/  @P2 BRA `(.L_x_2073) ;  /* 0x0000000000202947 */ /* 0x000fea0003800000 */
[----:B------:R-:W-:Y:S01]  /*abd0*/  UISETP.NE.AND UP0, UPT, UR41, 0x1, UPT ;  /* 0x000000012900788c */ /* 0x000fe2000bf05270 */
[----:B------:R-:W-:-:S05]  /*abe0*/  LOP3.LUT R15, RZ, R15, RZ, 0x33, !PT ;  /* 0x0000000fff0f7212 */ /* 0x000fca00078e33ff */
[----:B------:R-:W-:-:S05]  /*abf0*/  PLOP3.LUT P2, PT, PT, PT, UP0, 0x80, 0x0 ;  /* 0x000000000000781c */ /* 0x000fca0003f4f008 */
[----:B------:R-:W-:-:S08]  /*ac00*/  @UP0 ULDC.64 UR4, c[0x0][0x9e8] ;  /* 0x00027a0000040ab9 */ /* 0x000fd00000000a00 */
[----:B------:R-:W-:-:S05]  /*ac10*/  @P2 IMAD.HI.U32 R60, R15, UR4, RZ ;  /* 0x000000040f3c2c27 */ /* 0x000fca000f8e00ff */
[----:B------:R-:W-:-:S04]  /*ac20*/  @P2 SHF.R.U32.HI R15, RZ, UR5, R60 ;  /* 0x00000005ff0f2c19 */ /* 0x000fc8000801163c */
[----:B------:R-:W-:Y:S01]  /*ac30*/  LOP3.LUT R15, RZ, R15, RZ, 0x33, !PT ;  /* 0x0000000fff0f7212 */ /* 0x000fe200078e33ff */
[----:B------:R-:W-:Y:S06]  /*ac40*/  BRA `(.L_x_2074) ;  /* 0x0000000000147947 */ /* 0x000fec0003800000 */
.L_x_2073:
[----:B------:R-:W-:-:S06]  /*ac50*/  UISETP.NE.AND UP0, UPT, UR41, 0x1, UPT ;  /* 0x000000012900788c */ /* 0x000fcc000bf05270 */
[----:B------:R-:W-:-:S05]  /*ac60*/  PLOP3.LUT P2, PT, PT, PT, UP0, 0x80, 0x0 ;  /* 0x000000000000781c */ /* 0x000fca0003f4f008 */
[----:B------:R-:W-:-:S08]  /*ac70*/  @UP0 ULDC.64 UR4, c[0x0][0x9e8] ;  /* 0x00027a0000040ab9 */ /* 0x000fd00000000a00 */
[----:B------:R-:W-:-:S05]  /*ac80*/  @P2 IMAD.HI.U32 R60, R15, UR4, RZ ;  /* 0x000000040f3c2c27 */ /* 0x000fca000f8e00ff */
[----:B------:R-:W-:-:S07]  /*ac90*/  @P2 SHF.R.U32.HI R15, RZ, UR5, R60 ;  /* 0x00000005ff0f2c19 */ /* 0x000fce000801163c */
.L_x_2074:
[----:B------:R-:W-:Y:S05]  /*aca0*/  BSYNC B0 ;  /* 0x0000000000007941 */ /* 0x000fea0003800000 */
.L_x_2072:
[----:B------:R-:W-:-:S04]  /*acb0*/  IMAD R15, R15, UR41, -R26 ;  /* 0x000000290f0f7c24 */ /* 0x000fc8000f8e0a1a */
[----:B------:R-:W-:-:S05]  /*acc0*/  IMAD.IADD R15, R15, 0x1, -R22 ;  /* 0x000000010f0f7824 */ /* 0x000fca00078e0a16 */
[----:B------:R-:W-:Y:S02]  /*acd0*/  VIMNMX R8, R8, R15, !PT ;  /* 0x0000000f08087248 */ /* 0x000fe40007fe0100 */
[----:B------:R-:W-:-:S07]  /*ace0*/  VIADDMNMX R3, R15, UR41, R3, PT ;  /* 0x000000290f037c46 */ /* 0x000fce000b800103 */
.L_x_2071:
[C---:B------:R-:W-:Y:S01]  /*acf0*/  ISETP.GE.AND P2, PT, R59.reuse, 0x2, PT ;  /* 0x000000023b00780c */ /* 0x040fe20003f46270 */
[----:B------:R-:W-:Y:S01]  /*ad00*/  UISETP.NE.AND UP0, UPT, UR48, URZ, UPT ;  /* 0x0000003f3000728c */ /* 0x000fe2000bf05270 */
[C---:B------:R-:W-:Y:S02]  /*ad10*/  ISETP.GE.AND P6, PT, R59.reuse, 0xa, PT ;  /* 0x0000000a3b00780c */ /* 0x040fe40003fc6270 */
[----:B------:R-:W-:Y:S02]  /*ad20*/  ISETP.GT.AND P4, PT, R8, 0x1, !P2 ;  /* 0x000000010800780c */ /* 0x000fe40005784270 */
[----:B------:R-:W-:Y:S02]  /*ad30*/  ISETP.GE.AND P3, PT, R59, 0x9, PT ;  /* 0x000000093b00780c */ /* 0x000fe40003f66270 */
[----:B------:R-:W-:Y:S02]  /*ad40*/  ISETP.LT.OR P4, PT, R3, 0x2, P4 ;  /* 0x000000020300780c */ /* 0x000fe40002781670 */
[----:B------:R-:W-:-:S02]  /*ad50*/  P2R R60, PR, RZ, 0x40 ;  /* 0x00000040ff3c7803 */ /* 0x000fc40000000000 */
[----:B------:R-:W-:Y:S02]  /*ad60*/  FSEL R61, R25, -INF , !P4 ;  /* 0xff800000193d7808 */ /* 0x000fe40006000000 */
[C---:B------:R-:W-:Y:S02]  /*ad70*/  ISETP.GT.AND P4, PT, R8.reuse, 0x9, !P6 ;  /* 0x000000090800780c */ /* 0x040fe40007784270 */
[----:B------:R-:W-:Y:S02]  /*ad80*/  ISETP.GT.AND P5, PT, R8, 0x8, !P3 ;  /* 0x000000080800780c */ /* 0x000fe40005fa4270 */
[----:B------:R-:W-:Y:S02]  /*ad90*/  ISETP.LT.OR P4, PT, R3, 0xa, P4 ;  /* 0x0000000a0300780c */ /* 0x000fe40002781670 */
[----:B------:R-:W-:Y:S02]  /*ada0*/  ISETP.GE.AND P6, PT, R59, 0x11, PT ;  /* 0x000000113b00780c */ /* 0x000fe40003fc6270 */
[----:B------:R-:W-:-:S02]  /*adb0*/  FSEL R65, R29, -INF , !P4 ;  /* 0xff8000001d417808 */ /* 0x000fc40006000000 */
[C---:B------:R-:W-:Y:S02]  /*adc0*/  ISETP.LT.OR P5, PT, R3.reuse, 0x9, P5 ;  /* 0x000000090300780c */ /* 0x040fe40002fa1670 */
[----:B------:R-:W-:Y:S02]  /*add0*/  ISETP.GT.AND P4, PT, R8, 0x10, !P6 ;  /* 0x000000100800780c */ /* 0x000fe40007784270 */
[----:B------:R-:W-:Y:S02]  /*ade0*/  FSEL R63, R28, -INF , !P5 ;  /* 0xff8000001c3f7808 */ /* 0x000fe40006800000 */
[----:B------:R-:W-:Y:S02]  /*adf0*/  ISETP.LT.OR P4, PT, R3, 0x11, P4 ;  /* 0x000000110300780c */ /* 0x000fe40002781670 */
[----:B------:R-:W-:Y:S02]  /*ae00*/  ISETP.GE.AND P5, PT, R59, 0x12, PT ;  /* 0x000000123b00780c */ /* 0x000fe40003fa6270 */
[----:B------:R-:W-:-:S02]  /*ae10*/  FSEL R67, R32, -INF , !P4 ;  /* 0xff80000020437808 */ /* 0x000fc40006000000 */
[C---:B------:R-:W-:Y:S02]  /*ae20*/  ISETP.GT.AND P4, PT, R8.reuse, 0x11, !P5 ;  /* 0x000000110800780c */ /* 0x040fe40006f84270 */
        /* <DEDUP_REMOVED lines=37> */
[----:B------:R-:W-:Y:S02]  /*b080*/  P2R R29, PR, RZ, 0x40 ;  /* 0x00000040ff1d7803 */ /* 0x000fe40000000000 */
[----:B------:R-:W-:Y:S02]  /*b090*/  FSEL R81, R48, -INF , !P4 ;  /* 0xff80000030517808 */ /* 0x000fe40006000000 */
[----:B------:R-:W-:-:S04]  /*b0a0*/  ISETP.GE.AND P4, PT, R59, 0x32, PT ;  /* 0x000000323b00780c */ /* 0x000fc80003f86270 */
[----:B------:R-:W-:-:S04]  /*b0b0*/  ISETP.GT.AND P5, PT, R8, 0x31, !P4 ;  /* 0x000000310800780c */ /* 0x000fc800067a4270 */
        /* <DEDUP_REMOVED lines=14> */
[----:B------:R-:W-:Y:S02]  /*b1a0*/  IADD3 R8, R57, 0x8, R0 ;  /* 0x0000000839087810 */ /* 0x000fe40007ffe000 */
[----:B------:R-:W-:Y:S01]  /*b1b0*/  ISETP.LT.OR P6, PT, R3, 0x3a, P6 ;  /* 0x0000003a0300780c */ /* 0x000fe200037c1670 */
[----:B------:R-:W-:-:S03]  /*b1c0*/  VIADD R3, R0, 0x8 ;  /* 0x0000000800037836 */ /* 0x000fc60000000000 */
[----:B------:R-:W-:Y:S02]  /*b1d0*/  FSEL R53, R53, -INF , !P6 ;  /* 0xff80000035357808 */ /* 0x000fe40007000000 */
[----:B------:R-:W-:Y:S02]  /*b1e0*/  PLOP3.LUT P6, PT, PT, PT, UP0, 0x40, 0x0 ;  /* 0x000000000000781c */ /* 0x000fe40003fce808 */
[----:B------:R-:W-:-:S11]  /*b1f0*/  VIADDMNMX R3, R3, R58, R21, PT ;  /* 0x0000003a03037246 */ /* 0x000fd60003800115 */
[----:B------:R-:W-:Y:S05]  /*b200*/  @P6 BRA `(.L_x_2075) ;  /* 0x0000000000646947 */ /* 0x000fea0003800000 */
[----:B------:R-:W-:Y:S01]  /*b210*/  IADD3 R15, R0, R185, -R186 ;  /* 0x000000b9000f7210 */ /* 0x000fe20007ffe8ba */
[----:B------:R-:W-:Y:S04]  /*b220*/  BSSY B0, `(.L_x_2076) ;  /* 0x0000013000007945 */ /* 0x000fe80003800000 */
[----:B------:R-:W-:-:S05]  /*b230*/  VIADD R15, R15, 0x8 ;  /* 0x000000080f0f7836 */ /* 0x000fca0000000000 */
[----:B------:R-:W-:-:S13]  /*b240*/  ISETP.GT.AND P6, PT, R15, -0x1, PT ;  /* 0xffffffff0f00780c */ /* 0x000fda0003fc4270 */
[----:B------:R-:W-:Y:S05]  /*b250*/  @P6 BRA `(.L_x_2077) ;  /* 0x0000000000246947 */ /* 0x000fea0003800000 */
[----:B------:R-:W-:Y:S01]  /*b260*/  UISETP.NE.AND UP0, UPT, UR41, 0x1, UPT ;  /* 0x000000012900788c */ /* 0x000fe2000bf05270 */
[----:B------:R-:W-:-:S05]  /*b270*/  LOP3.LUT R15, RZ, R15, RZ, 0x33, !PT ;  /* 0x0000000fff0f7212 */ /* 0x000fca00078e33ff */
[----:B------:R-:W-:-:S05]  /*b280*/  PLOP3.LUT P6, PT, PT, PT, UP0, 0x80, 0x0 ;  /* 0x000000000000781c */ /* 0x000fca0003fcf008 */
[----:B------:R-:W-:-:S08]  /*b290*/  @UP0 ULDC.64 UR4, c[0x0][0x9e8] ;  /* 0x00027a0000040ab9 */ /* 0x000fd00000000a00 */
[----:B------:R-:W-:Y:S01]  /*b2a0*/  @P6 IMAD.HI.U32 R21, R15, UR4, RZ ;  /* 0x000000040f156c27 */ /* 0x000fe2000f8e00ff */
[----:B------:R-:W-:-:S13]  /*b2b0*/  PLOP3.LUT P6, PT, PT, PT, UP0, 0x80, 0x0 ;  /* 0x000000000000781c */ /* 0x000fda0003fcf008 */
[----:B------:R-:W-:-:S04]  /*b2c0*/  @P6 SHF.R.U32.HI R15, RZ, UR5, R21 ;  /* 0x00000005ff0f6c19 */ /* 0x000fc80008011615 */
[----:B------:R-:W-:Y:S01]  /*b2d0*/  LOP3.LUT R15, RZ, R15, RZ, 0x33, !PT ;  /* 0x0000000fff0f7212 */ /* 0x000fe200078e33ff */
[----:B------:R-:W-:Y:S06]  /*b2e0*/  BRA `(.L_x_2078) ;  /* 0x0000000000187947 */ /* 0x000fec0003800000 */
.L_x_2077:
[----:B------:R-:W-:-:S06]  /*b2f0*/  UISETP.NE.AND UP0, UPT, UR41, 0x1, UPT ;  /* 0x000000012900788c */ /* 0x000fcc000bf05270 */
[----:B------:R-:W-:-:S05]  /*b300*/  PLOP3.LUT P6, PT, PT, PT, UP0, 0x80, 0x0 ;  /* 0x000000000000781c */ /* 0x000fca0003fcf008 */
[----:B------:R-:W-:-:S08]  /*b310*/  @UP0 ULDC.64 UR4, c[0x0][0x9e8] ;  /* 0x00027a0000040ab9 */ /* 0x000fd00000000a00 */
[----:B------:R-:W-:Y:S01]  /*b320*/  @P6 IMAD.HI.U32 R21, R15, UR4, RZ ;  /* 0x000000040f156c27 */ /* 0x000fe2000f8e00ff */
[----:B------:R-:W-:-:S13]  /*b330*/  PLOP3.LUT P6, PT, PT, PT, UP0, 0x80, 0x0 ;  /* 0x000000000000781c */ /* 0x000fda0003fcf008 */
[----:B------:R-:W-:-:S07]  /*b340*/  @P6 SHF.R.U32.HI R15, RZ, UR5, R21 ;  /* 0x00000005ff0f6c19 */ /* 0x000fce0008011615 */
.L_x_2078:
[----:B------:R-:W-:Y:S05]  /*b350*/  BSYNC B0 ;  /* 0x0000000000007941 */ /* 0x000fea0003800000 */
.L_x_2076:
[----:B------:R-:W-:-:S04]  /*b360*/  IMAD R15, R15, UR41, -R26 ;  /* 0x000000290f0f7c24 */ /* 0x000fc8000f8e0a1a */
[----:B------:R-:W-:-:S05]  /*b370*/  IMAD.IADD R15, R15, 0x1, -R22 ;  /* 0x000000010f0f7824 */ /* 0x000fca00078e0a16 */
[----:B------:R-:W-:Y:S02]  /*b380*/  VIMNMX R8, R8, R15, !PT ;  /* 0x0000000f08087248 */ /* 0x000fe40007fe0100 */
[----:B------:R-:W-:-:S07]  /*b390*/  VIADDMNMX R3, R15, UR41, R3, PT ;  /* 0x000000290f037c46 */ /* 0x000fce000b800103 */
.L_x_2075:
[----:B------:R-:W-:Y:S01]  /*b3a0*/  BAR.SYNC.DEFER_BLOCKING 0xf, 0x100 ;  /* 0x03c4000000007b1d */ /* 0x000fe20000010000 */
[C---:B------:R-:W-:Y:S02]  /*b3b0*/  ISETP.GT.AND P2, PT, R8.reuse, 0x1, !P2 ;  /* 0x000000010800780c */ /* 0x040fe40005744270 */
[----:B------:R-:W-:Y:S02]  /*b3c0*/  ISETP.NE.AND P6, PT, R25, RZ, PT ;  /* 0x000000ff1900720c */ /* 0x000fe40003fc5270 */
[----:B------:R-:W-:Y:S01]  /*b3d0*/  ISETP.LT.OR P2, PT, R3, 0x2, P2 ;  /* 0x000000020300780c */ /* 0x000fe20001741670 */
[----:B------:R-:W-:Y:S01]  /*b3e0*/  ULDC UR4, c[0x0][0x988] ;  /* 0x0002620000047ab9 */ /* 0x000fe20000000800 */
[----:B------:R-:W-:Y:S02]  /*b3f0*/  ISETP.GT.AND P3, PT, R8, 0x8, !P3 ;  /* 0x000000080800780c */ /* 0x000fe40005f64270 */
[----:B------:R-:W-:Y:S02]  /*b400*/  FSEL R25, R27, -INF , !P2 ;  /* 0xff8000001b197808 */ /* 0x000fe40005000000 */
[----:B------:R-:W-:-:S02]  /*b410*/  ISETP.NE.AND P2, PT, R60, RZ, PT ;  /* 0x000000ff3c00720c */ /* 0x000fc40003f45270 */
[C---:B------:R-:W-:Y:S02]  /*b420*/  ISETP.LT.OR P3, PT, R3.reuse, 0x9, P3 ;  /* 0x000000090300780c */ /* 0x040fe40001f61670 */
[----:B------:R-:W-:Y:S02]  /*b430*/  ISETP.GT.AND P2, PT, R8, 0x9, !P2 ;  /* 0x000000090800780c */ /* 0x000fe40005744270 */
[----:B------:R-:W-:Y:S02]  /*b440*/  FSEL R26, R30, -INF , !P3 ;  /* 0xff8000001e1a7808 */ /* 0x000fe40005800000 */
[----:B------:R-:W-:Y:S02]  /*b450*/  ISETP.LT.OR P2, PT, R3, 0xa, P2 ;  /* 0x0000000a0300780c */ /* 0x000fe40001741670 */
[----:B------:R-:W-:Y:S02]  /*b460*/  ISETP.NE.AND P3, PT, R28, RZ, PT ;  /* 0x000000ff1c00720c */ /* 0x000fe40003f65270 */
        /* <DEDUP_REMOVED lines=27> */
[----:B------:R-:W-:Y:S02]  /*b620*/  FMNMX.FTZ R15, R81, R15, !PT ;  /* 0x0000000f510f7209 */ /* 0x000fe40007810000 */
[----:B------:R-:W-:Y:S02]  /*b630*/  FSEL R36, R39, -INF , !P2 ;  /* 0xff80000027247808 */ /* 0x000fe40005000000 */
[----:B------:R-:W-:Y:S02]  /*b640*/  ISETP.NE.AND P2, PT, R37, RZ, PT ;  /* 0x000000ff2500720c */ /* 0x000fe40003f45270 */
[----:B------:R-:W-:-:S02]  /*b650*/  FMNMX.FTZ R15, R49, R15, !PT ;  /* 0x0000000f310f7209 */ /* 0x000fc40007810000 */
[C---:B------:R-:W-:Y:S02]  /*b660*/  ISETP.GT.AND P2, PT, R8.reuse, 0x20, !P2 ;  /* 0x000000200800780c */ /* 0x040fe40005744270 */
[----:B------:R-:W-:Y:S02]  /*b670*/  FMNMX.FTZ R15, R83, R15, !PT ;  /* 0x0000000f530f7209 */ /* 0x000fe40007810000 */
[----:B------:R-:W-:Y:S02]  /*b680*/  ISETP.LT.OR P2, PT, R3, 0x21, P2 ;  /* 0x000000210300780c */ /* 0x000fe40001741670 */
[----:B------:R-:W-:Y:S02]  /*b690*/  ISETP.GT.AND P4, PT, R8, 0x31, !P4 ;  /* 0x000000310800780c */ /* 0x000fe40006784270 */
[----:B------:R-:W-:Y:S02]  /*b6a0*/  FSEL R38, R42, -INF , !P2 ;  /* 0xff8000002a267808 */ /* 0x000fe40005000000 */
[----:B------:R-:W-:-:S02]  /*b6b0*/  ISETP.NE.AND P2, PT, R40, RZ, PT ;  /* 0x000000ff2800720c */ /* 0x000fc40003f45270 */
[C---:B------:R-:W-:Y:S02]  /*b6c0*/  ISETP.GT.AND P5, PT, R8.reuse, 0x38, !P5 ;  /* 0x000000380800780c */ /* 0x040fe40006fa4270 */
[----:B------:R-:W-:Y:S02]  /*b6d0*/  ISETP.GT.AND P2, PT, R8, 0x21, !P2 ;  /* 0x000000210800780c */ /* 0x000fe40005744270 */
[C---:B------:R-:W-:Y:S02]  /*b6e0*/  ISETP.LT.OR P4, PT, R3.reuse, 0x32, P4 ;  /* 0x000000320300780c */ /* 0x040fe40002781670 */
[C---:B------:R-:W-:Y:S02]  /*b6f0*/  ISETP.LT.OR P2, PT, R3.reuse, 0x22, P2 ;  /* 0x000000220300780c */ /* 0x040fe40001741670 */
[----:B------:R-:W-:Y:S02]  /*b700*/  ISETP.LT.OR P5, PT, R3, 0x39, P5 ;  /* 0x000000390300780c */ /* 0x000fe40002fa1670 */
[----:B------:R-:W-:-:S02]  /*b710*/  FSEL R40, R43, -INF , !P2 ;  /* 0xff8000002b287808 */ /* 0x000fc40005000000 */
[----:B------:R-:W-:Y:S02]  /*b720*/  ISETP.GT.AND P2, PT, R8, 0x28, !P3 ;  /* 0x000000280800780c */ /* 0x000fe40005f44270 */
[----:B------:R-:W-:Y:S02]  /*b730*/  ISETP.NE.AND P3, PT, R44, RZ, PT ;  /* 0x000000ff2c00720c */ /* 0x000fe40003f65270 */
[----:B------:R-:W-:Y:S02]  /*b740*/  ISETP.LT.OR P2, PT, R3, 0x29, P2 ;  /* 0x000000290300780c */ /* 0x000fe40001741670 */
[----:B------:R-:W-:Y:S02]  /*b750*/  ISETP.GT.AND P3, PT, R8, 0x30, !P3 ;  /* 0x000000300800780c */ /* 0x000fe40005f64270 */
[----:B------:R-:W-:Y:S02]  /*b760*/  FSEL R42, R46, -INF , !P2 ;  /* 0xff8000002e2a7808 */ /* 0x000fe40005000000 */
[----:B------:R-:W-:-:S02]  /*b770*/  ISETP.GT.AND P2, PT, R8, RZ, !P6 ;  /* 0x000000ff0800720c */ /* 0x000fc40007744270 */
[----:B------:R-:W-:Y:S02]  /*b780*/  ISETP.NE.AND P6, PT, R24, RZ, PT ;  /* 0x000000ff1800720c */ /* 0x000fe40003fc5270 */
[C---:B------:R-:W-:Y:S02]  /*b790*/  ISETP.LT.OR P2, PT, R3.reuse, 0x1, P2 ;  /* 0x000000010300780c */ /* 0x040fe40001741670 */
[----:B------:R-:W-:Y:S02]  /*b7a0*/  ISETP.LT.OR P3, PT, R3, 0x31, P3 ;  /* 0x000000310300780c */ /* 0x000fe40001f61670 */
[----:B------:R-:W-:Y:S02]  /*b7b0*/  FSEL R24, R20, -INF , !P2 ;  /* 0xff80000014187808 */ /* 0x000fe40005000000 */
[----:B------:R-:W-:Y:S02]  /*b7c0*/  FMNMX.FTZ R20, R53, R15, !PT ;  /* 0x0000000f35147209 */ /* 0x000fe40007810000 */
[----:B------:R-:W-:-:S02]  /*b7d0*/  ISETP.NE.AND P2, PT, R41, RZ, PT ;  /* 0x000000ff2900720c */ /* 0x000fc40003f45270 */
[----:B------:R-:W-:Y:S01]  /*b7e0*/  FSEL R46, R51, -INF , !P4 ;  /* 0xff800000332e7808 */ /* 0x000fe20006000000 */
[----:B------:R-:W0:Y:S01]  /*b7f0*/  SHFL.BFLY PT, R15, R20, 0x2, 0x1f ;  /* 0x0c401f00140f7f89 */ /* 0x000e2200000e0000 */
[----:B------:R-:W-:Y:S02]  /*b800*/  ISETP.GT.AND P2, PT, R8, 0x29, !P2 ;  /* 0x000000290800780c */ /* 0x000fe40005744270 */
[----:B------:R-:W-:Y:S02]  /*b810*/  FSEL R48, R54, -INF , !P5 ;  /* 0xff80000036307808 */ /* 0x000fe40006800000 */
[----:B------:R-:W-:Y:S02]  /*b820*/  ISETP.LT.OR P2, PT, R3, 0x2a, P2 ;  /* 0x0000002a0300780c */ /* 0x000fe40001741670 */
[----:B0-----:R-:W-:Y:S02]  /*b830*/  FMNMX.FTZ R29, R20, R15, !PT ;  /* 0x0000000f141d7209 */ /* 0x001fe40007810000 */
[----:B------:R-:W-:-:S03]  /*b840*/  FMNMX.FTZ R15, R24, R25, !PT ;  /* 0x00000019180f7209 */ /* 0x000fc60007810000 */
[----:B------:R-:W0:Y:S01]  /*b850*/  SHFL.BFLY PT, R44, R29, 0x1, 0x1f ;  /* 0x0c201f001d2c7f89 */ /* 0x000e2200000e0000 */
[----:B------:R-:W-:-:S04]  /*b860*/  FMNMX.FTZ R15, R26, R15, !PT ;  /* 0x0000000f1a0f7209 */ /* 0x000fc80007810000 */
[----:B------:R-:W-:-:S04]  /*b870*/  FMNMX.FTZ R15, R28, R15, !PT ;  /* 0x0000000f1c0f7209 */ /* 0x000fc80007810000 */
[----:B------:R-:W-:-:S04]  /*b880*/  FMNMX.FTZ R21, R30, R15, !PT ;  /* 0x0000000f1e157209 */ /* 0x000fc80007810000 */
[----:B------:R-:W-:Y:S02]  /*b890*/  FMNMX.FTZ R27, R32, R21, !PT ;  /* 0x00000015201b7209 */ /* 0x000fe40007810000 */
[----:B------:R-:W-:Y:S02]  /*b8a0*/  MOV R21, UR4 ;  /* 0x0000000400157c02 */ /* 0x000fe40008000f00 */
[----:B------:R-:W-:-:S04]  /*b8b0*/  FMNMX.FTZ R27, R34, R27, !PT ;  /* 0x0000001b221b7209 */ /* 0x000fc80007810000 */
[----:B------:R-:W-:Y:S02]  /*b8c0*/  FMNMX.FTZ R27, R36, R27, !PT ;  /* 0x0000001b241b7209 */ /* 0x000fe40007810000 */
[----:B0-----:R-:W-:Y:S02]  /*b8d0*/  FMNMX.FTZ R15, R29, R44, !PT ;  /* 0x0000002c1d0f7209 */ /* 0x001fe40007810000 */
[----:B------:R-:W-:Y:S02]  /*b8e0*/  FMNMX.FTZ R27, R38, R27, !PT ;  /* 0x0000001b261b7209 */ /* 0x000fe40007810000 */
[----:B------:R-:W-:Y:S01]  /*b8f0*/  FSEL R44, R47, -INF , !P2 ;  /* 0xff8000002f2c7808 */ /* 0x000fe20005000000 */
[C---:B------:R-:W-:Y:S01]  /*b900*/  FMUL.FTZ R20, R15.reuse, R21 ;  /* 0x000000150f147220 */ /* 0x040fe20000410000 */
[----:B------:R-:W-:Y:S02]  /*b910*/  FMNMX.FTZ R27, R40, R27, !PT ;  /* 0x0000001b281b7209 */ /* 0x000fe40007810000 */
[----:B------:R-:W-:-:S02]  /*b920*/  FSETP.NEU.FTZ.AND P2, PT, R15, -INF , PT ;  /* 0xff8000000f00780b */ /* 0x000fc40003f5d000 */
[----:B------:R-:W-:Y:S02]  /*b930*/  FMNMX.FTZ R27, R42, R27, !PT ;  /* 0x0000001b2a1b7209 */ /* 0x000fe40007810000 */
[----:B------:R-:W-:Y:S02]  /*b940*/  FSEL R52, R20, RZ, P2 ;  /* 0x000000ff14347208 */ /* 0x000fe40001000000 */
[----:B------:R-:W-:Y:S02]  /*b950*/  ISETP.GT.AND P2, PT, R8, 0x39, !P6 ;  /* 0x000000390800780c */ /* 0x000fe40007744270 */
[----:B------:R-:W-:Y:S01]  /*b960*/  FSEL R8, R50, -INF , !P3 ;  /* 0xff80000032087808 */ /* 0x000fe20005800000 */
[--C-:B------:R-:W-:Y:S01]  /*b970*/  FFMA.FTZ R20, R33, R21, -R52.reuse ;  /* 0x0000001521147223 */ /* 0x100fe20000010834 */
[----:B------:R-:W-:Y:S01]  /*b980*/  FMNMX.FTZ R27, R44, R27, !PT ;  /* 0x0000001b2c1b7209 */ /* 0x000fe20007810000 */
[--C-:B------:R-:W-:Y:S01]  /*b990*/  FFMA.FTZ R29, R61, R21, -R52.reuse ;  /* 0x000000153d1d7223 */ /* 0x100fe20000010834 */
[----:B------:R-:W-:Y:S01]  /*b9a0*/  ISETP.LT.OR P2, PT, R3, 0x3a, P2 ;  /* 0x0000003a0300780c */ /* 0x000fe20001741670 */
[----:B------:R0:W-:Y:S01]  /*b9b0*/  MUFU.EX2 R164, R20 ;  /* 0x0000001400a47308 */ /* 0x0001e20000000800 */
[----:B------:R-:W-:Y:S01]  /*b9c0*/  FMNMX.FTZ R27, R8, R27, !PT ;  /* 0x0000001b081b7209 */ /* 0x000fe20007810000 */
[-CC-:B------:R-:W-:Y:S01]  /*b9d0*/  FFMA.FTZ R3, R63, R21.reuse, -R52.reuse ;  /* 0x000000153f037223 */ /* 0x180fe20000010834 */
[----:B------:R-:W-:Y:S01]  /*b9e0*/  FSEL R50, R55, -INF , !P2 ;  /* 0xff80000037327808 */ /* 0x000fe20005000000 */
[--C-:B------:R-:W-:Y:S01]  /*b9f0*/  FFMA.FTZ R31, R65, R21, -R52.reuse ;  /* 0x00000015411f7223 */ /* 0x100fe20000010834 */
[----:B------:R-:W-:Y:S01]  /*ba00*/  FMNMX.FTZ R27, R46, R27, !PT ;  /* 0x0000001b2e1b7209 */ /* 0x000fe20007810000 */
[-CC-:B------:R-:W-:Y:S01]  /*ba10*/  FFMA.FTZ R33, R67, R21.reuse, -R52.reuse ;  /* 0x0000001543217223 */ /* 0x180fe20000010834 */
[--C-:B------:R-:W-:Y:S01]  /*ba20*/  FFMA.FTZ R43, R45, R21, -R52.reuse ;  /* 0x000000152d2b7223 */ /* 0x100fe20000010834 */
[----:B------:R-:W-:Y:S01]  /*ba30*/  MUFU.EX2 R166, R3 ;  /* 0x0000000300a67308 */ /* 0x000fe20000000800 */
[----:B------:R-:W-:Y:S01]  /*ba40*/  FMNMX.FTZ R27, R48, R27, !PT ;  /* 0x0000001b301b7209 */ /* 0x000fe20007810000 */
[-CC-:B------:R-:W-:Y:S01]  /*ba50*/  FFMA.FTZ R45, R49, R21.reuse, -R52.reuse ;  /* 0x00000015312d7223 */ /* 0x180fe20000010834 */
[-CC-:B------:R-:W-:Y:S01]  /*ba60*/  FFMA.FTZ R35, R69, R21.reuse, -R52.reuse ;  /* 0x0000001545237223 */ /* 0x180fe20000010834 */
[--C-:B------:R-:W-:Y:S01]  /*ba70*/  FFMA.FTZ R37, R71, R21, -R52.reuse ;  /* 0x0000001547257223 */ /* 0x100fe20000010834 */
[----:B------:R-:W-:Y:S01]  /*ba80*/  FMNMX.FTZ R27, R50, R27, !PT ;  /* 0x0000001b321b7209 */ /* 0x000fe20007810000 */
[-CC-:B------:R-:W-:Y:S01]  /*ba90*/  FFMA.FTZ R39, R73, R21.reuse, -R52.reuse ;  /* 0x0000001549277223 */ /* 0x180fe20000010834 */
[-CC-:B------:R-:W-:Y:S01]  /*baa0*/  FFMA.FTZ R41, R75, R21.reuse, -R52.reuse ;  /* 0x000000154b297223 */ /* 0x180fe20000010834 */
[----:B------:R-:W1:Y:S02]  /*bab0*/  MUFU.EX2 R29, R29 ;  /* 0x0000001d001d7308 */ /* 0x000e640000000800 */
[----:B0-----:R-:W0:Y:S06]  /*bac0*/  SHFL.BFLY PT, R20, R27, 0x2, 0x1f ;  /* 0x0c401f001b147f89 */ /* 0x001e2c00000e0000 */
[----:B------:R-:W-:Y:S08]  /*bad0*/  MUFU.EX2 R31, R31 ;  /* 0x0000001f001f7308 */ /* 0x000ff00000000800 */
[----:B------:R1:W-:Y:S08]  /*bae0*/  MUFU.EX2 R58, R45 ;  /* 0x0000002d003a7308 */ /* 0x0003f00000000800 */
[----:B------:R-:W-:Y:S01]  /*baf0*/  MUFU.EX2 R33, R33 ;  /* 0x0000002100217308 */ /* 0x000fe20000000800 */
[----:B-1----:R-:W-:Y:S01]  /*bb00*/  FADD.FTZ R45, R164, R29 ;  /* 0x0000001da42d7221 */ /* 0x002fe20000010000 */
[----:B0-----:R-:W-:Y:S01]  /*bb10*/  FMNMX.FTZ R3, R27, R20, !PT ;  /* 0x000000141b037209 */ /* 0x001fe20007810000 */
[----:B------:R-:W-:Y:S01]  /*bb20*/  FFMA.FTZ R27, R77, R21, -R52 ;  /* 0x000000154d1b7223 */ /* 0x000fe20000010834 */
[----:B------:R-:W-:-:S03]  /*bb30*/  F2FP.BF16.F32.PACK_AB R164, R29, R164 ;  /* 0x000000a41da4723e */ /* 0x000fc600000010ff */
[----:B------:R-:W0:Y:S01]  /*bb40*/  SHFL.BFLY PT, R20, R3, 0x1, 0x1f ;  /* 0x0c201f0003147f89 */ /* 0x000e2200000e0000 */
[----:B------:R-:W-:Y:S08]  /*bb50*/  MUFU.EX2 R156, R27 ;  /* 0x0000001b009c7308 */ /* 0x000ff00000000800 */
[----:B------:R1:W-:Y:S08]  /*bb60*/  MUFU.EX2 R160, R35 ;  /* 0x0000002300a07308 */ /* 0x0003f00000000800 */
[----:B------:R-:W-:Y:S01]  /*bb70*/  MUFU.EX2 R37, R37 ;  /* 0x0000002500257308 */ /* 0x000fe20000000800 */
[----:B-1----:R-:W-:Y:S01]  /*bb80*/  FFMA.FTZ R35, R79, R21, -R52 ;  /* 0x000000154f237223 */ /* 0x002fe20000010834 */
[----:B0-----:R-:W-:-:S06]  /*bb90*/  FMNMX.FTZ R20, R3, R20, !PT ;  /* 0x0000001403147209 */ /* 0x001fcc0007810000 */
[----:B------:R0:W-:Y:S01]  /*bba0*/  MUFU.EX2 R162, R39 ;  /* 0x0000002700a27308 */ /* 0x0001e20000000800 */
[-C--:B------:R-:W-:Y:S01]  /*bbb0*/  FFMA.FTZ R3, R83, R21.reuse, -R52 ;  /* 0x0000001553037223 */ /* 0x080fe20000010834 */
[C---:B------:R-:W-:Y:S01]  /*bbc0*/  FSETP.NEU.FTZ.AND P2, PT, R20.reuse, -INF , PT ;  /* 0xff8000001400780b */ /* 0x040fe20003f5d000 */
[----:B------:R-:W-:-:S05]  /*bbd0*/  FMUL.FTZ R27, R20, R21 ;  /* 0x00000015141b7220 */ /* 0x000fca0000410000 */
[----:B------:R-:W-:Y:S01]  /*bbe0*/  MUFU.EX2 R41, R41 ;  /* 0x0000002900297308 */ /* 0x000fe20000000800 */
[----:B------:R-:W-:Y:S01]  /*bbf0*/  FSEL R27, R27, RZ, P2 ;  /* 0x000000ff1b1b7208 */ /* 0x000fe20001000000 */
[-CC-:B0-----:R-:W-:Y:S01]  /*bc00*/  FFMA.FTZ R39, R81, R21.reuse, -R52.reuse ;  /* 0x0000001551277223 */ /* 0x181fe20000010834 */
[----:B------:R-:W-:-:S03]  /*bc10*/  FFMA.FTZ R52, R53, R21, -R52 ;  /* 0x0000001535347223 */ /* 0x000fc60000010834 */
        /* <DEDUP_REMOVED lines=14> */
[----:B------:R-:W0:Y:S01]  /*bd00*/  MUFU.EX2 R25, R25 ;  /* 0x0000001900197308 */ /* 0x000e220000000800 */
[-CC-:B------:R-:W-:Y:S01]  /*bd10*/  FFMA.FTZ R46, R46, R21.reuse, -R27.reuse ;  /* 0x000000152e2e7223 */ /* 0x180fe2000001081b */
[-CC-:B------:R-:W-:Y:S01]  /*bd20*/  FFMA.FTZ R48, R48, R21.reuse, -R27.reuse ;  /* 0x0000001530307223 */ /* 0x180fe2000001081b */
[----:B------:R-:W-:-:S05]  /*bd30*/  FFMA.FTZ R27, R50, R21, -R27 ;  /* 0x00000015321b7223 */ /* 0x000fca000001081b */
[----:B------:R-:W1:Y:S08]  /*bd40*/  MUFU.EX2 R26, R26 ;  /* 0x0000001a001a7308 */ /* 0x000e700000000800 */
[----:B------:R3:W4:Y:S01]  /*bd50*/  MUFU.EX2 R167, R28 ;  /* 0x0000001c00a77308 */ /* 0x0007220000000800 */
[----:B0-----:R-:W-:-:S07]  /*bd60*/  F2FP.BF16.F32.PACK_AB R165, R25, R24 ;  /* 0x0000001819a5723e */ /* 0x001fce00000010ff */
[----:B------:R-:W0:Y:S01]  /*bd70*/  MUFU.EX2 R30, R30 ;  /* 0x0000001e001e7308 */ /* 0x000e220000000800 */
[----:B---3--:R-:W-:Y:S01]  /*bd80*/  FADD.FTZ R28, R166, R45 ;  /* 0x0000002da61c7221 */ /* 0x008fe20000010000 */
[----:B------:R-:W-:Y:S01]  /*bd90*/  FADD.FTZ R45, R24, R25 ;  /* 0x00000019182d7221 */ /* 0x000fe20000010000 */
[----:B------:R-:W-:-:S05]  /*bda0*/  F2FP.BF16.F32.PACK_AB R166, R31, R166 ;  /* 0x000000a61fa6723e */ /* 0x000fca00000010ff */
[----:B------:R3:W5:Y:S08]  /*bdb0*/  MUFU.EX2 R161, R32 ;  /* 0x0000002000a17308 */ /* 0x0007700000000800 */
[----:B------:R-:W2:Y:S01]  /*bdc0*/  MUFU.EX2 R34, R34 ;  /* 0x0000002200227308 */ /* 0x000ea20000000800 */
[----:B---3--:R-:W-:Y:S01]  /*bdd0*/  FADD.FTZ R32, R31, R28 ;  /* 0x0000001c1f207221 */ /* 0x008fe20000010000 */
[----:B-1----:R-:W-:-:S03]  /*bde0*/  FADD.FTZ R28, R26, R45 ;  /* 0x0000002d1a1c7221 */ /* 0x002fc60000010000 */
[----:B------:R-:W-:Y:S01]  /*bdf0*/  FADD.FTZ R49, R33, R32 ;  /* 0x0000002021317221 */ /* 0x000fe20000010000 */
[C---:B----4-:R-:W-:Y:S01]  /*be00*/  FADD.FTZ R47, R167.reuse, R28 ;  /* 0x0000001ca72f7221 */ /* 0x050fe20000010000 */
[----:B------:R-:W-:Y:S01]  /*be10*/  F2FP.BF16.F32.PACK_AB R167, R167, R26 ;  /* 0x0000001aa7a7723e */ /* 0x000fe200000010ff */
[----:B------:R-:W1:Y:S01]  /*be20*/  MUFU.EX2 R163, R36 ;  /* 0x0000002400a37308 */ /* 0x000e620000000800 */
[----:B------:R-:W-:Y:S01]  /*be30*/  FADD.FTZ R32, R160, R49 ;  /* 0x00000031a0207221 */ /* 0x000fe20000010000 */
[----:B0-----:R-:W-:Y:S01]  /*be40*/  FADD.FTZ R28, R30, R47 ;  /* 0x0000002f1e1c7221 */ /* 0x001fe20000010000 */
[----:B------:R-:W-:Y:S01]  /*be50*/  F2FP.BF16.F32.PACK_AB R160, R160, R33 ;  /* 0x00000021a0a0723e */ /* 0x000fe200000010ff */
[----:B------:R0:W-:Y:S01]  /*be60*/  STSM.16.M88.4 [R195+0x26800], R164 ;  /* 0x026800a4c3007844 */ /* 0x0001e20000000200 */
[----:B------:R-:W-:Y:S01]  /*be70*/  FADD.FTZ R47, R37, R32 ;  /* 0x00000020252f7221 */ /* 0x000fe20000010000 */
[C---:B-----5:R-:W-:Y:S01]  /*be80*/  FADD.FTZ R29, R161.reuse, R28 ;  /* 0x0000001ca11d7221 */ /* 0x060fe20000010000 */
[----:B------:R-:W-:Y:S01]  /*be90*/  F2FP.BF16.F32.PACK_AB R161, R161, R30 ;  /* 0x0000001ea1a1723e */ /* 0x000fe200000010ff */
[----:B------:R-:W3:Y:S01]  /*bea0*/  MUFU.EX2 R38, R38 ;  /* 0x0000002600267308 */ /* 0x000ee20000000800 */
[----:B------:R-:W-:Y:S01]  /*beb0*/  FADD.FTZ R32, R162, R47 ;  /* 0x0000002fa2207221 */ /* 0x000fe20000010000 */
[----:B--2---:R-:W-:Y:S01]  /*bec0*/  FADD.FTZ R28, R34, R29 ;  /* 0x0000001d221c7221 */ /* 0x004fe20000010000 */
[----:B------:R-:W-:-:S02]  /*bed0*/  F2FP.BF16.F32.PACK_AB R162, R162, R37 ;  /* 0x00000025a2a2723e */ /* 0x000fc400000010ff */
[----:B------:R-:W-:-:S03]  /*bee0*/  FADD.FTZ R31, R41, R32 ;  /* 0x00000020291f7221 */ /* 0x000fc60000010000 */
[----:B------:R-:W2:Y:S01]  /*bef0*/  MUFU.EX2 R157, R40 ;  /* 0x00000028009d7308 */ /* 0x000ea20000000800 */
[C---:B-1----:R-:W-:Y:S01]  /*bf00*/  FADD.FTZ R29, R163.reuse, R28 ;  /* 0x0000001ca31d7221 */ /* 0x042fe20000010000 */
[C---:B------:R-:W-:Y:S01]  /*bf10*/  FADD.FTZ R28, R156.reuse, R31 ;  /* 0x0000001f9c1c7221 */ /* 0x040fe20000010000 */
[----:B------:R-:W-:Y:S02]  /*bf20*/  F2FP.BF16.F32.PACK_AB R163, R163, R34 ;  /* 0x00000022a3a3723e */ /* 0x000fe400000010ff */
[----:B------:R-:W-:-:S03]  /*bf30*/  F2FP.BF16.F32.PACK_AB R156, R156, R41 ;  /* 0x000000299c9c723e */ /* 0x000fc600000010ff */
[----:B------:R-:W1:Y:S01]  /*bf40*/  MUFU.EX2 R35, R35 ;  /* 0x0000002300237308 */ /* 0x000e620000000800 */
[----:B---3--:R-:W-:Y:S01]  /*bf50*/  FADD.FTZ R24, R38, R29 ;  /* 0x0000001d26187221 */ /* 0x008fe20000010000 */
[----:B------:R0:W-:Y:S06]  /*bf60*/  STSM.16.M88.4 [R196], R160 ;  /* 0x000000a0c4007844 */ /* 0x0001ec0000000200 */
[----:B------:R-:W3:Y:S01]  /*bf70*/  MUFU.EX2 R42, R42 ;  /* 0x0000002a002a7308 */ /* 0x000ee20000000800 */
[C---:B--2---:R-:W-:Y:S01]  /*bf80*/  FADD.FTZ R25, R157.reuse, R24 ;  /* 0x000000189d197221 */ /* 0x044fe20000010000 */
[----:B------:R-:W-:-:S06]  /*bf90*/  F2FP.BF16.F32.PACK_AB R157, R157, R38 ;  /* 0x000000269d9d723e */ /* 0x000fcc00000010ff */
[----:B------:R-:W2:Y:S01]  /*bfa0*/  MUFU.EX2 R54, R43 ;  /* 0x0000002b00367308 */ /* 0x000ea20000000800 */
[----:B-1----:R-:W-:-:S07]  /*bfb0*/  FADD.FTZ R29, R35, R28 ;  /* 0x0000001c231d7221 */ /* 0x002fce0000010000 */
[----:B------:R-:W1:Y:S01]  /*bfc0*/  MUFU.EX2 R43, R44 ;  /* 0x0000002c002b7308 */ /* 0x000e620000000800 */
[----:B---3--:R-:W-:-:S07]  /*bfd0*/  FADD.FTZ R24, R42, R25 ;  /* 0x000000192a187221 */ /* 0x008fce0000010000 */
[----:B------:R-:W3:Y:S01]  /*bfe0*/  MUFU.EX2 R39, R39 ;  /* 0x0000002700277308 */ /* 0x000ee20000000800 */
[C---:B--2---:R-:W-:Y:S01]  /*bff0*/  F2FP.BF16.F32.PACK_AB R158, R54.reuse, R35 ;  /* 0x00000023369e723e */ /* 0x044fe200000010ff */
[----:B------:R-:W-:-:S06]  /*c000*/  FADD.FTZ R54, R54, R29 ;  /* 0x0000001d36367221 */ /* 0x000fcc0000010000 */
[----:B------:R-:W-:Y:S01]  /*c010*/  MUFU.EX2 R8, R8 ;  /* 0x0000000800087308 */ /* 0x000fe20000000800 */
[C---:B-1----:R-:W-:Y:S01]  /*c020*/  F2FP.BF16.F32.PACK_AB R159, R43.reuse, R42 ;  /* 0x0000002a2b9f723e */ /* 0x042fe200000010ff */
[----:B------:R-:W-:-:S04]  /*c030*/  FADD.FTZ R43, R43, R24 ;  /* 0x000000182b2b7221 */ /* 0x000fc80000010000 */
[----:B------:R0:W-:Y:S02]  /*c040*/  STSM.16.M88.4 [R198], R156 ;  /* 0x0000009cc6007844 */ /* 0x0001e40000000200 */
[----:B------:R-:W1:Y:S01]  /*c050*/  MUFU.EX2 R45, R46 ;  /* 0x0000002e002d7308 */ /* 0x000e620000000800 */
[----:B---3--:R-:W-:Y:S01]  /*c060*/  F2FP.BF16.F32.PACK_AB R152, R58, R39 ;  /* 0x000000273a98723e */ /* 0x008fe200000010ff */
[----:B------:R-:W-:-:S04]  /*c070*/  FADD.FTZ R39, R39, R54 ;  /* 0x0000003627277221 */ /* 0x000fc80000010000 */
[----:B------:R-:W-:Y:S02]  /*c080*/  FADD.FTZ R58, R58, R39 ;  /* 0x000000273a3a7221 */ /* 0x000fe40000010000 */
[----:B------:R-:W-:Y:S08]  /*c090*/  MUFU.EX2 R3, R3 ;  /* 0x0000000300037308 */ /* 0x000ff00000000800 */
[----:B------:R-:W2:Y:S01]  /*c0a0*/  MUFU.EX2 R52, R52 ;  /* 0x0000003400347308 */ /* 0x000ea20000000800 */
[----:B-1----:R-:W-:Y:S01]  /*c0b0*/  F2FP.BF16.F32.PACK_AB R153, R45, R8 ;  /* 0x000000082d99723e */ /* 0x002fe200000010ff */
[----:B------:R-:W-:-:S04]  /*c0c0*/  FADD.FTZ R8, R8, R43 ;  /* 0x0000002b08087221 */ /* 0x000fc80000010000 */
[----:B------:R-:W-:Y:S02]  /*c0d0*/  FADD.FTZ R45, R45, R8 ;  /* 0x000000082d2d7221 */ /* 0x000fe40000010000 */
[----:B------:R-:W1:Y:S08]  /*c0e0*/  MUFU.EX2 R48, R48 ;  /* 0x0000003000307308 */ /* 0x000e700000000800 */
[----:B------:R-:W3:Y:S01]  /*c0f0*/  MUFU.EX2 R27, R27 ;  /* 0x0000001b001b7308 */ /* 0x000ee20000000800 */
[----:B--2---:R-:W-:Y:S01]  /*c100*/  F2FP.BF16.F32.PACK_AB R154, R52, R3 ;  /* 0x00000003349a723e */ /* 0x004fe200000010ff */
[----:B------:R-:W-:-:S04]  /*c110*/  FADD.FTZ R3, R3, R58 ;  /* 0x0000003a03037221 */ /* 0x000fc80000010000 */
[----:B------:R-:W-:Y:S01]  /*c120*/  FADD.FTZ R3, R52, R3 ;  /* 0x0000000334037221 */ /* 0x000fe20000010000 */
[----:B-1----:R-:W-:Y:S01]  /*c130*/  FADD.FTZ R8, R48, R45 ;  /* 0x0000002d30087221 */ /* 0x002fe20000010000 */
[----:B---3--:R-:W-:-:S03]  /*c140*/  F2FP.BF16.F32.PACK_AB R155, R27, R48 ;  /* 0x000000301b9b723e */ /* 0x008fc600000010ff */
[----:B------:R-:W-:Y:S02]  /*c150*/  FADD.FTZ R8, R27, R8 ;  /* 0x000000081b087221 */ /* 0x000fe40000010000 */
[----:B------:R0:W-:Y:S01]  /*c160*/  STSM.16.M88.4 [R197], R152 ;  /* 0x00000098c5007844 */ /* 0x0001e20000000200 */
[----:B------:R-:W-:Y:S05]  /*c170*/  @!P0 BRA `(.L_x_2079) ;  /* 0x0000000000048947 */ /* 0x000fea0003800000 */
[----:B------:R-:W-:Y:S01]  /*c180*/  BPT.TRAP 0x1 ;  /* 0x000000040000795c */ /* 0x000fe20000300000 */
.L_x_2079:
[----:B------:R1:W2:Y:S01]  /*c190*/  SYNCS.PHASECHK.TRANS64.TRYWAIT P2, [R9+URZ+0x28c50], R56 ;  /* 0x028c5038090075a7 */ /* 0x0002a2000804017f */
[----:B------:R-:W-:Y:S05]  /*c1a0*/  @!P0 BRA `(.L_x_2080) ;  /* 0x0000000000048947 */ /* 0x000fea0003800000 */
[----:B------:R-:W-:Y:S01]  /*c1b0*/  BPT.TRAP 0x1 ;  /* 0x000000040000795c */ /* 0x000fe20000300000 */
.L_x_2080:
[----:B------:R-:W-:Y:S01]  /*c1c0*/  ULDC UR45, c[0x0][0x9e4] ;  /* 0x00027900002d7ab9 */ /* 0x000fe20000000800 */
[----:B------:R-:W-:Y:S01]  /*c1d0*/  ULDC UR44, c[0x0][0x988] ;  /* 0x00026200002c7ab9 */ /* 0x000fe20000000800 */
[----:B------:R-:W-:Y:S01]  /*c1e0*/  ULDC UR47, c[0x0][0x9d8] ;  /* 0x00027600002f7ab9 */ /* 0x000fe20000000800 */
[----:B------:R-:W-:Y:S01]  /*c1f0*/  ULDC UR46, c[0x0][0x9e0] ;  /* 0x00027800002e7ab9 */ /* 0x000fe20000000800 */
[----:B------:R-:W-:Y:S01]  /*c200*/  BSSY B0, `(.L_x_2081) ;  /* 0x0000006000007945 */ /* 0x000fe20003800000 */
[----:B------:R-:W-:Y:S02]  /*c210*/  IMAD R170, R18, 0x1000, R188 ;  /* 0x0000100012aa7824 */ /* 0x000fe400078e02bc */
[----:B------:R-:W-:Y:S01]  /*c220*/  IMAD.MOV.U32 R171, RZ, RZ, 0x40000040 ;  /* 0x40000040ffab7424 */ /* 0x000fe200078e00ff */
[----:B--2---:R-:W-:Y:S06]  /*c230*/  @P2 BRA `(.L_x_2082) ;  /* 0x0000000000082947 */ /* 0x004fec0003800000 */
[----:B------:R-:W2:Y:S02]  /*c240*/  SYNCS.PHASECHK.TRANS64.TRYWAIT P2, [R9+URZ+0x28c50], R56 ;  /* 0x028c5038090075a7 */ /* 0x000ea4000804017f */
[----:B--2---:R-:W-:Y:S05]  /*c250*/  @!P2 BRA `(.L_x_2083) ;  /* 0x0000011c006ca947 */ /* 0x004fea0003800000 */
.L_x_2082:
[----:B------:R-:W-:Y:S05]  /*c260*/  BSYNC B0 ;  /* 0x0000000000007941 */ /* 0x000fea0003800000 */
.L_x_2081:
[----:B------:R-:W-:Y:S01]  /*c270*/  R2UR UR6, R170 ;  /* 0x00000000aa0672ca */ /* 0x000fe200000e0000 */
[----:B-12---:R-:W-:Y:S01]  /*c280*/  WARPGROUP.ARRIVE ;  /* 0x00000000000079c5 */ /* 0x006fe20000000000 */
[----:B------:R-:W-:Y:S01]  /*c290*/  R2UR UR7, R171 ;  /* 0x00000000ab0772ca */ /* 0x000fe200000e0000 */
[----:B------:R-:W-:Y:S01]  /*c2a0*/  IMAD.MOV.U32 R171, RZ, RZ, 0x40000040 ;  /* 0x40000040ffab7424 */ /* 0x000fe200078e00ff */
[----:B------:R-:W-:Y:S01]  /*c2b0*/  UISETP.NE.AND UP0, UPT, UR48, URZ, UPT ;  /* 0x0000003f3000728c */ /* 0x000fe2000bf05270 */
[----:B------:R-:W-:Y:S01]  /*c2c0*/  @!P1 VIADD R9, R9, 0x28c60 ;  /* 0x00028c6009099836 */ /* 0x000fe20000000000 */
[----:B------:R-:W-:-:S04]  /*c2d0*/  IADD3 R191, R185, -R186, RZ ;  /* 0x800000bab9bf7210 */ /* 0x000fc80007ffe0ff */
[----:B------:R-:W-:Y:S02]  /*c2e0*/  PLOP3.LUT P2, PT, PT, PT, UP0, 0x40, 0x0 ;  /* 0x000000000000781c */ /* 0x000fe40003f4e808 */
[----:B------:R-:W-:-:S03]  /*c2f0*/  @!P1 PRMT R9, RZ, 0x654, R9 ;  /* 0x00000654ff099816 */ /* 0x000fc60000000009 */
[----:B------:R-:W-:Y:S03]  /*c300*/  HGMMA.64x256x16.F32.BF16 R24, R164, gdesc[UR4].tnspB, RZ, !UPT, gsb0 ;  /* 0x43e00004a4187df0 */ /* 0x000fe6000c0018ff */
[----:B------:R-:W-:Y:S02]  /*c310*/  WARPGROUP.DEPBAR.LE gsb0, 0x0 ;  /* 0x00008000000079c5 */ /* 0x000fe40000010000 */
[----:B0-----:R-:W-:Y:S01]  /*c320*/  VIADD R164, R170, 0x80 ;  /* 0x00000080aaa47836 */ /* 0x001fe20000000000 */
[----:B------:R-:W-:Y:S01]  /*c330*/  WARPGROUP.ARRIVE ;  /* 0x00000000000079c5 */ /* 0x000fe20000000000 */
[----:B------:R-:W-:-:S03]  /*c340*/  IMAD.MOV.U32 R165, RZ, RZ, 0x40000040 ;  /* 0x40000040ffa57424 */ /* 0x000fc600078e00ff */
[----:B------:R-:W-:Y:S02]  /*c350*/  R2UR UR6, R164 ;  /* 0x00000000a40672ca */ /* 0x000fe400000e0000 */
[----:B------:R-:W-:-:S15]  /*c360*/  R2UR UR7, R165 ;  /* 0x00000000a50772ca */ /* 0x000fde00000e0000 */
[----:B------:R-:W-:-:S01]  /*c370*/  NOP ;  /* 0x0000000000007918 */ /* 0x000fc20000000000 */
[----:B------:R-:W-:Y:S03]  /*c380*/  HGMMA.64x256x16.F32.BF16 R24, R160, gdesc[UR4].tnspB, R24, gsb0 ;  /* 0x43e00004a0187df0 */ /* 0x000fe60008001818 */
[----:B------:R-:W-:Y:S02]  /*c390*/  WARPGROUP.DEPBAR.LE gsb0, 0x0 ;  /* 0x00008000000079c5 */ /* 0x000fe40000010000 */
[C---:B------:R-:W-:Y:S01]  /*c3a0*/  VIADD R160, R170.reuse, 0x100 ;  /* 0x00000100aaa07836 */ /* 0x040fe20000000000 */
[----:B------:R-:W-:Y:S01]  /*c3b0*/  WARPGROUP.ARRIVE ;  /* 0x00000000000079c5 */ /* 0x000fe20000000000 */
[----:B------:R-:W-:Y:S02]  /*c3c0*/  IMAD.MOV.U32 R161, RZ, RZ, 0x40000040 ;  /* 0x40000040ffa17424 */ /* 0x000fe400078e00ff */
[----:B------:R-:W-:Y:S01]  /*c3d0*/  VIADD R170, R170, 0x180 ;  /* 0x00000180aaaa7836 */ /* 0x000fe20000000000 */
[----:B------:R-:W-:-:S02]  /*c3e0*/  R2UR UR6, R160 ;  /* 0x00000000a00672ca */ /* 0x000fc400000e0000 */
[----:B------:R-:W-:-:S15]  /*c3f0*/  R2UR UR7, R161 ;  /* 0x00000000a10772ca */ /* 0x000fde00000e0000 */
[----:B------:R-:W-:-:S01]  /*c400*/  NOP ;  /* 0x0000000000007918 */ /* 0x000fc20000000000 */
        /* <DEDUP_REMOVED lines=13> */
[----:B0-----:R-:W0:Y:S01]  /*c4e0*/  FENCE.VIEW.ASYNC.S ;  /* 0x00000000000073c6 */ /* 0x001e220000000000 */
[----:B------:R-:W-:-:S04]  /*c4f0*/  IMAD R154, R189, 0x40, R191 ;  /* 0x00000040bd9a7824 */ /* 0x000fc800078e02bf */
[----:B------:R-:W-:Y:S01]  /*c500*/  VIADD R152, R154, UR40 ;  /* 0x000000289a987c36 */ /* 0x000fe20008000000 */
[----:B0-----:R-:W-:Y:S01]  /*c510*/  NOP ;  /* 0x0000000000007918 */ /* 0x001fe20000000000 */
[----:B------:R-:W-:Y:S06]  /*c520*/  BAR.ARV 0xe, 0x100 ;  /* 0x0384000000007b1d */ /* 0x000fec0000002000 */
[----:B------:R0:W-:Y:S02]  /*c530*/  @!P1 SYNCS.ARRIVE.TRANS64.RED.A1T0 RZ, [R9+URZ], RZ ;  /* 0x000000ff09ff99a7 */ /* 0x0001e4000810043f */
[----:B0-----:R-:W-:Y:S01]  /*c540*/  VIADD R9, R168, 0xfffffffe ;  /* 0xfffffffea8097836 */ /* 0x001fe20000000000 */
[----:B------:R-:W-:Y:S06]  /*c550*/  @P2 BRA `(.L_x_2084) ;  /* 0x0000000000542947 */ /* 0x000fec0003800000 */
[C---:B------:R-:W-:Y:S01]  /*c560*/  ISETP.GT.AND P2, PT, R154.reuse, RZ, PT ;  /* 0x000000ff9a00720c */ /* 0x040fe20003f44270 */
[----:B------:R-:W-:Y:S01]  /*c570*/  BSSY B0, `(.L_x_2085) ;  /* 0x0000010000007945 */ /* 0x000fe20003800000 */
[----:B------:R-:W-:-:S11]  /*c580*/  VIADD R153, R154, 0xffffffff ;  /* 0xffffffff9a997836 */ /* 0x000fd60000000000 */
[----:B------:R-:W-:Y:S05]  /*c590*/  @P2 BRA `(.L_x_2086) ;  /* 0x0000000000202947 */ /* 0x000fea0003800000 */
[----:B------:R-:W-:Y:S01]  /*c5a0*/  UISETP.NE.AND UP0, UPT, UR41, 0x1, UPT ;  /* 0x000000012900788c */ /* 0x000fe2000bf05270 */
[----:B------:R-:W-:-:S05]  /*c5b0*/  IMAD.MOV R153, RZ, RZ, -R154 ;  /* 0x000000ffff997224 */ /* 0x000fca00078e0a9a */
[----:B------:R-:W-:-:S05]  /*c5c0*/  PLOP3.LUT P2, PT, PT, PT, UP0, 0x80, 0x0 ;  /* 0x000000000000781c */ /* 0x000fca0003f4f008 */
[----:B------:R-:W-:-:S08]  /*c5d0*/  @UP0 ULDC.64 UR4, c[0x0][0x9e8] ;  /* 0x00027a0000040ab9 */ /* 0x000fd00000000a00 */
[----:B------:R-:W-:-:S05]  /*c5e0*/  @P2 IMAD.HI.U32 R154, R153, UR4, RZ ;  /* 0x00000004999a2c27 */ /* 0x000fca000f8e00ff */
[----:B------:R-:W-:-:S04]  /*c5f0*/  @P2 SHF.R.U32.HI R153, RZ, UR5, R154 ;  /* 0x00000005ff992c19 */ /* 0x000fc8000801169a */
[----:B------:R-:W-:Y:S01]  /*c600*/  LOP3.LUT R153, RZ, R153, RZ, 0x33, !PT ;  /* 0x00000099ff997212 */ /* 0x000fe200078e33ff */
[----:B------:R-:W-:Y:S06]  /*c610*/  BRA `(.L_x_2087) ;  /* 0x0000000000147947 */ /* 0x000fec0003800000 */
.L_x_2086:
[----:B------:R-:W-:-:S06]  /*c620*/  UISETP.NE.AND UP0, UPT, UR41, 0x1, UPT ;  /* 0x000000012900788c */ /* 0x000fcc000bf05270 */
[----:B------:R-:W-:-:S05]  /*c630*/  PLOP3.LUT P2, PT, PT, PT, UP0, 0x80, 0x0 ;  /* 0x000000000000781c */ /* 0x000fca0003f4f008 */
[----:B------:R-:W-:-:S08]  /*c640*/  @UP0 ULDC.64 UR4, c[0x0][0x9e8] ;  /* 0x00027a0000040ab9 */ /* 0x000fd00000000a00 */
[----:B------:R-:W-:-:S05]  /*c650*/  @P2 IMAD.HI.U32 R154, R153, UR4, RZ ;  /* 0x00000004999a2c27 */ /* 0x000fca000f8e00ff */
[----:B------:R-:W-:-:S07]  /*c660*/  @P2 SHF.R.U32.HI R153, RZ, UR5, R154 ;  /* 0x00000005ff992c19 */ /* 0x000fce000801169a */
.L_x_2087:
[----:B------:R-:W-:Y:S05]  /*c670*/  BSYNC B0 ;  /* 0x0000000000007941 */ /* 0x000fea0003800000 */
.L_x_2085:
[----:B------:R-:W-:-:S04]  /*c680*/  IMAD.U32 R154, RZ, RZ, UR41 ;  /* 0x00000029ff9a7e24 */ /* 0x000fc8000f8e00ff */
[----:B------:R-:W-:-:S05]  /*c690*/  IMAD R153, R153, R154, UR41 ;  /* 0x0000002999997e24 */ /* 0x000fca000f8e029a */
[----:B------:R-:W-:-:S07]  /*c6a0*/  VIMNMX R152, R152, R153, PT ;  /* 0x0000009998987248 */ /* 0x000fce0003fe0100 */
.L_x_2084:
[----:B------:R-:W-:Y:S01]  /*c6b0*/  SHF.R.S32.HI R153, RZ, 0x1f, R152 ;  /* 0x0000001fff997819 */ /* 0x000fe20000011498 */
[----:B------:R-:W-:Y:S03]  /*c6c0*/  BSSY B1, `(.L_x_2088) ;  /* 0x000028d000017945 */ /* 0x000fe60003800000 */
[----:B------:R-:W-:-:S04]  /*c6d0*/  LEA.HI R153, R153, R152, RZ, 0x6 ;  /* 0x0000009899997211 */ /* 0x000fc800078f30ff */
[----:B------:R-:W-:-:S04]  /*c6e0*/  SHF.R.S32.HI R153, RZ, 0x6, R153 ;  /* 0x00000006ff997819 */ /* 0x000fc80000011499 */
[----:B------:R-:W-:-:S04]  /*c6f0*/  VIMNMX R212, R190, R153, !PT ;  /* 0x00000099bed47248 */ /* 0x000fc80007fe0100 */
[----:B------:R-:W-:-:S13]  /*c700*/  ISETP.GE.AND P2, PT, R9, R212, PT ;  /* 0x000000d40900720c */ /* 0x000fda0003f46270 */
[----:B------:R-:W-:Y:S05]  /*c710*/  @!P2 BRA `(.L_x_2089) ;  /* 0x00000028001ca947 */ /* 0x000fea0003800000 */
[----:B------:R-:W-:Y:S01]  /*c720*/  IMAD.IADD R213, R0, 0x1, R191 ;  /* 0x0000000100d57824 */ /* 0x000fe200078e02bf */
[----:B------:R-:W-:Y:S03]  /*c730*/  BSSY B0, `(.L_x_2090) ;  /* 0x0000282000007945 */ /* 0x000fe60003800000 */
[----:B------:R-:W-:-:S07]  /*c740*/  VIADD R214, R213, 0x8 ;  /* 0x00000008d5d67836 */ /* 0x000fce0000000000 */
.L_x_2109:
[----:B------:R-:W-:-:S05]  /*c750*/  VIADD R215, R18, 0x1 ;  /* 0x0000000112d77836 */ /* 0x000fca0000000000 */
[----:B------:R-:W-:-:S04]  /*c760*/  ISETP.NE.AND P2, PT, R215, 0x2, PT ;  /* 0x00000002d700780c */ /* 0x000fc80003f45270 */
[----:B------:R-:W-:Y:S02]  /*c770*/  SEL R152, RZ, 0x1, P2 ;  /* 0x00000001ff987807 */ /* 0x000fe40001000000 */
[----:B------:R-:W-:Y:S02]  /*c780*/  SEL R215, R215, RZ, P2 ;  /* 0x000000ffd7d77207 */ /* 0x000fe40001000000 */
[----:B------:R-:W-:Y:S01]  /*c790*/  LOP3.LUT R19, R19, R152, RZ, 0x3c, !PT ;  /* 0x0000009813137212 */ /* 0x000fe200078e3cff */
[----:B0-----:R-:W-:Y:S06]  /*c7a0*/  @!P0 BRA `(.L_x_2091) ;  /* 0x0000000000048947 */ /* 0x001fec0003800000 */
[----:B------:R-:W-:Y:S01]  /*c7b0*/  BPT.TRAP 0x1 ;  /* 0x000000040000795c */ /* 0x000fe20000300000 */
.L_x_2091:
[----:B------:R-:W-:Y:S02]  /*c7c0*/  LEA R216, R215, R2, 0x3 ;  /* 0x00000002d7d87211 */ /* 0x000fe400078e18ff */
[----:B------:R-:W-:-:S04]  /*c7d0*/  SHF.L.U32 R217, R19, 0x1f, RZ ;  /* 0x0000001f13d97819 */ /* 0x000fc800000006ff */
[----:B------:R0:W1:Y:S01]  /*c7e0*/  SYNCS.PHASECHK.TRANS64.TRYWAIT P2, [R216+URZ+0x28c30], R217 ;  /* 0x028c30d9d80075a7 */ /* 0x000062000804017f */
[----:B------:R-:W-:Y:S05]  /*c7f0*/  @!P0 BRA `(.L_x_2092) ;  /* 0x0000000000048947 */ /* 0x000fea0003800000 */
[----:B------:R-:W-:Y:S01]  /*c800*/  BPT.TRAP 0x1 ;  /* 0x000000040000795c */ /* 0x000fe20000300000 */
.L_x_2092:
[----:B------:R-:W-:Y:S01]  /*c810*/  BSSY B2, `(.L_x_2093) ;  /* 0x0000006000027945 */ /* 0x000fe20003800000 */
[----:B------:R-:W-:Y:S02]  /*c820*/  IMAD R206, R215, 0x200, R14 ;  /* 0x00000200d7ce7824 */ /* 0x000fe400078e020e */
[----:B------:R-:W-:Y:S01]  /*c830*/  IMAD.MOV.U32 R207, RZ, RZ, 0x40000040 ;  /* 0x40000040ffcf7424 */ /* 0x000fe200078e00ff */
[----:B-1----:R-:W-:Y:S06]  /*c840*/  @P2 BRA `(.L_x_2094) ;  /* 0x0000000000082947 */ /* 0x002fec0003800000 */
[----:B------:R-:W1:Y:S02]  /*c850*/  SYNCS.PHASECHK.TRANS64.TRYWAIT P2, [R216+URZ+0x28c30], R217 ;  /* 0x028c30d9d80075a7 */ /* 0x000e64000804017f */
[----:B-1----:R-:W-:Y:S05]  /*c860*/  @!P2 BRA `(.L_x_2095) ;  /* 0x0000011400fca947 */ /* 0x002fea0003800000 */
.L_x_2094:
[----:B------:R-:W-:Y:S05]  /*c870*/  BSYNC B2 ;  /* 0x0000000000027941 */ /* 0x000fea0003800000 */
.L_x_2093:
[C---:B------:R-:W-:Y:S01]  /*c880*/  R2UR UR6, R206.reuse ;  /* 0x00000000ce0672ca */ /* 0x040fe200000e0000 */
[----:B------:R-:W-:Y:S01]  /*c890*/  WARPGROUP.ARRIVE ;  /* 0x00000000000079c5 */ /* 0x000fe20000000000 */
[----:B------:R-:W-:Y:S01]  /*c8a0*/  R2UR UR7, R207 ;  /* 0x00000000cf0772ca */ /* 0x000fe200000e0000 */
[----:B------:R-:W-:Y:S01]  /*c8b0*/  VIADD R208, R206, 0x2 ;  /* 0x00000002ced07836 */ /* 0x000fe20000000000 */
[----:B------:R-:W-:Y:S01]  /*c8c0*/  R2UR UR4, R4 ;  /* 0x00000000040472ca */ /* 0x000fe200000e0000 */
[----:B------:R-:W-:Y:S01]  /*c8d0*/  IMAD.MOV.U32 R209, RZ, RZ, 0x40000040 ;  /* 0x40000040ffd17424 */ /* 0x000fe200078e00ff */
[----:B------:R-:W-:Y:S01]  /*c8e0*/  R2UR UR5, R5 ;  /* 0x00000000050572ca */ /* 0x000fe200000e0000 */
[----:B------:R-:W-:Y:S01]  /*c8f0*/  IMAD.MOV.U32 R207, RZ, RZ, 0x40000040 ;  /* 0x40000040ffcf7424 */ /* 0x000fe200078e00ff */
[----:B------:R-:W-:-:S06]  /*c900*/  UISETP.NE.AND UP0, UPT, UR48, URZ, UPT ;  /* 0x0000003f3000728c */ /* 0x000fcc000bf05270 */
[----:B------:R-:W-:-:S05]  /*c910*/  PLOP3.LUT P2, PT, PT, PT, UP0, 0x40, 0x0 ;  /* 0x000000000000781c */ /* 0x000fca0003f4e808 */
        /* <DEDUP_REMOVED lines=59> */
[----:B------:R-:W2:Y:S01]  /*ccd0*/  MUFU.TANH R206, R206 ;  /* 0x000000ce00ce7308 */ /* 0x000ea20000002400 */
[----:B------:R-:W-:-:S02]  /*cce0*/  @!P1 VIADD R152, R216, 0x28c40 ;  /* 0x00028c40d8989836 */ /* 0x000fc40000000000 */
[----:B------:R-:W-:-:S03]  /*ccf0*/  IADD3 R153, R185, 0x1, -R180 ;  /* 0x00000001b9997810 */ /* 0x000fc60007ffe8b4 */
[----:B------:R-:W-:Y:S02]  /*cd00*/  @!P1 PRMT R152, RZ, 0x654, R152 ;  /* 0x00000654ff989816 */ /* 0x000fe40000000098 */
[----:B------:R-:W3:Y:S01]  /*cd10*/  MUFU.TANH R207, R207 ;  /* 0x000000cf00cf7308 */ /* 0x000ee20000002400 */
[----:B------:R-:W-:Y:S01]  /*cd20*/  IADD3 R153, -R22, R153, -R186 ;  /* 0x0000009916997210 */ /* 0x000fe20007ffe9ba */
[----:B------:R4:W-:Y:S04]  /*cd30*/  @!P1 SYNCS.ARRIVE.TRANS64.RED.A1T0 RZ, [R152+URZ], RZ ;  /* 0x000000ff98ff99a7 */ /* 0x0009e8000810043f */
[C---:B------:R-:W-:Y:S02]  /*cd40*/  VIADD R229, R153.reuse, UR46 ;  /* 0x0000002e99e57c36 */ /* 0x040fe40008000000 */
[----:B------:R-:W0:Y:S01]  /*cd50*/  MUFU.TANH R21, R21 ;  /* 0x0000001500157308 */ /* 0x000e220000002400 */
[----:B------:R-:W-:-:S02]  /*cd60*/  VIADD R227, R153, UR37 ;  /* 0x0000002599e37c36 */ /* 0x000fc40008000000 */
[C---:B------:R-:W-:Y:S02]  /*cd70*/  IMAD.IADD R183, R0.reuse, 0x1, R229 ;  /* 0x0000000100b77824 */ /* 0x040fe400078e02e5 */
[----:B------:R-:W-:-:S03]  /*cd80*/  IMAD.IADD R182, R0, 0x1, R227 ;  /* 0x0000000100b67824 */ /* 0x000fc600078e02e3 */
        /* <DEDUP_REMOVED lines=28> */
[----:B------:R-:W0:Y:S01]  /*cf50*/  MUFU.TANH R178, R178 ;  /* 0x000000b200b27308 */ /* 0x000e220000002400 */
[----:B--234-:R-:W-:Y:S05]  /*cf60*/  @P2 BRA `(.L_x_2096) ;  /* 0x0000000000582947 */ /* 0x01cfea0003800000 */
        /* <DEDUP_REMOVED lines=12> */
.L_x_2098:
[----:B------:R-:W-:-:S05]  /*d030*/  IMAD.U32 R228, RZ, RZ, UR45 ;  /* 0x0000002dffe47e24 */ /* 0x000fca000f8e00ff */
[----:B------:R-:W-:-:S13]  /*d040*/  ISETP.NE.AND P2, PT, R228, 0x1, PT ;  /* 0x00000001e400780c */ /* 0x000fda0003f45270 */
[----:B------:R-:W2:Y:S02]  /*d050*/  @P2 LDC.64 R152, c[0x0][0x9e8] ;  /* 0x00027a00ff982b82 */ /* 0x000ea40000000a00 */
[----:B--2---:R-:W-:-:S05]  /*d060*/  @P2 IMAD.HI.U32 R152, R231, R152, RZ ;  /* 0x00000098e7982227 */ /* 0x004fca00078e00ff */
[----:B------:R-:W-:-:S07]  /*d070*/  @P2 SHF.R.U32.HI R231, RZ, R153, R152 ;  /* 0x00000099ffe72219 */ /* 0x000fce0000011698 */
.L_x_2099:
[----:B------:R-:W-:Y:S05]  /*d080*/  BSYNC B2 ;  /* 0x0000000000027941 */ /* 0x000fea0003800000 */
.L_x_2097:
[----:B------:R-:W-:-:S04]  /*d090*/  IMAD R231, R231, R228, -R180 ;  /* 0x000000e4e7e77224 */ /* 0x000fc800078e0ab4 */
[----:B------:R-:W-:-:S05]  /*d0a0*/  IMAD.IADD R231, R231, 0x1, -R22 ;  /* 0x00000001e7e77824 */ /* 0x000fca00078e0a16 */
[----:B------:R-:W-:Y:S02]  /*d0b0*/  VIADDMNMX R183, R231, R228, R183, PT ;  /* 0x000000e4e7b77246 */ /* 0x000fe400038001b7 */
[----:B------:R-:W-:-:S07]  /*d0c0*/  VIMNMX R182, R182, R231, !PT ;  /* 0x000000e7b6b67248 */ /* 0x000fce0007fe0100 */
.L_x_2096:
[----:B------:R-:W-:Y:S01]  /*d0d0*/  ISETP.GT.AND P2, PT, R9, -0x1, PT ;  /* 0xffffffff0900780c */ /* 0x000fe20003f44270 */
[----:B------:R-:W-:Y:S01]  /*d0e0*/  UISETP.NE.AND UP0, UPT, UR48, URZ, UPT ;  /* 0x0000003f3000728c */ /* 0x000fe2000bf05270 */
[----:B------:R-:W-:Y:S02]  /*d0f0*/  IADD3 R229, R229, 0x8, R0 ;  /* 0x00000008e5e57810 */ /* 0x000fe40007ffe000 */
[C---:B------:R-:W-:Y:S02]  /*d100*/  ISETP.GT.AND P5, PT, R182.reuse, RZ, P2 ;  /* 0x000000ffb600720c */ /* 0x040fe400017a4270 */
[C---:B------:R-:W-:Y:S02]  /*d110*/  ISETP.GT.AND P4, PT, R182.reuse, 0x1, P2 ;  /* 0x00000001b600780c */ /* 0x040fe40001784270 */
[----:B------:R-:W-:Y:S02]  /*d120*/  ISETP.LT.OR P5, PT, R183, 0x1, P5 ;  /* 0x00000001b700780c */ /* 0x000fe40002fa1670 */
[----:B------:R-:W-:-:S02]  /*d130*/  ISETP.GT.AND P6, PT, R182, 0x8, P2 ;  /* 0x00000008b600780c */ /* 0x000fc400017c4270 */
[----:B------:R-:W-:Y:S02]  /*d140*/  ISETP.GT.AND P3, PT, R182, 0x9, P2 ;  /* 0x00000009b600780c */ /* 0x000fe40001764270 */
[----:B------:R-:W-:Y:S02]  /*d150*/  FSEL R206, R206, -INF , !P5 ;  /* 0xff800000cece7808 */ /* 0x000fe40006800000 */
[----:B------:R-:W-:Y:S02]  /*d160*/  ISETP.GT.AND P5, PT, R182, 0x10, P2 ;  /* 0x00000010b600780c */ /* 0x000fe400017a4270 */
[C---:B------:R-:W-:Y:S02]  /*d170*/  ISETP.LT.OR P4, PT, R183.reuse, 0x2, P4 ;  /* 0x00000002b700780c */ /* 0x040fe40002781670 */
[C---:B------:R-:W-:Y:S02]  /*d180*/  ISETP.LT.OR P6, PT, R183.reuse, 0x9, P6 ;  /* 0x00000009b700780c */ /* 0x040fe400037c1670 */
[----:B------:R-:W-:-:S02]  /*d190*/  ISETP.LT.OR P3, PT, R183, 0xa, P3 ;  /* 0x0000000ab700780c */ /* 0x000fc40001f61670 */
[----:B------:R-:W-:Y:S02]  /*d1a0*/  ISETP.LT.OR P5, PT, R183, 0x11, P5 ;  /* 0x00000011b700780c */ /* 0x000fe40002fa1670 */
[----:B------:R-:W-:Y:S02]  /*d1b0*/  FSEL R228, R207, -INF , !P4 ;  /* 0xff800000cfe47808 */ /* 0x000fe40006000000 */
[----:B0-----:R-:W-:Y:S02]  /*d1c0*/  FSEL R208, R208, -INF , !P6 ;  /* 0xff800000d0d07808 */ /* 0x001fe40007000000 */
[----:B------:R-:W-:Y:S02]  /*d1d0*/  FSEL R230, R157, -INF , !P3 ;  /* 0xff8000009de67808 */ /* 0x000fe40005800000 */
[C---:B------:R-:W-:Y:S02]  /*d1e0*/  ISETP.GT.AND P4, PT, R182.reuse, 0x11, P2 ;  /* 0x00000011b600780c */ /* 0x040fe40001784270 */
        /* <DEDUP_REMOVED lines=27> */
[----:B------:R-:W-:Y:S02]  /*d3a0*/  PLOP3.LUT P5, PT, PT, PT, UP0, 0x40, 0x0 ;  /* 0x000000000000781c */ /* 0x000fe40003fae808 */
[C---:B------:R-:W-:Y:S02]  /*d3b0*/  ISETP.LT.OR P4, PT, R183.reuse, 0x32, P4 ;  /* 0x00000032b700780c */ /* 0x040fe40002781670 */
[C---:B------:R-:W-:Y:S02]  /*d3c0*/  ISETP.LT.OR P6, PT, R183.reuse, 0x39, P6 ;  /* 0x00000039b700780c */ /* 0x040fe400037c1670 */
[----:B------:R-:W-:-:S02]  /*d3d0*/  ISETP.LT.OR P3, PT, R183, 0x3a, P3 ;  /* 0x0000003ab700780c */ /* 0x000fc40001f61670 */
[----:B------:R-:W-:Y:S02]  /*d3e0*/  IADD3 R227, R227, 0x8, R0 ;  /* 0x00000008e3e37810 */ /* 0x000fe40007ffe000 */
[----:B------:R-:W-:Y:S02]  /*d3f0*/  FSEL R177, R177, -INF , !P4 ;  /* 0xff800000b1b17808 */ /* 0x000fe40006000000 */
[----:B------:R-:W-:Y:S02]  /*d400*/  FSEL R179, R179, -INF , !P6 ;  /* 0xff800000b3b37808 */ /* 0x000fe40007000000 */
[----:B------:R-:W-:Y:S01]  /*d410*/  FSEL R181, R181, -INF , !P3 ;  /* 0xff800000b5b57808 */ /* 0x000fe20005800000 */
[----:B------:R-:W-:Y:S06]  /*d420*/  @P5 BRA `(.L_x_2100) ;  /* 0x00000000005c5947 */ /* 0x000fec0003800000 */
[----:B------:R-:W-:Y:S01]  /*d430*/  ISETP.GT.AND P3, PT, R214, -0x1, PT ;  /* 0xffffffffd600780c */ /* 0x000fe20003f64270 */
[----:B------:R-:W-:-:S12]  /*d440*/  BSSY B2, `(.L_x_2101) ;  /* 0x0000011000027945 */ /* 0x000fd80003800000 */
[----:B------:R-:W-:Y:S05]  /*d450*/  @P3 BRA `(.L_x_2102) ;  /* 0x0000000000243947 */ /* 0x000fea0003800000 */
[----:B------:R-:W-:Y:S01]  /*d460*/  IMAD.U32 R157, RZ, RZ, UR45 ;  /* 0x0000002dff9d7e24 */ /* 0x000fe2000f8e00ff */
[----:B------:R-:W-:-:S04]  /*d470*/  IADD3 R161, R213, 0x8, RZ ;  /* 0x00000008d5a17810 */ /* 0x000fc80007ffe0ff */
[----:B------:R-:W-:Y:S02]  /*d480*/  ISETP.NE.AND P3, PT, R157, 0x1, PT ;  /* 0x000000019d00780c */ /* 0x000fe40003f65270 */
[----:B------:R-:W-:-:S11]  /*d490*/  LOP3.LUT R161, RZ, R161, RZ, 0x33, !PT ;  /* 0x000000a1ffa17212 */ /* 0x000fd600078e33ff */
[----:B------:R-:W0:Y:S02]  /*d4a0*/  @P3 LDC.64 R152, c[0x0][0x9e8] ;  /* 0x00027a00ff983b82 */ /* 0x000e240000000a00 */
[----:B0-----:R-:W-:-:S05]  /*d4b0*/  @P3 IMAD.HI.U32 R152, R161, R152, RZ ;  /* 0x00000098a1983227 */ /* 0x001fca00078e00ff */
[----:B------:R-:W-:-:S04]  /*d4c0*/  @P3 SHF.R.U32.HI R161, RZ, R153, R152 ;  /* 0x00000099ffa13219 */ /* 0x000fc80000011698 */
[----:B------:R-:W-:Y:S01]  /*d4d0*/  LOP3.LUT R152, RZ, R161, RZ, 0x33, !PT ;  /* 0x000000a1ff987212 */ /* 0x000fe200078e33ff */
[----:B------:R-:W-:Y:S06]  /*d4e0*/  BRA `(.L_x_2103) ;  /* 0x0000000000187947 */ /* 0x000fec0003800000 */
.L_x_2102:
[----:B------:R-:W-:-:S05]  /*d4f0*/  IMAD.U32 R157, RZ, RZ, UR45 ;  /* 0x0000002dff9d7e24 */ /* 0x000fca000f8e00ff */
[----:B------:R-:W-:-:S13]  /*d500*/  ISETP.NE.AND P3, PT, R157, 0x1, PT ;  /* 0x000000019d00780c */ /* 0x000fda0003f65270 */
[----:B------:R-:W0:Y:S02]  /*d510*/  @P3 LDC.64 R152, c[0x0][0x9e8] ;  /* 0x00027a00ff983b82 */ /* 0x000e240000000a00 */
[----:B0-----:R-:W-:-:S04]  /*d520*/  @P3 IMAD.HI.U32 R161, R214, R152, RZ ;  /* 0x00000098d6a13227 */ /* 0x001fc800078e00ff */
[----:B------:R-:W-:Y:S01]  /*d530*/  IMAD.MOV.U32 R152, RZ, RZ, R214 ;  /* 0x000000ffff987224 */ /* 0x000fe200078e00d6 */
[----:B------:R-:W-:-:S07]  /*d540*/  @P3 SHF.R.U32.HI R152, RZ, R153, R161 ;  /* 0x00000099ff983219 */ /* 0x000fce00000116a1 */
.L_x_2103:
[----:B------:R-:W-:Y:S05]  /*d550*/  BSYNC B2 ;  /* 0x0000000000027941 */ /* 0x000fea0003800000 */
.L_x_2101:
[----:B------:R-:W-:-:S04]  /*d560*/  IMAD R153, R152, R157, -R180 ;  /* 0x0000009d98997224 */ /* 0x000fc800078e0ab4 */
[----:B------:R-:W-:-:S05]  /*d570*/  IMAD.IADD R152, R153, 0x1, -R22 ;  /* 0x0000000199987824 */ /* 0x000fca00078e0a16 */
[----:B------:R-:W-:Y:S02]  /*d580*/  VIADDMNMX R229, R152, R157, R229, PT ;  /* 0x0000009d98e57246 */ /* 0x000fe400038001e5 */
[----:B------:R-:W-:-:S07]  /*d590*/  VIMNMX R227, R227, R152, !PT ;  /* 0x00000098e3e37248 */ /* 0x000fce0007fe0100 */
.L_x_2100:
[----:B------:R-:W-:Y:S02]  /*d5a0*/  FMNMX.FTZ R153, R206, R15, !PT ;  /* 0x0000000fce997209 */ /* 0x000fe40007810000 */
[----:B------:R-:W-:Y:S02]  /*d5b0*/  ISETP.GT.AND P4, PT, R227, 0x9, P2 ;  /* 0x00000009e300780c */ /* 0x000fe40001784270 */
[----:B------:R-:W-:Y:S02]  /*d5c0*/  FMNMX.FTZ R153, R228, R153, !PT ;  /* 0x00000099e4997209 */ /* 0x000fe40007810000 */
[----:B------:R-:W-:Y:S02]  /*d5d0*/  ISETP.LT.OR P4, PT, R229, 0xa, P4 ;  /* 0x0000000ae500780c */ /* 0x000fe40002781670 */
[----:B------:R-:W-:Y:S02]  /*d5e0*/  FMNMX.FTZ R153, R208, R153, !PT ;  /* 0x00000099d0997209 */ /* 0x000fe40007810000 */
[----:B------:R-:W-:-:S02]  /*d5f0*/  FSEL R156, R156, -INF , !P4 ;  /* 0xff8000009c9c7808 */ /* 0x000fc40006000000 */
[----:B------:R-:W-:Y:S02]  /*d600*/  FMNMX.FTZ R153, R230, R153, !PT ;  /* 0x00000099e6997209 */ /* 0x000fe40007810000 */
[----:B------:R-:W-:Y:S02]  /*d610*/  ISETP.GT.AND P4, PT, R227, 0x19, P2 ;  /* 0x00000019e300780c */ /* 0x000fe40001784270 */
        /* <DEDUP_REMOVED lines=9> */
[----:B------:R-:W-:-:S02]  /*d6b0*/  ISETP.GT.AND P4, PT, R227, RZ, P2 ;  /* 0x000000ffe300720c */ /* 0x000fc40001784270 */
[----:B------:R-:W-:Y:S02]  /*d6c0*/  FMNMX.FTZ R153, R236, R153, !PT ;  /* 0x00000099ec997209 */ /* 0x000fe40007810000 */
[----:B------:R-:W-:Y:S02]  /*d6d0*/  ISETP.GT.AND P3, PT, R227, 0x1, P2 ;  /* 0x00000001e300780c */ /* 0x000fe40001764270 */
[----:B------:R-:W-:Y:S02]  /*d6e0*/  FMNMX.FTZ R152, R172, R153, !PT ;  /* 0x00000099ac987209 */ /* 0x000fe40007810000 */
[----:B------:R-:W-:Y:S02]  /*d6f0*/  ISETP.LT.OR P4, PT, R229, 0x1, P4 ;  /* 0x00000001e500780c */ /* 0x000fe40002781670 */
        /* <DEDUP_REMOVED lines=9> */
[----:B------:R-:W-:Y:S02]  /*d790*/  FSEL R158, R158, -INF , !P5 ;  /* 0xff8000009e9e7808 */ /* 0x000fe40006800000 */
[C---:B------:R-:W-:Y:S01]  /*d7a0*/  ISETP.GT.AND P5, PT, R227.reuse, 0x20, P2 ;  /* 0x00000020e300780c */ /* 0x040fe200017a4270 */
[----:B------:R-:W0:Y:S01]  /*d7b0*/  SHFL.BFLY PT, R153, R152, 0x2, 0x1f ;  /* 0x0c401f0098997f89 */ /* 0x000e2200000e0000 */
[----:B------:R-:W-:Y:S02]  /*d7c0*/  ISETP.GT.AND P3, PT, R227, 0x11, P2 ;  /* 0x00000011e300780c */ /* 0x000fe40001764270 */
[C---:B------:R-:W-:Y:S02]  /*d7d0*/  ISETP.LT.OR P5, PT, R229.reuse, 0x21, P5 ;  /* 0x00000021e500780c */ /* 0x040fe40002fa1670 */
[----:B------:R-:W-:-:S02]  /*d7e0*/  ISETP.LT.OR P3, PT, R229, 0x12, P3 ;  /* 0x00000012e500780c */ /* 0x000fc40001f61670 */
[----:B------:R-:W-:Y:S02]  /*d7f0*/  FSEL R166, R166, -INF , !P5 ;  /* 0xff800000a6a67808 */ /* 0x000fe40006800000 */
[----:B------:R-:W-:Y:S02]  /*d800*/  ISETP.GT.AND P5, PT, R227, 0x29, P2 ;  /* 0x00000029e300780c */ /* 0x000fe400017a4270 */
[----:B------:R-:W-:Y:S02]  /*d810*/  FSEL R159, R159, -INF , !P3 ;  /* 0xff8000009f9f7808 */ /* 0x000fe40005800000 */
[----:B------:R-:W-:Y:S02]  /*d820*/  ISETP.LT.OR P5, PT, R229, 0x2a, P5 ;  /* 0x0000002ae500780c */ /* 0x000fe40002fa1670 */
[----:B------:R-:W-:-:S04]  /*d830*/  ISETP.GT.AND P3, PT, R227, 0x21, P2 ;  /* 0x00000021e300780c */ /* 0x000fc80001764270 */
[----:B------:R-:W-:-:S04]  /*d840*/  ISETP.LT.OR P3, PT, R229, 0x22, P3 ;  /* 0x00000022e500780c */ /* 0x000fc80001f61670 */
[----:B------:R-:W-:Y:S02]  /*d850*/  FSEL R167, R167, -INF , !P3 ;  /* 0xff800000a7a77808 */ /* 0x000fe40005800000 */
[----:B0-----:R-:W-:Y:S02]  /*d860*/  FMNMX.FTZ R180, R152, R153, !PT ;  /* 0x0000009998b47209 */ /* 0x001fe40007810000 */
[----:B------:R-:W-:Y:S02]  /*d870*/  FSEL R152, R155, -INF , !P6 ;  /* 0xff8000009b987808 */ /* 0x000fe40007000000 */
[----:B------:R-:W-:Y:S01]  /*d880*/  FSEL R153, R21, -INF , !P4 ;  /* 0xff80000015997808 */ /* 0x000fe20006000000 */
[----:B------:R-:W0:Y:S01]  /*d890*/  SHFL.BFLY PT, R155, R180, 0x1, 0x1f ;  /* 0x0c201f00b49b7f89 */ /* 0x000e2200000e0000 */
[----:B------:R-:W-:Y:S02]  /*d8a0*/  ISETP.GT.AND P6, PT, R227, 0x18, P2 ;  /* 0x00000018e300780c */ /* 0x000fe400017c4270 */
[----:B------:R-:W-:-:S02]  /*d8b0*/  FMNMX.FTZ R21, R153, R20, !PT ;  /* 0x0000001499157209 */ /* 0x000fc40007810000 */
[----:B------:R-:W-:Y:S02]  /*d8c0*/  ISETP.LT.OR P6, PT, R229, 0x19, P6 ;  /* 0x00000019e500780c */ /* 0x000fe400037c1670 */
[----:B------:R-:W-:Y:S02]  /*d8d0*/  FMNMX.FTZ R21, R154, R21, !PT ;  /* 0x000000159a157209 */ /* 0x000fe40007810000 */
[----:B------:R-:W-:Y:S02]  /*d8e0*/  FSEL R162, R162, -INF , !P6 ;  /* 0xff800000a2a27808 */ /* 0x000fe40007000000 */
[----:B------:R-:W-:Y:S02]  /*d8f0*/  FMNMX.FTZ R21, R152, R21, !PT ;  /* 0x0000001598157209 */ /* 0x000fe40007810000 */
[----:B------:R-:W-:Y:S02]  /*d900*/  ISETP.GT.AND P6, PT, R227, 0x28, P2 ;  /* 0x00000028e300780c */ /* 0x000fe400017c4270 */
[----:B------:R-:W-:-:S02]  /*d910*/  FMNMX.FTZ R21, R156, R21, !PT ;  /* 0x000000159c157209 */ /* 0x000fc40007810000 */
[----:B------:R-:W-:Y:S02]  /*d920*/  ISETP.LT.OR P6, PT, R229, 0x29, P6 ;  /* 0x00000029e500780c */ /* 0x000fe400037c1670 */
[----:B------:R-:W-:Y:S01]  /*d930*/  FMNMX.FTZ R157, R158, R21, !PT ;  /* 0x000000159e9d7209 */ /* 0x000fe20007810000 */
[----:B------:R-:W-:Y:S01]  /*d940*/  IMAD.U32 R21, RZ, RZ, UR44 ;  /* 0x0000002cff157e24 */ /* 0x000fe2000f8e00ff */
[----:B------:R-:W-:Y:S02]  /*d950*/  ISETP.GT.AND P3, PT, R227, 0x30, P2 ;  /* 0x00000030e300780c */ /* 0x000fe40001764270 */
[----:B------:R-:W-:Y:S02]  /*d960*/  FMNMX.FTZ R157, R159, R157, !PT ;  /* 0x0000009d9f9d7209 */ /* 0x000fe40007810000 */
[----:B0-----:R-:W-:Y:S02]  /*d970*/  FMNMX.FTZ R180, R180, R155, !PT ;  /* 0x0000009bb4b47209 */ /* 0x001fe40007810000 */
[----:B------:R-:W-:-:S02]  /*d980*/  FSEL R155, R170, -INF , !P5 ;  /* 0xff800000aa9b7808 */ /* 0x000fc40006800000 */
[C---:B------:R-:W-:Y:S01]  /*d990*/  FSETP.NEU.FTZ.AND P5, PT, R180.reuse, -INF , PT ;  /* 0xff800000b400780b */ /* 0x040fe20003fbd000 */
[----:B------:R-:W-:Y:S01]  /*d9a0*/  FMUL.FTZ R161, R180, R21 ;  /* 0x00000015b4a17220 */ /* 0x000fe20000410000 */
[----:B------:R-:W-:Y:S02]  /*d9b0*/  FMNMX.FTZ R170, R162, R157, !PT ;  /* 0x0000009da2aa7209 */ /* 0x000fe40007810000 */
[----:B------:R-:W-:Y:S02]  /*d9c0*/  FSEL R171, R171, -INF , !P6 ;  /* 0xff800000abab7808 */ /* 0x000fe40007000000 */
[----:B------:R-:W-:Y:S02]  /*d9d0*/  FSEL R157, R161, RZ, P5 ;  /* 0x000000ffa19d7208 */ /* 0x000fe40002800000 */
[----:B------:R-:W-:Y:S02]  /*d9e0*/  FMNMX.FTZ R161, R163, R170, !PT ;  /* 0x000000aaa3a17209 */ /* 0x000fe40007810000 */
[----:B------:R-:W-:Y:S01]  /*d9f0*/  ISETP.GT.AND P4, PT, R227, 0x31, P2 ;  /* 0x00000031e300780c */ /* 0x000fe20001784270 */
[--C-:B------:R-:W-:Y:S01]  /*da00*/  FFMA.FTZ R206, R206, R21, -R157.reuse ;  /* 0x00000015cece7223 */ /* 0x100fe2000001089d */
[----:B------:R-:W-:Y:S01]  /*da10*/  FMNMX.FTZ R170, R166, R161, !PT ;  /* 0x000000a1a6aa7209 */ /* 0x000fe20007810000 */
[-CC-:B------:R-:W-:Y:S01]  /*da20*/  FFMA.FTZ R161, R228, R21.reuse, -R157.reuse ;  /* 0x00000015e4a17223 */ /* 0x180fe2000001089d */
[----:B------:R-:W-:Y:S01]  /*da30*/  ISETP.LT.OR P3, PT, R229, 0x31, P3 ;  /* 0x00000031e500780c */ /* 0x000fe20001f61670 */
[-CC-:B------:R-:W-:Y:S01]  /*da40*/  FFMA.FTZ R160, R160, R21.reuse, -R157.reuse ;  /* 0x00000015a0a07223 */ /* 0x180fe2000001089d */
[----:B------:R-:W-:Y:S01]  /*da50*/  FMNMX.FTZ R170, R167, R170, !PT ;  /* 0x000000aaa7aa7209 */ /* 0x000fe20007810000 */
[----:B------:R-:W-:Y:S01]  /*da60*/  MUFU.EX2 R206, R206 ;  /* 0x000000ce00ce7308 */ /* 0x000fe20000000800 */
[----:B------:R-:W-:Y:S01]  /*da70*/  ISETP.GT.AND P6, PT, R227, 0x38, P2 ;  /* 0x00000038e300780c */ /* 0x000fe200017c4270 */
[-CC-:B------:R-:W-:Y:S01]  /*da80*/  FFMA.FTZ R164, R164, R21.reuse, -R157.reuse ;  /* 0x00000015a4a47223 */ /* 0x180fe2000001089d */
[----:B------:R-:W-:Y:S01]  /*da90*/  FMNMX.FTZ R170, R171, R170, !PT ;  /* 0x000000aaabaa7209 */ /* 0x000fe20007810000 */
[-CC-:B------:R-:W-:Y:S01]  /*daa0*/  FFMA.FTZ R231, R179, R21.reuse, -R157.reuse ;  /* 0x00000015b3e77223 */ /* 0x180fe2000001089d */
[----:B------:R-:W-:Y:S01]  /*dab0*/  ISETP.LT.OR P4, PT, R229, 0x32, P4 ;  /* 0x00000032e500780c */ /* 0x000fe20002781670 */
[----:B------:R-:W-:Y:S01]  /*dac0*/  IMAD.MOV R179, RZ, RZ, -R194 ;  /* 0x000000ffffb37224 */ /* 0x000fe200078e0ac2 */
[----:B------:R-:W-:Y:S01]  /*dad0*/  FSEL R228, R173, -INF , !P3 ;  /* 0xff800000ade47808 */ /* 0x000fe20005800000 */
[-CC-:B------:R-:W-:Y:S01]  /*dae0*/  FFMA.FTZ R173, R208, R21.reuse, -R157.reuse ;  /* 0x00000015d0ad7223 */ /* 0x180fe2000001089d */
[----:B------:R-:W-:Y:S01]  /*daf0*/  FMNMX.FTZ R165, R155, R170, !PT ;  /* 0x000000aa9ba57209 */ /* 0x000fe20007810000 */
[-CC-:B------:R-:W-:Y:S01]  /*db00*/  FFMA.FTZ R208, R230, R21.reuse, -R157.reuse ;  /* 0x00000015e6d07223 */ /* 0x180fe2000001089d */
[----:B------:R-:W-:Y:S01]  /*db10*/  ISETP.GT.AND P2, PT, R227, 0x39, P2 ;  /* 0x00000039e300780c */ /* 0x000fe20001744270 */
[----:B------:R-:W-:Y:S01]  /*db20*/  MUFU.EX2 R161, R161 ;  /* 0x000000a100a17308 */ /* 0x000fe20000000800 */
[----:B------:R-:W-:Y:S01]  /*db30*/  ISETP.LT.OR P6, PT, R229, 0x39, P6 ;  /* 0x00000039e500780c */ /* 0x000fe200037c1670 */
[-CC-:B------:R-:W-:Y:S01]  /*db40*/  FFMA.FTZ R183, R209, R21.reuse, -R157.reuse ;  /* 0x00000015d1b77223 */ /* 0x180fe2000001089d */
[----:B------:R-:W-:Y:S01]  /*db50*/  FSEL R174, R174, -INF , !P4 ;  /* 0xff800000aeae7808 */ /* 0x000fe20006000000 */
[--C-:B------:R-:W-:Y:S01]  /*db60*/  FFMA.FTZ R209, R177, R21, -R157.reuse ;  /* 0x00000015b1d17223 */ /* 0x100fe2000001089d */
[----:B------:R-:W-:Y:S01]  /*db70*/  FMNMX.FTZ R169, R228, R165, !PT ;  /* 0x000000a5e4a97209 */ /* 0x000fe20007810000 */
[-CC-:B------:R-:W-:Y:S01]  /*db80*/  FFMA.FTZ R168, R168, R21.reuse, -R157.reuse ;  /* 0x00000015a8a87223 */ /* 0x180fe2000001089d */
[----:B------:R-:W-:Y:S01]  /*db90*/  ISETP.LT.OR P2, PT, R229, 0x3a, P2 ;  /* 0x0000003ae500780c */ /* 0x000fe20001741670 */
[----:B------:R0:W-:Y:S01]  /*dba0*/  MUFU.EX2 R165, R173 ;  /* 0x000000ad00a57308 */ /* 0x0001e20000000800 */
[----:B------:R-:W-:Y:S01]  /*dbb0*/  FSEL R176, R176, -INF , !P6 ;  /* 0xff800000b0b07808 */ /* 0x000fe20007000000 */
[--C-:B------:R-:W-:Y:S01]  /*dbc0*/  FFMA.FTZ R236, R236, R21, -R157.reuse ;  /* 0x00000015ecec7223 */ /* 0x100fe2000001089d */
[----:B------:R-:W-:Y:S01]  /*dbd0*/  FMNMX.FTZ R169, R174, R169, !PT ;  /* 0x000000a9aea97209 */ /* 0x000fe20007810000 */
[-CC-:B------:R-:W-:Y:S01]  /*dbe0*/  FFMA.FTZ R172, R172, R21.reuse, -R157.reuse ;  /* 0x00000015acac7223 */ /* 0x180fe2000001089d */
[----:B------:R-:W-:Y:S01]  /*dbf0*/  FSEL R178, R178, -INF , !P2 ;  /* 0xff800000b2b27808 */ /* 0x000fe20005000000 */
[--C-:B------:R-:W-:Y:S01]  /*dc00*/  FFMA.FTZ R182, R182, R21, -R157.reuse ;  /* 0x00000015b6b67223 */ /* 0x100fe2000001089d */
[----:B------:R-:W-:Y:S01]  /*dc10*/  FMNMX.FTZ R169, R176, R169, !PT ;  /* 0x000000a9b0a97209 */ /* 0x000fe20007810000 */
[----:B------:R-:W-:Y:S01]  /*dc20*/  MUFU.EX2 R208, R208 ;  /* 0x000000d000d07308 */ /* 0x000fe20000000800 */
[----:B------:R-:W-:Y:S01]  /*dc30*/  FSEL R230, R180, RZ, P5 ;  /* 0x000000ffb4e67208 */ /* 0x000fe20002800000 */
[--C-:B0-----:R-:W-:Y:S01]  /*dc40*/  FFMA.FTZ R173, R234, R21, -R157.reuse ;  /* 0x00000015eaad7223 */ /* 0x101fe2000001089d */
[----:B------:R-:W-:Y:S01]  /*dc50*/  FMNMX.FTZ R175, R178, R169, !PT ;  /* 0x000000a9b2af7209 */ /* 0x000fe20007810000 */
[-CC-:B------:R-:W-:Y:S01]  /*dc60*/  FFMA.FTZ R169, R232, R21.reuse, -R157.reuse ;  /* 0x00000015e8a97223 */ /* 0x180fe2000001089d */
[----:B------:R-:W-:Y:S01]  /*dc70*/  FFMA.FTZ R181, R181, R21, -R157 ;  /* 0x00000015b5b57223 */ /* 0x000fe2000001089d */
[----:B------:R-:W-:-:S02]  /*dc80*/  FADD.FTZ R230, -R230, R15 ;  /* 0x0000000fe6e67221 */ /* 0x000fc40000010100 */
[----:B------:R-:W0:Y:S01]  /*dc90*/  SHFL.BFLY PT, R170, R175, 0x2, 0x1f ;  /* 0x0c401f00afaa7f89 */ /* 0x000e2200000e0000 */
[----:B------:R-:W-:Y:S01]  /*dca0*/  MUFU.EX2 R160, R160 ;  /* 0x000000a000a07308 */ /* 0x000fe20000000800 */
[----:B------:R-:W-:-:S07]  /*dcb0*/  FMUL.FTZ R15, R230, R21 ;  /* 0x00000015e60f7220 */ /* 0x000fce0000410000 */
[----:B------:R-:W2:Y:S08]  /*dcc0*/  MUFU.EX2 R15, R15 ;  /* 0x0000000f000f7308 */ /* 0x000eb00000000800 */
[----:B------:R-:W-:Y:S01]  /*dcd0*/  MUFU.EX2 R169, R169 ;  /* 0x000000a900a97308 */ /* 0x000fe20000000800 */
[----:B0-----:R-:W-:-:S07]  /*dce0*/  FMNMX.FTZ R170, R175, R170, !PT ;  /* 0x000000aaafaa7209 */ /* 0x001fce0007810000 */
[----:B------:R-:W-:Y:S01]  /*dcf0*/  MUFU.EX2 R164, R164 ;  /* 0x000000a400a47308 */ /* 0x000fe20000000800 */
[-C--:B--2---:R-:W-:Y:S01]  /*dd00*/  FMUL.FTZ R24, R24, R15.reuse ;  /* 0x0000000f18187220 */ /* 0x084fe20000410000 */
[-C--:B------:R-:W-:Y:S01]  /*dd10*/  FMUL.FTZ R25, R25, R15.reuse ;  /* 0x0000000f19197220 */ /* 0x080fe20000410000 */
[-C--:B------:R-:W-:Y:S01]  /*dd20*/  FMUL.FTZ R28, R28, R15.reuse ;  /* 0x0000000f1c1c7220 */ /* 0x080fe20000410000 */
[----:B------:R-:W0:Y:S01]  /*dd30*/  SHFL.BFLY PT, R207, R170, 0x1, 0x1f ;  /* 0x0c201f00aacf7f89 */ /* 0x000e2200000e0000 */
        /* <DEDUP_REMOVED lines=23> */
[----:B0-----:R-:W-:Y:S01]  /*deb0*/  FMNMX.FTZ R170, R170, R207, !PT ;  /* 0x000000cfaaaa7209 */ /* 0x001fe20007810000 */
[-C--:B------:R-:W-:Y:S01]  /*dec0*/  FMUL.FTZ R69, R69, R15.reuse ;  /* 0x0000000f45457220 */ /* 0x080fe20000410000 */
[-C--:B------:R-:W-:Y:S01]  /*ded0*/  FMUL.FTZ R72, R72, R15.reuse ;  /* 0x0000000f48487220 */ /* 0x080fe20000410000 */
[----:B------:R-:W-:Y:S01]  /*dee0*/  FMUL.FTZ R73, R73, R15 ;  /* 0x0000000f49497220 */ /* 0x000fe20000410000 */
[C---:B------:R-:W-:Y:S01]  /*def0*/  FSETP.NEU.FTZ.AND P2, PT, R170.reuse, -INF , PT ;  /* 0xff800000aa00780b */ /* 0x040fe20003f5d000 */
[----:B------:R-:W-:Y:S01]  /*df00*/  FMUL.FTZ R230, R170, R21 ;  /* 0x00000015aae67220 */ /* 0x000fe20000410000 */
[----:B------:R-:W-:Y:S01]  /*df10*/  MUFU.EX2 R172, R172 ;  /* 0x000000ac00ac7308 */ /* 0x000fe20000000800 */
[-C--:B------:R-:W-:Y:S01]  /*df20*/  FMUL.FTZ R76, R76, R15.reuse ;  /* 0x0000000f4c4c7220 */ /* 0x080fe20000410000 */
[----:B------:R-:W-:Y:S01]  /*df30*/  FSEL R177, R170, RZ, P2 ;  /* 0x000000ffaab17208 */ /* 0x000fe20001000000 */
[-C--:B------:R-:W-:Y:S01]  /*df40*/  FMUL.FTZ R77, R77, R15.reuse ;  /* 0x0000000f4d4d7220 */ /* 0x080fe20000410000 */
[----:B------:R-:W-:Y:S01]  /*df50*/  FSEL R230, R230, RZ, P2 ;  /* 0x000000ffe6e67208 */ /* 0x000fe20001000000 */
[----:B------:R-:W-:Y:S01]  /*df60*/  FMUL.FTZ R80, R80, R15 ;  /* 0x0000000f50507220 */ /* 0x000fe20000410000 */
[----:B------:R-:W-:Y:S01]  /*df70*/  ISETP.NE.AND P2, PT, R22, R179, PT ;  /* 0x000000b31600720c */ /* 0x000fe20003f45270 */
[----:B------:R-:W-:Y:S01]  /*df80*/  FADD.FTZ R232, -R177, R20 ;  /* 0x00000014b1e87221 */ /* 0x000fe20000010100 */
[----:B------:R-:W0:Y:S01]  /*df90*/  MUFU.EX2 R183, R183 ;  /* 0x000000b700b77308 */ /* 0x000e220000000800 */
[----:B------:R-:W-:Y:S01]  /*dfa0*/  FFMA.FTZ R229, R152, R21, -R230 ;  /* 0x0000001598e57223 */ /* 0x000fe200000108e6 */
[----:B------:R-:W-:Y:S01]  /*dfb0*/  FFMA.FTZ R152, R15, R3, R206 ;  /* 0x000000030f987223 */ /* 0x000fe200000100ce */
[-CC-:B------:R-:W-:Y:S01]  /*dfc0*/  FFMA.FTZ R227, R156, R21.reuse, -R230.reuse ;  /* 0x000000159ce37223 */ /* 0x180fe200000108e6 */
[-CC-:B------:R-:W-:Y:S01]  /*dfd0*/  FFMA.FTZ R207, R153, R21.reuse, -R230.reuse ;  /* 0x0000001599cf7223 */ /* 0x180fe200000108e6 */
[-C--:B------:R-:W-:Y:S01]  /*dfe0*/  FFMA.FTZ R179, R158, R21.reuse, -R230 ;  /* 0x000000159eb37223 */ /* 0x080fe200000108e6 */
[----:B------:R-:W-:Y:S01]  /*dff0*/  FADD.FTZ R152, R161, R152 ;  /* 0x00000098a1987221 */ /* 0x000fe20000010000 */
[-CC-:B------:R-:W-:Y:S01]  /*e000*/  FFMA.FTZ R177, R166, R21.reuse, -R230.reuse ;  /* 0x00000015a6b17223 */ /* 0x180fe200000108e6 */
[----:B------:R2:W-:Y:S01]  /*e010*/  MUFU.EX2 R157, R209 ;  /* 0x000000d1009d7308 */ /* 0x0005e20000000800 */
[-C--:B------:R-:W-:Y:S01]  /*e020*/  FFMA.FTZ R159, R159, R21.reuse, -R230 ;  /* 0x000000159f9f7223 */ /* 0x080fe200000108e6 */
[----:B------:R-:W-:Y:S01]  /*e030*/  FADD.FTZ R3, R165, R152 ;  /* 0x00000098a5037221 */ /* 0x000fe20000010000 */
[-CC-:B------:R-:W-:Y:S01]  /*e040*/  FFMA.FTZ R153, R162, R21.reuse, -R230.reuse ;  /* 0x00000015a2997223 */ /* 0x180fe200000108e6 */
[-CC-:B------:R-:W-:Y:S01]  /*e050*/  FFMA.FTZ R163, R163, R21.reuse, -R230.reuse ;  /* 0x00000015a3a37223 */ /* 0x180fe200000108e6 */
[-CC-:B------:R-:W-:Y:S01]  /*e060*/  FFMA.FTZ R167, R167, R21.reuse, -R230.reuse ;  /* 0x00000015a7a77223 */ /* 0x180fe200000108e6 */
[----:B------:R-:W-:Y:S01]  /*e070*/  FADD.FTZ R3, R208, R3 ;  /* 0x00000003d0037221 */ /* 0x000fe20000010000 */
[-CC-:B------:R-:W-:Y:S01]  /*e080*/  FFMA.FTZ R155, R155, R21.reuse, -R230.reuse ;  /* 0x000000159b9b7223 */ /* 0x180fe200000108e6 */
[----:B------:R-:W3:Y:S01]  /*e090*/  MUFU.EX2 R182, R182 ;  /* 0x000000b600b67308 */ /* 0x000ee20000000800 */
[-C--:B--2---:R-:W-:Y:S01]  /*e0a0*/  FFMA.FTZ R209, R154, R21.reuse, -R230 ;  /* 0x000000159ad17223 */ /* 0x084fe200000108e6 */
[----:B------:R-:W-:Y:S01]  /*e0b0*/  FADD.FTZ R152, R160, R3 ;  /* 0x00000003a0987221 */ /* 0x000fe20000010000 */
[----:B------:R-:W-:Y:S01]  /*e0c0*/  @!P2 IMAD R3, R18, 0x40, R192 ;  /* 0x000000401203a824 */ /* 0x000fe200078e02c0 */
[----:B0-----:R-:W-:Y:S01]  /*e0d0*/  F2FP.BF16.F32.PACK_AB R162, R183, R172 ;  /* 0x000000acb7a2723e */ /* 0x001fe200000010ff */
[-C--:B------:R-:W-:Y:S01]  /*e0e0*/  FFMA.FTZ R228, R228, R21.reuse, -R230 ;  /* 0x00000015e4e47223 */ /* 0x080fe200000108e6 */
[----:B------:R-:W-:Y:S01]  /*e0f0*/  FADD.FTZ R233, R169, R152 ;  /* 0x00000098a9e97221 */ /* 0x000fe20000010000 */
[----:B------:R-:W-:Y:S01]  /*e100*/  @!P2 IMAD R156, R3, 0x4, R2 ;  /* 0x00000004039ca824 */ /* 0x000fe200078e0202 */
[----:B------:R0:W2:Y:S01]  /*e110*/  MUFU.EX2 R20, R231 ;  /* 0x000000e700147308 */ /* 0x0000a20000000800 */
[-CC-:B------:R-:W-:Y:S01]  /*e120*/  FFMA.FTZ R174, R174, R21.reuse, -R230.reuse ;  /* 0x00000015aeae7223 */ /* 0x180fe200000108e6 */
[----:B------:R-:W-:Y:S01]  /*e130*/  FADD.FTZ R152, R164, R233 ;  /* 0x000000e9a4987221 */ /* 0x000fe20000010000 */
[-CC-:B------:R-:W-:Y:S01]  /*e140*/  FFMA.FTZ R178, R178, R21.reuse, -R230.reuse ;  /* 0x00000015b2b27223 */ /* 0x180fe200000108e6 */
[----:B------:R-:W-:Y:S01]  /*e150*/  @!P2 STS [R156+0x28800], R15 ;  /* 0x0288000f9c00a388 */ /* 0x000fe20000000800 */
[-C--:B------:R-:W-:Y:S01]  /*e160*/  FFMA.FTZ R176, R176, R21.reuse, -R230 ;  /* 0x00000015b0b07223 */ /* 0x080fe200000108e6 */
[----:B------:R-:W-:Y:S01]  /*e170*/  FADD.FTZ R3, R173, R152 ;  /* 0x00000098ad037221 */ /* 0x000fe20000010000 */
[----:B------:R-:W-:Y:S01]  /*e180*/  F2FP.BF16.F32.PACK_AB R152, R161, R206 ;  /* 0x000000cea198723e */ /* 0x000fe200000010ff */
[----:B------:R-:W-:Y:S01]  /*e190*/  MUFU.EX2 R18, R207 ;  /* 0x000000cf00127308 */ /* 0x000fe20000000800 */
[-C--:B0-----:R-:W-:Y:S01]  /*e1a0*/  FFMA.FTZ R231, R171, R21.reuse, -R230 ;  /* 0x00000015abe77223 */ /* 0x081fe200000108e6 */
[----:B------:R-:W-:Y:S01]  /*e1b0*/  FADD.FTZ R154, R168, R3 ;  /* 0x00000003a89a7221 */ /* 0x000fe20000010000 */
[----:B------:R-:W-:Y:S01]  /*e1c0*/  FMUL.FTZ R171, R232, R21 ;  /* 0x00000015e8ab7220 */ /* 0x000fe20000410000 */
[-C--:B------:R-:W-:Y:S01]  /*e1d0*/  FMUL.FTZ R81, R81, R15.reuse ;  /* 0x0000000f51517220 */ /* 0x080fe20000410000 */
[----:B------:R-:W-:Y:S01]  /*e1e0*/  FMUL.FTZ R84, R84, R15 ;  /* 0x0000000f54547220 */ /* 0x000fe20000410000 */
[----:B------:R-:W-:Y:S01]  /*e1f0*/  FADD.FTZ R3, R175, R154 ;  /* 0x0000009aaf037221 */ /* 0x000fe20000010000 */
[----:B------:R-:W-:Y:S01]  /*e200*/  F2FP.BF16.F32.PACK_AB R154, R208, R165 ;  /* 0x000000a5d09a723e */ /* 0x000fe200000010ff */
[----:B------:R-:W0:Y:S01]  /*e210*/  MUFU.EX2 R181, R181 ;  /* 0x000000b500b57308 */ /* 0x000e220000000800 */
[-C--:B------:R-:W-:Y:S01]  /*e220*/  FMUL.FTZ R85, R85, R15.reuse ;  /* 0x0000000f55557220 */ /* 0x080fe20000410000 */
[----:B------:R-:W-:Y:S01]  /*e230*/  FADD.FTZ R158, R172, R3 ;  /* 0x00000003ac9e7221 */ /* 0x000fe20000010000 */
[-C--:B------:R-:W-:Y:S01]  /*e240*/  FMUL.FTZ R88, R88, R15.reuse ;  /* 0x0000000f58587220 */ /* 0x080fe20000410000 */
[-C--:B------:R-:W-:Y:S01]  /*e250*/  FMUL.FTZ R89, R89, R15.reuse ;  /* 0x0000000f59597220 */ /* 0x080fe20000410000 */
[-C--:B------:R-:W-:Y:S01]  /*e260*/  FMUL.FTZ R92, R92, R15.reuse ;  /* 0x0000000f5c5c7220 */ /* 0x080fe20000410000 */
[----:B------:R-:W-:Y:S01]  /*e270*/  FADD.FTZ R3, R183, R158 ;  /* 0x0000009eb7037221 */ /* 0x000fe20000010000 */
[-C--:B------:R-:W-:Y:S01]  /*e280*/  FMUL.FTZ R93, R93, R15.reuse ;  /* 0x0000000f5d5d7220 */ /* 0x080fe20000410000 */
[----:B------:R-:W4:Y:S01]  /*e290*/  MUFU.EX2 R171, R171 ;  /* 0x000000ab00ab7308 */ /* 0x000f220000000800 */
[-C--:B------:R-:W-:Y:S01]  /*e2a0*/  FMUL.FTZ R96, R96, R15.reuse ;  /* 0x0000000f60607220 */ /* 0x080fe20000410000 */
[----:B---3--:R-:W-:Y:S01]  /*e2b0*/  FADD.FTZ R158, R182, R3 ;  /* 0x00000003b69e7221 */ /* 0x008fe20000010000 */
[-C--:B------:R-:W-:Y:S01]  /*e2c0*/  FMUL.FTZ R97, R97, R15.reuse ;  /* 0x0000000f61617220 */ /* 0x080fe20000410000 */
[-C--:B------:R-:W-:Y:S01]  /*e2d0*/  FMUL.FTZ R100, R100, R15.reuse ;  /* 0x0000000f64647220 */ /* 0x080fe20000410000 */
[-C--:B------:R-:W-:Y:S01]  /*e2e0*/  FMUL.FTZ R101, R101, R15.reuse ;  /* 0x0000000f65657220 */ /* 0x080fe20000410000 */
[----:B------:R-:W-:Y:S01]  /*e2f0*/  FADD.FTZ R3, R157, R158 ;  /* 0x0000009e9d037221 */ /* 0x000fe20000010000 */
[----:B------:R-:W-:Y:S01]  /*e300*/  F2FP.BF16.F32.PACK_AB R158, R173, R164 ;  /* 0x000000a4ad9e723e */ /* 0x000fe200000010ff */
[----:B------:R-:W3:Y:S01]  /*e310*/  MUFU.EX2 R209, R209 ;  /* 0x000000d100d17308 */ /* 0x000ee20000000800 */
[----:B------:R-:W-:Y:S01]  /*e320*/  F2FP.BF16.F32.PACK_AB R164, R157, R182 ;  /* 0x000000b69da4723e */ /* 0x000fe200000010ff */
[----:B--2---:R-:W-:Y:S01]  /*e330*/  FADD.FTZ R166, R20, R3 ;  /* 0x0000000314a67221 */ /* 0x004fe20000010000 */
[-C--:B------:R-:W-:Y:S01]  /*e340*/  FMUL.FTZ R104, R104, R15.reuse ;  /* 0x0000000f68687220 */ /* 0x080fe20000410000 */
[-C--:B------:R-:W-:Y:S01]  /*e350*/  FMUL.FTZ R105, R105, R15.reuse ;  /* 0x0000000f69697220 */ /* 0x080fe20000410000 */
[-C--:B------:R-:W-:Y:S01]  /*e360*/  FMUL.FTZ R108, R108, R15.reuse ;  /* 0x0000000f6c6c7220 */ /* 0x080fe20000410000 */
[C---:B0-----:R-:W-:Y:S01]  /*e370*/  FADD.FTZ R3, R181.reuse, R166 ;  /* 0x000000a6b5037221 */ /* 0x041fe20000010000 */
[----:B------:R-:W-:Y:S01]  /*e380*/  F2FP.BF16.F32.PACK_AB R166, R181, R20 ;  /* 0x00000014b5a6723e */ /* 0x000fe200000010ff */
[----:B------:R-:W0:Y:S01]  /*e390*/  MUFU.EX2 R229, R229 ;  /* 0x000000e500e57308 */ /* 0x000e220000000800 */
[----:B----4-:R-:W-:Y:S01]  /*e3a0*/  FFMA.FTZ R8, R171, R8, R18 ;  /* 0x00000008ab087223 */ /* 0x010fe20000010012 */
[----:B------:R2:W-:Y:S01]  /*e3b0*/  @!P2 STS [R156+0x28820], R171 ;  /* 0x028820ab9c00a388 */ /* 0x0005e20000000800 */
[-C--:B------:R-:W-:Y:S01]  /*e3c0*/  FMUL.FTZ R109, R109, R15.reuse ;  /* 0x0000000f6d6d7220 */ /* 0x080fe20000410000 */
[-C--:B------:R-:W-:Y:S01]  /*e3d0*/  FMUL.FTZ R112, R112, R15.reuse ;  /* 0x0000000f70707220 */ /* 0x080fe20000410000 */
[-C--:B------:R-:W-:Y:S01]  /*e3e0*/  FMUL.FTZ R113, R113, R15.reuse ;  /* 0x0000000f71717220 */ /* 0x080fe20000410000 */
[-C--:B------:R-:W-:Y:S01]  /*e3f0*/  FMUL.FTZ R116, R116, R15.reuse ;  /* 0x0000000f74747220 */ /* 0x080fe20000410000 */
[-C--:B------:R-:W-:Y:S01]  /*e400*/  FMUL.FTZ R117, R117, R15.reuse ;  /* 0x0000000f75757220 */ /* 0x080fe20000410000 */
[----:B------:R-:W-:Y:S01]  /*e410*/  MUFU.EX2 R206, R227 ;  /* 0x000000e300ce7308 */ /* 0x000fe20000000800 */
[----:B---3--:R-:W-:Y:S01]  /*e420*/  FADD.FTZ R8, R209, R8 ;  /* 0x00000008d1087221 */ /* 0x008fe20000010000 */
[-C--:B------:R-:W-:Y:S01]  /*e430*/  FMUL.FTZ R120, R120, R15.reuse ;  /* 0x0000000f78787220 */ /* 0x080fe20000410000 */
[-C--:B------:R-:W-:Y:S01]  /*e440*/  FMUL.FTZ R121, R121, R15.reuse ;  /* 0x0000000f79797220 */ /* 0x080fe20000410000 */
[----:B--2---:R-:W-:Y:S01]  /*e450*/  F2FP.BF16.F32.PACK_AB R156, R169, R160 ;  /* 0x000000a0a99c723e */ /* 0x004fe200000010ff */
[-C--:B------:R-:W-:Y:S01]  /*e460*/  FMUL.FTZ R124, R124, R15.reuse ;  /* 0x0000000f7c7c7220 */ /* 0x080fe20000410000 */
[----:B------:R-:W-:Y:S01]  /*e470*/  F2FP.BF16.F32.PACK_AB R160, R175, R168 ;  /* 0x000000a8afa0723e */ /* 0x000fe200000010ff */
        /* <DEDUP_REMOVED lines=15> */
[-C--:B------:R-:W-:Y:S01]  /*e570*/  FMUL.FTZ R26, R26, R171.reuse ;  /* 0x000000ab1a1a7220 */ /* 0x080fe20000410000 */
[-C--:B------:R-:W-:Y:S01]  /*e580*/  FMUL.FTZ R27, R27, R171.reuse ;  /* 0x000000ab1b1b7220 */ /* 0x080fe20000410000 */
[----:B------:R0:W3:Y:S01]  /*e590*/  MUFU.EX2 R161, R153 ;  /* 0x0000009900a17308 */ /* 0x0000e20000000800 */
[-C--:B------:R-:W-:Y:S01]  /*e5a0*/  FMUL.FTZ R30, R30, R171.reuse ;  /* 0x000000ab1e1e7220 */ /* 0x080fe20000410000 */
[-C--:B------:R-:W-:Y:S01]  /*e5b0*/  FMUL.FTZ R31, R31, R171.reuse ;  /* 0x000000ab1f1f7220 */ /* 0x080fe20000410000 */
[-C--:B------:R-:W-:Y:S01]  /*e5c0*/  FMUL.FTZ R34, R34, R171.reuse ;  /* 0x000000ab22227220 */ /* 0x080fe20000410000 */
[-C--:B------:R-:W-:Y:S01]  /*e5d0*/  FMUL.FTZ R35, R35, R171.reuse ;  /* 0x000000ab23237220 */ /* 0x080fe20000410000 */
[-C--:B------:R-:W-:Y:S01]  /*e5e0*/  FMUL.FTZ R38, R38, R171.reuse ;  /* 0x000000ab26267220 */ /* 0x080fe20000410000 */
[-C--:B------:R-:W-:Y:S01]  /*e5f0*/  FMUL.FTZ R39, R39, R171.reuse ;  /* 0x000000ab27277220 */ /* 0x080fe20000410000 */
[----:B------:R-:W-:Y:S01]  /*e600*/  FMUL.FTZ R42, R42, R171 ;  /* 0x000000ab2a2a7220 */ /* 0x000fe20000410000 */
[----:B------:R-:W4:Y:S01]  /*e610*/  MUFU.EX2 R168, R163 ;  /* 0x000000a300a87308 */ /* 0x000f220000000800 */
[----:B0-----:R-:W-:Y:S01]  /*e620*/  FADD.FTZ R153, R229, R8 ;  /* 0x00000008e5997221 */ /* 0x001fe20000010000 */
[----:B--2---:R-:W-:Y:S01]  /*e630*/  F2FP.BF16.F32.PACK_AB R157, R20, R179 ;  /* 0x000000b3149d723e */ /* 0x004fe200000010ff */
[-C--:B------:R-:W-:Y:S01]  /*e640*/  FMUL.FTZ R43, R43, R171.reuse ;  /* 0x000000ab2b2b7220 */ /* 0x080fe20000410000 */
[-C--:B------:R-:W-:Y:S01]  /*e650*/  FMUL.FTZ R46, R46, R171.reuse ;  /* 0x000000ab2e2e7220 */ /* 0x080fe20000410000 */
[----:B------:R-:W-:Y:S01]  /*e660*/  FADD.FTZ R182, R206, R153 ;  /* 0x00000099ceb67221 */ /* 0x000fe20000010000 */
[-C--:B------:R-:W-:Y:S01]  /*e670*/  FMUL.FTZ R47, R47, R171.reuse ;  /* 0x000000ab2f2f7220 */ /* 0x080fe20000410000 */
[-C--:B------:R-:W-:Y:S01]  /*e680*/  FMUL.FTZ R50, R50, R171.reuse ;  /* 0x000000ab32327220 */ /* 0x080fe20000410000 */
[----:B------:R-:W0:Y:S01]  /*e690*/  MUFU.EX2 R177, R177 ;  /* 0x000000b100b17308 */ /* 0x000e220000000800 */
[----:B------:R-:W-:Y:S01]  /*e6a0*/  FADD.FTZ R153, R179, R182 ;  /* 0x000000b6b3997221 */ /* 0x000fe20000010000 */
[-C--:B------:R-:W-:Y:S01]  /*e6b0*/  FMUL.FTZ R51, R51, R171.reuse ;  /* 0x000000ab33337220 */ /* 0x080fe20000410000 */
[-C--:B------:R-:W-:Y:S01]  /*e6c0*/  FMUL.FTZ R54, R54, R171.reuse ;  /* 0x000000ab36367220 */ /* 0x080fe20000410000 */
[-C--:B------:R-:W-:Y:S01]  /*e6d0*/  FMUL.FTZ R55, R55, R171.reuse ;  /* 0x000000ab37377220 */ /* 0x080fe20000410000 */
[----:B------:R-:W-:Y:S01]  /*e6e0*/  FADD.FTZ R182, R20, R153 ;  /* 0x0000009914b67221 */ /* 0x000fe20000010000 */
[-C--:B------:R-:W-:Y:S01]  /*e6f0*/  FMUL.FTZ R58, R58, R171.reuse ;  /* 0x000000ab3a3a7220 */ /* 0x080fe20000410000 */
[----:B------:R-:W-:Y:S01]  /*e700*/  FMUL.FTZ R59, R59, R171 ;  /* 0x000000ab3b3b7220 */ /* 0x000fe20000410000 */
[----:B------:R-:W2:Y:S01]  /*e710*/  MUFU.EX2 R172, R167 ;  /* 0x000000a700ac7308 */ /* 0x000ea20000000800 */
[----:B---3--:R-:W-:Y:S01]  /*e720*/  FADD.FTZ R153, R161, R182 ;  /* 0x000000b6a1997221 */ /* 0x008fe20000010000 */
[----:B----4-:R-:W-:Y:S01]  /*e730*/  F2FP.BF16.F32.PACK_AB R159, R168, R161 ;  /* 0x000000a1a89f723e */ /* 0x010fe200000010ff */
[-C--:B------:R-:W-:Y:S01]  /*e740*/  FMUL.FTZ R62, R62, R171.reuse ;  /* 0x000000ab3e3e7220 */ /* 0x080fe20000410000 */
[-C--:B------:R-:W-:Y:S01]  /*e750*/  FMUL.FTZ R63, R63, R171.reuse ;  /* 0x000000ab3f3f7220 */ /* 0x080fe20000410000 */
[----:B------:R-:W-:Y:S01]  /*e760*/  FADD.FTZ R182, R168, R153 ;  /* 0x00000099a8b67221 */ /* 0x000fe20000010000 */
[-C--:B------:R-:W-:Y:S01]  /*e770*/  FMUL.FTZ R66, R66, R171.reuse ;  /* 0x000000ab42427220 */ /* 0x080fe20000410000 */
        /* <DEDUP_REMOVED lines=10> */
[C---:B--2---:R-:W-:Y:S01]  /*e820*/  FADD.FTZ R182, R172.reuse, R153 ;  /* 0x00000099acb67221 */ /* 0x044fe20000010000 */
[----:B------:R-:W-:Y:S01]  /*e830*/  F2FP.BF16.F32.PACK_AB R161, R172, R177 ;  /* 0x000000b1aca1723e */ /* 0x000fe200000010ff */
        /* <DEDUP_REMOVED lines=14> */
[C---:B0-----:R-:W-:Y:S01]  /*e920*/  FADD.FTZ R182, R8.reuse, R153 ;  /* 0x0000009908b67221 */ /* 0x041fe20000010000 */
[----:B------:R-:W-:Y:S01]  /*e930*/  F2FP.BF16.F32.PACK_AB R153, R209, R18 ;  /* 0x00000012d199723e */ /* 0x000fe200000010ff */
[----:B------:R-:W-:Y:S01]  /*e940*/  FMUL.FTZ R103, R103, R171 ;  /* 0x000000ab67677220 */ /* 0x000fe20000410000 */
[----:B------:R-:W-:Y:S01]  /*e950*/  F2FP.BF16.F32.PACK_AB R163, R8, R163 ;  /* 0x000000a308a3723e */ /* 0x000fe200000010ff */
        /* <DEDUP_REMOVED lines=12> */
[----:B---3--:R-:W-:Y:S01]  /*ea20*/  FADD.FTZ R18, R174, R155 ;  /* 0x0000009bae127221 */ /* 0x008fe20000010000 */
[----:B------:R-:W-:Y:S01]  /*ea30*/  F2FP.BF16.F32.PACK_AB R155, R206, R229 ;  /* 0x000000e5ce9b723e */ /* 0x000fe200000010ff */
[----:B------:R-:W-:Y:S01]  /*ea40*/  BAR.SYNC.DEFER_BLOCKING 0xf, 0x100 ;  /* 0x03c4000000007b1d */ /* 0x000fe20000010000 */
[----:B------:R-:W-:Y:S01]  /*ea50*/  F2FP.BF16.F32.PACK_AB R165, R174, R165 ;  /* 0x000000a5aea5723e */ /* 0x000fe200000010ff */
[-C--:B------:R-:W-:Y:S01]  /*ea60*/  FMUL.FTZ R123, R123, R171.reuse ;  /* 0x000000ab7b7b7220 */ /* 0x080fe20000410000 */
[-C--:B------:R-:W-:Y:S01]  /*ea70*/  FMUL.FTZ R126, R126, R171.reuse ;  /* 0x000000ab7e7e7220 */ /* 0x080fe20000410000 */
[-C--:B------:R-:W-:Y:S01]  /*ea80*/  FMUL.FTZ R127, R127, R171.reuse ;  /* 0x000000ab7f7f7220 */ /* 0x080fe20000410000 */
[-C--:B------:R-:W-:Y:S01]  /*ea90*/  FMUL.FTZ R130, R130, R171.reuse ;  /* 0x000000ab82827220 */ /* 0x080fe20000410000 */
[----:B0-----:R-:W-:Y:S01]  /*eaa0*/  FADD.FTZ R15, R167, R18 ;  /* 0x00000012a70f7221 */ /* 0x001fe20000010000 */
[-C--:B------:R-:W-:Y:S01]  /*eab0*/  FMUL.FTZ R131, R131, R171.reuse ;  /* 0x000000ab83837220 */ /* 0x080fe20000410000 */
[-C--:B------:R-:W-:Y:S01]  /*eac0*/  FMUL.FTZ R134, R134, R171.reuse ;  /* 0x000000ab86867220 */ /* 0x080fe20000410000 */
[-C--:B------:R-:W-:Y:S01]  /*ead0*/  FMUL.FTZ R135, R135, R171.reuse ;  /* 0x000000ab87877220 */ /* 0x080fe20000410000 */
[-C--:B------:R-:W-:Y:S01]  /*eae0*/  FMUL.FTZ R138, R138, R171.reuse ;  /* 0x000000ab8a8a7220 */ /* 0x080fe20000410000 */
[-C--:B------:R-:W-:Y:S01]  /*eaf0*/  FMUL.FTZ R139, R139, R171.reuse ;  /* 0x000000ab8b8b7220 */ /* 0x080fe20000410000 */
[-C--:B------:R-:W-:Y:S01]  /*eb00*/  FMUL.FTZ R142, R142, R171.reuse ;  /* 0x000000ab8e8e7220 */ /* 0x080fe20000410000 */
[----:B------:R-:W-:Y:S01]  /*eb10*/  FMUL.FTZ R143, R143, R171 ;  /* 0x000000ab8f8f7220 */ /* 0x000fe20000410000 */
[C---:B--2---:R-:W-:Y:S01]  /*eb20*/  F2FP.BF16.F32.PACK_AB R167, R178.reuse, R167 ;  /* 0x000000a7b2a7723e */ /* 0x044fe200000010ff */
[----:B------:R-:W-:Y:S01]  /*eb30*/  FADD.FTZ R8, R178, R15 ;  /* 0x0000000fb2087221 */ /* 0x000fe20000010000 */
[-C--:B------:R-:W-:Y:S01]  /*eb40*/  FMUL.FTZ R146, R146, R171.reuse ;  /* 0x000000ab92927220 */ /* 0x080fe20000410000 */
[-C--:B------:R-:W-:Y:S01]  /*eb50*/  FMUL.FTZ R147, R147, R171.reuse ;  /* 0x000000ab93937220 */ /* 0x080fe20000410000 */
[-C--:B------:R-:W-:Y:S01]  /*eb60*/  FMUL.FTZ R150, R150, R171.reuse ;  /* 0x000000ab96967220 */ /* 0x080fe20000410000 */
[----:B------:R-:W-:Y:S01]  /*eb70*/  FMUL.FTZ R151, R151, R171 ;  /* 0x000000ab97977220 */ /* 0x000fe20000410000 */
[----:B------:R0:W-:Y:S04]  /*eb80*/  STSM.16.M88.4 [R195+0x26800], R152 ;  /* 0x02680098c3007844 */ /* 0x0001e80000000200 */
[----:B------:R0:W-:Y:S04]  /*eb90*/  STSM.16.M88.4 [R196], R156 ;  /* 0x0000009cc4007844 */ /* 0x0001e80000000200 */
[----:B------:R0:W-:Y:S04]  /*eba0*/  STSM.16.M88.4 [R198], R160 ;  /* 0x000000a0c6007844 */ /* 0x0001e80000000200 */
[----:B------:R0:W-:Y:S01]  /*ebb0*/  STSM.16.M88.4 [R197], R164 ;  /* 0x000000a4c5007844 */ /* 0x0001e20000000200 */
[----:B------:R-:W-:Y:S05]  /*ebc0*/  @!P0 BRA `(.L_x_2104) ;  /* 0x0000000000048947 */ /* 0x000fea0003800000 */
[----:B------:R-:W-:Y:S01]  /*ebd0*/  BPT.TRAP 0x1 ;  /* 0x000000040000795c */ /* 0x000fe20000300000 */
.L_x_2104:
[----:B------:R2:W3:Y:S01]  /*ebe0*/  SYNCS.PHASECHK.TRANS64.TRYWAIT P2, [R216+URZ+0x28c50], R217 ;  /* 0x028c50d9d80075a7 */ /* 0x0004e2000804017f */
[----:B------:R-:W-:Y:S05]  /*ebf0*/  @!P0 BRA `(.L_x_2105) ;  /* 0x0000000000048947 */ /* 0x000fea0003800000 */
[----:B------:R-:W-:Y:S01]  /*ec00*/  BPT.TRAP 0x1 ;  /* 0x000000040000795c */ /* 0x000fe20000300000 */
.L_x_2105:
[----:B------:R-:W-:Y:S04]  /*ec10*/  BSSY B2, `(.L_x_2106) ;  /* 0x0000004000027945 */ /* 0x000fe80003800000 */
[----:B---3--:R-:W-:Y:S05]  /*ec20*/  @P2 BRA `(.L_x_2107) ;  /* 0x0000000000082947 */ /* 0x008fea0003800000 */
[----:B------:R-:W3:Y:S02]  /*ec30*/  SYNCS.PHASECHK.TRANS64.TRYWAIT P2, [R216+URZ+0x28c50], R217 ;  /* 0x028c50d9d80075a7 */ /* 0x000ee4000804017f */
[----:B---3--:R-:W-:Y:S05]  /*ec40*/  @!P2 BRA `(.L_x_2108) ;  /* 0x000000f40018a947 */ /* 0x008fea0003800000 */
.L_x_2107:
[----:B------:R-:W-:Y:S05]  /*ec50*/  BSYNC B2 ;  /* 0x0000000000027941 */ /* 0x000fea0003800000 */
.L_x_2106:
[----:B------:R-:W-:Y:S01]  /*ec60*/  IMAD R168, R215, 0x1000, R188 ;  /* 0x00001000d7a87824 */ /* 0x000fe200078e02bc */
[----:B------:R-:W-:Y:S01]  /*ec70*/  WARPGROUP.ARRIVE ;  /* 0x00000000000079c5 */ /* 0x000fe20000000000 */
[----:B------:R-:W-:Y:S01]  /*ec80*/  IMAD.MOV.U32 R169, RZ, RZ, 0x40000040 ;  /* 0x40000040ffa97424 */ /* 0x000fe200078e00ff */
[C---:B------:R-:W-:Y:S01]  /*ec90*/  ISETP.GT.AND P2, PT, R9.reuse, R212, PT ;  /* 0x000000d40900720c */ /* 0x040fe20003f44270 */
[----:B-123--:R-:W-:Y:S01]  /*eca0*/  @!P1 VIADD R216, R216, 0x28c60 ;  /* 0x00028c60d8d89836 */ /* 0x00efe20000000000 */
[----:B------:R-:W-:Y:S01]  /*ecb0*/  R2UR UR6, R168 ;  /* 0x00000000a80672ca */ /* 0x000fe200000e0000 */
[----:B------:R-:W-:Y:S01]  /*ecc0*/  VIADD R9, R9, 0xffffffff ;  /* 0xffffffff09097836 */ /* 0x000fe20000000000 */
[----:B------:R-:W-:Y:S01]  /*ecd0*/  R2UR UR7, R169 ;  /* 0x00000000a90772ca */ /* 0x000fe200000e0000 */
[----:B------:R-:W-:Y:S01]  /*ece0*/  IMAD.MOV.U32 R169, RZ, RZ, 0x40000040 ;  /* 0x40000040ffa97424 */ /* 0x000fe200078e00ff */
[----:B------:R-:W-:Y:S01]  /*ecf0*/  @!P1 PRMT R216, RZ, 0x654, R216 ;  /* 0x00000654ffd89816 */ /* 0x000fe200000000d8 */
[----:B------:R-:W-:Y:S01]  /*ed00*/  IMAD.MOV.U32 R20, RZ, RZ, R170 ;  /* 0x000000ffff147224 */ /* 0x000fe200078e00aa */
[----:B------:R-:W-:Y:S01]  /*ed10*/  MOV R18, R215 ;  /* 0x000000d700127202 */ /* 0x000fe20000000f00 */
[----:B------:R-:W-:-:S08]  /*ed20*/  IMAD.MOV.U32 R15, RZ, RZ, R180 ;  /* 0x000000ffff0f7224 */ /* 0x000fd000078e00b4 */
[----:B------:R-:W-:Y:S03]  /*ed30*/  HGMMA.64x256x16.F32.BF16 R24, R152, gdesc[UR4].tnspB, R24, gsb0 ;  /* 0x43e0000498187df0 */ /* 0x000fe60008001818 */
        /* <DEDUP_REMOVED lines=33> */
[----:B------:R-:W-:Y:S05]  /*ef50*/  BSYNC B0 ;  /* 0x0000000000007941 */ /* 0x000fea0003800000 */
.L_x_2090:
[----:B------:R-:W-:Y:S02]  /*ef60*/  IMAD.MOV.U32 R20, RZ, RZ, R170 ;  /* 0x000000ffff147224 */ /* 0x000fe400078e00aa */
[----:B------:R-:W-:Y:S02]  /*ef70*/  IMAD.MOV.U32 R15, RZ, RZ, R180 ;  /* 0x000000ffff0f7224 */ /* 0x000fe400078e00b4 */
[----:B------:R-:W-:-:S07]  /*ef80*/  IMAD.MOV.U32 R18, RZ, RZ, R215 ;  /* 0x000000ffff127224 */ /* 0x000fce00078e00d7 */
.L_x_2089:
[----:B------:R-:W-:Y:S05]  /*ef90*/  BSYNC B1 ;  /* 0x0000000000017941 */ /* 0x000fea0003800000 */
.L_x_2088:
[----:B------:R-:W1:Y:S01]  /*efa0*/  LDC R156, c[0x0][0x9e4] ;  /* 0x00027900ff9c7b82 */ /* 0x000e620000000800 */
[----:B------:R-:W-:Y:S01]  /*efb0*/  IADD3 R152, R185, 0x40, -R186 ;  /* 0x00000040b9987810 */ /* 0x000fe20007ffe8ba */
[----:B------:R-:W-:-:S04]  /*efc0*/  ULDC UR4, c[0x0][0x9dc] ;  /* 0x0002770000047ab9 */ /* 0x000fc80000000800 */
[----:B------:R-:W-:-:S04]  /*efd0*/  IMAD R152, R189, 0x40, R152 ;  /* 0x00000040bd987824 */ /* 0x000fc800078e0298 */
[----:B------:R-:W-:Y:S01]  /*efe0*/  VIADD R154, R152, -UR4 ;  /* 0x80000004989a7c36 */ /* 0x000fe20008000000 */
[----:B-1----:R-:W-:-:S13]  /*eff0*/  ISETP.GE.AND P6, PT, R156, 0x1, PT ;  /* 0x000000019c00780c */ /* 0x002fda0003fc6270 */
[----:B------:R-:W-:Y:S05]  /*f000*/  @!P6 BRA `(.L_x_2110) ;  /* 0x000000000048e947 */ /* 0x000fea0003800000 */
[----:B------:R-:W-:Y:S01]  /*f010*/  IMAD.MOV.U32 R155, RZ, RZ, R152 ;  /* 0x000000ffff9b7224 */ /* 0x000fe200078e0098 */
[----:B------:R-:W-:Y:S04]  /*f020*/  BSSY B0, `(.L_x_2111) ;  /* 0x000000e000007945 */ /* 0x000fe80003800000 */
        /* <DEDUP_REMOVED lines=9> */
.L_x_2112:
[----:B------:R-:W-:-:S13]  /*f0c0*/  ISETP.NE.AND P2, PT, R156, 0x1, PT ;  /* 0x000000019c00780c */ /* 0x000fda0003f45270 */
[----:B------:R-:W1:Y:S02]  /*f0d0*/  @P2 LDC.64 R152, c[0x0][0x9e8] ;  /* 0x00027a00ff982b82 */ /* 0x000e640000000a00 */
[----:B-1----:R-:W-:-:S05]  /*f0e0*/  @P2 IMAD.HI.U32 R152, R155, R152, RZ ;  /* 0x000000989b982227 */ /* 0x002fca00078e00ff */
[----:B------:R-:W-:-:S07]  /*f0f0*/  @P2 SHF.R.U32.HI R155, RZ, R153, R152 ;  /* 0x00000099ff9b2219 */ /* 0x000fce0000011698 */
.L_x_2113:
[----:B------:R-:W-:Y:S05]  /*f100*/  BSYNC B0 ;  /* 0x0000000000007941 */ /* 0x000fea0003800000 */
.L_x_2111:
[----:B------:R-:W-:-:S05]  /*f110*/  IMAD R155, R155, R156, RZ ;  /* 0x0000009c9b9b7224 */ /* 0x000fca00078e02ff */
[----:B------:R-:W-:-:S07]  /*f120*/  VIMNMX R154, R154, R155, !PT ;  /* 0x0000009b9a9a7248 */ /* 0x000fce0007fe0100 */
.L_x_2110:
[----:B------:R-:W-:Y:S01]  /*f130*/  VIADD R154, R154, 0x3f ;  /* 0x0000003f9a9a7836 */ /* 0x000fe20000000000 */
[----:B------:R-:W-:Y:S04]  /*f140*/  BSSY B1, `(.L_x_2114) ;  /* 0x00001ee000017945 */ /* 0x000fe80003800000 */
[----:B------:R-:W-:-:S04]  /*f150*/  SHF.R.S32.HI R153, RZ, 0x1f, R154 ;  /* 0x0000001fff997819 */ /* 0x000fc8000001149a */
[----:B------:R-:W-:-:S04]  /*f160*/  LEA.HI R153, R153, R154, RZ, 0x6 ;  /* 0x0000009a99997211 */ /* 0x000fc800078f30ff */
[----:B------:R-:W-:-:S04]  /*f170*/  SHF.R.S32.HI R153, RZ, 0x6, R153 ;  /* 0x00000006ff997819 */ /* 0x000fc80000011499 */
[----:B------:R-:W-:-:S04]  /*f180*/  VIMNMX R189, R190, R153, !PT ;  /* 0x00000099bebd7248 */ /* 0x000fc80007fe0100 */
[----:B------:R-:W-:-:S13]  /*f190*/  ISETP.GE.AND P2, PT, R9, R189, PT ;  /* 0x000000bd0900720c */ /* 0x000fda0003f46270 */
[----:B------:R-:W-:Y:S05]  /*f1a0*/  @!P2 BRA `(.L_x_2115) ;  /* 0x0000001c009ca947 */ /* 0x000fea0003800000 */
[----:B------:R-:W-:Y:S01]  /*f1b0*/  BSSY B0, `(.L_x_2116) ;  /* 0x00001e5000007945 */ /* 0x000fe20003800000 */
[----:B------:R-:W-:Y:S01]  /*f1c0*/  IMAD.MOV.U32 R209, RZ, RZ, R20 ;  /* 0x000000ffffd17224 */ /* 0x000fe200078e0014 */
[----:B------:R-:W-:Y:S01]  /*f1d0*/  MOV R191, R9 ;  /* 0x0000000900bf7202 */ /* 0x000fe20000000f00 */
[----:B------:R-:W-:Y:S02]  /*f1e0*/  IMAD.MOV.U32 R212, RZ, RZ, R15 ;  /* 0x000000ffffd47224 */ /* 0x000fe400078e000f */
[----:B------:R-:W-:-:S07]  /*f1f0*/  IMAD.MOV.U32 R213, RZ, RZ, R18 ;  /* 0x000000ffffd57224 */ /* 0x000fce00078e0012 */
.L_x_2127:
[----:B------:R-:W-:Y:S02]  /*f200*/  VIADD R18, R213, 0x1 ;  /* 0x00000001d5127836 */ /* 0x000fe40000000000 */
[----:B------:R-:W-:Y:S02]  /*f210*/  IMAD.MOV.U32 R20, RZ, RZ, R191 ;  /* 0x000000ffff147224 */ /* 0x000fe400078e00bf */
[----:B------:R-:W-:Y:S01]  /*f220*/  VIADD R191, R191, 0xffffffff ;  /* 0xffffffffbfbf7836 */ /* 0x000fe20000000000 */
[----:B------:R-:W-:Y:S02]  /*f230*/  ISETP.NE.AND P3, PT, R18, 0x2, PT ;  /* 0x000000021200780c */ /* 0x000fe40003f65270 */
[----:B------:R-:W-:Y:S02]  /*f240*/  ISETP.GT.AND P2, PT, R20, R189, PT ;  /* 0x000000bd1400720c */ /* 0x000fe40003f44270 */
[----:B------:R-:W-:Y:S02]  /*f250*/  SEL R20, RZ, 0x1, P3 ;  /* 0x00000001ff147807 */ /* 0x000fe40001800000 */
[----:B------:R-:W-:-:S02]  /*f260*/  SEL R18, R18, RZ, P3 ;  /* 0x000000ff12127207 */ /* 0x000fc40001800000 */
[----:B------:R-:W-:Y:S01]  /*f270*/  LOP3.LUT R19, R19, R20, RZ, 0x3c, !PT ;  /* 0x0000001413137212 */ /* 0x000fe200078e3cff */
[----:B-1----:R-:W-:Y:S06]  /*f280*/  @!P0 BRA `(.L_x_2117) ;  /* 0x0000000000048947 */ /* 0x002fec0003800000 */
[----:B------:R-:W-:Y:S01]  /*f290*/  BPT.TRAP 0x1 ;  /* 0x000000040000795c */ /* 0x000fe20000300000 */
.L_x_2117:
[----:B------:R-:W-:Y:S01]  /*f2a0*/  IMAD R9, R18, 0x8, R2 ;  /* 0x0000000812097824 */ /* 0x000fe200078e0202 */
[----:B------:R-:W-:-:S04]  /*f2b0*/  SHF.L.U32 R208, R19, 0x1f, RZ ;  /* 0x0000001f13d07819 */ /* 0x000fc800000006ff */
[----:B------:R1:W2:Y:S01]  /*f2c0*/  SYNCS.PHASECHK.TRANS64.TRYWAIT P3, [R9+URZ+0x28c30], R208 ;  /* 0x028c30d0090075a7 */ /* 0x0002a2000806017f */
[----:B------:R-:W-:Y:S05]  /*f2d0*/  @!P0 BRA `(.L_x_2118) ;  /* 0x0000000000048947 */ /* 0x000fea0003800000 */
[----:B------:R-:W-:Y:S01]  /*f2e0*/  BPT.TRAP 0x1 ;  /* 0x000000040000795c */ /* 0x000fe20000300000 */
.L_x_2118:
[----:B------:R-:W-:Y:S01]  /*f2f0*/  BSSY B2, `(.L_x_2119) ;  /* 0x0000006000027945 */ /* 0x000fe20003800000 */
[----:B------:R-:W-:Y:S02]  /*f300*/  IMAD R20, R18, 0x200, R14 ;  /* 0x0000020012147824 */ /* 0x000fe400078e020e */
[----:B------:R-:W-:Y:S01]  /*f310*/  IMAD.MOV.U32 R21, RZ, RZ, 0x40000040 ;  /* 0x40000040ff157424 */ /* 0x000fe200078e00ff */
[----:B--2---:R-:W-:Y:S06]  /*f320*/  @P3 BRA `(.L_x_2120) ;  /* 0x0000000000083947 */ /* 0x004fec0003800000 */
[----:B------:R-:W2:Y:S02]  /*f330*/  SYNCS.PHASECHK.TRANS64.TRYWAIT P3, [R9+URZ+0x28c30], R208 ;  /* 0x028c30d0090075a7 */ /* 0x000ea4000806017f */
[----:B--2---:R-:W-:Y:S05]  /*f340*/  @!P3 BRA `(.L_x_2121) ;  /* 0x000000ec006cb947 */ /* 0x004fea0003800000 */
.L_x_2120:
[----:B------:R-:W-:Y:S05]  /*f350*/  BSYNC B2 ;  /* 0x0000000000027941 */ /* 0x000fea0003800000 */
.L_x_2119:
[C---:B------:R-:W-:Y:S01]  /*f360*/  R2UR UR6, R20.reuse ;  /* 0x00000000140672ca */ /* 0x040fe200000e0000 */
[----:B------:R-:W-:Y:S01]  /*f370*/  WARPGROUP.ARRIVE ;  /* 0x00000000000079c5 */ /* 0x000fe20000000000 */
[----:B------:R-:W-:Y:S01]  /*f380*/  R2UR UR7, R21 ;  /* 0x00000000150772ca */ /* 0x000fe200000e0000 */
[----:B------:R-:W-:Y:S01]  /*f390*/  VIADD R206, R20, 0x2 ;  /* 0x0000000214ce7836 */ /* 0x000fe20000000000 */
[----:B------:R-:W-:Y:S01]  /*f3a0*/  R2UR UR4, R4 ;  /* 0x00000000040472ca */ /* 0x000fe200000e0000 */
[----:B------:R-:W-:Y:S01]  /*f3b0*/  IMAD.MOV.U32 R207, RZ, RZ, 0x40000040 ;  /* 0x40000040ffcf7424 */ /* 0x000fe200078e00ff */
[----:B------:R-:W-:Y:S01]  /*f3c0*/  R2UR UR5, R5 ;  /* 0x00000000050572ca */ /* 0x000fe200000e0000 */
[----:B------:R-:W-:-:S12]  /*f3d0*/  IMAD.MOV.U32 R21, RZ, RZ, 0x40000040 ;  /* 0x40000040ff157424 */ /* 0x000fd800078e00ff */
[----:B------:R-:W-:Y:S01]  /*f3e0*/  HGMMA.64x64x16.F32.BF16 R152, gdesc[UR4], RZ, !UPT, gsb0 ;  /* 0x00e00000049879f0 */ /* 0x000fe2000c0018ff */
[----:B------:R-:W-:Y:S02]  /*f3f0*/  R2UR UR6, R206 ;  /* 0x00000000ce0672ca */ /* 0x000fe400000e0000 */
[----:B------:R-:W-:Y:S01]  /*f400*/  R2UR UR7, R207 ;  /* 0x00000000cf0772ca */ /* 0x000fe200000e0000 */
[----:B------:R-:W-:Y:S01]  /*f410*/  IMAD.MOV.U32 R207, RZ, RZ, 0x40000040 ;  /* 0x40000040ffcf7424 */ /* 0x000fe200078e00ff */
[----:B------:R-:W-:Y:S02]  /*f420*/  R2UR UR4, R12 ;  /* 0x000000000c0472ca */ /* 0x000fe400000e0000 */
[----:B------:R-:W-:Y:S02]  /*f430*/  R2UR UR5, R13 ;  /* 0x000000000d0572ca */ /* 0x000fe400000e0000 */
[C---:B------:R-:W-:Y:S01]  /*f440*/  IADD3 R206, R20.reuse, 0x4, RZ ;  /* 0x0000000414ce7810 */ /* 0x040fe20007ffe0ff */
[----:B------:R-:W-:Y:S01]  /*f450*/  VIADD R20, R20, 0x6 ;  /* 0x0000000614147836 */ /* 0x000fe20000000000 */
[----:B------:R-:W-:-:S02]  /*f460*/  WARPGROUP.DEPBAR.LE gsb0, 0x0 ;  /* 0x00008000000079c5 */ /* 0x000fc40000010000 */
        /* <DEDUP_REMOVED lines=39> */
[----:B0-----:R-:W-:Y:S01]  /*f6e0*/  FMUL.FTZ R216, R159, UR4 ;  /* 0x000000049fd87c20 */ /* 0x001fe20008410000 */
[----:B------:R-:W0:Y:S01]  /*f6f0*/  MUFU.TANH R156, R156 ;  /* 0x0000009c009c7308 */ /* 0x000e220000002400 */
        /* <DEDUP_REMOVED lines=8> */
[----:B----4-:R-:W-:Y:S01]  /*f780*/  FMNMX.FTZ R15, R206, R15, !PT ;  /* 0x0000000fce0f7209 */ /* 0x010fe20007810000 */
[----:B------:R-:W-:Y:S01]  /*f790*/  FMUL.FTZ R174, R174, UR4 ;  /* 0x00000004aeae7c20 */ /* 0x000fe20008410000 */
[----:B------:R-:W-:Y:S01]  /*f7a0*/  FMUL.FTZ R161, R175, UR4 ;  /* 0x00000004afa17c20 */ /* 0x000fe20008410000 */
[----:B------:R-:W-:Y:S01]  /*f7b0*/  FMUL.FTZ R178, R178, UR4 ;  /* 0x00000004b2b27c20 */ /* 0x000fe20008410000 */
[----:B------:R-:W-:Y:S01]  /*f7c0*/  FMUL.FTZ R163, R179, UR4 ;  /* 0x00000004b3a37c20 */ /* 0x000fe20008410000 */
[----:B------:R-:W-:-:S02]  /*f7d0*/  FMUL.FTZ R182, R182, UR4 ;  /* 0x00000004b6b67c20 */ /* 0x000fc40008410000 */
[----:B------:R-:W4:Y:S01]  /*f7e0*/  MUFU.TANH R160, R160 ;  /* 0x000000a000a07308 */ /* 0x000f220000002400 */
[----:B0-----:R-:W-:-:S07]  /*f7f0*/  FMNMX.FTZ R15, R156, R15, !PT ;  /* 0x0000000f9c0f7209 */ /* 0x001fce0007810000 */
[----:B------:R-:W0:Y:S01]  /*f800*/  MUFU.TANH R228, R228 ;  /* 0x000000e400e47308 */ /* 0x000e220000002400 */
[----:B---3--:R-:W-:-:S07]  /*f810*/  FMNMX.FTZ R15, R214, R15, !PT ;  /* 0x0000000fd60f7209 */ /* 0x008fce0007810000 */
[----:B------:R-:W3:Y:S01]  /*f820*/  MUFU.TANH R164, R164 ;  /* 0x000000a400a47308 */ /* 0x000ee20000002400 */
[----:B----4-:R-:W-:-:S07]  /*f830*/  FMNMX.FTZ R15, R160, R15, !PT ;  /* 0x0000000fa00f7209 */ /* 0x010fce0007810000 */
        /* <DEDUP_REMOVED lines=21> */
[----:B---3--:R-:W-:-:S05]  /*f990*/  FMNMX.FTZ R15, R153, R15, !PT ;  /* 0x0000000f990f7209 */ /* 0x008fca0007810000 */
[----:B------:R-:W3:Y:S02]  /*f9a0*/  SHFL.BFLY PT, R21, R15, 0x2, 0x1f ;  /* 0x0c401f000f157f89 */ /* 0x000ee400000e0000 */
[----:B------:R-:W5:Y:S08]  /*f9b0*/  MUFU.TANH R158, R158 ;  /* 0x0000009e009e7308 */ /* 0x000f700000002400 */
[----:B------:R-:W1:Y:S08]  /*f9c0*/  MUFU.TANH R216, R216 ;  /* 0x000000d800d87308 */ /* 0x000e700000002400 */
[----:B------:R-:W2:Y:S01]  /*f9d0*/  MUFU.TANH R162, R162 ;  /* 0x000000a200a27308 */ /* 0x000ea20000002400 */
[----:B---3--:R-:W-:-:S02]  /*f9e0*/  FMNMX.FTZ R165, R15, R21, !PT ;  /* 0x000000150fa57209 */ /* 0x008fc40007810000 */
[----:B----4-:R-:W-:-:S05]  /*f9f0*/  FMNMX.FTZ R15, R152, R209, !PT ;  /* 0x000000d1980f7209 */ /* 0x010fca0007810000 */
[----:B------:R-:W3:Y:S01]  /*fa00*/  MUFU.TANH R155, R155 ;  /* 0x0000009b009b7308 */ /* 0x000ee20000002400 */
[----:B------:R-:W4:Y:S01]  /*fa10*/  SHFL.BFLY PT, R167, R165, 0x1, 0x1f ;  /* 0x0c201f00a5a77f89 */ /* 0x000f2200000e0000 */
[----:B0-----:R-:W-:-:S04]  /*fa20*/  FMNMX.FTZ R15, R154, R15, !PT ;  /* 0x0000000f9a0f7209 */ /* 0x001fc80007810000 */
[----:B-----5:R-:W-:Y:S02]  /*fa30*/  FMNMX.FTZ R15, R158, R15, !PT ;  /* 0x0000000f9e0f7209 */ /* 0x020fe40007810000 */
[----:B------:R-:W0:Y:S02]  /*fa40*/  MUFU.TANH R166, R166 ;  /* 0x000000a600a67308 */ /* 0x000e240000002400 */
[----:B-1----:R-:W-:-:S04]  /*fa50*/  FMNMX.FTZ R21, R216, R15, !PT ;  /* 0x0000000fd8157209 */ /* 0x002fc80007810000 */
[----:B--2---:R-:W-:Y:S02]  /*fa60*/  FMNMX.FTZ R21, R162, R21, !PT ;  /* 0x00000015a2157209 */ /* 0x004fe40007810000 */
[----:B------:R-:W1:Y:S08]  /*fa70*/  MUFU.TANH R157, R157 ;  /* 0x0000009d009d7308 */ /* 0x000e700000002400 */
[----:B------:R-:W2:Y:S01]  /*fa80*/  MUFU.TANH R170, R170 ;  /* 0x000000aa00aa7308 */ /* 0x000ea20000002400 */
[----:B----4-:R-:W-:Y:S01]  /*fa90*/  FMNMX.FTZ R15, R165, R167, !PT ;  /* 0x000000a7a50f7209 */ /* 0x010fe20007810000 */
[----:B------:R-:W-:Y:S01]  /*faa0*/  FMUL.FTZ R165, R183, UR4 ;  /* 0x00000004b7a57c20 */ /* 0x000fe20008410000 */
[----:B------:R-:W-:Y:S01]  /*fab0*/  ULDC UR4, c[0x0][0x988] ;  /* 0x0002620000047ab9 */ /* 0x000fe20000000800 */
[----:B---3--:R-:W-:Y:S01]  /*fac0*/  FMNMX.FTZ R167, R155, R21, !PT ;  /* 0x000000159ba77209 */ /* 0x008fe20007810000 */
[----:B------:R-:W-:-:S02]  /*fad0*/  IMAD.U32 R21, RZ, RZ, UR4 ;  /* 0x00000004ff157e24 */ /* 0x000fc4000f8e00ff */
[----:B------:R-:W-:Y:S01]  /*fae0*/  FADD.FTZ R169, -R15, R212 ;  /* 0x000000d40fa97221 */ /* 0x000fe20000010100 */
[----:B------:R-:W3:Y:S01]  /*faf0*/  MUFU.TANH R159, R159 ;  /* 0x0000009f009f7308 */ /* 0x000ee20000002400 */
[----:B0-----:R-:W-:Y:S02]  /*fb00*/  FMNMX.FTZ R212, R166, R167, !PT ;  /* 0x000000a7a6d47209 */ /* 0x001fe40007810000 */
[-C--:B------:R-:W-:Y:S01]  /*fb10*/  FMUL.FTZ R173, R169, R21.reuse ;  /* 0x00000015a9ad7220 */ /* 0x080fe20000410000 */
[----:B------:R-:W-:Y:S01]  /*fb20*/  FMUL.FTZ R169, R15, R21 ;  /* 0x000000150fa97220 */ /* 0x000fe20000410000 */
[----:B-1----:R-:W-:-:S03]  /*fb30*/  FMNMX.FTZ R167, R157, R212, !PT ;  /* 0x000000d49da77209 */ /* 0x002fc60007810000 */
[----:B------:R-:W0:Y:S01]  /*fb40*/  MUFU.TANH R174, R174 ;  /* 0x000000ae00ae7308 */ /* 0x000e220000002400 */
[--C-:B------:R-:W-:Y:S01]  /*fb50*/  FFMA.FTZ R175, R20, R21, -R169.reuse ;  /* 0x0000001514af7223 */ /* 0x100fe200000108a9 */
[----:B--2---:R-:W-:Y:S01]  /*fb60*/  FMNMX.FTZ R20, R170, R167, !PT ;  /* 0x000000a7aa147209 */ /* 0x004fe20007810000 */
[-CC-:B------:R-:W-:Y:S01]  /*fb70*/  FFMA.FTZ R214, R214, R21.reuse, -R169.reuse ;  /* 0x00000015d6d67223 */ /* 0x180fe200000108a9 */
[-CC-:B------:R-:W-:Y:S01]  /*fb80*/  FFMA.FTZ R206, R206, R21.reuse, -R169.reuse ;  /* 0x00000015cece7223 */ /* 0x180fe200000108a9 */
[-CC-:B------:R-:W-:Y:S01]  /*fb90*/  FFMA.FTZ R156, R156, R21.reuse, -R169.reuse ;  /* 0x000000159c9c7223 */ /* 0x180fe200000108a9 */
[-CC-:B------:R-:W-:Y:S01]  /*fba0*/  FFMA.FTZ R160, R160, R21.reuse, -R169.reuse ;  /* 0x00000015a0a07223 */ /* 0x180fe200000108a9 */
[-CC-:B------:R-:W-:Y:S01]  /*fbb0*/  FFMA.FTZ R164, R164, R21.reuse, -R169.reuse ;  /* 0x00000015a4a47223 */ /* 0x180fe200000108a9 */
[----:B------:R-:W1:Y:S01]  /*fbc0*/  MUFU.TANH R161, R161 ;  /* 0x000000a100a17308 */ /* 0x000e620000002400 */
[----:B---3--:R-:W-:Y:S01]  /*fbd0*/  FMNMX.FTZ R171, R159, R20, !PT ;  /* 0x000000149fab7209 */ /* 0x008fe20007810000 */
[-CC-:B------:R-:W-:Y:S01]  /*fbe0*/  FFMA.FTZ R168, R168, R21.reuse, -R169.reuse ;  /* 0x00000015a8a87223 */ /* 0x180fe200000108a9 */
[-CC-:B------:R-:W-:Y:S01]  /*fbf0*/  FFMA.FTZ R172, R172, R21.reuse, -R169.reuse ;  /* 0x00000015acac7223 */ /* 0x180fe200000108a9 */
[-CC-:B------:R-:W-:Y:S01]  /*fc00*/  FFMA.FTZ R179, R234, R21.reuse, -R169.reuse ;  /* 0x00000015eab37223 */ /* 0x180fe200000108a9 */
[-CC-:B------:R-:W-:Y:S01]  /*fc10*/  FFMA.FTZ R176, R176, R21.reuse, -R169.reuse ;  /* 0x00000015b0b07223 */ /* 0x180fe200000108a9 */
[-CC-:B------:R-:W-:Y:S01]  /*fc20*/  FFMA.FTZ R181, R236, R21.reuse, -R169.reuse ;  /* 0x00000015ecb57223 */ /* 0x180fe200000108a9 */
[--C-:B------:R-:W-:Y:S01]  /*fc30*/  FFMA.FTZ R180, R180, R21, -R169.reuse ;  /* 0x00000015b4b47223 */ /* 0x100fe200000108a9 */
[----:B------:R-:W2:Y:S01]  /*fc40*/  MUFU.TANH R178, R178 ;  /* 0x000000b200b27308 */ /* 0x000ea20000002400 */
[----:B0-----:R-:W-:Y:S01]  /*fc50*/  FMNMX.FTZ R20, R174, R171, !PT ;  /* 0x000000abae147209 */ /* 0x001fe20007810000 */
[----:B------:R-:W-:-:S06]  /*fc60*/  FFMA.FTZ R153, R153, R21, -R169 ;  /* 0x0000001599997223 */ /* 0x000fcc00000108a9 */
[----:B------:R-:W0:Y:S01]  /*fc70*/  MUFU.TANH R163, R163 ;  /* 0x000000a300a37308 */ /* 0x000e220000002400 */
[----:B-1----:R-:W-:-:S07]  /*fc80*/  FMNMX.FTZ R171, R161, R20, !PT ;  /* 0x00000014a1ab7209 */ /* 0x002fce0007810000 */
[----:B------:R-:W1:Y:S01]  /*fc90*/  MUFU.TANH R182, R182 ;  /* 0x000000b600b67308 */ /* 0x000e620000002400 */
[----:B--2---:R-:W-:-:S07]  /*fca0*/  FMNMX.FTZ R20, R178, R171, !PT ;  /* 0x000000abb2147209 */ /* 0x004fce0007810000 */
[----:B------:R-:W2:Y:S01]  /*fcb0*/  MUFU.TANH R165, R165 ;  /* 0x000000a500a57308 */ /* 0x000ea20000002400 */
[----:B0-----:R-:W-:-:S07]  /*fcc0*/  FMNMX.FTZ R171, R163, R20, !PT ;  /* 0x00000014a3ab7209 */ /* 0x001fce0007810000 */
[----:B------:R0:W3:Y:S01]  /*fcd0*/  MUFU.EX2 R212, R173 ;  /* 0x000000ad00d47308 */ /* 0x0000e20000000800 */
[----:B-1----:R-:W-:-:S07]  /*fce0*/  FMNMX.FTZ R20, R182, R171, !PT ;  /* 0x000000abb6147209 */ /* 0x002fce0007810000 */
[----:B------:R-:W-:Y:S01]  /*fcf0*/  MUFU.EX2 R171, R214 ;  /* 0x000000d600ab7308 */ /* 0x000fe20000000800 */
[----:B--2---:R-:W-:Y:S01]  /*fd00*/  FMNMX.FTZ R20, R165, R20, !PT ;  /* 0x00000014a5147209 */ /* 0x004fe20007810000 */
[----:B0-----:R-:W-:-:S04]  /*fd10*/  FFMA.FTZ R173, R228, R21, -R169 ;  /* 0x00000015e4ad7223 */ /* 0x001fc800000108a9 */
[----:B------:R-:W0:Y:S02]  /*fd20*/  SHFL.BFLY PT, R177, R20, 0x2, 0x1f ;  /* 0x0c401f0014b17f89 */ /* 0x000e2400000e0000 */
[----:B------:R1:W2:Y:S01]  /*fd30*/  MUFU.EX2 R167, R175 ;  /* 0x000000af00a77308 */ /* 0x0002a20000000800 */
        /* <DEDUP_REMOVED lines=8> */
[----:B-1----:R-:W-:Y:S01]  /*fdc0*/  FFMA.FTZ R175, R230, R21, -R169 ;  /* 0x00000015e6af7223 */ /* 0x002fe200000108a9 */
[-C--:B------:R-:W-:Y:S01]  /*fdd0*/  FMUL.FTZ R37, R37, R212.reuse ;  /* 0x000000d425257220 */ /* 0x080fe20000410000 */
[-C--:B------:R-:W-:Y:S01]  /*fde0*/  FMUL.FTZ R40, R40, R212.reuse ;  /* 0x000000d428287220 */ /* 0x080fe20000410000 */
[-C--:B------:R-:W-:Y:S01]  /*fdf0*/  FMUL.FTZ R41, R41, R212.reuse ;  /* 0x000000d429297220 */ /* 0x080fe20000410000 */
[-C--:B------:R-:W-:Y:S01]  /*fe00*/  FMUL.FTZ R44, R44, R212.reuse ;  /* 0x000000d42c2c7220 */ /* 0x080fe20000410000 */
[-C--:B------:R-:W-:Y:S01]  /*fe10*/  FMUL.FTZ R45, R45, R212.reuse ;  /* 0x000000d42d2d7220 */ /* 0x080fe20000410000 */
[-C--:B------:R-:W-:Y:S01]  /*fe20*/  FMUL.FTZ R48, R48, R212.reuse ;  /* 0x000000d430307220 */ /* 0x080fe20000410000 */
[----:B------:R-:W1:Y:S01]  /*fe30*/  MUFU.EX2 R156, R156 ;  /* 0x0000009c009c7308 */ /* 0x000e620000000800 */
[----:B--2---:R-:W-:Y:S01]  /*fe40*/  FFMA.FTZ R3, R212, R3, R167 ;  /* 0x00000003d4037223 */ /* 0x004fe200000100a7 */
[-C--:B------:R-:W-:Y:S01]  /*fe50*/  FMUL.FTZ R49, R49, R212.reuse ;  /* 0x000000d431317220 */ /* 0x080fe20000410000 */
[-C--:B------:R-:W-:Y:S01]  /*fe60*/  FMUL.FTZ R52, R52, R212.reuse ;  /* 0x000000d434347220 */ /* 0x080fe20000410000 */
[-C--:B------:R-:W-:Y:S01]  /*fe70*/  FMUL.FTZ R53, R53, R212.reuse ;  /* 0x000000d435357220 */ /* 0x080fe20000410000 */
[-C--:B------:R-:W-:Y:S01]  /*fe80*/  FMUL.FTZ R56, R56, R212.reuse ;  /* 0x000000d438387220 */ /* 0x080fe20000410000 */
[----:B0-----:R-:W-:Y:S01]  /*fe90*/  FMNMX.FTZ R183, R20, R177, !PT ;  /* 0x000000b114b77209 */ /* 0x001fe20007810000 */
[-C--:B------:R-:W-:Y:S01]  /*fea0*/  FFMA.FTZ R177, R232, R21.reuse, -R169 ;  /* 0x00000015e8b17223 */ /* 0x080fe200000108a9 */
[----:B------:R-:W-:Y:S01]  /*feb0*/  MUFU.EX2 R160, R160 ;  /* 0x000000a000a07308 */ /* 0x000fe20000000800 */
[----:B---3--:R-:W-:Y:S01]  /*fec0*/  FADD.FTZ R3, R206, R3 ;  /* 0x00000003ce037221 */ /* 0x008fe20000010000 */
[-C--:B------:R-:W-:Y:S01]  /*fed0*/  FMUL.FTZ R57, R57, R212.reuse ;  /* 0x000000d439397220 */ /* 0x080fe20000410000 */
[----:B------:R-:W0:Y:S01]  /*fee0*/  SHFL.BFLY PT, R20, R183, 0x1, 0x1f ;  /* 0x0c201f00b7147f89 */ /* 0x000e2200000e0000 */
        /* <DEDUP_REMOVED lines=33> */
[-CC-:B------:R-:W-:Y:S01]  /*10100*/  FFMA.FTZ R214, R152, R21.reuse, -R232.reuse ;  /* 0x0000001598d67223 */ /* 0x180fe200000108e8 */
[-CC-:B------:R-:W-:Y:S01]  /*10110*/  FFMA.FTZ R183, R154, R21.reuse, -R232.reuse ;  /* 0x000000159ab77223 */ /* 0x180fe200000108e8 */
[----:B------:R-:W-:Y:S01]  /*10120*/  FFMA.FTZ R228, R155, R21, -R232 ;  /* 0x000000159be47223 */ /* 0x000fe200000108e8 */
[----:B------:R-:W-:-:S02]  /*10130*/  IMAD.MOV R155, RZ, RZ, -R194 ;  /* 0x000000ffff9b7224 */ /* 0x000fc400078e0ac2 */
[-CC-:B------:R-:W-:Y:S01]  /*10140*/  FFMA.FTZ R207, R158, R21.reuse, -R232.reuse ;  /* 0x000000159ecf7223 */ /* 0x180fe200000108e8 */
[----:B------:R-:W-:Y:S01]  /*10150*/  MUFU.EX2 R169, R169 ;  /* 0x000000a900a97308 */ /* 0x000fe20000000800 */
[--C-:B------:R-:W-:Y:S01]  /*10160*/  FFMA.FTZ R216, R216, R21, -R232.reuse ;  /* 0x00000015d8d87223 */ /* 0x100fe200000108e8 */
[----:B------:R-:W-:Y:S01]  /*10170*/  @!P1 VIADD R152, R9, 0x28c40 ;  /* 0x00028c4009989836 */ /* 0x000fe20000000000 */
[----:B------:R-:W-:Y:S01]  /*10180*/  ISETP.NE.AND P3, PT, R22, R155, PT ;  /* 0x0000009b1600720c */ /* 0x000fe20003f65270 */
[-CC-:B------:R-:W-:Y:S01]  /*10190*/  FFMA.FTZ R209, R162, R21.reuse, -R232.reuse ;  /* 0x00000015a2d17223 */ /* 0x180fe200000108e8 */
[-CC-:B------:R-:W-:Y:S01]  /*101a0*/  FFMA.FTZ R215, R166, R21.reuse, -R232.reuse ;  /* 0x00000015a6d77223 */ /* 0x180fe200000108e8 */
[-C--:B------:R-:W-:Y:S01]  /*101b0*/  FFMA.FTZ R230, R157, R21.reuse, -R232 ;  /* 0x000000159de67223 */ /* 0x080fe200000108e8 */
[----:B------:R-:W-:Y:S01]  /*101c0*/  @!P1 PRMT R152, RZ, 0x654, R152 ;  /* 0x00000654ff989816 */ /* 0x000fe20000000098 */
[----:B------:R-:W0:Y:S01]  /*101d0*/  MUFU.EX2 R214, R214 ;  /* 0x000000d600d67308 */ /* 0x000e220000000800 */
[-CC-:B------:R-:W-:Y:S01]  /*101e0*/  FFMA.FTZ R170, R170, R21.reuse, -R232.reuse ;  /* 0x00000015aaaa7223 */ /* 0x180fe200000108e8 */
[-CC-:B------:R-:W-:Y:S01]  /*101f0*/  FFMA.FTZ R217, R159, R21.reuse, -R232.reuse ;  /* 0x000000159fd97223 */ /* 0x180fe200000108e8 */
[----:B------:R1:W-:Y:S01]  /*10200*/  @!P1 SYNCS.ARRIVE.TRANS64.RED.A1T0 RZ, [R152+URZ], RZ ;  /* 0x000000ff98ff99a7 */ /* 0x0003e2000810043f */
[-CC-:B------:R-:W-:Y:S01]  /*10210*/  FFMA.FTZ R174, R174, R21.reuse, -R232.reuse ;  /* 0x00000015aeae7223 */ /* 0x180fe200000108e8 */
[-CC-:B------:R-:W-:Y:S01]  /*10220*/  FFMA.FTZ R161, R161, R21.reuse, -R232.reuse ;  /* 0x00000015a1a17223 */ /* 0x180fe200000108e8 */
[-CC-:B------:R-:W-:Y:S01]  /*10230*/  FFMA.FTZ R178, R178, R21.reuse, -R232.reuse ;  /* 0x00000015b2b27223 */ /* 0x180fe200000108e8 */
[----:B------:R-:W-:Y:S01]  /*10240*/  FFMA.FTZ R163, R163, R21, -R232 ;  /* 0x00000015a3a37223 */ /* 0x000fe200000108e8 */
[----:B------:R-:W2:Y:S01]  /*10250*/  MUFU.EX2 R183, R183 ;  /* 0x000000b700b77308 */ /* 0x000ea20000000800 */
[----:B------:R-:W-:-:S02]  /*10260*/  @!P3 IMAD R155, R213, 0x40, R192 ;  /* 0x00000040d59bb824 */ /* 0x000fc400078e02c0 */
[-CC-:B------:R-:W-:Y:S01]  /*10270*/  FFMA.FTZ R182, R182, R21.reuse, -R232.reuse ;  /* 0x00000015b6b67223 */ /* 0x180fe200000108e8 */
[----:B-1----:R-:W-:Y:S01]  /*10280*/  FADD.FTZ R152, R156, R3 ;  /* 0x000000039c987221 */ /* 0x002fe20000010000 */
[----:B------:R-:W-:Y:S01]  /*10290*/  FFMA.FTZ R232, R165, R21, -R232 ;  /* 0x00000015a5e87223 */ /* 0x000fe200000108e8 */
[----:B------:R-:W-:Y:S02]  /*102a0*/  @!P3 IMAD R155, R155, 0x4, R2 ;  /* 0x000000049b9bb824 */ /* 0x000fe400078e0202 */
[----:B------:R-:W-:Y:S01]  /*102b0*/  FMUL.FTZ R109, R109, R212 ;  /* 0x000000d46d6d7220 */ /* 0x000fe20000410000 */
[----:B------:R-:W-:Y:S01]  /*102c0*/  FADD.FTZ R3, R171, R152 ;  /* 0x00000098ab037221 */ /* 0x000fe20000010000 */
[----:B------:R-:W1:Y:S01]  /*102d0*/  MUFU.EX2 R207, R207 ;  /* 0x000000cf00cf7308 */ /* 0x000e620000000800 */
[----:B0-----:R-:W-:Y:S01]  /*102e0*/  FFMA.FTZ R8, R169, R8, R214 ;  /* 0x00000008a9087223 */ /* 0x001fe200000100d6 */
[----:B------:R-:W-:Y:S01]  /*102f0*/  @!P3 STS [R155+0x28800], R212 ;  /* 0x028800d49b00b388 */ /* 0x000fe20000000800 */
[----:B------:R-:W-:Y:S01]  /*10300*/  FADD.FTZ R152, R160, R3 ;  /* 0x00000003a0987221 */ /* 0x000fe20000010000 */
[-C--:B------:R-:W-:Y:S01]  /*10310*/  FMUL.FTZ R112, R112, R212.reuse ;  /* 0x000000d470707220 */ /* 0x080fe20000410000 */
[-C--:B------:R-:W-:Y:S01]  /*10320*/  FMUL.FTZ R113, R113, R212.reuse ;  /* 0x000000d471717220 */ /* 0x080fe20000410000 */
[----:B------:R0:W-:Y:S01]  /*10330*/  @!P3 STS [R155+0x28820], R169 ;  /* 0x028820a99b00b388 */ /* 0x0001e20000000800 */
[-C--:B------:R-:W-:Y:S01]  /*10340*/  FMUL.FTZ R116, R116, R212.reuse ;  /* 0x000000d474747220 */ /* 0x080fe20000410000 */
[----:B------:R-:W3:Y:S01]  /*10350*/  MUFU.EX2 R216, R216 ;  /* 0x000000d800d87308 */ /* 0x000ee20000000800 */
        /* <DEDUP_REMOVED lines=9> */
[----:B0-----:R-:W-:Y:S01]  /*103f0*/  FADD.FTZ R155, R173, R152 ;  /* 0x00000098ad9b7221 */ /* 0x001fe20000010000 */
[-C--:B------:R-:W-:Y:S01]  /*10400*/  FMUL.FTZ R129, R129, R212.reuse ;  /* 0x000000d481817220 */ /* 0x080fe20000410000 */
[-C--:B------:R-:W-:Y:S01]  /*10410*/  FMUL.FTZ R132, R132, R212.reuse ;  /* 0x000000d484847220 */ /* 0x080fe20000410000 */
[-C--:B------:R-:W-:Y:S01]  /*10420*/  FMUL.FTZ R133, R133, R212.reuse ;  /* 0x000000d485857220 */ /* 0x080fe20000410000 */
[----:B------:R-:W-:Y:S01]  /*10430*/  FADD.FTZ R152, R164, R155 ;  /* 0x0000009ba4987221 */ /* 0x000fe20000010000 */
[-C--:B------:R-:W-:Y:S01]  /*10440*/  FMUL.FTZ R136, R136, R212.reuse ;  /* 0x000000d488887220 */ /* 0x080fe20000410000 */
[----:B------:R-:W0:Y:S01]  /*10450*/  MUFU.EX2 R228, R228 ;  /* 0x000000e400e47308 */ /* 0x000e220000000800 */
[----:B---3--:R-:W-:Y:S01]  /*10460*/  FADD.FTZ R8, R216, R3 ;  /* 0x00000003d8087221 */ /* 0x008fe20000010000 */
[----:B------:R-:W-:Y:S01]  /*10470*/  FADD.FTZ R155, R175, R152 ;  /* 0x00000098af9b7221 */ /* 0x000fe20000010000 */
[-C--:B------:R-:W-:Y:S01]  /*10480*/  FMUL.FTZ R137, R137, R212.reuse ;  /* 0x000000d489897220 */ /* 0x080fe20000410000 */
[-C--:B------:R-:W-:Y:S01]  /*10490*/  FMUL.FTZ R140, R140, R212.reuse ;  /* 0x000000d48c8c7220 */ /* 0x080fe20000410000 */
[-C--:B------:R-:W-:Y:S01]  /*104a0*/  FMUL.FTZ R141, R141, R212.reuse ;  /* 0x000000d48d8d7220 */ /* 0x080fe20000410000 */
[----:B------:R-:W-:Y:S01]  /*104b0*/  FADD.FTZ R152, R168, R155 ;  /* 0x0000009ba8987221 */ /* 0x000fe20000010000 */
[-C--:B------:R-:W-:Y:S01]  /*104c0*/  FMUL.FTZ R144, R144, R212.reuse ;  /* 0x000000d490907220 */ /* 0x080fe20000410000 */
[----:B------:R-:W1:Y:S01]  /*104d0*/  MUFU.EX2 R215, R215 ;  /* 0x000000d700d77308 */ /* 0x000e620000000800 */
[----:B--2---:R-:W-:Y:S01]  /*104e0*/  FADD.FTZ R3, R209, R8 ;  /* 0x00000008d1037221 */ /* 0x004fe20000010000 */
[-C--:B------:R-:W-:Y:S01]  /*104f0*/  FMUL.FTZ R145, R145, R212.reuse ;  /* 0x000000d491917220 */ /* 0x080fe20000410000 */
[-C--:B------:R-:W-:Y:S01]  /*10500*/  FMUL.FTZ R148, R148, R212.reuse ;  /* 0x000000d494947220 */ /* 0x080fe20000410000 */
[----:B------:R-:W-:Y:S01]  /*10510*/  FMUL.FTZ R149, R149, R212 ;  /* 0x000000d495957220 */ /* 0x000fe20000410000 */
[-C--:B------:R-:W-:Y:S01]  /*10520*/  FMUL.FTZ R26, R26, R169.reuse ;  /* 0x000000a91a1a7220 */ /* 0x080fe20000410000 */
[-C--:B------:R-:W-:Y:S01]  /*10530*/  FMUL.FTZ R27, R27, R169.reuse ;  /* 0x000000a91b1b7220 */ /* 0x080fe20000410000 */
[----:B------:R-:W-:Y:S01]  /*10540*/  FMUL.FTZ R30, R30, R169 ;  /* 0x000000a91e1e7220 */ /* 0x000fe20000410000 */
[----:B------:R-:W2:Y:S01]  /*10550*/  MUFU.EX2 R177, R177 ;  /* 0x000000b100b17308 */ /* 0x000ea20000000800 */
[C---:B0-----:R-:W-:Y:S01]  /*10560*/  FADD.FTZ R8, R228.reuse, R3 ;  /* 0x00000003e4087221 */ /* 0x041fe20000010000 */
[----:B------:R-:W-:Y:S01]  /*10570*/  F2FP.BF16.F32.PACK_AB R157, R228, R209 ;  /* 0x000000d1e49d723e */ /* 0x000fe200000010ff */
        /* <DEDUP_REMOVED lines=16> */
[-C--:B------:R-:W-:Y:S01]  /*10680*/  FMUL.FTZ R54, R54, R169.reuse ;  /* 0x000000a936367220 */ /* 0x080fe20000410000 */
[-C--:B------:R-:W-:Y:S01]  /*10690*/  FMUL.FTZ R55, R55, R169.reuse ;  /* 0x000000a937377220 */ /* 0x080fe20000410000 */
        /* <DEDUP_REMOVED lines=29> */
[----:B------:R-:W-:Y:S01]  /*10870*/  F2FP.BF16.F32.PACK_AB R154, R171, R156 ;  /* 0x0000009cab9a723e */ /* 0x000fe200000010ff */
[-C--:B------:R-:W-:Y:S01]  /*10880*/  FMUL.FTZ R98, R98, R169.reuse ;  /* 0x000000a962627220 */ /* 0x080fe20000410000 */
[----:B------:R-:W-:Y:S01]  /*10890*/  F2FP.BF16.F32.PACK_AB R156, R173, R160 ;  /* 0x000000a0ad9c723e */ /* 0x000fe200000010ff */
[-C--:B------:R-:W-:Y:S01]  /*108a0*/  FMUL.FTZ R99, R99, R169.reuse ;  /* 0x000000a963637220 */ /* 0x080fe20000410000 */
[----:B------:R-:W-:Y:S01]  /*108b0*/  F2FP.BF16.F32.PACK_AB R160, R177, R168 ;  /* 0x000000a8b1a0723e */ /* 0x000fe200000010ff */
[-C--:B------:R-:W-:Y:S01]  /*108c0*/  FMUL.FTZ R102, R102, R169.reuse ;  /* 0x000000a966667220 */ /* 0x080fe20000410000 */
[----:B------:R-:W0:Y:S01]  /*108d0*/  MUFU.EX2 R174, R174 ;  /* 0x000000ae00ae7308 */ /* 0x000e220000000800 */
[----:B-1----:R-:W-:Y:S01]  /*108e0*/  FADD.FTZ R3, R217, R158 ;  /* 0x0000009ed9037221 */ /* 0x002fe20000010000 */
[----:B------:R-:W-:Y:S01]  /*108f0*/  F2FP.BF16.F32.PACK_AB R158, R175, R164 ;  /* 0x000000a4af9e723e */ /* 0x000fe200000010ff */
        /* <DEDUP_REMOVED lines=13> */
[----:B------:R2:W3:Y:S01]  /*109d0*/  MUFU.EX2 R213, R161 ;  /* 0x000000a100d57308 */ /* 0x0004e20000000800 */
        /* <DEDUP_REMOVED lines=9> */
[----:B--2---:R-:W-:Y:S01]  /*10a70*/  F2FP.BF16.F32.PACK_AB R161, R217, R170 ;  /* 0x000000aad9a1723e */ /* 0x004fe200000010ff */
[-C--:B------:R-:W-:Y:S01]  /*10a80*/  FMUL.FTZ R138, R138, R169.reuse ;  /* 0x000000a98a8a7220 */ /* 0x080fe20000410000 */
[----:B------:R-:W-:Y:S01]  /*10a90*/  F2FP.BF16.F32.PACK_AB R164, R181, R176 ;  /* 0x000000b0b5a4723e */ /* 0x000fe200000010ff */
[-C--:B------:R-:W-:Y:S01]  /*10aa0*/  FMUL.FTZ R139, R139, R169.reuse ;  /* 0x000000a98b8b7220 */ /* 0x080fe20000410000 */
[-C--:B------:R-:W-:Y:S01]  /*10ab0*/  FMUL.FTZ R142, R142, R169.reuse ;  /* 0x000000a98e8e7220 */ /* 0x080fe20000410000 */
[-C--:B------:R-:W-:Y:S01]  /*10ac0*/  FMUL.FTZ R143, R143, R169.reuse ;  /* 0x000000a98f8f7220 */ /* 0x080fe20000410000 */
[----:B------:R-:W1:Y:S01]  /*10ad0*/  MUFU.EX2 R165, R178 ;  /* 0x000000b200a57308 */ /* 0x000e620000000800 */
[----:B---3--:R-:W-:Y:S01]  /*10ae0*/  FADD.FTZ R166, R213, R162 ;  /* 0x000000a2d5a67221 */ /* 0x008fe20000010000 */
[----:B------:R-:W-:Y:S01]  /*10af0*/  F2FP.BF16.F32.PACK_AB R162, R179, R172 ;  /* 0x000000acb3a2723e */ /* 0x000fe200000010ff */
[-C--:B------:R-:W-:Y:S01]  /*10b00*/  FMUL.FTZ R146, R146, R169.reuse ;  /* 0x000000a992927220 */ /* 0x080fe20000410000 */
[-C--:B------:R-:W-:Y:S01]  /*10b10*/  FMUL.FTZ R147, R147, R169.reuse ;  /* 0x000000a993937220 */ /* 0x080fe20000410000 */
[-C--:B------:R-:W-:Y:S01]  /*10b20*/  FMUL.FTZ R150, R150, R169.reuse ;  /* 0x000000a996967220 */ /* 0x080fe20000410000 */
[----:B------:R-:W-:-:S02]  /*10b30*/  FMUL.FTZ R151, R151, R169 ;  /* 0x000000a997977220 */ /* 0x000fc40000410000 */
[----:B------:R-:W2:Y:S01]  /*10b40*/  MUFU.EX2 R153, R153 ;  /* 0x0000009900997308 */ /* 0x000ea20000000800 */
[----:B0-----:R-:W-:-:S07]  /*10b50*/  FADD.FTZ R168, R180, R3 ;  /* 0x00000003b4a87221 */ /* 0x001fce0000010000 */
[----:B------:R0:W3:Y:S01]  /*10b60*/  MUFU.EX2 R8, R163 ;  /* 0x000000a300087308 */ /* 0x0000e20000000800 */
[----:B-1----:R-:W-:-:S07]  /*10b70*/  FADD.FTZ R155, R165, R166 ;  /* 0x000000a6a59b7221 */ /* 0x002fce0000010000 */
[----:B------:R-:W1:Y:S01]  /*10b80*/  MUFU.EX2 R167, R182 ;  /* 0x000000b600a77308 */ /* 0x000e620000000800 */
[C---:B--2---:R-:W-:Y:S01]  /*10b90*/  FADD.FTZ R3, R153.reuse, R168 ;  /* 0x000000a899037221 */ /* 0x044fe20000010000 */
[----:B------:R-:W-:Y:S02]  /*10ba0*/  F2FP.BF16.F32.PACK_AB R166, R153, R180 ;  /* 0x000000b499a6723e */ /* 0x000fe400000010ff */
[----:B------:R-:W-:Y:S02]  /*10bb0*/  F2FP.BF16.F32.PACK_AB R153, R183, R214 ;  /* 0x000000d6b799723e */ /* 0x000fe400000010ff */
[----:B0-----:R-:W-:Y:S02]  /*10bc0*/  F2FP.BF16.F32.PACK_AB R163, R213, R174 ;  /* 0x000000aed5a3723e */ /* 0x001fe400000010ff */
[----:B------:R-:W0:Y:S01]  /*10bd0*/  MUFU.EX2 R232, R232 ;  /* 0x000000e800e87308 */ /* 0x000e220000000800 */
[----:B---3--:R-:W-:Y:S01]  /*10be0*/  FADD.FTZ R168, R8, R155 ;  /* 0x0000009b08a87221 */ /* 0x008fe20000010000 */
[----:B------:R-:W-:Y:S01]  /*10bf0*/  F2FP.BF16.F32.PACK_AB R155, R216, R207 ;  /* 0x000000cfd89b723e */ /* 0x000fe200000010ff */
[----:B------:R-:W-:Y:S01]  /*10c00*/  BAR.SYNC.DEFER_BLOCKING 0xf, 0x100 ;  /* 0x03c4000000007b1d */ /* 0x000fe20000010000 */
[----:B------:R-:W-:Y:S01]  /*10c10*/  F2FP.BF16.F32.PACK_AB R165, R8, R165 ;  /* 0x000000a508a5723e */ /* 0x000fe200000010ff */
[----:B-1----:R-:W-:Y:S01]  /*10c20*/  FADD.FTZ R171, R167, R168 ;  /* 0x000000a8a7ab7221 */ /* 0x002fe20000010000 */
[----:B0-----:R-:W-:-:S03]  /*10c30*/  F2FP.BF16.F32.PACK_AB R167, R232, R167 ;  /* 0x000000a7e8a7723e */ /* 0x001fc600000010ff */
[----:B------:R-:W-:Y:S01]  /*10c40*/  FADD.FTZ R8, R232, R171 ;  /* 0x000000abe8087221 */ /* 0x000fe20000010000 */
[----:B------:R0:W-:Y:S04]  /*10c50*/  STSM.16.M88.4 [R195+0x26800], R152 ;  /* 0x02680098c3007844 */ /* 0x0001e80000000200 */
[----:B------:R0:W-:Y:S04]  /*10c60*/  STSM.16.M88.4 [R196], R156 ;  /* 0x0000009cc4007844 */ /* 0x0001e80000000200 */
[----:B------:R0:W-:Y:S04]  /*10c70*/  STSM.16.M88.4 [R198], R160 ;  /* 0x000000a0c6007844 */ /* 0x0001e80000000200 */
[----:B------:R0:W-:Y:S01]  /*10c80*/  STSM.16.M88.4 [R197], R164 ;  /* 0x000000a4c5007844 */ /* 0x0001e20000000200 */
[----:B------:R-:W-:Y:S05]  /*10c90*/  @!P0 BRA `(.L_x_2122) ;  /* 0x0000000000048947 */ /* 0x000fea0003800000 */
[----:B------:R-:W-:Y:S01]  /*10ca0*/  BPT.TRAP 0x1 ;  /* 0x000000040000795c */ /* 0x000fe20000300000 */
.L_x_2122:
[----:B------:R1:W2:Y:S01]  /*10cb0*/  SYNCS.PHASECHK.TRANS64.TRYWAIT P3, [R9+URZ+0x28c50], R208 ;  /* 0x028c50d0090075a7 */ /* 0x0002a2000806017f */
[----:B------:R-:W-:Y:S05]  /*10cc0*/  @!P0 BRA `(.L_x_2123) ;  /* 0x0000000000048947 */ /* 0x000fea0003800000 */
[----:B------:R-:W-:Y:S01]  /*10cd0*/  BPT.TRAP 0x1 ;  /* 0x000000040000795c */ /* 0x000fe20000300000 */
.L_x_2123:
[----:B------:R-:W-:Y:S04]  /*10ce0*/  BSSY B2, `(.L_x_2124) ;  /* 0x0000004000027945 */ /* 0x000fe80003800000 */
[----:B--2---:R-:W-:Y:S05]  /*10cf0*/  @P3 BRA `(.L_x_2125) ;  /* 0x0000000000083947 */ /* 0x004fea0003800000 */
[----:B------:R-:W2:Y:S02]  /*10d00*/  SYNCS.PHASECHK.TRANS64.TRYWAIT P3, [R9+URZ+0x28c50], R208 ;  /* 0x028c50d0090075a7 */ /* 0x000ea4000806017f */
[----:B--2---:R-:W-:Y:S05]  /*10d10*/  @!P3 BRA `(.L_x_2126) ;  /* 0x000000d4000cb947 */ /* 0x004fea0003800000 */
.L_x_2125:
[----:B------:R-:W-:Y:S05]  /*10d20*/  BSYNC B2 ;  /* 0x0000000000027941 */ /* 0x000fea0003800000 */
.L_x_2124:
[----:B------:R-:W-:Y:S01]  /*10d30*/  IMAD R168, R18, 0x1000, R188 ;  /* 0x0000100012a87824 */ /* 0x000fe200078e02bc */
[----:B------:R-:W-:Y:S01]  /*10d40*/  MOV R169, 0x40000040 ;  /* 0x4000004000a97802 */ /* 0x000fe20000000f00 */
[----:B------:R-:W-:Y:S01]  /*10d50*/  WARPGROUP.ARRIVE ;  /* 0x00000000000079c5 */ /* 0x000fe20000000000 */
[----:B-12---:R-:W-:Y:S01]  /*10d60*/  @!P1 VIADD R9, R9, 0x28c60 ;  /* 0x00028c6009099836 */ /* 0x006fe20000000000 */
[----:B------:R-:W-:Y:S01]  /*10d70*/  MOV R213, R18 ;  /* 0x0000001200d57202 */ /* 0x000fe20000000f00 */
[----:B------:R-:W-:Y:S01]  /*10d80*/  IMAD.MOV.U32 R209, RZ, RZ, R20 ;  /* 0x000000ffffd17224 */ /* 0x000fe200078e0014 */
[----:B------:R-:W-:Y:S01]  /*10d90*/  R2UR UR6, R168 ;  /* 0x00000000a80672ca */ /* 0x000fe200000e0000 */
[----:B------:R-:W-:Y:S01]  /*10da0*/  IMAD.MOV.U32 R212, RZ, RZ, R15 ;  /* 0x000000ffffd47224 */ /* 0x000fe200078e000f */
[----:B------:R-:W-:Y:S01]  /*10db0*/  R2UR UR7, R169 ;  /* 0x00000000a90772ca */ /* 0x000fe200000e0000 */
[----:B------:R-:W-:Y:S01]  /*10dc0*/  IMAD.MOV.U32 R169, RZ, RZ, 0x40000040 ;  /* 0x40000040ffa97424 */ /* 0x000fe200078e00ff */
[----:B------:R-:W-:-:S11]  /*10dd0*/  @!P1 PRMT R9, RZ, 0x654, R9 ;  /* 0x00000654ff099816 */ /* 0x000fd60000000009 */
[----:B------:R-:W-:Y:S03]  /*10de0*/  HGMMA.64x256x16.F32.BF16 R24, R152, gdesc[UR4].tnspB, R24, gsb0 ;  /* 0x43e0000498187df0 */ /* 0x000fe60008001818 */
[----:B------:R-:W-:Y:S02]  /*10df0*/  WARPGROUP.DEPBAR.LE gsb0, 0x0 ;  /* 0x00008000000079c5 */ /* 0x000fe40000010000 */
[----:B0-----:R-:W-:Y:S01]  /*10e00*/  VIADD R152, R168, 0x80 ;  /* 0x00000080a8987836 */ /* 0x001fe20000000000 */
[----:B------:R-:W-:Y:S01]  /*10e10*/  WARPGROUP.ARRIVE ;  /* 0x00000000000079c5 */ /* 0x000fe20000000000 */
[----:B------:R-:W-:-:S03]  /*10e20*/  IMAD.MOV.U32 R153, RZ, RZ, 0x40000040 ;  /* 0x40000040ff997424 */ /* 0x000fc600078e00ff */
        /* <DEDUP_REMOVED lines=30> */
.L_x_2116:
[----:B-1----:R-:W-:-:S07]  /*11010*/  IMAD.MOV.U32 R9, RZ, RZ, R191 ;  /* 0x000000ffff097224 */ /* 0x002fce00078e00bf */
.L_x_2115:
[----:B------:R-:W-:Y:S05]  /*11020*/  BSYNC B1 ;  /* 0x0000000000017941 */ /* 0x000fea0003800000 */
.L_x_2114:
[----:B------:R-:W-:Y:S01]  /*11030*/  ISETP.GE.AND P2, PT, R9, R190, PT ;  /* 0x000000be0900720c */ /* 0x000fe20003f46270 */
[----:B------:R-:W-:-:S12]  /*11040*/  BSSY B0, `(.L_x_2128) ;  /* 0x000028b000007945 */ /* 0x000fd80003800000 */
[----:B------:R-:W-:Y:S05]  /*11050*/  @!P2 BRA `(.L_x_2129) ;  /* 0x000000280024a947 */ /* 0x000fea0003800000 */
[----:B------:R-:W-:Y:S02]  /*11060*/  VIADD R189, R0, 0x8 ;  /* 0x0000000800bd7836 */ /* 0x000fe40000000000 */
[----:B------:R-:W-:Y:S02]  /*11070*/  IMAD.MOV.U32 R213, RZ, RZ, R20 ;  /* 0x000000ffffd57224 */ /* 0x000fe400078e0014 */
[----:B------:R-:W-:Y:S01]  /*11080*/  IMAD.MOV.U32 R212, RZ, RZ, R15 ;  /* 0x000000ffffd47224 */ /* 0x000fe200078e000f */
[----:B------:R-:W-:Y:S01]  /*11090*/  IADD3 R189, R189, R185, -R186 ;  /* 0x000000b9bdbd7210 */ /* 0x000fe20007ffe8ba */
[----:B------:R-:W-:-:S07]  /*110a0*/  IMAD.MOV.U32 R209, RZ, RZ, R18 ;  /* 0x000000ffffd17224 */ /* 0x000fce00078e0012 */
.L_x_2148:
[----:B------:R-:W-:-:S05]  /*110b0*/  VIADD R18, R209, 0x1 ;  /* 0x00000001d1127836 */ /* 0x000fca0000000000 */
[----:B------:R-:W-:-:S04]  /*110c0*/  ISETP.NE.AND P2, PT, R18, 0x2, PT ;  /* 0x000000021200780c */ /* 0x000fc80003f45270 */
[----:B------:R-:W-:Y:S02]  /*110d0*/  SEL R20, RZ, 0x1, P2 ;  /* 0x00000001ff147807 */ /* 0x000fe40001000000 */
[----:B------:R-:W-:Y:S02]  /*110e0*/  SEL R18, R18, RZ, P2 ;  /* 0x000000ff12127207 */ /* 0x000fe40001000000 */
[----:B------:R-:W-:Y:S01]  /*110f0*/  LOP3.LUT R19, R19, R20, RZ, 0x3c, !PT ;  /* 0x0000001413137212 */ /* 0x000fe200078e3cff */
[----:B-1----:R-:W-:Y:S06]  /*11100*/  @!P0 BRA `(.L_x_2130) ;  /* 0x0000000000048947 */ /* 0x002fec0003800000 */
[----:B------:R-:W-:Y:S01]  /*11110*/  BPT.TRAP 0x1 ;  /* 0x000000040000795c */ /* 0x000fe20000300000 */
.L_x_2130:
[----:B------:R-:W-:Y:S01]  /*11120*/  IMAD R191, R18, 0x8, R2 ;  /* 0x0000000812bf7824 */ /* 0x000fe200078e0202 */
[----:B------:R-:W-:-:S04]  /*11130*/  SHF.L.U32 R208, R19, 0x1f, RZ ;  /* 0x0000001f13d07819 */ /* 0x000fc800000006ff */
[----:B------:R1:W2:Y:S01]  /*11140*/  SYNCS.PHASECHK.TRANS64.TRYWAIT P2, [R191+URZ+0x28c30], R208 ;  /* 0x028c30d0bf0075a7 */ /* 0x0002a2000804017f */
[----:B------:R-:W-:Y:S05]  /*11150*/  @!P0 BRA `(.L_x_2131) ;  /* 0x0000000000048947 */ /* 0x000fea0003800000 */
[----:B------:R-:W-:Y:S01]  /*11160*/  BPT.TRAP 0x1 ;  /* 0x000000040000795c */ /* 0x000fe20000300000 */
.L_x_2131:
[----:B------:R-:W-:Y:S01]  /*11170*/  BSSY B1, `(.L_x_2132) ;  /* 0x0000006000017945 */ /* 0x000fe20003800000 */
[----:B------:R-:W-:Y:S02]  /*11180*/  IMAD R20, R18, 0x200, R14 ;  /* 0x0000020012147824 */ /* 0x000fe400078e020e */
[----:B------:R-:W-:Y:S01]  /*11190*/  IMAD.MOV.U32 R21, RZ, RZ, 0x40000040 ;  /* 0x40000040ff157424 */ /* 0x000fe200078e00ff */
[----:B--2---:R-:W-:Y:S06]  /*111a0*/  @P2 BRA `(.L_x_2133) ;  /* 0x0000000000082947 */ /* 0x004fec0003800000 */
[----:B------:R-:W2:Y:S02]  /*111b0*/  SYNCS.PHASECHK.TRANS64.TRYWAIT P2, [R191+URZ+0x28c30], R208 ;  /* 0x028c30d0bf0075a7 */ /* 0x000ea4000804017f */
[----:B--2---:R-:W-:Y:S05]  /*111c0*/  @!P2 BRA `(.L_x_2134) ;  /* 0x000000cc00f4a947 */ /* 0x004fea0003800000 */
.L_x_2133:
[----:B------:R-:W-:Y:S05]  /*111d0*/  BSYNC B1 ;  /* 0x0000000000017941 */ /* 0x000fea0003800000 */
.L_x_2132:
[----:B------:R-:W-:Y:S01]  /*111e0*/  R2UR UR6, R20 ;  /* 0x00000000140672ca */ /* 0x000fe200000e0000 */
[----:B------:R-:W-:Y:S01]  /*111f0*/  WARPGROUP.ARRIVE ;  /* 0x00000000000079c5 */ /* 0x000fe20000000000 */
[----:B------:R-:W-:Y:S01]  /*11200*/  R2UR UR7, R21 ;  /* 0x00000000150772ca */ /* 0x000fe200000e0000 */
[----:B------:R-:W-:Y:S01]  /*11210*/  IMAD.MOV.U32 R207, RZ, RZ, 0x40000040 ;  /* 0x40000040ffcf7424 */ /* 0x000fe200078e00ff */
[----:B------:R-:W-:Y:S01]  /*11220*/  R2UR UR4, R4 ;  /* 0x00000000040472ca */ /* 0x000fe200000e0000 */
[----:B------:R-:W-:Y:S01]  /*11230*/  IMAD.MOV.U32 R21, RZ, RZ, 0x40000040 ;  /* 0x40000040ff157424 */ /* 0x000fe200078e00ff */
[----:B------:R-:W-:Y:S02]  /*11240*/  R2UR UR5, R5 ;  /* 0x00000000050572ca */ /* 0x000fe400000e0000 */
[----:B------:R-:W-:-:S11]  /*11250*/  IADD3 R206, R20, 0x2, RZ ;  /* 0x0000000214ce7810 */ /* 0x000fd60007ffe0ff */
        /* <DEDUP_REMOVED lines=18> */
[----:B------:R-:W-:Y:S01]  /*11380*/  R2UR UR6, R20 ;  /* 0x00000000140672ca */ /* 0x000fe200000e0000 */
[----:B------:R-:W-:Y:S01]  /*11390*/  @!P1 VIADD R20, R191, 0x28c40 ;  /* 0x00028c40bf149836 */ /* 0x000fe20000000000 */
[----:B------:R-:W-:Y:S02]  /*113a0*/  R2UR UR7, R21 ;  /* 0x00000000150772ca */ /* 0x000fe400000e0000 */
[----:B------:R-:W-:Y:S02]  /*113b0*/  R2UR UR4, R6 ;  /* 0x00000000060472ca */ /* 0x000fe400000e0000 */
[----:B------:R-:W-:Y:S02]  /*113c0*/  R2UR UR5, R7 ;  /* 0x00000000070572ca */ /* 0x000fe400000e0000 */
[----:B------:R-:W-:Y:S01]  /*113d0*/  @!P1 PRMT R20, RZ, 0x654, R20 ;  /* 0x00000654ff149816 */ /* 0x000fe20000000014 */
[----:B------:R-:W-:-:S02]  /*113e0*/  WARPGROUP.DEPBAR.LE gsb0, 0x0 ;  /* 0x00008000000079c5 */ /* 0x000fc40000010000 */
[----:B------:R-:W-:-:S08]  /*113f0*/  WARPGROUP.ARRIVE ;  /* 0x00000000000079c5 */ /* 0x000fd00000000000 */
        /* <DEDUP_REMOVED lines=36> */
[----:B------:R-:W-:Y:S01]  /*11640*/  IADD3 R21, R185, 0x1, -R178 ;  /* 0x00000001b9157810 */ /* 0x000fe20007ffe8b2 */
[----:B------:R-:W3:Y:S01]  /*11650*/  MUFU.TANH R206, R206 ;  /* 0x000000ce00ce7308 */ /* 0x000ee20000002400 */
[----:B------:R-:W-:Y:S01]  /*11660*/  ULDC UR4, c[0x0][0x9e0] ;  /* 0x0002780000047ab9 */ /* 0x000fe20000000800 */
[----:B------:R4:W-:Y:S01]  /*11670*/  @!P1 SYNCS.ARRIVE.TRANS64.RED.A1T0 RZ, [R20+URZ], RZ ;  /* 0x000000ff14ff99a7 */ /* 0x0009e2000810043f */
[----:B------:R-:W-:-:S05]  /*11680*/  IADD3 R21, -R22, R21, -R186 ;  /* 0x0000001516157210 */ /* 0x000fca0007ffe9ba */
[----:B------:R-:W0:Y:S01]  /*11690*/  MUFU.TANH R153, R153 ;  /* 0x0000009900997308 */ /* 0x000e220000002400 */
[C---:B------:R-:W-:Y:S02]  /*116a0*/  VIADD R217, R21.reuse, UR37 ;  /* 0x0000002515d97c36 */ /* 0x040fe40008000000 */
[----:B------:R-:W-:-:S03]  /*116b0*/  VIADD R215, R21, UR4 ;  /* 0x0000000415d77c36 */ /* 0x000fc60008000000 */
[C---:B------:R-:W-:Y:S01]  /*116c0*/  IADD3 R183, R0.reuse, R217, RZ ;  /* 0x000000d900b77210 */ /* 0x040fe20007ffe0ff */
[----:B------:R-:W-:Y:S01]  /*116d0*/  IMAD.IADD R181, R0, 0x1, R215 ;  /* 0x0000000100b57824 */ /* 0x000fe200078e02d7 */
        /* <DEDUP_REMOVED lines=30> */
[----:B---34-:R-:W-:Y:S05]  /*118c0*/  @!P6 BRA `(.L_x_2135) ;  /* 0x000000000060e947 */ /* 0x018fea0003800000 */
[----:B------:R-:W-:Y:S01]  /*118d0*/  IADD3 R227, R0, R185, -R186 ;  /* 0x000000b900e37210 */ /* 0x000fe20007ffe8ba */
[----:B------:R-:W-:Y:S03]  /*118e0*/  BSSY B1, `(.L_x_2136) ;  /* 0x0000012000017945 */ /* 0x000fe60003800000 */
[----:B------:R-:W-:-:S13]  /*118f0*/  ISETP.GT.AND P2, PT, R227, -0x1, PT ;  /* 0xffffffffe300780c */ /* 0x000fda0003f44270 */
[----:B------:R-:W-:Y:S05]  /*11900*/  @P2 BRA `(.L_x_2137) ;  /* 0x0000000000242947 */ /* 0x000fea0003800000 */
[----:B------:R-:W-:Y:S01]  /*11910*/  ULDC UR4, c[0x0][0x9e4] ;  /* 0x0002790000047ab9 */ /* 0x000fe20000000800 */
[----:B------:R-:W-:Y:S01]  /*11920*/  LOP3.LUT R227, RZ, R227, RZ, 0x33, !PT ;  /* 0x000000e3ffe37212 */ /* 0x000fe200078e33ff */
[----:B------:R-:W-:-:S05]  /*11930*/  IMAD.U32 R182, RZ, RZ, UR4 ;  /* 0x00000004ffb67e24 */ /* 0x000fca000f8e00ff */
[----:B------:R-:W-:-:S13]  /*11940*/  ISETP.NE.AND P2, PT, R182, 0x1, PT ;  /* 0x00000001b600780c */ /* 0x000fda0003f45270 */
[----:B------:R-:W3:Y:S02]  /*11950*/  @P2 LDC.64 R20, c[0x0][0x9e8] ;  /* 0x00027a00ff142b82 */ /* 0x000ee40000000a00 */
[----:B---3--:R-:W-:-:S05]  /*11960*/  @P2 IMAD.HI.U32 R20, R227, R20, RZ ;  /* 0x00000014e3142227 */ /* 0x008fca00078e00ff */
[----:B------:R-:W-:-:S04]  /*11970*/  @P2 SHF.R.U32.HI R227, RZ, R21, R20 ;  /* 0x00000015ffe32219 */ /* 0x000fc80000011614 */
[----:B------:R-:W-:Y:S01]  /*11980*/  LOP3.LUT R227, RZ, R227, RZ, 0x33, !PT ;  /* 0x000000e3ffe37212 */ /* 0x000fe200078e33ff */
[----:B------:R-:W-:Y:S06]  /*11990*/  BRA `(.L_x_2138) ;  /* 0x0000000000187947 */ /* 0x000fec0003800000 */
.L_x_2137:
[----:B------:R-:W-:Y:S02]  /*119a0*/  ULDC UR4, c[0x0][0x9e4] ;  /* 0x0002790000047ab9 */ /* 0x000fe40000000800 */
[----:B------:R-:W-:-:S05]  /*119b0*/  IMAD.U32 R182, RZ, RZ, UR4 ;  /* 0x00000004ffb67e24 */ /* 0x000fca000f8e00ff */
[----:B------:R-:W-:-:S13]  /*119c0*/  ISETP.NE.AND P2, PT, R182, 0x1, PT ;  /* 0x00000001b600780c */ /* 0x000fda0003f45270 */
[----:B------:R-:W3:Y:S02]  /*119d0*/  @P2 LDC.64 R20, c[0x0][0x9e8] ;  /* 0x00027a00ff142b82 */ /* 0x000ee40000000a00 */
[----:B---3--:R-:W-:-:S05]  /*119e0*/  @P2 IMAD.HI.U32 R20, R227, R20, RZ ;  /* 0x00000014e3142227 */ /* 0x008fca00078e00ff */
[----:B------:R-:W-:-:S07]  /*119f0*/  @P2 SHF.R.U32.HI R227, RZ, R21, R20 ;  /* 0x00000015ffe32219 */ /* 0x000fce0000011614 */
.L_x_2138:
[----:B------:R-:W-:Y:S05]  /*11a00*/  BSYNC B1 ;  /* 0x0000000000017941 */ /* 0x000fea0003800000 */
.L_x_2136:
[----:B------:R-:W-:-:S04]  /*11a10*/  IMAD R227, R227, R182, -R178 ;  /* 0x000000b6e3e37224 */ /* 0x000fc800078e0ab2 */
[----:B------:R-:W-:-:S05]  /*11a20*/  IMAD.IADD R20, R227, 0x1, -R22 ;  /* 0x00000001e3147824 */ /* 0x000fca00078e0a16 */
[----:B------:R-:W-:Y:S02]  /*11a30*/  VIADDMNMX R181, R20, R182, R181, PT ;  /* 0x000000b614b57246 */ /* 0x000fe400038001b5 */
[----:B------:R-:W-:-:S07]  /*11a40*/  VIMNMX R183, R183, R20, !PT ;  /* 0x00000014b7b77248 */ /* 0x000fce0007fe0100 */
.L_x_2135:
[----:B------:R-:W-:Y:S02]  /*11a50*/  ISETP.GT.AND P2, PT, R9, -0x1, PT ;  /* 0xffffffff0900780c */ /* 0x000fe40003f44270 */
[----:B------:R-:W-:Y:S02]  /*11a60*/  IADD3 R215, R215, 0x8, R0 ;  /* 0x00000008d7d77810 */ /* 0x000fe40007ffe000 */
[C---:B------:R-:W-:Y:S02]  /*11a70*/  ISETP.GT.AND P3, PT, R183.reuse, RZ, P2 ;  /* 0x000000ffb700720c */ /* 0x040fe40001764270 */
[----:B------:R-:W-:Y:S02]  /*11a80*/  ISETP.GT.AND P5, PT, R183, 0x1, P2 ;  /* 0x00000001b700780c */ /* 0x000fe400017a4270 */
[----:B------:R-:W-:Y:S02]  /*11a90*/  ISETP.LT.OR P4, PT, R181, 0x1, P3 ;  /* 0x00000001b500780c */ /* 0x000fe40001f81670 */
[----:B------:R-:W-:-:S02]  /*11aa0*/  ISETP.GT.AND P3, PT, R183, 0x8, P2 ;  /* 0x00000008b700780c */ /* 0x000fc40001764270 */
[----:B------:R-:W-:Y:S02]  /*11ab0*/  FSEL R206, R206, -INF , !P4 ;  /* 0xff800000cece7808 */ /* 0x000fe40006000000 */
[----:B------:R-:W-:Y:S02]  /*11ac0*/  ISETP.GT.AND P4, PT, R183, 0x9, P2 ;  /* 0x00000009b700780c */ /* 0x000fe40001784270 */
[C---:B------:R-:W-:Y:S02]  /*11ad0*/  ISETP.LT.OR P5, PT, R181.reuse, 0x2, P5 ;  /* 0x00000002b500780c */ /* 0x040fe40002fa1670 */
[C---:B------:R-:W-:Y:S02]  /*11ae0*/  ISETP.LT.OR P3, PT, R181.reuse, 0x9, P3 ;  /* 0x00000009b500780c */ /* 0x040fe40001f61670 */
[----:B------:R-:W-:Y:S02]  /*11af0*/  ISETP.LT.OR P4, PT, R181, 0xa, P4 ;  /* 0x0000000ab500780c */ /* 0x000fe40002781670 */
[----:B0-----:R-:W-:-:S02]  /*11b00*/  FSEL R182, R153, -INF , !P5 ;  /* 0xff80000099b67808 */ /* 0x001fc40006800000 */
        /* <DEDUP_REMOVED lines=36> */
[----:B------:R-:W-:Y:S02]  /*11d50*/  FSEL R177, R177, -INF , !P5 ;  /* 0xff800000b1b17808 */ /* 0x000fe40006800000 */
[----:B------:R-:W-:Y:S02]  /*11d60*/  FSEL R179, R179, -INF , !P3 ;  /* 0xff800000b3b37808 */ /* 0x000fe40005800000 */
[----:B------:R-:W-:Y:S01]  /*11d70*/  FSEL R180, R180, -INF , !P4 ;  /* 0xff800000b4b47808 */ /* 0x000fe20006000000 */
[----:B------:R-:W-:Y:S06]  /*11d80*/  @!P6 BRA `(.L_x_2139) ;  /* 0x000000000068e947 */ /* 0x000fec0003800000 */
[----:B------:R-:W-:Y:S01]  /*11d90*/  ISETP.GT.AND P3, PT, R189, -0x1, PT ;  /* 0xffffffffbd00780c */ /* 0x000fe20003f64270 */
[----:B------:R-:W-:-:S12]  /*11da0*/  BSSY B1, `(.L_x_2140) ;  /* 0x0000014000017945 */ /* 0x000fd80003800000 */
[----:B------:R-:W-:Y:S05]  /*11db0*/  @P3 BRA `(.L_x_2141) ;  /* 0x00000000002c3947 */ /* 0x000fea0003800000 */
[----:B------:R-:W-:Y:S01]  /*11dc0*/  ULDC UR4, c[0x0][0x9e4] ;  /* 0x0002790000047ab9 */ /* 0x000fe20000000800 */
[----:B------:R-:W-:Y:S02]  /*11dd0*/  VIADD R153, R0, 0x8 ;  /* 0x0000000800997836 */ /* 0x000fe40000000000 */
[----:B------:R-:W-:-:S03]  /*11de0*/  IMAD.U32 R157, RZ, RZ, UR4 ;  /* 0x00000004ff9d7e24 */ /* 0x000fc6000f8e00ff */
[----:B------:R-:W-:Y:S02]  /*11df0*/  IADD3 R153, R153, R185, -R186 ;  /* 0x000000b999997210 */ /* 0x000fe40007ffe8ba */
[----:B------:R-:W-:Y:S02]  /*11e00*/  ISETP.NE.AND P3, PT, R157, 0x1, PT ;  /* 0x000000019d00780c */ /* 0x000fe40003f65270 */
[----:B------:R-:W-:-:S11]  /*11e10*/  LOP3.LUT R153, RZ, R153, RZ, 0x33, !PT ;  /* 0x00000099ff997212 */ /* 0x000fd600078e33ff */
[----:B------:R-:W0:Y:S02]  /*11e20*/  @P3 LDC.64 R20, c[0x0][0x9e8] ;  /* 0x00027a00ff143b82 */ /* 0x000e240000000a00 */
[----:B0-----:R-:W-:-:S05]  /*11e30*/  @P3 IMAD.HI.U32 R20, R153, R20, RZ ;  /* 0x0000001499143227 */ /* 0x001fca00078e00ff */
[----:B------:R-:W-:-:S04]  /*11e40*/  @P3 SHF.R.U32.HI R153, RZ, R21, R20 ;  /* 0x00000015ff993219 */ /* 0x000fc80000011614 */
[----:B------:R-:W-:Y:S01]  /*11e50*/  LOP3.LUT R153, RZ, R153, RZ, 0x33, !PT ;  /* 0x00000099ff997212 */ /* 0x000fe200078e33ff */
[----:B------:R-:W-:Y:S06]  /*11e60*/  BRA `(.L_x_2142) ;  /* 0x00000000001c7947 */ /* 0x000fec0003800000 */
.L_x_2141:
[----:B------:R-:W-:Y:S01]  /*11e70*/  ULDC UR4, c[0x0][0x9e4] ;  /* 0x0002790000047ab9 */ /* 0x000fe20000000800 */
[----:B------:R-:W-:Y:S02]  /*11e80*/  IMAD.MOV.U32 R153, RZ, RZ, R189 ;  /* 0x000000ffff997224 */ /* 0x000fe400078e00bd */
[----:B------:R-:W-:-:S05]  /*11e90*/  IMAD.U32 R157, RZ, RZ, UR4 ;  /* 0x00000004ff9d7e24 */ /* 0x000fca000f8e00ff */
[----:B------:R-:W-:-:S13]  /*11ea0*/  ISETP.NE.AND P3, PT, R157, 0x1, PT ;  /* 0x000000019d00780c */ /* 0x000fda0003f65270 */
[----:B------:R-:W0:Y:S02]  /*11eb0*/  @P3 LDC.64 R20, c[0x0][0x9e8] ;  /* 0x00027a00ff143b82 */ /* 0x000e240000000a00 */
[----:B0-----:R-:W-:-:S05]  /*11ec0*/  @P3 IMAD.HI.U32 R20, R189, R20, RZ ;  /* 0x00000014bd143227 */ /* 0x001fca00078e00ff */
[----:B------:R-:W-:-:S07]  /*11ed0*/  @P3 SHF.R.U32.HI R153, RZ, R21, R20 ;  /* 0x00000015ff993219 */ /* 0x000fce0000011614 */
.L_x_2142:
[----:B------:R-:W-:Y:S05]  /*11ee0*/  BSYNC B1 ;  /* 0x0000000000017941 */ /* 0x000fea0003800000 */
.L_x_2140:
[----:B------:R-:W-:-:S04]  /*11ef0*/  IMAD R21, R153, R157, -R178 ;  /* 0x0000009d99157224 */ /* 0x000fc800078e0ab2 */
[----:B------:R-:W-:-:S05]  /*11f00*/  IMAD.IADD R20, R21, 0x1, -R22 ;  /* 0x0000000115147824 */ /* 0x000fca00078e0a16 */
[----:B------:R-:W-:Y:S02]  /*11f10*/  VIADDMNMX R215, R20, R157, R215, PT ;  /* 0x0000009d14d77246 */ /* 0x000fe400038001d7 */
[----:B------:R-:W-:-:S07]  /*11f20*/  VIMNMX R217, R217, R20, !PT ;  /* 0x00000014d9d97248 */ /* 0x000fce0007fe0100 */
.L_x_2139:
[----:B------:R-:W-:Y:S01]  /*11f30*/  FMNMX.FTZ R21, R206, R212, !PT ;  /* 0x000000d4ce157209 */ /* 0x000fe20007810000 */
[----:B------:R-:W-:Y:S01]  /*11f40*/  ULDC UR4, c[0x0][0x988] ;  /* 0x0002620000047ab9 */ /* 0x000fe20000000800 */
[----:B------:R-:W-:Y:S02]  /*11f50*/  ISETP.GT.AND P5, PT, R217, 0x9, P2 ;  /* 0x00000009d900780c */ /* 0x000fe400017a4270 */
[----:B------:R-:W-:Y:S02]  /*11f60*/  FMNMX.FTZ R21, R182, R21, !PT ;  /* 0x00000015b6157209 */ /* 0x000fe40007810000 */
[----:B------:R-:W-:Y:S02]  /*11f70*/  ISETP.LT.OR P5, PT, R215, 0xa, P5 ;  /* 0x0000000ad700780c */ /* 0x000fe40002fa1670 */
[----:B------:R-:W-:Y:S02]  /*11f80*/  FMNMX.FTZ R21, R156, R21, !PT ;  /* 0x000000159c157209 */ /* 0x000fe40007810000 */
[----:B------:R-:W-:-:S02]  /*11f90*/  FSEL R178, R155, -INF , !P5 ;  /* 0xff8000009bb27808 */ /* 0x000fc40006800000 */
[----:B------:R-:W-:Y:S02]  /*11fa0*/  FMNMX.FTZ R21, R216, R21, !PT ;  /* 0x00000015d8157209 */ /* 0x000fe40007810000 */
[C---:B------:R-:W-:Y:S02]  /*11fb0*/  ISETP.GT.AND P3, PT, R217.reuse, 0x1, P2 ;  /* 0x00000001d900780c */ /* 0x040fe40001764270 */
[----:B------:R-:W-:Y:S02]  /*11fc0*/  FMNMX.FTZ R21, R160, R21, !PT ;  /* 0x00000015a0157209 */ /* 0x000fe40007810000 */
[----:B------:R-:W-:Y:S02]  /*11fd0*/  ISETP.GT.AND P5, PT, R217, 0x18, P2 ;  /* 0x00000018d900780c */ /* 0x000fe400017a4270 */
[----:B------:R-:W-:Y:S02]  /*11fe0*/  FMNMX.FTZ R21, R228, R21, !PT ;  /* 0x00000015e4157209 */ /* 0x000fe40007810000 */
[----:B------:R-:W-:-:S02]  /*11ff0*/  ISETP.LT.OR P3, PT, R215, 0x2, P3 ;  /* 0x00000002d700780c */ /* 0x000fc40001f61670 */
[----:B------:R-:W-:Y:S02]  /*12000*/  FMNMX.FTZ R21, R164, R21, !PT ;  /* 0x00000015a4157209 */ /* 0x000fe40007810000 */
[----:B------:R-:W-:Y:S02]  /*12010*/  ISETP.LT.OR P5, PT, R215, 0x19, P5 ;  /* 0x00000019d700780c */ /* 0x000fe40002fa1670 */
[----:B------:R-:W-:Y:S02]  /*12020*/  FMNMX.FTZ R21, R230, R21, !PT ;  /* 0x00000015e6157209 */ /* 0x000fe40007810000 */
[----:B------:R-:W-:Y:S02]  /*12030*/  FSEL R152, R152, -INF , !P3 ;  /* 0xff80000098987808 */ /* 0x000fe40005800000 */
        /* <DEDUP_REMOVED lines=16> */
[----:B------:R-:W-:Y:S01]  /*12140*/  ISETP.GT.AND P5, PT, R217, RZ, P2 ;  /* 0x000000ffd900720c */ /* 0x000fe200017a4270 */
[----:B------:R-:W0:Y:S01]  /*12150*/  SHFL.BFLY PT, R20, R21, 0x2, 0x1f ;  /* 0x0c401f0015147f89 */ /* 0x000e2200000e0000 */
[C---:B------:R-:W-:Y:S02]  /*12160*/  ISETP.LT.OR P3, PT, R215.reuse, 0x1a, P3 ;  /* 0x0000001ad700780c */ /* 0x040fe40001f61670 */
[----:B------:R-:W-:Y:S02]  /*12170*/  ISETP.LT.OR P5, PT, R215, 0x1, P5 ;  /* 0x00000001d700780c */ /* 0x000fe40002fa1670 */
[----:B------:R-:W-:-:S02]  /*12180*/  ISETP.GT.AND P4, PT, R217, 0x8, P2 ;  /* 0x00000008d900780c */ /* 0x000fc40001784270 */
[----:B------:R-:W-:Y:S02]  /*12190*/  FSEL R163, R163, -INF , !P3 ;  /* 0xff800000a3a37808 */ /* 0x000fe40005800000 */
[----:B------:R-:W-:Y:S02]  /*121a0*/  FSEL R153, R15, -INF , !P5 ;  /* 0xff8000000f997808 */ /* 0x000fe40006800000 */
[----:B------:R-:W-:Y:S02]  /*121b0*/  ISETP.GT.AND P3, PT, R217, 0x28, P2 ;  /* 0x00000028d900780c */ /* 0x000fe40001764270 */
[----:B------:R-:W-:Y:S02]  /*121c0*/  ISETP.LT.OR P4, PT, R215, 0x9, P4 ;  /* 0x00000009d700780c */ /* 0x000fe40002781670 */
[----:B------:R-:W-:Y:S02]  /*121d0*/  FMNMX.FTZ R15, R153, R213, !PT ;  /* 0x000000d5990f7209 */ /* 0x000fe40007810000 */
[----:B------:R-:W-:-:S02]  /*121e0*/  ISETP.LT.OR P3, PT, R215, 0x29, P3 ;  /* 0x00000029d700780c */ /* 0x000fc40001f61670 */
[----:B------:R-:W-:Y:S02]  /*121f0*/  FSEL R154, R154, -INF , !P4 ;  /* 0xff8000009a9a7808 */ /* 0x000fe40006000000 */
[----:B------:R-:W-:Y:S02]  /*12200*/  FSEL R170, R170, -INF , !P3 ;  /* 0xff800000aaaa7808 */ /* 0x000fe40005800000 */
[----:B------:R-:W-:Y:S02]  /*12210*/  ISETP.GT.AND P3, PT, R217, 0x30, P2 ;  /* 0x00000030d900780c */ /* 0x000fe40001764270 */
[----:B0-----:R-:W-:Y:S02]  /*12220*/  FMNMX.FTZ R20, R21, R20, !PT ;  /* 0x0000001415147209 */ /* 0x001fe40007810000 */
[----:B------:R-:W-:Y:S02]  /*12230*/  FMNMX.FTZ R21, R152, R15, !PT ;  /* 0x0000000f98157209 */ /* 0x000fe40007810000 */
[----:B------:R-:W-:Y:S01]  /*12240*/  ISETP.GT.AND P4, PT, R217, 0x11, P2 ;  /* 0x00000011d900780c */ /* 0x000fe20001784270 */
[----:B------:R-:W0:Y:S01]  /*12250*/  SHFL.BFLY PT, R155, R20, 0x1, 0x1f ;  /* 0x0c201f00149b7f89 */ /* 0x000e2200000e0000 */
[----:B------:R-:W-:-:S02]  /*12260*/  ISETP.LT.OR P3, PT, R215, 0x31, P3 ;  /* 0x00000031d700780c */ /* 0x000fc40001f61670 */
[----:B------:R-:W-:Y:S02]  /*12270*/  ISETP.LT.OR P4, PT, R215, 0x12, P4 ;  /* 0x00000012d700780c */ /* 0x000fe40002781670 */
[----:B------:R-:W-:Y:S02]  /*12280*/  FSEL R172, R172, -INF , !P3 ;  /* 0xff800000acac7808 */ /* 0x000fe40005800000 */
[----:B------:R-:W-:Y:S02]  /*12290*/  FSEL R159, R159, -INF , !P4 ;  /* 0xff8000009f9f7808 */ /* 0x000fe40006000000 */
[C---:B------:R-:W-:Y:S02]  /*122a0*/  ISETP.GT.AND P4, PT, R217.reuse, 0x20, P2 ;  /* 0x00000020d900780c */ /* 0x040fe40001784270 */
[----:B------:R-:W-:Y:S02]  /*122b0*/  ISETP.GT.AND P5, PT, R217, 0x38, P2 ;  /* 0x00000038d900780c */ /* 0x000fe400017a4270 */
[----:B------:R-:W-:-:S02]  /*122c0*/  ISETP.LT.OR P4, PT, R215, 0x21, P4 ;  /* 0x00000021d700780c */ /* 0x000fc40002781670 */
[----:B------:R-:W-:Y:S02]  /*122d0*/  ISETP.LT.OR P5, PT, R215, 0x39, P5 ;  /* 0x00000039d700780c */ /* 0x000fe40002fa1670 */
[----:B------:R-:W-:Y:S02]  /*122e0*/  FSEL R166, R166, -INF , !P4 ;  /* 0xff800000a6a67808 */ /* 0x000fe40006000000 */
[----:B------:R-:W-:Y:S02]  /*122f0*/  ISETP.GT.AND P4, PT, R217, 0x29, P2 ;  /* 0x00000029d900780c */ /* 0x000fe40001784270 */
[----:B------:R-:W-:Y:S02]  /*12300*/  FSEL R174, R174, -INF , !P5 ;  /* 0xff800000aeae7808 */ /* 0x000fe40006800000 */
[----:B------:R-:W-:Y:S02]  /*12310*/  ISETP.LT.OR P4, PT, R215, 0x2a, P4 ;  /* 0x0000002ad700780c */ /* 0x000fe40002781670 */
[----:B0-----:R-:W-:-:S02]  /*12320*/  FMNMX.FTZ R15, R20, R155, !PT ;  /* 0x0000009b140f7209 */ /* 0x001fc40007810000 */
[----:B------:R-:W-:Y:S02]  /*12330*/  FMNMX.FTZ R155, R154, R21, !PT ;  /* 0x000000159a9b7209 */ /* 0x000fe40007810000 */
[----:B------:R-:W-:Y:S02]  /*12340*/  MOV R21, UR4 ;  /* 0x0000000400157c02 */ /* 0x000fe40008000f00 */
[----:B------:R-:W-:Y:S02]  /*12350*/  FMNMX.FTZ R155, R178, R155, !PT ;  /* 0x0000009bb29b7209 */ /* 0x000fe40007810000 */
[C---:B------:R-:W-:Y:S01]  /*12360*/  FSETP.NEU.FTZ.AND P3, PT, R15.reuse, -INF , PT ;  /* 0xff8000000f00780b */ /* 0x040fe20003f7d000 */
[----:B------:R-:W-:Y:S01]  /*12370*/  FMUL.FTZ R157, R15, R21 ;  /* 0x000000150f9d7220 */ /* 0x000fe20000410000 */
[----:B------:R-:W-:Y:S02]  /*12380*/  FMNMX.FTZ R20, R158, R155, !PT ;  /* 0x0000009b9e147209 */ /* 0x000fe40007810000 */
[----:B------:R-:W-:-:S02]  /*12390*/  FSEL R171, R171, -INF , !P4 ;  /* 0xff800000abab7808 */ /* 0x000fc40006000000 */
        /* <DEDUP_REMOVED lines=9> */
[--C-:B------:R-:W-:Y:S01]  /*12430*/  FFMA.FTZ R216, R216, R21, -R155.reuse ;  /* 0x00000015d8d87223 */ /* 0x100fe2000001089b */
[----:B------:R-:W-:Y:S01]  /*12440*/  ISETP.GT.AND P2, PT, R217, 0x39, P2 ;  /* 0x00000039d900780c */ /* 0x000fe20001744270 */
[----:B------:R-:W-:Y:S01]  /*12450*/  MUFU.EX2 R206, R206 ;  /* 0x000000ce00ce7308 */ /* 0x000fe20000000800 */
[----:B------:R-:W-:Y:S01]  /*12460*/  FMNMX.FTZ R20, R166, R157, !PT ;  /* 0x0000009da6147209 */ /* 0x000fe20007810000 */
[-CC-:B------:R-:W-:Y:S01]  /*12470*/  FFMA.FTZ R160, R160, R21.reuse, -R155.reuse ;  /* 0x00000015a0a07223 */ /* 0x180fe2000001089b */
[----:B------:R-:W-:Y:S01]  /*12480*/  FSEL R182, R173, -INF , !P4 ;  /* 0xff800000adb67808 */ /* 0x000fe20006000000 */
[-CC-:B------:R-:W-:Y:S01]  /*12490*/  FFMA.FTZ R164, R164, R21.reuse, -R155.reuse ;  /* 0x00000015a4a47223 */ /* 0x180fe2000001089b */
[----:B------:R-:W-:Y:S01]  /*124a0*/  FMNMX.FTZ R161, R167, R20, !PT ;  /* 0x00000014a7a17209 */ /* 0x000fe20007810000 */
[--C-:B------:R-:W-:Y:S01]  /*124b0*/  FFMA.FTZ R168, R168, R21, -R155.reuse ;  /* 0x00000015a8a87223 */ /* 0x100fe2000001089b */
[----:B------:R-:W-:Y:S01]  /*124c0*/  ISETP.LT.OR P2, PT, R215, 0x3a, P2 ;  /* 0x0000003ad700780c */ /* 0x000fe20001741670 */
[----:B------:R0:W-:Y:S01]  /*124d0*/  MUFU.EX2 R157, R169 ;  /* 0x000000a9009d7308 */ /* 0x0001e20000000800 */
[----:B------:R-:W-:Y:S01]  /*124e0*/  FMNMX.FTZ R20, R170, R161, !PT ;  /* 0x000000a1aa147209 */ /* 0x000fe20007810000 */
[-CC-:B------:R-:W-:Y:S01]  /*124f0*/  FFMA.FTZ R175, R232, R21.reuse, -R155.reuse ;  /* 0x00000015e8af7223 */ /* 0x180fe2000001089b */
[----:B------:R-:W-:Y:S01]  /*12500*/  FSEL R176, R176, -INF , !P2 ;  /* 0xff800000b0b07808 */ /* 0x000fe20005000000 */
[-CC-:B------:R-:W-:Y:S01]  /*12510*/  FFMA.FTZ R181, R234, R21.reuse, -R155.reuse ;  /* 0x00000015eab57223 */ /* 0x180fe2000001089b */
[----:B------:R-:W-:Y:S01]  /*12520*/  FMNMX.FTZ R161, R171, R20, !PT ;  /* 0x00000014aba17209 */ /* 0x000fe20007810000 */
[-CC-:B------:R-:W-:Y:S01]  /*12530*/  FFMA.FTZ R179, R179, R21.reuse, -R155.reuse ;  /* 0x00000015b3b37223 */ /* 0x180fe2000001089b */
[--C-:B------:R-:W-:Y:S01]  /*12540*/  FFMA.FTZ R214, R214, R21, -R155.reuse ;  /* 0x00000015d6d67223 */ /* 0x100fe2000001089b */
[----:B------:R-:W-:Y:S01]  /*12550*/  MUFU.EX2 R156, R156 ;  /* 0x0000009c009c7308 */ /* 0x000fe20000000800 */
[----:B------:R-:W-:Y:S01]  /*12560*/  FMNMX.FTZ R165, R172, R161, !PT ;  /* 0x000000a1aca57209 */ /* 0x000fe20007810000 */
[-CC-:B0-----:R-:W-:Y:S01]  /*12570*/  FFMA.FTZ R169, R230, R21.reuse, -R155.reuse ;  /* 0x00000015e6a97223 */ /* 0x181fe2000001089b */
[----:B------:R-:W-:-:S02]  /*12580*/  FFMA.FTZ R183, R236, R21, -R155 ;  /* 0x00000015ecb77223 */ /* 0x000fc4000001089b */
[----:B------:R-:W-:-:S03]  /*12590*/  FMNMX.FTZ R165, R182, R165, !PT ;  /* 0x000000a5b6a57209 */ /* 0x000fc60007810000 */
[----:B------:R-:W-:Y:S01]  /*125a0*/  MUFU.EX2 R161, R216 ;  /* 0x000000d800a17308 */ /* 0x000fe20000000800 */
[----:B------:R-:W-:-:S04]  /*125b0*/  FMNMX.FTZ R165, R174, R165, !PT ;  /* 0x000000a5aea57209 */ /* 0x000fc80007810000 */
[----:B------:R-:W-:Y:S01]  /*125c0*/  FMNMX.FTZ R20, R176, R165, !PT ;  /* 0x000000a5b0147209 */ /* 0x000fe20007810000 */
[----:B------:R-:W-:Y:S02]  /*125d0*/  FFMA.FTZ R165, R228, R21, -R155 ;  /* 0x00000015e4a57223 */ /* 0x000fe4000001089b */
[----:B------:R-:W-:Y:S02]  /*125e0*/  MUFU.EX2 R160, R160 ;  /* 0x000000a000a07308 */ /* 0x000fe40000000800 */
[----:B------:R-:W0:Y:S06]  /*125f0*/  SHFL.BFLY PT, R173, R20, 0x2, 0x1f ;  /* 0x0c401f0014ad7f89 */ /* 0x000e2c00000e0000 */
[----:B------:R-:W-:Y:S08]  /*12600*/  MUFU.EX2 R165, R165 ;  /* 0x000000a500a57308 */ /* 0x000ff00000000800 */
[----:B------:R-:W-:Y:S08]  /*12610*/  MUFU.EX2 R164, R164 ;  /* 0x000000a400a47308 */ /* 0x000ff00000000800 */
[----:B------:R-:W-:Y:S01]  /*12620*/  MUFU.EX2 R169, R169 ;  /* 0x000000a900a97308 */ /* 0x000fe20000000800 */
[----:B0-----:R-:W-:-:S02]  /*12630*/  FMNMX.FTZ R207, R20, R173, !PT ;  /* 0x000000ad14cf7209 */ /* 0x001fc40007810000 */
[----:B------:R-:W-:-:S03]  /*12640*/  FSEL R173, R15, RZ, P3 ;  /* 0x000000ff0fad7208 */ /* 0x000fc60001800000 */
[----:B------:R-:W0:Y:S02]  /*12650*/  SHFL.BFLY PT, R20, R207, 0x1, 0x1f ;  /* 0x0c201f00cf147f89 */ /* 0x000e2400000e0000 */
[----:B------:R-:W-:Y:S01]  /*12660*/  MUFU.EX2 R168, R168 ;  /* 0x000000a800a87308 */ /* 0x000fe20000000800 */
[----:B------:R-:W-:-:S04]  /*12670*/  FADD.FTZ R212, -R173, R212 ;  /* 0x000000d4add47221 */ /* 0x000fc80000010100 */
[-C--:B------:R-:W-:Y:S01]  /*12680*/  FMUL.FTZ R173, R212, R21.reuse ;  /* 0x00000015d4ad7220 */ /* 0x080fe20000410000 */
[-CC-:B------:R-:W-:Y:S01]  /*12690*/  FFMA.FTZ R212, R177, R21.reuse, -R155.reuse ;  /* 0x00000015b1d47223 */ /* 0x180fe2000001089b */
[----:B------:R-:W-:Y:S01]  /*126a0*/  IMAD.MOV R177, RZ, RZ, -R194 ;  /* 0x000000ffffb17224 */ /* 0x000fe200078e0ac2 */
[----:B------:R-:W-:Y:S01]  /*126b0*/  MUFU.EX2 R175, R175 ;  /* 0x000000af00af7308 */ /* 0x000fe20000000800 */
[----:B------:R-:W-:-:S03]  /*126c0*/  FFMA.FTZ R155, R180, R21, -R155 ;  /* 0x00000015b49b7223 */ /* 0x000fc6000001089b */
[----:B------:R-:W-:-:S04]  /*126d0*/  ISETP.NE.AND P3, PT, R22, R177, PT ;  /* 0x000000b11600720c */ /* 0x000fc80003f65270 */
[----:B------:R-:W3:Y:S01]  /*126e0*/  MUFU.EX2 R173, R173 ;  /* 0x000000ad00ad7308 */ /* 0x000ee20000000800 */
[----:B0-----:R-:W-:-:S07]  /*126f0*/  FMNMX.FTZ R20, R207, R20, !PT ;  /* 0x00000014cf147209 */ /* 0x001fce0007810000 */
[----:B------:R0:W-:Y:S01]  /*12700*/  MUFU.EX2 R180, R179 ;  /* 0x000000b300b47308 */ /* 0x0001e20000000800 */
[C---:B------:R-:W-:Y:S01]  /*12710*/  FSETP.NEU.FTZ.AND P2, PT, R20.reuse, -INF , PT ;  /* 0xff8000001400780b */ /* 0x040fe20003f5d000 */
[----:B------:R-:W-:-:S06]  /*12720*/  FMUL.FTZ R177, R20, R21 ;  /* 0x0000001514b17220 */ /* 0x000fcc0000410000 */
[----:B------:R-:W4:Y:S01]  /*12730*/  MUFU.EX2 R181, R181 ;  /* 0x000000b500b57308 */ /* 0x000f220000000800 */
[----:B---3--:R-:W-:Y:S01]  /*12740*/  FFMA.FTZ R216, R173, R3, R206 ;  /* 0x00000003add87223 */ /* 0x008fe200000100ce */
[----:B------:R-:W-:Y:S01]  /*12750*/  FSEL R3, R177, RZ, P2 ;  /* 0x000000ffb1037208 */ /* 0x000fe20001000000 */
[-C--:B------:R-:W-:Y:S01]  /*12760*/  FMUL.FTZ R24, R24, R173.reuse ;  /* 0x000000ad18187220 */ /* 0x080fe20000410000 */
[----:B------:R-:W-:Y:S01]  /*12770*/  FMUL.FTZ R25, R25, R173 ;  /* 0x000000ad19197220 */ /* 0x000fe20000410000 */
[----:B------:R-:W-:Y:S01]  /*12780*/  FADD.FTZ R177, R157, R216 ;  /* 0x000000d89db17221 */ /* 0x000fe20000010000 */
[----:B------:R-:W-:Y:S01]  /*12790*/  FSEL R216, R20, RZ, P2 ;  /* 0x000000ff14d87208 */ /* 0x000fe20001000000 */
[-C--:B0-----:R-:W-:Y:S01]  /*127a0*/  FFMA.FTZ R179, R152, R21.reuse, -R3 ;  /* 0x0000001598b37223 */ /* 0x081fe20000010803 */
[----:B------:R-:W0:Y:S01]  /*127b0*/  MUFU.EX2 R214, R214 ;  /* 0x000000d600d67308 */ /* 0x000e220000000800 */
[----:B------:R-:W-:Y:S01]  /*127c0*/  FADD.FTZ R228, R156, R177 ;  /* 0x000000b19ce47221 */ /* 0x000fe20000010000 */
[-C--:B------:R-:W-:Y:S01]  /*127d0*/  FFMA.FTZ R207, R154, R21.reuse, -R3 ;  /* 0x000000159acf7223 */ /* 0x080fe20000010803 */
[----:B------:R-:W-:Y:S01]  /*127e0*/  FADD.FTZ R230, -R216, R213 ;  /* 0x000000d5d8e67221 */ /* 0x000fe20000010100 */
[----:B------:R-:W-:Y:S01]  /*127f0*/  FFMA.FTZ R216, R153, R21, -R3 ;  /* 0x0000001599d87223 */ /* 0x000fe20000010803 */
[----:B------:R-:W-:Y:S01]  /*12800*/  FADD.FTZ R177, R161, R228 ;  /* 0x000000e4a1b17221 */ /* 0x000fe20000010000 */
[----:B------:R-:W-:-:S02]  /*12810*/  @!P3 IMAD R153, R209, 0x40, R192 ;  /* 0x00000040d199b824 */ /* 0x000fc400078e02c0 */
[-C--:B------:R-:W-:Y:S01]  /*12820*/  FFMA.FTZ R209, R158, R21.reuse, -R3 ;  /* 0x000000159ed17223 */ /* 0x080fe20000010803 */
[----:B------:R-:W3:Y:S01]  /*12830*/  MUFU.EX2 R183, R183 ;  /* 0x000000b700b77308 */ /* 0x000ee20000000800 */
[----:B------:R-:W-:Y:S01]  /*12840*/  FADD.FTZ R232, R160, R177 ;  /* 0x000000b1a0e87221 */ /* 0x000fe20000010000 */
[----:B------:R-:W-:Y:S02]  /*12850*/  @!P3 IMAD R228, R153, 0x4, R2 ;  /* 0x0000000499e4b824 */ /* 0x000fe400078e0202 */
[-C--:B------:R-:W-:Y:S01]  /*12860*/  FMUL.FTZ R177, R230, R21.reuse ;  /* 0x00000015e6b17220 */ /* 0x080fe20000410000 */
[-CC-:B------:R-:W-:Y:S01]  /*12870*/  FFMA.FTZ R230, R178, R21.reuse, -R3.reuse ;  /* 0x00000015b2e67223 */ /* 0x180fe20000010803 */
[----:B------:R-:W-:Y:S01]  /*12880*/  FADD.FTZ R153, R165, R232 ;  /* 0x000000e8a5997221 */ /* 0x000fe20000010000 */
[-CC-:B------:R-:W-:Y:S01]  /*12890*/  FFMA.FTZ R159, R159, R21.reuse, -R3.reuse ;  /* 0x000000159f9f7223 */ /* 0x180fe20000010803 */
[-C--:B------:R-:W-:Y:S01]  /*128a0*/  FFMA.FTZ R163, R163, R21.reuse, -R3 ;  /* 0x00000015a3a37223 */ /* 0x080fe20000010803 */
[----:B------:R-:W-:Y:S01]  /*128b0*/  MUFU.EX2 R216, R216 ;  /* 0x000000d800d87308 */ /* 0x000fe20000000800 */
[----:B------:R-:W-:Y:S01]  /*128c0*/  FADD.FTZ R152, R164, R153 ;  /* 0x00000099a4987221 */ /* 0x000fe20000010000 */
[-CC-:B------:R-:W-:Y:S01]  /*128d0*/  FFMA.FTZ R153, R162, R21.reuse, -R3.reuse ;  /* 0x00000015a2997223 */ /* 0x180fe20000010803 */
[-CC-:B------:R-:W-:Y:S01]  /*128e0*/  FFMA.FTZ R178, R166, R21.reuse, -R3.reuse ;  /* 0x00000015a6b27223 */ /* 0x180fe20000010803 */
[-CC-:B------:R-:W-:Y:S01]  /*128f0*/  FFMA.FTZ R167, R167, R21.reuse, -R3.reuse ;  /* 0x00000015a7a77223 */ /* 0x180fe20000010803 */
[----:B------:R-:W-:Y:S01]  /*12900*/  FADD.FTZ R213, R169, R152 ;  /* 0x00000098a9d57221 */ /* 0x000fe20000010000 */
[-CC-:B------:R-:W-:Y:S01]  /*12910*/  FFMA.FTZ R170, R170, R21.reuse, -R3.reuse ;  /* 0x00000015aaaa7223 */ /* 0x180fe20000010803 */
[-C--:B------:R-:W-:Y:S01]  /*12920*/  FFMA.FTZ R171, R171, R21.reuse, -R3 ;  /* 0x00000015abab7223 */ /* 0x080fe20000010803 */
[----:B------:R-:W5:Y:S01]  /*12930*/  MUFU.EX2 R177, R177 ;  /* 0x000000b100b17308 */ /* 0x000f620000000800 */
[----:B------:R-:W-:Y:S01]  /*12940*/  FADD.FTZ R152, R168, R213 ;  /* 0x000000d5a8987221 */ /* 0x000fe20000010000 */
[-CC-:B------:R-:W-:Y:S01]  /*12950*/  FFMA.FTZ R172, R172, R21.reuse, -R3.reuse ;  /* 0x00000015acac7223 */ /* 0x180fe20000010803 */
[-CC-:B------:R-:W-:Y:S01]  /*12960*/  FFMA.FTZ R182, R182, R21.reuse, -R3.reuse ;  /* 0x00000015b6b67223 */ /* 0x180fe20000010803 */
[-CC-:B------:R-:W-:Y:S01]  /*12970*/  FFMA.FTZ R174, R174, R21.reuse, -R3.reuse ;  /* 0x00000015aeae7223 */ /* 0x180fe20000010803 */
[----:B------:R-:W-:Y:S01]  /*12980*/  FADD.FTZ R152, R175, R152 ;  /* 0x00000098af987221 */ /* 0x000fe20000010000 */
[----:B------:R-:W-:Y:S01]  /*12990*/  FFMA.FTZ R176, R176, R21, -R3 ;  /* 0x00000015b0b07223 */ /* 0x000fe20000010803 */
[----:B------:R-:W-:Y:S01]  /*129a0*/  F2FP.BF16.F32.PACK_AB R154, R161, R156 ;  /* 0x0000009ca19a723e */ /* 0x000fe200000010ff */
[----:B------:R-:W1:Y:S01]  /*129b0*/  MUFU.EX2 R212, R212 ;  /* 0x000000d400d47308 */ /* 0x000e620000000800 */
[----:B----4-:R-:W-:Y:S01]  /*129c0*/  FADD.FTZ R213, R181, R152 ;  /* 0x00000098b5d57221 */ /* 0x010fe20000010000 */
[----:B------:R-:W-:Y:S01]  /*129d0*/  F2FP.BF16.F32.PACK_AB R156, R165, R160 ;  /* 0x000000a0a59c723e */ /* 0x000fe200000010ff */
[----:B------:R4:W-:Y:S01]  /*129e0*/  @!P3 STS [R228+0x28800], R173 ;  /* 0x028800ade400b388 */ /* 0x0009e20000000800 */
[----:B------:R-:W-:Y:S01]  /*129f0*/  F2FP.BF16.F32.PACK_AB R160, R175, R168 ;  /* 0x000000a8afa0723e */ /* 0x000fe200000010ff */
[----:B0-----:R-:W-:Y:S01]  /*12a00*/  FADD.FTZ R152, R214, R213 ;  /* 0x000000d5d6987221 */ /* 0x001fe20000010000 */
[----:B------:R-:W-:Y:S01]  /*12a10*/  F2FP.BF16.F32.PACK_AB R158, R169, R164 ;  /* 0x000000a4a99e723e */ /* 0x000fe200000010ff */
[----:B------:R-:W-:Y:S01]  /*12a20*/  FMUL.FTZ R28, R28, R173 ;  /* 0x000000ad1c1c7220 */ /* 0x000fe20000410000 */
[----:B------:R-:W0:Y:S01]  /*12a30*/  MUFU.EX2 R179, R179 ;  /* 0x000000b300b37308 */ /* 0x000e220000000800 */
[----:B---3--:R-:W-:Y:S01]  /*12a40*/  FADD.FTZ R3, R183, R152 ;  /* 0x00000098b7037221 */ /* 0x008fe20000010000 */
[----:B------:R-:W-:Y:S01]  /*12a50*/  F2FP.BF16.F32.PACK_AB R152, R157, R206 ;  /* 0x000000ce9d98723e */ /* 0x000fe200000010ff */
[----:B-----5:R-:W-:Y:S01]  /*12a60*/  FFMA.FTZ R8, R177, R8, R216 ;  /* 0x00000008b1087223 */ /* 0x020fe200000100d8 */
[----:B------:R4:W-:Y:S01]  /*12a70*/  @!P3 STS [R228+0x28820], R177 ;  /* 0x028820b1e400b388 */ /* 0x0009e20000000800 */
[----:B------:R-:W-:Y:S01]  /*12a80*/  F2FP.BF16.F32.PACK_AB R162, R214, R181 ;  /* 0x000000b5d6a2723e */ /* 0x000fe200000010ff */
[-C--:B------:R-:W-:Y:S01]  /*12a90*/  FMUL.FTZ R29, R29, R173.reuse ;  /* 0x000000ad1d1d7220 */ /* 0x080fe20000410000 */
[----:B------:R-:W-:Y:S01]  /*12aa0*/  FMUL.FTZ R32, R32, R173 ;  /* 0x000000ad20207220 */ /* 0x000fe20000410000 */
[----:B------:R-:W-:Y:S01]  /*12ab0*/  MUFU.EX2 R207, R207 ;  /* 0x000000cf00cf7308 */ /* 0x000fe20000000800 */
[C---:B-1----:R-:W-:Y:S01]  /*12ac0*/  FADD.FTZ R3, R212.reuse, R3 ;  /* 0x00000003d4037221 */ /* 0x042fe20000010000 */
[----:B------:R-:W-:Y:S01]  /*12ad0*/  F2FP.BF16.F32.PACK_AB R164, R212, R183 ;  /* 0x000000b7d4a4723e */ /* 0x000fe200000010ff */
        /* <DEDUP_REMOVED lines=46> */
[----:B-----5:R-:W-:Y:S01]  /*12dc0*/  FADD.FTZ R153, R207, R8 ;  /* 0x00000008cf997221 */ /* 0x020fe20000010000 */
[-C--:B------:R-:W-:Y:S01]  /*12dd0*/  FMUL.FTZ R105, R105, R173.reuse ;  /* 0x000000ad69697220 */ /* 0x080fe20000410000 */
[-C--:B------:R-:W-:Y:S01]  /*12de0*/  FMUL.FTZ R108, R108, R173.reuse ;  /* 0x000000ad6c6c7220 */ /* 0x080fe20000410000 */
[-C--:B------:R-:W-:Y:S01]  /*12df0*/  FMUL.FTZ R109, R109, R173.reuse ;  /* 0x000000ad6d6d7220 */ /* 0x080fe20000410000 */
[----:B0-----:R-:W-:Y:S01]  /*12e00*/  FADD.FTZ R206, R230, R153 ;  /* 0x00000099e6ce7221 */ /* 0x001fe20000010000 */
[-C--:B------:R-:W-:Y:S01]  /*12e10*/  FMUL.FTZ R112, R112, R173.reuse ;  /* 0x000000ad70707220 */ /* 0x080fe20000410000 */
[----:B------:R-:W-:Y:S01]  /*12e20*/  FMUL.FTZ R113, R113, R173 ;  /* 0x000000ad71717220 */ /* 0x000fe20000410000 */
[----:B------:R-:W-:Y:S01]  /*12e30*/  MUFU.EX2 R178, R178 ;  /* 0x000000b200b27308 */ /* 0x000fe20000000800 */
[----:B---3--:R-:W-:Y:S01]  /*12e40*/  FADD.FTZ R153, R157, R206 ;  /* 0x000000ce9d997221 */ /* 0x008fe20000010000 */
[----:B-1----:R-:W-:Y:S01]  /*12e50*/  F2FP.BF16.F32.PACK_AB R157, R168, R157 ;  /* 0x0000009da89d723e */ /* 0x002fe200000010ff */
[-C--:B------:R-:W-:Y:S01]  /*12e60*/  FMUL.FTZ R116, R116, R173.reuse ;  /* 0x000000ad74747220 */ /* 0x080fe20000410000 */
[-C--:B------:R-:W-:Y:S01]  /*12e70*/  FMUL.FTZ R117, R117, R173.reuse ;  /* 0x000000ad75757220 */ /* 0x080fe20000410000 */
[-C--:B------:R-:W-:Y:S01]  /*12e80*/  FMUL.FTZ R120, R120, R173.reuse ;  /* 0x000000ad78787220 */ /* 0x080fe20000410000 */
[-C--:B------:R-:W-:Y:S01]  /*12e90*/  FMUL.FTZ R121, R121, R173.reuse ;  /* 0x000000ad79797220 */ /* 0x080fe20000410000 */
[----:B------:R-:W-:Y:S01]  /*12ea0*/  FMUL.FTZ R124, R124, R173 ;  /* 0x000000ad7c7c7220 */ /* 0x000fe20000410000 */
[----:B------:R-:W0:Y:S01]  /*12eb0*/  MUFU.EX2 R167, R167 ;  /* 0x000000a700a77308 */ /* 0x000e220000000800 */
[----:B--2---:R-:W-:Y:S01]  /*12ec0*/  F2FP.BF16.F32.PACK_AB R159, R180, R161 ;  /* 0x000000a1b49f723e */ /* 0x004fe200000010ff */
[-C--:B------:R-:W-:Y:S01]  /*12ed0*/  FMUL.FTZ R125, R125, R173.reuse ;  /* 0x000000ad7d7d7220 */ /* 0x080fe20000410000 */
[-C--:B------:R-:W-:Y:S01]  /*12ee0*/  FMUL.FTZ R128, R128, R173.reuse ;  /* 0x000000ad80807220 */ /* 0x080fe20000410000 */
[-C--:B------:R-:W-:Y:S01]  /*12ef0*/  FMUL.FTZ R129, R129, R173.reuse ;  /* 0x000000ad81817220 */ /* 0x080fe20000410000 */
[-C--:B------:R-:W-:Y:S01]  /*12f00*/  FMUL.FTZ R132, R132, R173.reuse ;  /* 0x000000ad84847220 */ /* 0x080fe20000410000 */
[-C--:B------:R-:W-:Y:S01]  /*12f10*/  FMUL.FTZ R133, R133, R173.reuse ;  /* 0x000000ad85857220 */ /* 0x080fe20000410000 */
[-C--:B------:R-:W-:Y:S01]  /*12f20*/  FMUL.FTZ R136, R136, R173.reuse ;  /* 0x000000ad88887220 */ /* 0x080fe20000410000 */
[----:B------:R1:W2:Y:S01]  /*12f30*/  MUFU.EX2 R163, R170 ;  /* 0x000000aa00a37308 */ /* 0x0002a20000000800 */
        /* <DEDUP_REMOVED lines=9> */
[-C--:B------:R-:W-:Y:S01]  /*12fd0*/  FMUL.FTZ R26, R26, R177.reuse ;  /* 0x000000b11a1a7220 */ /* 0x080fe20000410000 */
[-C--:B------:R-:W-:Y:S01]  /*12fe0*/  FMUL.FTZ R27, R27, R177.reuse ;  /* 0x000000b11b1b7220 */ /* 0x080fe20000410000 */
[-C--:B------:R-:W-:Y:S01]  /*12ff0*/  FMUL.FTZ R30, R30, R177.reuse ;  /* 0x000000b11e1e7220 */ /* 0x080fe20000410000 */
[----:B------:R-:W-:Y:S01]  /*13000*/  FADD.FTZ R153, R161, R170 ;  /* 0x000000aaa1997221 */ /* 0x000fe20000010000 */
[----:B0-----:R-:W-:Y:S01]  /*13010*/  F2FP.BF16.F32.PACK_AB R161, R167, R178 ;  /* 0x000000b2a7a1723e */ /* 0x001fe200000010ff */
        /* <DEDUP_REMOVED lines=13> */
[----:B------:R-:W-:Y:S01]  /*130f0*/  FMUL.FTZ R47, R47, R177 ;  /* 0x000000b12f2f7220 */ /* 0x000fe20000410000 */
[----:B--2---:R-:W-:Y:S01]  /*13100*/  FADD.FTZ R153, R163, R170 ;  /* 0x000000aaa3997221 */ /* 0x004fe20000010000 */
[----:B---3--:R-:W-:Y:S01]  /*13110*/  F2FP.BF16.F32.PACK_AB R163, R8, R163 ;  /* 0x000000a308a3723e */ /* 0x008fe200000010ff */
[-C--:B------:R-:W-:Y:S01]  /*13120*/  FMUL.FTZ R50, R50, R177.reuse ;  /* 0x000000b132327220 */ /* 0x080fe20000410000 */
[----:B------:R-:W2:Y:S01]  /*13130*/  MUFU.EX2 R174, R174 ;  /* 0x000000ae00ae7308 */ /* 0x000ea20000000800 */
[----:B------:R-:W-:Y:S01]  /*13140*/  FADD.FTZ R170, R8, R153 ;  /* 0x0000009908aa7221 */ /* 0x000fe20000010000 */
[----:B------:R-:W-:Y:S01]  /*13150*/  F2FP.BF16.F32.PACK_AB R153, R179, R216 ;  /* 0x000000d8b399723e */ /* 0x000fe200000010ff */
[-C--:B------:R-:W-:Y:S01]  /*13160*/  FMUL.FTZ R51, R51, R177.reuse ;  /* 0x000000b133337220 */ /* 0x080fe20000410000 */
[-C--:B------:R-:W-:Y:S01]  /*13170*/  FMUL.FTZ R54, R54, R177.reuse ;  /* 0x000000b136367220 */ /* 0x080fe20000410000 */
[----:B0-----:R-:W-:Y:S01]  /*13180*/  FADD.FTZ R155, R165, R170 ;  /* 0x000000aaa59b7221 */ /* 0x001fe20000010000 */
        /* <DEDUP_REMOVED lines=8> */
[-C--:B------:R-:W-:Y:S01]  /*13210*/  FMUL.FTZ R62, R62, R177.reuse ;  /* 0x000000b13e3e7220 */ /* 0x080fe20000410000 */
[-C--:B------:R-:W-:Y:S01]  /*13220*/  FMUL.FTZ R63, R63, R177.reuse ;  /* 0x000000b13f3f7220 */ /* 0x080fe20000410000 */
[-C--:B------:R-:W-:Y:S01]  /*13230*/  FMUL.FTZ R66, R66, R177.reuse ;  /* 0x000000b142427220 */ /* 0x080fe20000410000 */
[----:B--2---:R-:W-:Y:S01]  /*13240*/  FADD.FTZ R168, R174, R171 ;  /* 0x000000abaea87221 */ /* 0x004fe20000010000 */
[-C--:B------:R-:W-:Y:S01]  /*13250*/  FMUL.FTZ R67, R67, R177.reuse ;  /* 0x000000b143437220 */ /* 0x080fe20000410000 */
[-C--:B------:R-:W-:Y:S01]  /*13260*/  FMUL.FTZ R70, R70, R177.reuse ;  /* 0x000000b146467220 */ /* 0x080fe20000410000 */
[-C--:B------:R-:W-:Y:S01]  /*13270*/  FMUL.FTZ R71, R71, R177.reuse ;  /* 0x000000b147477220 */ /* 0x080fe20000410000 */
[-C--:B------:R-:W-:Y:S01]  /*13280*/  FMUL.FTZ R74, R74, R177.reuse ;  /* 0x000000b14a4a7220 */ /* 0x080fe20000410000 */
[-C--:B------:R-:W-:Y:S01]  /*13290*/  FMUL.FTZ R75, R75, R177.reuse ;  /* 0x000000b14b4b7220 */ /* 0x080fe20000410000 */
[-C--:B------:R-:W-:Y:S01]  /*132a0*/  FMUL.FTZ R78, R78, R177.reuse ;  /* 0x000000b14e4e7220 */ /* 0x080fe20000410000 */
[-C--:B------:R-:W-:Y:S01]  /*132b0*/  FMUL.FTZ R79, R79, R177.reuse ;  /* 0x000000b14f4f7220 */ /* 0x080fe20000410000 */
[C---:B0-----:R-:W-:Y:S01]  /*132c0*/  F2FP.BF16.F32.PACK_AB R167, R169.reuse, R174 ;  /* 0x000000aea9a7723e */ /* 0x041fe200000010ff */
[----:B------:R-:W-:Y:S01]  /*132d0*/  FADD.FTZ R8, R169, R168 ;  /* 0x000000a8a9087221 */ /* 0x000fe20000010000 */
        /* <DEDUP_REMOVED lines=8> */
[----:B------:R4:W-:Y:S01]  /*13360*/  STSM.16.M88.4 [R195+0x26800], R152 ;  /* 0x02680098c3007844 */ /* 0x0009e20000000200 */
[-C--:B------:R-:W-:Y:S01]  /*13370*/  FMUL.FTZ R98, R98, R177.reuse ;  /* 0x000000b162627220 */ /* 0x080fe20000410000 */
[-C--:B------:R-:W-:Y:S01]  /*13380*/  FMUL.FTZ R99, R99, R177.reuse ;  /* 0x000000b163637220 */ /* 0x080fe20000410000 */
[-C--:B------:R-:W-:Y:S01]  /*13390*/  FMUL.FTZ R102, R102, R177.reuse ;  /* 0x000000b166667220 */ /* 0x080fe20000410000 */
[----:B------:R4:W-:Y:S01]  /*133a0*/  STSM.16.M88.4 [R196], R156 ;  /* 0x0000009cc4007844 */ /* 0x0009e20000000200 */
        /* <DEDUP_REMOVED lines=27> */
[----:B----4-:R-:W-:Y:S06]  /*13560*/  @!P0 BRA `(.L_x_2143) ;  /* 0x0000000000048947 */ /* 0x010fec0003800000 */
[----:B------:R-:W-:Y:S01]  /*13570*/  BPT.TRAP 0x1 ;  /* 0x000000040000795c */ /* 0x000fe20000300000 */
.L_x_2143:
[----:B------:R0:W1:Y:S01]  /*13580*/  SYNCS.PHASECHK.TRANS64.TRYWAIT P2, [R191+URZ+0x28c50], R208 ;  /* 0x028c50d0bf0075a7 */ /* 0x000062000804017f */
[----:B------:R-:W-:Y:S05]  /*13590*/  @!P0 BRA `(.L_x_2144) ;  /* 0x0000000000048947 */ /* 0x000fea0003800000 */
[----:B------:R-:W-:Y:S01]  /*135a0*/  BPT.TRAP 0x1 ;  /* 0x000000040000795c */ /* 0x000fe20000300000 */
.L_x_2144:
[----:B------:R-:W-:Y:S04]  /*135b0*/  BSSY B1, `(.L_x_2145) ;  /* 0x0000004000017945 */ /* 0x000fe80003800000 */
[----:B-1----:R-:W-:Y:S05]  /*135c0*/  @P2 BRA `(.L_x_2146) ;  /* 0x0000000000082947 */ /* 0x002fea0003800000 */
[----:B------:R-:W1:Y:S02]  /*135d0*/  SYNCS.PHASECHK.TRANS64.TRYWAIT P2, [R191+URZ+0x28c50], R208 ;  /* 0x028c50d0bf0075a7 */ /* 0x000e64000804017f */
[----:B-1----:R-:W-:Y:S05]  /*135e0*/  @!P2 BRA `(.L_x_2147) ;  /* 0x000000ac0000a947 */ /* 0x002fea0003800000 */
.L_x_2146:
[----:B------:R-:W-:Y:S05]  /*135f0*/  BSYNC B1 ;  /* 0x0000000000017941 */ /* 0x000fea0003800000 */
.L_x_2145:
[----:B------:R-:W-:Y:S01]  /*13600*/  IMAD R168, R18, 0x1000, R188 ;  /* 0x0000100012a87824 */ /* 0x000fe200078e02bc */
[----:B------:R-:W-:Y:S01]  /*13610*/  WARPGROUP.ARRIVE ;  /* 0x00000000000079c5 */ /* 0x000fe20000000000 */
[----:B------:R-:W-:Y:S01]  /*13620*/  IMAD.MOV.U32 R169, RZ, RZ, 0x40000040 ;  /* 0x40000040ffa97424 */ /* 0x000fe200078e00ff */
[----:B------:R-:W-:Y:S01]  /*13630*/  ISETP.GT.AND P2, PT, R9, R190, PT ;  /* 0x000000be0900720c */ /* 0x000fe20003f44270 */
[----:B01----:R-:W-:Y:S01]  /*13640*/  @!P1 VIADD R191, R191, 0x28c60 ;  /* 0x00028c60bfbf9836 */ /* 0x003fe20000000000 */
[----:B------:R-:W-:Y:S01]  /*13650*/  R2UR UR6, R168 ;  /* 0x00000000a80672ca */ /* 0x000fe200000e0000 */
[----:B------:R-:W-:Y:S01]  /*13660*/  VIADD R9, R9, 0xffffffff ;  /* 0xffffffff09097836 */ /* 0x000fe20000000000 */
[----:B------:R-:W-:Y:S01]  /*13670*/  R2UR UR7, R169 ;  /* 0x00000000a90772ca */ /* 0x000fe200000e0000 */
[----:B------:R-:W-:Y:S01]  /*13680*/  IMAD.MOV.U32 R169, RZ, RZ, 0x40000040 ;  /* 0x40000040ffa97424 */ /* 0x000fe200078e00ff */
[----:B------:R-:W-:Y:S01]  /*13690*/  @!P1 PRMT R191, RZ, 0x654, R191 ;  /* 0x00000654ffbf9816 */ /* 0x000fe200000000bf */
[----:B------:R-:W-:-:S02]  /*136a0*/  IMAD.MOV.U32 R213, RZ, RZ, R20 ;  /* 0x000000ffffd57224 */ /* 0x000fc400078e0014 */
[----:B------:R-:W-:Y:S02]  /*136b0*/  IMAD.MOV.U32 R212, RZ, RZ, R15 ;  /* 0x000000ffffd47224 */ /* 0x000fe400078e000f */
[----:B------:R-:W-:-:S06]  /*136c0*/  IMAD.MOV.U32 R209, RZ, RZ, R18 ;  /* 0x000000ffffd17224 */ /* 0x000fcc00078e0012 */
[----:B------:R-:W-:Y:S03]  /*136d0*/  HGMMA.64x256x16.F32.BF16 R24, R152, gdesc[UR4].tnspB, R24, gsb0 ;  /* 0x43e0000498187df0 */ /* 0x000fe60008001818 */
[----:B------:R-:W-:Y:S02]  /*136e0*/  WARPGROUP.DEPBAR.LE gsb0, 0x0 ;  /* 0x00008000000079c5 */ /* 0x000fe40000010000 */
[----:B------:R-:W-:Y:S01]  /*136f0*/  VIADD R152, R168, 0x80 ;  /* 0x00000080a8987836 */ /* 0x000fe20000000000 */
        /* <DEDUP_REMOVED lines=31> */
.L_x_2129:
[----:B------:R-:W-:Y:S05]  /*138f0*/  BSYNC B0 ;  /* 0x0000000000007941 */ /* 0x000fea0003800000 */
.L_x_2128:
[----:B------:R-:W2:Y:S01]  /*13900*/  SHFL.BFLY PT, R0, R3, 0x2, 0x1f ;  /* 0x0c401f0003007f89 */ /* 0x000ea200000e0000 */
[----:B------:R-:W-:Y:S02]  /*13910*/  IMAD.MOV R9, RZ, RZ, -R194 ;  /* 0x000000ffff097224 */ /* 0x000fe400078e0ac2 */
[----:B------:R-:W-:Y:S01]  /*13920*/  VIADD R14, R18, 0x1 ;  /* 0x00000001120e7836 */ /* 0x000fe20000000000 */
[----:B------:R-:W3:Y:S01]  /*13930*/  SHFL.BFLY PT, R7, R8, 0x2, 0x1f ;  /* 0x0c401f0008077f89 */ /* 0x000ee200000e0000 */
[----:B------:R-:W-:Y:S01]  /*13940*/  VIADD R205, R205, 0x1 ;  /* 0x00000001cdcd7836 */ /* 0x000fe20000000000 */
[----:B------:R-:W-:Y:S08]  /*13950*/  BAR.ARV 0x8, 0xa0 ;  /* 0x0202800000007b1d */ /* 0x000ff00000002000 */
[----:B------:R-:W-:Y:S01]  /*13960*/  BAR.SYNC.DEFER_BLOCKING 0xf, 0x100 ;  /* 0x03c4000000007b1d */ /* 0x000fe20000010000 */
[----:B------:R-:W-:-:S02]  /*13970*/  ISETP.NE.AND P0, PT, R22, R9, PT ;  /* 0x000000091600720c */ /* 0x000fc40003f05270 */
[----:B------:R-:W-:-:S04]  /*13980*/  ISETP.NE.AND P1, PT, R14, 0x2, PT ;  /* 0x000000020e00780c */ /* 0x000fc80003f25270 */
[----:B------:R-:W-:Y:S01]  /*13990*/  SEL R6, RZ, 0x1, P1 ;  /* 0x00000001ff067807 */ /* 0x000fe20000800000 */
[----:B--2---:R-:W-:-:S03]  /*139a0*/  FADD.FTZ R4, R0, R3 ;  /* 0x0000000300047221 */ /* 0x004fc60000010000 */
[----:B------:R-:W-:Y:S01]  /*139b0*/  LOP3.LUT R19, R19, R6, RZ, 0x3c, !PT ;  /* 0x0000000613137212 */ /* 0x000fe200078e3cff */
[----:B---3--:R-:W-:Y:S01]  /*139c0*/  FADD.FTZ R7, R7, R8 ;  /* 0x0000000807077221 */ /* 0x008fe20000010000 */
[----:B------:R-:W2:Y:S01]  /*139d0*/  SHFL.BFLY PT, R5, R4, 0x1, 0x1f ;  /* 0x0c201f0004057f89 */ /* 0x000ea200000e0000 */
[----:B------:R-:W-:-:S03]  /*139e0*/  @!P0 IMAD R3, R18, 0x40, R192 ;  /* 0x0000004012038824 */ /* 0x000fc600078e02c0 */
[----:B------:R-:W3:Y:S01]  /*139f0*/  SHFL.BFLY PT, R0, R7, 0x1, 0x1f ;  /* 0x0c201f0007007f89 */ /* 0x000ee200000e0000 */
[----:B------:R-:W-:Y:S02]  /*13a00*/  @!P0 IMAD R3, R3, 0x4, R2 ;  /* 0x0000000403038824 */ /* 0x000fe400078e0202 */
[----:B--2---:R-:W-:Y:S01]  /*13a10*/  FADD.FTZ R5, R4, R5 ;  /* 0x0000000504057221 */ /* 0x004fe20000010000 */
[----:B------:R-:W-:Y:S01]  /*13a20*/  MOV R4, RZ ;  /* 0x000000ff00047202 */ /* 0x000fe20000000f00 */
[----:B---3--:R-:W-:-:S03]  /*13a30*/  FADD.FTZ R11, R7, R0 ;  /* 0x00000000070b7221 */ /* 0x008fc60000010000 */
[----:B------:R-:W-:Y:S01]  /*13a40*/  FSETP.NE.FTZ.AND P2, PT, R5, RZ, PT ;  /* 0x000000ff0500720b */ /* 0x000fe20003f55000 */
[----:B------:R-:W-:Y:S01]  /*13a50*/  IMAD.MOV.U32 R0, RZ, RZ, RZ ;  /* 0x000000ffff007224 */ /* 0x000fe200078e00ff */
[----:B------:R-:W-:-:S11]  /*13a60*/  FSETP.NE.FTZ.AND P3, PT, R11, RZ, PT ;  /* 0x000000ff0b00720b */ /* 0x000fd60003f75000 */
[----:B------:R-:W2:Y:S01]  /*13a70*/  @P2 MUFU.RCP R0, R5 ;  /* 0x0000000500002308 */ /* 0x000ea20000001000 */
[C---:B------:R-:W-:Y:S01]  /*13a80*/  @P2 FMUL.FTZ R18, R21.reuse, 0.69314718246459960938 ;  /* 0x3f31721815122820 */ /* 0x040fe20000410000 */
[----:B------:R-:W-:-:S06]  /*13a90*/  @P3 FMUL.FTZ R21, R21, 0.69314718246459960938 ;  /* 0x3f31721815153820 */ /* 0x000fcc0000410000 */
[----:B------:R-:W3:Y:S08]  /*13aa0*/  @P3 MUFU.RCP R4, R11 ;  /* 0x0000000b00043308 */ /* 0x000ef00000001000 */
[----:B------:R-:W4:Y:S01]  /*13ab0*/  @P2 MUFU.LG2 R2, R5 ;  /* 0x0000000500022308 */ /* 0x000f220000000c00 */
[-C--:B--2---:R-:W-:Y:S01]  /*13ac0*/  FMUL.FTZ R172, R32, R0.reuse ;  /* 0x0000000020ac7220 */ /* 0x084fe20000410000 */
[----:B------:R-:W-:Y:S01]  /*13ad0*/  @!P0 STS [R3+0x28800], R0 ;  /* 0x0288000003008388 */ /* 0x000fe20000000800 */
[-C--:B------:R-:W-:Y:S01]  /*13ae0*/  FMUL.FTZ R170, R33, R0.reuse ;  /* 0x0000000021aa7220 */ /* 0x080fe20000410000 */
[-C--:B------:R-:W-:Y:S01]  /*13af0*/  FMUL.FTZ R175, R24, R0.reuse ;  /* 0x0000000018af7220 */ /* 0x080fe20000410000 */
[-C--:B------:R-:W-:Y:S01]  /*13b00*/  FMUL.FTZ R174, R28, R0.reuse ;  /* 0x000000001cae7220 */ /* 0x080fe20000410000 */
[-C--:B------:R-:W-:Y:S01]  /*13b10*/  FMUL.FTZ R173, R25, R0.reuse ;  /* 0x0000000019ad7220 */ /* 0x080fe20000410000 */
[-C--:B------:R-:W-:Y:S01]  /*13b20*/  FMUL.FTZ R6, R29, R0.reuse ;  /* 0x000000001d067220 */ /* 0x080fe20000410000 */
[----:B------:R-:W2:Y:S01]  /*13b30*/  @P3 MUFU.LG2 R32, R11 ;  /* 0x0000000b00203308 */ /* 0x000ea20000000c00 */
        /* <DEDUP_REMOVED lines=61> */
[----:B---3--:R-:W-:-:S02]  /*13f10*/  IMAD.MOV.U32 R3, RZ, RZ, -0x800000 ;  /* 0xff800000ff037424 */ /* 0x008fc400078e00ff */
[-C--:B------:R-:W-:Y:S01]  /*13f20*/  FMUL.FTZ R9, R42, R4.reuse ;  /* 0x000000042a097220 */ /* 0x080fe20000410000 */
[----:B------:R-:W-:Y:S02]  /*13f30*/  IMAD.MOV.U32 R0, RZ, RZ, -0x800000 ;  /* 0xff800000ff007424 */ /* 0x000fe400078e00ff */
[-C--:B------:R-:W-:Y:S01]  /*13f40*/  FMUL.FTZ R11, R46, R4.reuse ;  /* 0x000000042e0b7220 */ /* 0x080fe20000410000 */
[-C--:B------:R-:W-:Y:S01]  /*13f50*/  FMUL.FTZ R13, R50, R4.reuse ;  /* 0x00000004320d7220 */ /* 0x080fe20000410000 */
[-C--:B------:R-:W-:Y:S01]  /*13f60*/  FMUL.FTZ R25, R58, R4.reuse ;  /* 0x000000043a197220 */ /* 0x080fe20000410000 */
[-C--:B------:R-:W-:Y:S01]  /*13f70*/  FMUL.FTZ R29, R66, R4.reuse ;  /* 0x00000004421d7220 */ /* 0x080fe20000410000 */
        /* <DEDUP_REMOVED lines=64> */
.L_x_2003:
[----:B------:R-:W-:Y:S05]  /*14380*/  BSYNC B7 ;  /* 0x0000000000077941 */ /* 0x000fea0003800000 */
.L_x_1993:
[----:B------:R-:W2:Y:S08]  /*14390*/  S2UR UR5, SR_CgaCtaId ;  /* 0x00000000000579c3 */ /* 0x000eb00000008800 */
[----:B------:R-:W-:Y:S06]  /*143a0*/  BAR.SYNC.DEFER_BLOCKING 0x5, 0x120 ;  /* 0x0144800000007b1d */ /* 0x000fec0000010000 */
[----:B------:R-:W-:Y:S01]  /*143b0*/  UMOV UR4, 0x400 ;  /* 0x0000040000047882 */ /* 0x000fe20000000000 */
[----:B------:R-:W-:Y:S01]  /*143c0*/  BSSY B0, `(.L_x_2149) ;  /* 0x000026d000007945 */ /* 0x000fe20003800000 */
[----:B--2---:R-:W-:-:S06]  /*143d0*/  ULEA UR4, UR5, UR4, 0x18 ;  /* 0x0000000405047291 */ /* 0x004fcc000f8ec03f */
[----:B------:R-:W-:-:S05]  /*143e0*/  IMAD.U32 R2, RZ, RZ, UR4 ;  /* 0x00000004ff027e24 */ /* 0x000fca000f8e00ff */
[----:B-1----:R1:W2:Y:S01]  /*143f0*/  LDS.128 R188, [R2+0x28cd0] ;  /* 0x028cd00002bc7984 */ /* 0x0022a20000000c00 */
[----:B------:R-:W-:Y:S06]  /*14400*/  BAR.ARV 0x4, 0x120 ;  /* 0x0104800000007b1d */ /* 0x000fec0000002000 */
[----:B------:R-:W-:Y:S05]  /*14410*/  @P0 BRA `(.L_x_2150) ;  /* 0x0000001c000c0947 */ /* 0x000fea0003800000 */
[----:B------:R-:W3:Y:S01]  /*14420*/  S2R R15, SR_SWINHI ;  /* 0x00000000000f7919 */ /* 0x000ee20000002f00 */
        /* <DEDUP_REMOVED lines=18> */
[----:B---3--:R-:W-:-:S02]  /*14550*/  MOV R21, R15 ;  /* 0x0000000f00157202 */ /* 0x008fc40000000f00 */
        /* <DEDUP_REMOVED lines=9> */
[C---:B-----5:R-:W-:Y:S01]  /*145f0*/  LOP3.LUT R33, R118.reuse, 0x380, RZ, 0xc0, !PT ;  /* 0x0000038076217812 */ /* 0x060fe200078ec0ff */
[--C-:B------:R-:W-:Y:S01]  /*14600*/  IMAD.X R37, RZ, RZ, R119.reuse, P0 ;  /* 0x000000ffff257224 */ /* 0x100fe200000e0677 */
        /* <DEDUP_REMOVED lines=12> */
[----:B------:R-:W-:-:S02]  /*146d0*/  IADD3 R4, P0, R118, 0x4020, RZ ;  /* 0x0000402076047810 */ /* 0x000fc40007f1e0ff */
[----:B------:R-:W-:Y:S02]  /*146e0*/  SHF.R.U64 R33, R33, 0x3, RZ ;  /* 0x0000000321217819 */ /* 0x000fe400000012ff */
[----:B------:R-:W-:Y:S01]  /*146f0*/  IADD3.X R45, RZ, R119, RZ, P3, !PT ;  /* 0x00000077ff2d7210 */ /* 0x000fe20001ffe4ff */
[--C-:B------:R-:W-:Y:S01]  /*14700*/  IMAD.X R65, RZ, RZ, R119.reuse, P0 ;  /* 0x000000ffff417224 */ /* 0x100fe200000e0677 */
[----:B------:R-:W-:Y:S02]  /*14710*/  LOP3.LUT R14, R14, R177, RZ, 0x3c, !PT ;  /* 0x000000b10e0e7212 */ /* 0x000fe400078e3cff */
        /* <DEDUP_REMOVED lines=9> */
[----:B------:R-:W-:Y:S01]  /*147b0*/  IMAD.X R111, RZ, RZ, R119, P5 ;  /* 0x000000ffff6f7224 */ /* 0x000fe200028e0677 */
[----:B------:R-:W-:-:S02]  /*147c0*/  LOP3.LUT R177, R4, 0x380, RZ, 0xc0, !PT ;  /* 0x0000038004b17812 */ /* 0x000fc400078ec0ff */
[----:B------:R-:W-:Y:S01]  /*147d0*/  LOP3.LUT R118, R33, R118, RZ, 0x3c, !PT ;  /* 0x0000007621767212 */ /* 0x000fe200078e3cff */
[----:B------:R-:W-:Y:S01]  /*147e0*/  IMAD.X R33, RZ, RZ, R119, P1 ;  /* 0x000000ffff217224 */ /* 0x000fe200008e0677 */
[----:B------:R-:W-:Y:S02]  /*147f0*/  SHF.R.U64 R177, R177, 0x3, RZ ;  /* 0x00000003b1b17819 */ /* 0x000fe400000012ff */
[-C--:B------:R-:W-:Y:S02]  /*14800*/  IADD3.X R115, RZ, R119.reuse, RZ, P2, !PT ;  /* 0x00000077ff737210 */ /* 0x080fe400017fe4ff */
[----:B------:R-:W-:Y:S02]  /*14810*/  LOP3.LUT R36, R179, 0x380, RZ, 0xc0, !PT ;  /* 0x00000380b3247812 */ /* 0x000fe400078ec0ff */
[----:B------:R-:W-:Y:S02]  /*14820*/  MOV R168, R118 ;  /* 0x0000007600a87202 */ /* 0x000fe40000000f00 */
[----:B------:R-:W-:-:S02]  /*14830*/  LOP3.LUT R40, R181, 0x380, RZ, 0xc0, !PT ;  /* 0x00000380b5287812 */ /* 0x000fc400078ec0ff */
[----:B------:R-:W-:Y:S02]  /*14840*/  LOP3.LUT R119, R32, 0x380, RZ, 0xc0, !PT ;  /* 0x0000038020777812 */ /* 0x000fe400078ec0ff */
[----:B------:R-:W-:Y:S02]  /*14850*/  LOP3.LUT R44, R183, 0x380, RZ, 0xc0, !PT ;  /* 0x00000380b72c7812 */ /* 0x000fe400078ec0ff */
[----:B------:R-:W-:Y:S02]  /*14860*/  LOP3.LUT R48, R185, 0x380, RZ, 0xc0, !PT ;  /* 0x00000380b9307812 */ /* 0x000fe400078ec0ff */
[----:B------:R-:W-:Y:S02]  /*14870*/  LOP3.LUT R64, R177, R4, RZ, 0x3c, !PT ;  /* 0x00000004b1407212 */ /* 0x000fe400078e3cff */
[----:B------:R-:W-:Y:S02]  /*14880*/  SHF.R.U64 R36, R36, 0x3, RZ ;  /* 0x0000000324247819 */ /* 0x000fe400000012ff */
[----:B------:R-:W-:-:S02]  /*14890*/  LOP3.LUT R52, R207, 0x380, RZ, 0xc0, !PT ;  /* 0x00000380cf347812 */ /* 0x000fc400078ec0ff */
[----:B------:R-:W-:Y:S01]  /*148a0*/  F2FP.BF16.F32.PACK_AB R4, R173, R175 ;  /* 0x000000afad04723e */ /* 0x000fe200000010ff */
[----:B------:R-:W-:Y:S01]  /*148b0*/  BAR.SYNC.DEFER_BLOCKING 0x1, 0x100 ;  /* 0x0044000000007b1d */ /* 0x000fe20000010000 */
[----:B------:R-:W-:Y:S02]  /*148c0*/  SHF.R.U64 R40, R40, 0x3, RZ ;  /* 0x0000000328287819 */ /* 0x000fe400000012ff */
[----:B------:R-:W-:Y:S02]  /*148d0*/  LOP3.LUT R27, R26, 0x380, RZ, 0xc0, !PT ;  /* 0x000003801a1b7812 */ /* 0x000fe400078ec0ff */
[----:B------:R-:W-:Y:S02]  /*148e0*/  SHF.R.U64 R119, R119, 0x3, RZ ;  /* 0x0000000377777819 */ /* 0x000fe400000012ff */
[----:B------:R-:W-:Y:S02]  /*148f0*/  SHF.R.U64 R44, R44, 0x3, RZ ;  /* 0x000000032c2c7819 */ /* 0x000fe400000012ff */
[----:B------:R-:W-:-:S02]  /*14900*/  LOP3.LUT R173, R30, 0x380, RZ, 0xc0, !PT ;  /* 0x000003801ead7812 */ /* 0x000fc400078ec0ff */
[----:B------:R-:W-:Y:S02]  /*14910*/  SHF.R.U64 R48, R48, 0x3, RZ ;  /* 0x0000000330307819 */ /* 0x000fe400000012ff */
[----:B------:R-:W-:Y:S02]  /*14920*/  LOP3.LUT R36, R36, R179, RZ, 0x3c, !PT ;  /* 0x000000b324247212 */ /* 0x000fe400078e3cff */
[----:B------:R-:W-:Y:S02]  /*14930*/  SHF.R.U64 R52, R52, 0x3, RZ ;  /* 0x0000000334347819 */ /* 0x000fe400000012ff */
[----:B------:R-:W-:Y:S02]  /*14940*/  LOP3.LUT R40, R40, R181, RZ, 0x3c, !PT ;  /* 0x000000b528287212 */ /* 0x000fe400078e3cff */
[----:B------:R-:W-:Y:S02]  /*14950*/  SHF.R.U64 R27, R27, 0x3, RZ ;  /* 0x000000031b1b7819 */ /* 0x000fe400000012ff */
[----:B------:R-:W-:-:S02]  /*14960*/  LOP3.LUT R114, R119, R32, RZ, 0x3c, !PT ;  /* 0x0000002077727212 */ /* 0x000fc400078e3cff */
[----:B------:R-:W-:Y:S01]  /*14970*/  LOP3.LUT R44, R44, R183, RZ, 0x3c, !PT ;  /* 0x000000b72c2c7212 */ /* 0x000fe200078e3cff */
[----:B------:R3:W-:Y:S01]  /*14980*/  STSM.16.M88.4 [R168], R4 ;  /* 0x00000004a8007844 */ /* 0x0007e20000000200 */
[----:B------:R-:W-:Y:S02]  /*14990*/  SHF.R.U64 R173, R173, 0x3, RZ ;  /* 0x00000003adad7819 */ /* 0x000fe400000012ff */
[----:B------:R-:W-:Y:S02]  /*149a0*/  MOV R119, R14 ;  /* 0x0000000e00777202 */ /* 0x000fe40000000f00 */
[----:B------:R-:W-:Y:S02]  /*149b0*/  LOP3.LUT R48, R48, R185, RZ, 0x3c, !PT ;  /* 0x000000b930307212 */ /* 0x000fe400078e3cff */
[----:B------:R-:W-:Y:S02]  /*149c0*/  LOP3.LUT R52, R52, R207, RZ, 0x3c, !PT ;  /* 0x000000cf34347212 */ /* 0x000fe400078e3cff */
[----:B------:R-:W-:-:S02]  /*149d0*/  MOV R118, R36 ;  /* 0x0000002400767202 */ /* 0x000fc40000000f00 */
[----:B------:R-:W-:Y:S02]  /*149e0*/  LOP3.LUT R110, R27, R26, RZ, 0x3c, !PT ;  /* 0x0000001a1b6e7212 */ /* 0x000fe400078e3cff */
[----:B------:R-:W-:Y:S02]  /*149f0*/  MOV R41, R40 ;  /* 0x0000002800297202 */ /* 0x000fe40000000f00 */
[----:B------:R-:W-:Y:S02]  /*14a00*/  F2FP.BF16.F32.PACK_AB R14, R162, R164 ;  /* 0x000000a4a20e723e */ /* 0x000fe400000010ff */
[----:B---3--:R-:W-:Y:S02]  /*14a10*/  F2FP.BF16.F32.PACK_AB R4, R170, R172 ;  /* 0x000000acaa04723e */ /* 0x008fe400000010ff */
[----:B------:R-:W-:Y:S02]  /*14a20*/  F2FP.BF16.F32.PACK_AB R5, R35, R34 ;  /* 0x000000222305723e */ /* 0x000fe400000010ff */
[----:B------:R-:W-:-:S02]  /*14a30*/  F2FP.BF16.F32.PACK_AB R6, R167, R171 ;  /* 0x000000aba706723e */ /* 0x000fc400000010ff */
[----:B------:R-:W-:Y:S02]  /*14a40*/  F2FP.BF16.F32.PACK_AB R7, R39, R38 ;  /* 0x000000262707723e */ /* 0x000fe400000010ff */
[----:B------:R-:W-:Y:S02]  /*14a50*/  F2FP.BF16.F32.PACK_AB R15, R55, R54 ;  /* 0x00000036370f723e */ /* 0x000fe400000010ff */
[----:B------:R-:W-:Y:S01]  /*14a60*/  LOP3.LUT R32, R173, R30, RZ, 0x3c, !PT ;  /* 0x0000001ead207212 */ /* 0x000fe200078e3cff */
[----:B------:R3:W-:Y:S01]  /*14a70*/  STSM.16.M88.4 [R119], R4 ;  /* 0x0000000477007844 */ /* 0x0007e20000000200 */
[----:B------:R-:W-:Y:S02]  /*14a80*/  MOV R44, R44 ;  /* 0x0000002c002c7202 */ /* 0x000fe40000000f00 */
[----:B------:R-:W-:Y:S01]  /*14a90*/  F2FP.BF16.F32.PACK_AB R26, R159, R161 ;  /* 0x000000a19f1a723e */ /* 0x000fe200000010ff */
[----:B------:R-:W-:Y:S01]  /*14aa0*/  STSM.16.M88.4 [R118], R8 ;  /* 0x0000000876007844 */ /* 0x000fe20000000200 */
[----:B------:R-:W-:-:S02]  /*14ab0*/  F2FP.BF16.F32.PACK_AB R27, R63, R62 ;  /* 0x0000003e3f1b723e */ /* 0x000fc400000010ff */
[----:B------:R-:W-:Y:S01]  /*14ac0*/  MOV R48, R48 ;  /* 0x0000003000307202 */ /* 0x000fe20000000f00 */
[----:B------:R-:W-:Y:S01]  /*14ad0*/  STSM.16.M88.4 [R41], R12 ;  /* 0x0000000c29007844 */ /* 0x000fe20000000200 */
[----:B------:R-:W-:Y:S02]  /*14ae0*/  F2FP.BF16.F32.PACK_AB R30, R69, R156 ;  /* 0x0000009c451e723e */ /* 0x000fe400000010ff */
[----:B------:R-:W-:Y:S01]  /*14af0*/  MOV R52, R52 ;  /* 0x0000003400347202 */ /* 0x000fe20000000f00 */
[----:B------:R-:W-:Y:S01]  /*14b00*/  STSM.16.M88.4 [R44], R24 ;  /* 0x000000182c007844 */ /* 0x000fe20000000200 */
[----:B------:R-:W-:Y:S02]  /*14b10*/  ISETP.NE.U32.AND P0, PT, RZ, UR4, PT ;  /* 0x00000004ff007c0c */ /* 0x000fe4000bf05070 */
[----:B------:R-:W-:Y:S01]  /*14b20*/  LOP3.LUT R56, R209, 0x380, RZ, 0xc0, !PT ;  /* 0x00000380d1387812 */ /* 0x000fe200078ec0ff */
[----:B------:R-:W-:Y:S01]  /*14b30*/  STSM.16.M88.4 [R48], R28 ;  /* 0x0000001c30007844 */ /* 0x000fe20000000200 */
[----:B---3--:R-:W-:-:S02]  /*14b40*/  F2FP.BF16.F32.PACK_AB R4, R73, R72 ;  /* 0x000000484904723e */ /* 0x008fc400000010ff */
[----:B------:R-:W-:Y:S02]  /*14b50*/  F2FP.BF16.F32.PACK_AB R5, R75, R74 ;  /* 0x0000004a4b05723e */ /* 0x000fe400000010ff */
[----:B------:R-:W-:Y:S01]  /*14b60*/  F2FP.BF16.F32.PACK_AB R6, R77, R76 ;  /* 0x0000004c4d06723e */ /* 0x000fe200000010ff */
[----:B------:R-:W-:Y:S01]  /*14b70*/  IMAD.MOV.U32 R76, RZ, RZ, RZ ;  /* 0x000000ffff4c7224 */ /* 0x000fe200078e00ff */
[----:B------:R-:W-:Y:S02]  /*14b80*/  F2FP.BF16.F32.PACK_AB R7, R79, R78 ;  /* 0x0000004e4f07723e */ /* 0x000fe400000010ff */
[----:B------:R-:W-:Y:S02]  /*14b90*/  LOP3.LUT R60, R213, 0x380, RZ, 0xc0, !PT ;  /* 0x00000380d53c7812 */ /* 0x000fe400078ec0ff */
[----:B------:R-:W-:Y:S01]  /*14ba0*/  LOP3.LUT R179, R98, 0x380, RZ, 0xc0, !PT ;  /* 0x0000038062b37812 */ /* 0x000fe200078ec0ff */
[----:B------:R3:W-:Y:S01]  /*14bb0*/  STSM.16.M88.4 [R52], R4 ;  /* 0x0000000434007844 */ /* 0x0007e20000000200 */
[----:B------:R-:W-:Y:S01]  /*14bc0*/  ISETP.NE.AND.EX P0, PT, RZ, UR5, PT, P0 ;  /* 0x00000005ff007c0c */ /* 0x000fe2000bf05300 */
[----:B------:R-:W-:Y:S01]  /*14bd0*/  ULDC.64 UR4, c[0x0][0xbe0] ;  /* 0x0002f80000047ab9 */ /* 0x000fe20000000a00 */
[----:B------:R-:W-:-:S02]  /*14be0*/  LOP3.LUT R183, R106, 0x380, RZ, 0xc0, !PT ;  /* 0x000003806ab77812 */ /* 0x000fc400078ec0ff */
[----:B------:R-:W-:Y:S02]  /*14bf0*/  SHF.R.U64 R56, R56, 0x3, RZ ;  /* 0x0000000338387819 */ /* 0x000fe400000012ff */
[----:B------:R-:W-:Y:S02]  /*14c00*/  LOP3.LUT R181, R102, 0x380, RZ, 0xc0, !PT ;  /* 0x0000038066b57812 */ /* 0x000fe400078ec0ff */
[----:B------:R-:W-:Y:S02]  /*14c10*/  SHF.R.U64 R60, R60, 0x3, RZ ;  /* 0x000000033c3c7819 */ /* 0x000fe400000012ff */
[----:B------:R-:W-:Y:S02]  /*14c20*/  SHF.R.U64 R179, R179, 0x3, RZ ;  /* 0x00000003b3b37819 */ /* 0x000fe400000012ff */
[----:B------:R-:W-:Y:S02]  /*14c30*/  F2FP.BF16.F32.PACK_AB R90, R93, R92 ;  /* 0x0000005c5d5a723e */ /* 0x000fe400000010ff */
[----:B------:R-:W-:Y:S01]  /*14c40*/  F2FP.BF16.F32.PACK_AB R91, R95, R94 ;  /* 0x0000005e5f5b723e */ /* 0x000fe200000010ff */
[----:B---3--:R-:W3:Y:S01]  /*14c50*/  LDC.64 R4, c[0x0][0xbd8] ;  /* 0x0002f600ff047b82 */ /* 0x008ee20000000a00 */
[----:B------:R-:W-:-:S02]  /*14c60*/  ISETP.NE.U32.AND P6, PT, RZ, UR4, PT ;  /* 0x00000004ff007c0c */ /* 0x000fc4000bfc5070 */
[----:B------:R-:W-:Y:S02]  /*14c70*/  SHF.R.U64 R183, R183, 0x3, RZ ;  /* 0x00000003b7b77819 */ /* 0x000fe400000012ff */
[----:B------:R-:W-:Y:S02]  /*14c80*/  LOP3.LUT R56, R56, R209, RZ, 0x3c, !PT ;  /* 0x000000d138387212 */ /* 0x000fe400078e3cff */
[----:B------:R-:W-:Y:S02]  /*14c90*/  SHF.R.U64 R181, R181, 0x3, RZ ;  /* 0x00000003b5b57819 */ /* 0x000fe400000012ff */
[----:B------:R-:W-:Y:S02]  /*14ca0*/  ISETP.NE.AND.EX P6, PT, RZ, UR5, PT, P6 ;  /* 0x00000005ff007c0c */ /* 0x000fe4000bfc5360 */
[----:B------:R-:W-:Y:S02]  /*14cb0*/  LOP3.LUT R60, R60, R213, RZ, 0x3c, !PT ;  /* 0x000000d53c3c7212 */ /* 0x000fe400078e3cff */
[----:B------:R-:W-:-:S02]  /*14cc0*/  LOP3.LUT R98, R179, R98, RZ, 0x3c, !PT ;  /* 0x00000062b3627212 */ /* 0x000fc400078e3cff */
[----:B------:R-:W-:Y:S02]  /*14cd0*/  LOP3.LUT R106, R183, R106, RZ, 0x3c, !PT ;  /* 0x0000006ab76a7212 */ /* 0x000fe400078e3cff */
[----:B------:R-:W-:Y:S02]  /*14ce0*/  LOP3.LUT R102, R181, R102, RZ, 0x3c, !PT ;  /* 0x00000066b5667212 */ /* 0x000fe400078e3cff */
[----:B------:R-:W-:Y:S02]  /*14cf0*/  MOV R56, R56 ;  /* 0x0000003800387202 */ /* 0x000fe40000000f00 */
[----:B------:R-:W-:Y:S02]  /*14d00*/  MOV R60, R60 ;  /* 0x0000003c003c7202 */ /* 0x000fe40000000f00 */
[----:B------:R-:W-:Y:S01]  /*14d10*/  MOV R40, R98 ;  /* 0x0000006200287202 */ /* 0x000fe20000000f00 */
[----:B---3--:R-:W-:Y:S01]  /*14d20*/  IMAD.WIDE R6, R204, 0x4, R4 ;  /* 0x00000004cc067825 */ /* 0x008fe200078e0204 */
[----:B------:R-:W-:Y:S01]  /*14d30*/  F2FP.BF16.F32.PACK_AB R96, R97, R96 ;  /* 0x000000606160723e */ /* 0x000fe200000010ff */
[----:B------:R-:W-:Y:S01]  /*14d40*/  STSM.16.M88.4 [R56], R80 ;  /* 0x0000005038007844 */ /* 0x000fe20000000200 */
[----:B------:R-:W-:Y:S01]  /*14d50*/  MOV R64, R64 ;  /* 0x0000004000407202 */ /* 0x000fe20000000f00 */
[----:B------:R-:W-:Y:S01]  /*14d60*/  IMAD R5, R202, 0x40, R199 ;  /* 0x00000040ca057824 */ /* 0x000fe200078e02c7 */
[----:B------:R-:W-:Y:S01]  /*14d70*/  MOV R37, R106 ;  /* 0x0000006a00257202 */ /* 0x000fe20000000f00 */
[----:B------:R-:W-:Y:S01]  /*14d80*/  STSM.16.M88.4 [R60], R88 ;  /* 0x000000583c007844 */ /* 0x000fe20000000200 */
        /* <DEDUP_REMOVED lines=10> */
[----:B------:R-:W-:Y:S01]  /*14e30*/  F2FP.BF16.F32.PACK_AB R120, R121, R120 ;  /* 0x000000787978723e */ /* 0x000fe200000010ff */
[----:B------:R-:W-:Y:S01]  /*14e40*/  STSM.16.M88.4 [R40], R104 ;  /* 0x0000006828007844 */ /* 0x000fe20000000200 */
[----:B------:R-:W-:Y:S02]  /*14e50*/  MOV R102, R102 ;  /* 0x0000006600667202 */ /* 0x000fe40000000f00 */
[----:B------:R-:W-:Y:S02]  /*14e60*/  F2FP.BF16.F32.PACK_AB R113, R155, R154 ;  /* 0x0000009a9b71723e */ /* 0x000fe400000010ff */
[----:B------:R-:W-:-:S02]  /*14e70*/  F2FP.BF16.F32.PACK_AB R114, R117, R116 ;  /* 0x000000747572723e */ /* 0x000fc400000010ff */
[----:B------:R-:W-:Y:S02]  /*14e80*/  F2FP.BF16.F32.PACK_AB R115, R158, R157 ;  /* 0x0000009d9e73723e */ /* 0x000fe400000010ff */
[----:B------:R-:W-:Y:S02]  /*14e90*/  F2FP.BF16.F32.PACK_AB R121, R123, R122 ;  /* 0x0000007a7b79723e */ /* 0x000fe400000010ff */
[----:B------:R-:W-:Y:S02]  /*14ea0*/  F2FP.BF16.F32.PACK_AB R128, R129, R128 ;  /* 0x000000808180723e */ /* 0x000fe400000010ff */
[----:B------:R-:W-:Y:S02]  /*14eb0*/  F2FP.BF16.F32.PACK_AB R136, R137, R136 ;  /* 0x000000888988723e */ /* 0x000fe400000010ff */
[----:B------:R-:W-:Y:S02]  /*14ec0*/  MOV R110, R110 ;  /* 0x0000006e006e7202 */ /* 0x000fe40000000f00 */
[----:B------:R-:W-:Y:S01]  /*14ed0*/  F2FP.BF16.F32.PACK_AB R144, R145, R144 ;  /* 0x000000909190723e */ /* 0x000fe200000010ff */
[----:B------:R-:W-:Y:S01]  /*14ee0*/  IMAD.WIDE R20, R5, 0x2, R20 ;  /* 0x0000000205147825 */ /* 0x000fe200078e0214 */
[----:B------:R-:W-:Y:S01]  /*14ef0*/  F2FP.BF16.F32.PACK_AB R122, R125, R124 ;  /* 0x0000007c7d7a723e */ /* 0x000fe200000010ff */
[----:B------:R-:W-:Y:S01]  /*14f00*/  STSM.16.M88.4 [R102], R112 ;  /* 0x0000007066007844 */ /* 0x000fe20000000200 */
[----:B------:R-:W-:Y:S01]  /*14f10*/  F2FP.BF16.F32.PACK_AB R123, R127, R126 ;  /* 0x0000007e7f7b723e */ /* 0x000fe200000010ff */
[----:B------:R-:W3:Y:S01]  /*14f20*/  @P6 LDC.64 R4, c[0x0][0xbe0] ;  /* 0x0002f800ff046b82 */ /* 0x000ee20000000a00 */
[----:B------:R-:W-:-:S02]  /*14f30*/  F2FP.BF16.F32.PACK_AB R129, R131, R130 ;  /* 0x000000828381723e */ /* 0x000fc400000010ff */
[----:B------:R-:W-:Y:S01]  /*14f40*/  F2FP.BF16.F32.PACK_AB R130, R133, R132 ;  /* 0x000000848582723e */ /* 0x000fe200000010ff */
[----:B------:R4:W-:Y:S01]  /*14f50*/  STSM.16.M88.4 [R37], R120 ;  /* 0x0000007825007844 */ /* 0x0009e20000000200 */
[----:B------:R-:W-:Y:S02]  /*14f60*/  F2FP.BF16.F32.PACK_AB R131, R135, R134 ;  /* 0x000000868783723e */ /* 0x000fe400000010ff */
[----:B------:R-:W-:Y:S02]  /*14f70*/  F2FP.BF16.F32.PACK_AB R137, R139, R138 ;  /* 0x0000008a8b89723e */ /* 0x000fe400000010ff */
[----:B------:R-:W-:Y:S01]  /*14f80*/  F2FP.BF16.F32.PACK_AB R138, R141, R140 ;  /* 0x0000008c8d8a723e */ /* 0x000fe200000010ff */
[----:B------:R-:W-:Y:S01]  /*14f90*/  STSM.16.M88.4 [R110], R128 ;  /* 0x000000806e007844 */ /* 0x000fe20000000200 */
[----:B------:R-:W-:Y:S02]  /*14fa0*/  F2FP.BF16.F32.PACK_AB R139, R143, R142 ;  /* 0x0000008e8f8b723e */ /* 0x000fe400000010ff */
[----:B------:R-:W-:-:S02]  /*14fb0*/  F2FP.BF16.F32.PACK_AB R145, R147, R146 ;  /* 0x000000929391723e */ /* 0x000fc400000010ff */
[----:B------:R-:W-:Y:S01]  /*14fc0*/  MOV R32, R32 ;  /* 0x0000002000207202 */ /* 0x000fe20000000f00 */
[----:B------:R-:W-:Y:S01]  /*14fd0*/  STSM.16.M88.4 [R36], R136 ;  /* 0x0000008824007844 */ /* 0x000fe20000000200 */
[----:B------:R-:W-:Y:S02]  /*14fe0*/  F2FP.BF16.F32.PACK_AB R146, R149, R148 ;  /* 0x000000949592723e */ /* 0x000fe400000010ff */
[----:B------:R-:W-:-:S05]  /*14ff0*/  F2FP.BF16.F32.PACK_AB R147, R151, R150 ;  /* 0x000000969793723e */ /* 0x000fca00000010ff */
[----:B------:R0:W-:Y:S01]  /*15000*/  STSM.16.M88.4 [R32], R144 ;  /* 0x0000009020007844 */ /* 0x0001e20000000200 */
[----:B------:R-:W-:Y:S01]  /*15010*/  BAR.SYNC.DEFER_BLOCKING 0x1, 0x100 ;  /* 0x0044000000007b1d */ /* 0x000fe20000010000 */
[----:B---3--:R-:W-:-:S05]  /*15020*/  @P6 IMAD.WIDE R4, R204, 0x4, R4 ;  /* 0x00000004cc046825 */ /* 0x008fca00078e0204 */
[----:B------:R-:W-:Y:S02]  /*15030*/  ULDC UR4, c[0x0][0xa88] ;  /* 0x0002a20000047ab9 */ /* 0x000fe40000000800 */
[----:B------:R-:W-:Y:S01]  /*15040*/  IMAD.U32 R79, RZ, RZ, UR4 ;  /* 0x00000004ff4f7e24 */ /* 0x000fe2000f8e00ff */
[----:B------:R3:W5:Y:S01]  /*15050*/  @P0 LDG.E R76, desc[UR42][R6.64] ;  /* 0x0000002a064c0981 */ /* 0x000762000c1e1900 */
[C---:B------:R-:W-:Y:S02]  /*15060*/  IADD3 R9, P1, R20.reuse, 0x1000, RZ ;  /* 0x0000100014097810 */ /* 0x040fe40007f3e0ff */
[C---:B------:R-:W-:Y:S02]  /*15070*/  IADD3 R13, P2, R20.reuse, 0x2000, RZ ;  /* 0x00002000140d7810 */ /* 0x040fe40007f5e0ff */
[----:B------:R3:W5:Y:S01]  /*15080*/  @P6 LDG.E R79, desc[UR42][R4.64] ;  /* 0x0000002a044f6981 */ /* 0x000762000c1e1900 */
[C---:B------:R-:W-:Y:S02]  /*15090*/  IADD3 R25, P3, R20.reuse, 0x3000, RZ ;  /* 0x0000300014197810 */ /* 0x040fe40007f7e0ff */
[----:B------:R-:W-:-:S02]  /*150a0*/  IADD3 R29, P4, R20, 0x4000, RZ ;  /* 0x00004000141d7810 */ /* 0x000fc40007f9e0ff */
[----:B------:R-:W-:Y:S02]  /*150b0*/  LOP3.LUT R8, R9, 0x380, RZ, 0xc0, !PT ;  /* 0x0000038009087812 */ /* 0x000fe400078ec0ff */
[----:B------:R-:W-:Y:S02]  /*150c0*/  LOP3.LUT R12, R13, 0x380, RZ, 0xc0, !PT ;  /* 0x000003800d0c7812 */ /* 0x000fe400078ec0ff */
[----:B------:R-:W-:Y:S02]  /*150d0*/  LOP3.LUT R24, R25, 0x380, RZ, 0xc0, !PT ;  /* 0x0000038019187812 */ /* 0x000fe400078ec0ff */
[----:B------:R-:W-:Y:S02]  /*150e0*/  LOP3.LUT R28, R29, 0x380, RZ, 0xc0, !PT ;  /* 0x000003801d1c7812 */ /* 0x000fe400078ec0ff */
        /* <DEDUP_REMOVED lines=12> */
[----:B------:R-:W-:-:S02]  /*151b0*/  IADD3 R33, P5, R20, 0x5000, RZ ;  /* 0x0000500014217810 */ /* 0x000fc40007fbe0ff */
[C---:B----4-:R-:W-:Y:S02]  /*151c0*/  IADD3 R37, P1, R20.reuse, 0x6000, RZ ;  /* 0x0000600014257810 */ /* 0x050fe40007f3e0ff */
[C---:B------:R-:W-:Y:S02]  /*151d0*/  IADD3 R41, P2, R20.reuse, 0x7000, RZ ;  /* 0x0000700014297810 */ /* 0x040fe40007f5e0ff */
[C---:B------:R-:W-:Y:S02]  /*151e0*/  IADD3 R45, P3, R20.reuse, 0x8000, RZ ;  /* 0x00008000142d7810 */ /* 0x040fe40007f7e0ff */
[----:B------:R-:W-:Y:S02]  /*151f0*/  IADD3 R49, P4, R20, 0x9000, RZ ;  /* 0x0000900014317810 */ /* 0x000fe40007f9e0ff */
[----:B------:R-:W-:Y:S02]  /*15200*/  P2R R10, PR, RZ, 0x20 ;  /* 0x00000020ff0a7803 */ /* 0x000fe40000000000 */
[----:B0-----:R-:W-:-:S02]  /*15210*/  LOP3.LUT R32, R33, 0x380, RZ, 0xc0, !PT ;  /* 0x0000038021207812 */ /* 0x001fc400078ec0ff */
[----:B------:R-:W-:Y:S02]  /*15220*/  LOP3.LUT R36, R37, 0x380, RZ, 0xc0, !PT ;  /* 0x0000038025247812 */ /* 0x000fe400078ec0ff */
[----:B------:R-:W-:Y:S02]  /*15230*/  LOP3.LUT R40, R41, 0x380, RZ, 0xc0, !PT ;  /* 0x0000038029287812 */ /* 0x000fe400078ec0ff */
[----:B------:R-:W-:Y:S02]  /*15240*/  LOP3.LUT R44, R45, 0x380, RZ, 0xc0, !PT ;  /* 0x000003802d2c7812 */ /* 0x000fe400078ec0ff */
[----:B------:R-:W-:Y:S02]  /*15250*/  LOP3.LUT R48, R49, 0x380, RZ, 0xc0, !PT ;  /* 0x0000038031307812 */ /* 0x000fe400078ec0ff */
[----:B------:R-:W-:Y:S02]  /*15260*/  IADD3 R53, P5, R20, 0xa000, RZ ;  /* 0x0000a00014357810 */ /* 0x000fe40007fbe0ff */
[----:B------:R-:W-:-:S02]  /*15270*/  SHF.R.U64 R32, R32, 0x3, RZ ;  /* 0x0000000320207819 */ /* 0x000fc400000012ff */
[----:B------:R-:W-:Y:S02]  /*15280*/  SHF.R.U64 R36, R36, 0x3, RZ ;  /* 0x0000000324247819 */ /* 0x000fe400000012ff */
[----:B------:R-:W-:Y:S02]  /*15290*/  LOP3.LUT R52, R53, 0x380, RZ, 0xc0, !PT ;  /* 0x0000038035347812 */ /* 0x000fe400078ec0ff */
        /* <DEDUP_REMOVED lines=8> */
[----:B------:R-:W-:Y:S01]  /*15320*/  SHF.R.U64 R52, R52, 0x3, RZ ;  /* 0x0000000334347819 */ /* 0x000fe200000012ff */
[----:B---3--:R-:W-:Y:S06]  /*15330*/  @P6 BRA `(.L_x_2151) ;  /* 0x0000000000106947 */ /* 0x008fec0003800000 */
[----:B------:R-:W-:Y:S05]  /*15340*/  @!P0 BRA `(.L_x_2151) ;  /* 0x00000000000c8947 */ /* 0x000fea0003800000 */
[----:B------:R-:W3:Y:S04]  /*15350*/  LDG.E R4, desc[UR42][R6.64] ;  /* 0x0000002a06047981 */ /* 0x000ee8000c1e1900 */
[----:B-----5:R-:W3:Y:S02]  /*15360*/  LDG.E R79, desc[UR42][R6.64+0x4] ;  /* 0x0000042a064f7981 */ /* 0x020ee4000c1e1900 */
[----:B---3--:R-:W-:-:S07]  /*15370*/  IMAD.IADD R79, R79, 0x1, -R4 ;  /* 0x000000014f4f7824 */ /* 0x008fce00078e0a04 */
.L_x_2151:
[----:B------:R-:W0:Y:S01]  /*15380*/  SHFL.IDX PT, R4, R218, RZ, 0x1f ;  /* 0x00001fffda047589 */ /* 0x000e2200000e0000 */
[----:B------:R-:W-:Y:S01]  /*15390*/  ISETP.NE.AND P6, PT, R10, RZ, PT ;  /* 0x000000ff0a00720c */ /* 0x000fe20003fc5270 */
[--C-:B------:R-:W-:Y:S01]  /*153a0*/  IMAD.X R49, RZ, RZ, R21.reuse, P4 ;  /* 0x000000ffff317224 */ /* 0x100fe200020e0615 */
[----:B------:R-:W-:Y:S01]  /*153b0*/  LOP3.LUT R52, R52, R53, RZ, 0x3c, !PT ;  /* 0x0000003534347212 */ /* 0x000fe200078e3cff */
[--C-:B------:R-:W-:Y:S01]  /*153c0*/  IMAD.X R37, RZ, RZ, R21.reuse, P1 ;  /* 0x000000ffff257224 */ /* 0x100fe200008e0615 */
[----:B------:R-:W-:Y:S01]  /*153d0*/  IADD3.X R33, RZ, R21, RZ, P6, !PT ;  /* 0x00000015ff217210 */ /* 0x000fe200037fe4ff */
[--C-:B------:R-:W-:Y:S01]  /*153e0*/  IMAD.X R41, RZ, RZ, R21.reuse, P2 ;  /* 0x000000ffff297224 */ /* 0x100fe200010e0615 */
[C---:B------:R-:W-:Y:S01]  /*153f0*/  IADD3 R57, P6, R20.reuse, 0xb000, RZ ;  /* 0x0000b00014397810 */ /* 0x040fe20007fde0ff */
[--C-:B------:R-:W-:Y:S01]  /*15400*/  IMAD.X R45, RZ, RZ, R21.reuse, P3 ;  /* 0x000000ffff2d7224 */ /* 0x100fe200018e0615 */
[C---:B------:R-:W-:Y:S01]  /*15410*/  IADD3 R61, P1, R20.reuse, 0xc000, RZ ;  /* 0x0000c000143d7810 */ /* 0x040fe20007f3e0ff */
[----:B------:R-:W-:Y:S01]  /*15420*/  IMAD.X R53, RZ, RZ, R21, P5 ;  /* 0x000000ffff357224 */ /* 0x000fe200028e0615 */
[----:B------:R-:W-:-:S02]  /*15430*/  IADD3 R65, P2, R20, 0xd000, RZ ;  /* 0x0000d00014417810 */ /* 0x000fc40007f5e0ff */
[C---:B------:R-:W-:Y:S02]  /*15440*/  IADD3 R73, P3, R20.reuse, 0xe000, RZ ;  /* 0x0000e00014497810 */ /* 0x040fe40007f7e0ff */
[----:B------:R-:W-:Y:S02]  /*15450*/  IADD3 R6, P5, R20, 0xf000, RZ ;  /* 0x0000f00014067810 */ /* 0x000fe40007fbe0ff */
[----:B------:R-:W-:Y:S02]  /*15460*/  LOP3.LUT R56, R57, 0x380, RZ, 0xc0, !PT ;  /* 0x0000038039387812 */ /* 0x000fe400078ec0ff */
[----:B------:R-:W-:Y:S02]  /*15470*/  LOP3.LUT R60, R61, 0x380, RZ, 0xc0, !PT ;  /* 0x000003803d3c7812 */ /* 0x000fe400078ec0ff */
[----:B------:R-:W-:Y:S02]  /*15480*/  LOP3.LUT R64, R65, 0x380, RZ, 0xc0, !PT ;  /* 0x0000038041407812 */ /* 0x000fe400078ec0ff */
[----:B------:R-:W-:-:S02]  /*15490*/  LOP3.LUT R72, R73, 0x380, RZ, 0xc0, !PT ;  /* 0x0000038049487812 */ /* 0x000fc400078ec0ff */
[----:B0-----:R-:W-:Y:S02]  /*154a0*/  ISETP.NE.AND P4, PT, R4, RZ, PT ;  /* 0x000000ff0400720c */ /* 0x001fe40003f85270 */
        /* <DEDUP_REMOVED lines=8> */
[----:B------:R-:W-:Y:S02]  /*15530*/  SHF.R.S32.HI R4, RZ, 0x1f, R204 ;  /* 0x0000001fff047819 */ /* 0x000fe400000114cc */
        /* <DEDUP_REMOVED lines=11> */
[----:B------:R-:W-:Y:S02]  /*155f0*/  SHF.R.S32.HI R78, RZ, 0x1f, R201 ;  /* 0x0000001fff4e7819 */ /* 0x000fe400000114c9 */
[----:B------:R-:W-:Y:S02]  /*15600*/  SEL R87, R204, RZ, !P0 ;  /* 0x000000ffcc577207 */ /* 0x000fe40004000000 */
[----:B------:R-:W-:Y:S02]  /*15610*/  SEL R80, R4, RZ, !P0 ;  /* 0x000000ff04507207 */ /* 0x000fe40004000000 */
[----:B-----5:R-:W-:Y:S01]  /*15620*/  SHF.R.S32.HI R77, RZ, 0x1f, R76 ;  /* 0x0000001fff4d7819 */ /* 0x020fe2000001144c */
[----:B------:R-:W-:Y:S06]  /*15630*/  @P4 BRA `(.L_x_2152) ;  /* 0x00000000005c4947 */ /* 0x000fec0003800000 */
[----:B------:R-:W-:Y:S01]  /*15640*/  ULDC.64 UR4, c[0x0][0xb70] ;  /* 0x0002dc0000047ab9 */ /* 0x000fe20000000a00 */
[----:B------:R-:W-:Y:S02]  /*15650*/  IMAD R14, R210, 0x40, R192 ;  /* 0x00000040d20e7824 */ /* 0x000fe400078e02c0 */
[----:B------:R-:W-:Y:S02]  /*15660*/  IMAD R6, R78, UR4, RZ ;  /* 0x000000044e067c24 */ /* 0x000fe4000f8e02ff */
[----:B------:R-:W-:-:S04]  /*15670*/  IMAD.WIDE.U32 R4, R201, UR4, R76 ;  /* 0x00000004c9047c25 */ /* 0x000fc8000f8e004c */
[----:B------:R-:W-:Y:S01]  /*15680*/  IMAD R7, R201, UR5, R6 ;  /* 0x00000005c9077c24 */ /* 0x000fe2000f8e0206 */
[----:B------:R-:W-:Y:S02]  /*15690*/  ULDC.64 UR4, c[0x0][0xb78] ;  /* 0x0002de0000047ab9 */ /* 0x000fe40000000a00 */
[----:B------:R-:W-:Y:S02]  /*156a0*/  IMAD R6, R80, UR4, RZ ;  /* 0x0000000450067c24 */ /* 0x000fe4000f8e02ff */
[----:B------:R-:W-:Y:S02]  /*156b0*/  IMAD.IADD R5, R5, 0x1, R7 ;  /* 0x0000000105057824 */ /* 0x000fe400078e0207 */
[----:B------:R-:W-:Y:S02]  /*156c0*/  IMAD.MOV R7, RZ, RZ, -R194 ;  /* 0x000000ffff077224 */ /* 0x000fe400078e0ac2 */
[----:B------:R-:W-:-:S03]  /*156d0*/  IMAD.WIDE.U32 R4, R87, UR4, R4 ;  /* 0x0000000457047c25 */ /* 0x000fc6000f8e0004 */
[----:B------:R-:W-:Y:S01]  /*156e0*/  ISETP.NE.AND P0, PT, R22, R7, PT ;  /* 0x000000071600720c */ /* 0x000fe20003f05270 */
[----:B------:R-:W-:Y:S01]  /*156f0*/  IMAD R11, R87, UR5, R6 ;  /* 0x00000005570b7c24 */ /* 0x000fe2000f8e0206 */
[----:B------:R-:W-:Y:S01]  /*15700*/  SHF.R.S32.HI R7, RZ, 0x1f, R14 ;  /* 0x0000001fff077819 */ /* 0x000fe2000001140e */
[C---:B------:R-:W-:Y:S01]  /*15710*/  VIADD R6, R14.reuse, 0x8 ;  /* 0x000000080e067836 */ /* 0x040fe20000000000 */
[C---:B------:R-:W-:Y:S01]  /*15720*/  IADD3 R10, P2, R14.reuse, R4, RZ ;  /* 0x000000040e0a7210 */ /* 0x040fe20007f5e0ff */
[----:B------:R-:W-:Y:S01]  /*15730*/  ULDC.64 UR4, c[0x0][0xb40] ;  /* 0x0002d00000047ab9 */ /* 0x000fe20000000a00 */
[-C--:B------:R-:W-:Y:S02]  /*15740*/  ISETP.GE.OR P1, PT, R14, R79.reuse, P0 ;  /* 0x0000004f0e00720c */ /* 0x080fe40000726670 */
[----:B------:R-:W-:Y:S02]  /*15750*/  ISETP.GE.OR P0, PT, R6, R79, P0 ;  /* 0x0000004f0600720c */ /* 0x000fe40000706670 */
[----:B------:R-:W-:-:S02]  /*15760*/  IADD3.X R7, R7, R5, R11, P2, !PT ;  /* 0x0000000507077210 */ /* 0x000fc400017fe40b */
[----:B------:R-:W-:-:S04]  /*15770*/  LEA R4, P2, R10, UR4, 0x2 ;  /* 0x000000040a047c11 */ /* 0x000fc8000f8410ff */
[----:B------:R-:W-:-:S05]  /*15780*/  LEA.HI.X R5, R10, UR5, R7, 0x2, P2 ;  /* 0x000000050a057c11 */ /* 0x000fca00090f1407 */
[----:B------:R0:W-:Y:S04]  /*15790*/  @!P1 STG.E desc[UR42][R4.64], R3 ;  /* 0x0000000304009986 */ /* 0x0001e8000c10192a */
[----:B------:R0:W-:Y:S02]  /*157a0*/  @!P0 STG.E desc[UR42][R4.64+0x20], R0 ;  /* 0x0000200004008986 */ /* 0x0001e4000c10192a */
.L_x_2152:
[----:B------:R-:W3:Y:S01]  /*157b0*/  LDC R88, c[0x0][0xa8c] ;  /* 0x0002a300ff587b82 */ /* 0x000ee20000000800 */
[----:B0-----:R0:W5:Y:S01]  /*157c0*/  LD.E.128 R4, desc[UR42][R20.64] ;  /* 0x0000002a14047980 */ /* 0x001162000c101d00 */
[----:B------:R-:W-:Y:S02]  /*157d0*/  ULDC.64 UR4, c[0x0][0xaa0] ;  /* 0x0002a80000047ab9 */ /* 0x000fe40000000a00 */
[----:B------:R-:W-:Y:S01]  /*157e0*/  IMAD R3, R77, UR4, RZ ;  /* 0x000000044d037c24 */ /* 0x000fe2000f8e02ff */
[----:B------:R-:W5:Y:S04]  /*157f0*/  LD.E.128 R8, desc[UR42][R8.64] ;  /* 0x0000002a08087980 */ /* 0x000f68000c101d00 */
[----:B------:R-:W5:Y:S01]  /*15800*/  LD.E.128 R12, desc[UR42][R12.64] ;  /* 0x0000002a0c0c7980 */ /* 0x000f62000c101d00 */
[--C-:B0-----:R-:W-:Y:S01]  /*15810*/  SHF.R.S32.HI R21, RZ, 0x1f, R199.reuse ;  /* 0x0000001fff157819 */ /* 0x101fe200000114c7 */
        /* <DEDUP_REMOVED lines=10> */
[-C--:B---3--:R-:W-:Y:S01]  /*158c0*/  ISETP.GE.AND P3, PT, R3, R88.reuse, PT ;  /* 0x000000580300720c */ /* 0x088fe20003f66270 */
[C---:B------:R-:W-:Y:S01]  /*158d0*/  IMAD R77, R201.reuse, UR5, R76 ;  /* 0x00000005c94d7c24 */ /* 0x040fe2000f8e024c */
[----:B------:R-:W5:Y:S01]  /*158e0*/  LD.E.128 R36, desc[UR42][R36.64] ;  /* 0x0000002a24247980 */ /* 0x000f62000c101d00 */
[----:B------:R-:W-:Y:S01]  /*158f0*/  IMAD R79, R210, -0x40, R79 ;  /* 0xffffffc0d24f7824 */ /* 0x000fe200078e024f */
[----:B------:R-:W-:Y:S01]  /*15900*/  SEL R76, RZ, 0xffffffff, P3 ;  /* 0xffffffffff4c7807 */ /* 0x000fe20001800000 */
[----:B------:R-:W-:Y:S01]  /*15910*/  VIADD R0, R202, 0x20 ;  /* 0x00000020ca007836 */ /* 0x000fe20000000000 */
        /* <DEDUP_REMOVED lines=22> */
[----:B0-----:R-:W0:Y:S01]  /*15a80*/  FENCE.VIEW.ASYNC.S ;  /* 0x00000000000073c6 */ /* 0x001e220000000000 */
[----:B------:R-:W-:Y:S01]  /*15a90*/  SEL R0, RZ, 0x1, P2 ;  /* 0x00000001ff007807 */ /* 0x000fe20001000000 */
[C---:B------:R-:W-:Y:S01]  /*15aa0*/  VIADD R84, R199.reuse, 0x100 ;  /* 0x00000100c7547836 */ /* 0x040fe20000000000 */
[-C--:B------:R-:W-:Y:S01]  /*15ab0*/  ISETP.GE.AND P2, PT, R82, R88.reuse, PT ;  /* 0x000000585200720c */ /* 0x080fe20003f46270 */
[----:B------:R-:W-:Y:S01]  /*15ac0*/  VIADD R85, R199, 0x140 ;  /* 0x00000140c7557836 */ /* 0x000fe20000000000 */
[----:B------:R-:W-:Y:S01]  /*15ad0*/  ISETP.GE.AND P3, PT, R83, R88, PT ;  /* 0x000000585300720c */ /* 0x000fe20003f66270 */
[----:B------:R-:W-:Y:S01]  /*15ae0*/  VIADD R78, R199, 0x180 ;  /* 0x00000180c74e7836 */ /* 0x000fe20000000000 */
[----:B------:R-:W-:Y:S01]  /*15af0*/  LOP3.LUT R0, R77, 0x2, R0, 0xe2, !PT ;  /* 0x000000024d007812 */ /* 0x000fe200078ee200 */
[----:B------:R-:W-:Y:S01]  /*15b00*/  BSSY B1, `(.L_x_2153) ;  /* 0x0000035000017945 */ /* 0x000fe20003800000 */
[----:B------:R-:W-:-:S02]  /*15b10*/  SEL R77, RZ, 0x4, P2 ;  /* 0x00000004ff4d7807 */ /* 0x000fc40001000000 */
[----:B------:R-:W-:Y:S02]  /*15b20*/  SEL R76, RZ, 0x8, P3 ;  /* 0x00000008ff4c7807 */ /* 0x000fe40001800000 */
[----:B------:R-:W-:Y:S02]  /*15b30*/  ISETP.GE.AND P2, PT, R84, R88, PT ;  /* 0x000000585400720c */ /* 0x000fe40003f46270 */
[----:B------:R-:W-:Y:S01]  /*15b40*/  LOP3.LUT R76, R76, R0, R77, 0xfe, !PT ;  /* 0x000000004c4c7212 */ /* 0x000fe200078efe4d */
[----:B------:R-:W-:Y:S01]  /*15b50*/  VIADD R0, R2, 0x28c20 ;  /* 0x00028c2002007836 */ /* 0x000fe20000000000 */
[-C--:B------:R-:W-:Y:S02]  /*15b60*/  ISETP.GE.AND P3, PT, R85, R88.reuse, PT ;  /* 0x000000585500720c */ /* 0x080fe40003f66270 */
[----:B------:R-:W-:Y:S01]  /*15b70*/  ISETP.GE.AND P1, PT, R202, R79, PT ;  /* 0x0000004fca00720c */ /* 0x000fe20003f26270 */
[----:B------:R-:W-:Y:S01]  /*15b80*/  VIADD R79, R199, 0x1c0 ;  /* 0x000001c0c74f7836 */ /* 0x000fe20000000000 */
[----:B------:R-:W-:-:S02]  /*15b90*/  ISETP.GE.AND P4, PT, R78, R88, PT ;  /* 0x000000584e00720c */ /* 0x000fc40003f86270 */
[----:B------:R-:W-:Y:S02]  /*15ba0*/  SEL R77, RZ, 0x10, P2 ;  /* 0x00000010ff4d7807 */ /* 0x000fe40001000000 */
[----:B------:R-:W-:Y:S02]  /*15bb0*/  SEL R78, RZ, 0x20, P3 ;  /* 0x00000020ff4e7807 */ /* 0x000fe40001800000 */
[----:B------:R-:W-:Y:S02]  /*15bc0*/  PRMT R0, RZ, 0x654, R0 ;  /* 0x00000654ff007816 */ /* 0x000fe40000000000 */
[----:B------:R-:W-:Y:S01]  /*15bd0*/  LOP3.LUT R77, R78, R76, R77, 0xfe, !PT ;  /* 0x0000004c4e4d7212 */ /* 0x000fe200078efe4d */
[----:B------:R-:W-:Y:S01]  /*15be0*/  IMAD R76, R80, UR4, RZ ;  /* 0x00000004504c7c24 */ /* 0x000fe2000f8e02ff */
[----:B0-----:R0:W-:Y:S01]  /*15bf0*/  SYNCS.ARRIVE.TRANS64.RED.A1T0 RZ, [R0+URZ], RZ ;  /* 0x000000ff00ff79a7 */ /* 0x0011e2000810043f */
[----:B------:R-:W-:Y:S01]  /*15c00*/  ISETP.GE.AND P2, PT, R79, R88, PT ;  /* 0x000000584f00720c */ /* 0x000fe20003f46270 */
[----:B------:R-:W-:Y:S01]  /*15c10*/  IMAD.WIDE.U32 R78, R87, UR4, R20 ;  /* 0x00000004574e7c25 */ /* 0x000fe2000f8e0014 */
[----:B------:R-:W-:-:S02]  /*15c20*/  SHF.R.S32.HI R203, RZ, 0x1f, R202 ;  /* 0x0000001fffcb7819 */ /* 0x000fc400000114ca */
[----:B------:R-:W-:Y:S01]  /*15c30*/  SEL R21, RZ, 0x80, P2 ;  /* 0x00000080ff157807 */ /* 0x000fe20001000000 */
[----:B------:R-:W-:Y:S01]  /*15c40*/  IMAD R81, R87, UR5, R76 ;  /* 0x0000000557517c24 */ /* 0x000fe2000f8e024c */
[----:B0-----:R-:W-:-:S03]  /*15c50*/  SEL R0, RZ, 0x40, P4 ;  /* 0x00000040ff007807 */ /* 0x001fc60002000000 */
[----:B------:R-:W-:Y:S01]  /*15c60*/  IMAD.IADD R87, R79, 0x1, R81 ;  /* 0x000000014f577824 */ /* 0x000fe200078e0251 */
[----:B------:R-:W-:Y:S01]  /*15c70*/  LOP3.LUT R0, R77, R0, RZ, 0xfc, !PT ;  /* 0x000000004d007212 */ /* 0x000fe200078efcff */
[----:B------:R-:W-:-:S03]  /*15c80*/  IMAD.WIDE R76, R210, 0x40, R202 ;  /* 0x00000040d24c7825 */ /* 0x000fc600078e02ca */
[----:B------:R-:W-:Y:S01]  /*15c90*/  LOP3.LUT R86, R0, R21, RZ, 0xfc, !PT ;  /* 0x0000001500567212 */ /* 0x000fe200078efcff */
[----:B------:R-:W-:Y:S06]  /*15ca0*/  @P1 BRA `(.L_x_2154) ;  /* 0x0000000000681947 */ /* 0x000fec0003800000 */
[----:B------:R-:W-:Y:S01]  /*15cb0*/  ULDC.64 UR4, c[0x0][0xad8] ;  /* 0x0002b60000047ab9 */ /* 0x000fe20000000a00 */
[----:B------:R-:W-:Y:S01]  /*15cc0*/  MOV R21, R87 ;  /* 0x0000005700157202 */ /* 0x000fe20000000f00 */
[----:B------:R-:W-:Y:S01]  /*15cd0*/  IMAD R81, R77, UR4, RZ ;  /* 0x000000044d517c24 */ /* 0x000fe2000f8e02ff */
[-C--:B------:R-:W-:Y:S01]  /*15ce0*/  ISETP.GE.AND P2, PT, R199, R88.reuse, PT ;  /* 0x00000058c700720c */ /* 0x080fe20003f46270 */
[----:B------:R-:W-:Y:S01]  /*15cf0*/  IMAD.MOV.U32 R20, RZ, RZ, R78 ;  /* 0x000000ffff147224 */ /* 0x000fe200078e004e */
[-C--:B------:R-:W-:Y:S01]  /*15d00*/  ISETP.GE.AND P3, PT, R3, R88.reuse, PT ;  /* 0x000000580300720c */ /* 0x080fe20003f66270 */
[C---:B------:R-:W-:Y:S01]  /*15d10*/  IMAD R81, R76.reuse, UR5, R81 ;  /* 0x000000054c517c24 */ /* 0x040fe2000f8e0251 */
[----:B------:R-:W-:Y:S01]  /*15d20*/  ISETP.GE.AND P4, PT, R85, R88, PT ;  /* 0x000000585500720c */ /* 0x000fe20003f86270 */
[----:B------:R-:W-:Y:S01]  /*15d30*/  IMAD.WIDE.U32 R20, R76, UR4, R20 ;  /* 0x000000044c147c25 */ /* 0x000fe2000f8e0014 */
[----:B------:R-:W-:Y:S01]  /*15d40*/  ULDC.64 UR4, c[0x0][0xa80] ;  /* 0x0002a00000047ab9 */ /* 0x000fe20000000a00 */
[----:B------:R-:W-:-:S02]  /*15d50*/  LOP3.LUT P5, RZ, R0, 0x40, RZ, 0xc0, !PT ;  /* 0x0000004000ff7812 */ /* 0x000fc400078ac0ff */
[----:B------:R-:W-:Y:S01]  /*15d60*/  IMAD.IADD R21, R21, 0x1, R81 ;  /* 0x0000000115157824 */ /* 0x000fe200078e0251 */
[----:B------:R-:W-:Y:S02]  /*15d70*/  LEA R80, P1, R20, UR4, 0x1 ;  /* 0x0000000414507c11 */ /* 0x000fe4000f8208ff */
[----:B------:R-:W-:Y:S02]  /*15d80*/  LOP3.LUT P6, RZ, R86, 0x80, RZ, 0xc0, !PT ;  /* 0x0000008056ff7812 */ /* 0x000fe400078cc0ff */
        /* <DEDUP_REMOVED lines=12> */
.L_x_2154:
[----:B------:R-:W-:Y:S05]  /*15e50*/  BSYNC B1 ;  /* 0x0000000000017941 */ /* 0x000fea0003800000 */
.L_x_2153:
[----:B------:R-:W-:Y:S05]  /*15e60*/  @P0 BRA `(.L_x_2155) ;  /* 0x0000000c00080947 */ /* 0x000fea0003800000 */
[----:B0----5:R-:W-:Y:S01]  /*15e70*/  IADD3 R7, P0, R76, 0x20, RZ ;  /* 0x000000204c077810 */ /* 0x021fe20007f1e0ff */
        /* <DEDUP_REMOVED lines=29> */
.L_x_2150:
[----:B------:R-:W-:Y:S01]  /*16050*/  ULDC.64 UR4, c[0x0][0xbd8] ;  /* 0x0002f60000047ab9 */ /* 0x000fe20000000a00 */
[----:B------:R-:W3:Y:S01]  /*16060*/  LDC.64 R4, c[0x0][0xbd8] ;  /* 0x0002f600ff047b82 */ /* 0x000ee20000000a00 */
[----:B------:R-:W-:Y:S01]  /*16070*/  ISETP.NE.U32.AND P0, PT, RZ, UR4, PT ;  /* 0x00000004ff007c0c */ /* 0x000fe2000bf05070 */
[----:B------:R-:W-:-:S03]  /*16080*/  IMAD.MOV.U32 R9, RZ, RZ, RZ ;  /* 0x000000ffff097224 */ /* 0x000fc600078e00ff */
[----:B------:R-:W-:Y:S01]  /*16090*/  ISETP.NE.AND.EX P0, PT, RZ, UR5, PT, P0 ;  /* 0x00000005ff007c0c */ /* 0x000fe2000bf05300 */
[----:B------:R-:W-:Y:S02]  /*160a0*/  ULDC.64 UR4, c[0x0][0xbe0] ;  /* 0x0002f80000047ab9 */ /* 0x000fe40000000a00 */
[----:B------:R-:W-:Y:S01]  /*160b0*/  ISETP.NE.U32.AND P1, PT, RZ, UR4, PT ;  /* 0x00000004ff007c0c */ /* 0x000fe2000bf25070 */
[----:B------:R-:W4:Y:S03]  /*160c0*/  LDC R20, c[0x0][0xa8c] ;  /* 0x0002a300ff147b82 */ /* 0x000f260000000800 */
[----:B------:R-:W-:Y:S01]  /*160d0*/  ISETP.NE.AND.EX P1, PT, RZ, UR5, PT, P1 ;  /* 0x00000005ff007c0c */ /* 0x000fe2000bf25310 */
[----:B---3--:R-:W-:-:S12]  /*160e0*/  IMAD.WIDE R4, R204, 0x4, R4 ;  /* 0x00000004cc047825 */ /* 0x008fd800078e0204 */
[----:B------:R-:W3:Y:S01]  /*160f0*/  @P1 LDC.64 R6, c[0x0][0xbe0] ;  /* 0x0002f800ff061b82 */ /* 0x000ee20000000a00 */
[----:B------:R-:W-:Y:S02]  /*16100*/  ULDC UR4, c[0x0][0xa88] ;  /* 0x0002a20000047ab9 */ /* 0x000fe40000000800 */
[----:B------:R-:W-:Y:S01]  /*16110*/  IMAD.U32 R3, RZ, RZ, UR4 ;  /* 0x00000004ff037e24 */ /* 0x000fe2000f8e00ff */
[----:B------:R0:W5:Y:S01]  /*16120*/  @P0 LDG.E R9, desc[UR42][R4.64] ;  /* 0x0000002a04090981 */ /* 0x000162000c1e1900 */
[----:B---3--:R-:W-:-:S05]  /*16130*/  @P1 IMAD.WIDE R6, R204, 0x4, R6 ;  /* 0x00000004cc061825 */ /* 0x008fca00078e0206 */
[----:B------:R0:W5:Y:S01]  /*16140*/  @P1 LDG.E R3, desc[UR42][R6.64] ;  /* 0x0000002a06031981 */ /* 0x000162000c1e1900 */
[----:B------:R-:W-:Y:S01]  /*16150*/  ISETP.GT.AND P2, PT, R224, 0x3f, PT ;  /* 0x0000003fe000780c */ /* 0x000fe20003f44270 */
[----:B----4-:R-:W-:-:S12]  /*16160*/  @P1 BRA `(.L_x_2156) ;  /* 0x0000000000101947 */ /* 0x010fd80003800000 */
[----:B------:R-:W-:Y:S05]  /*16170*/  @!P0 BRA `(.L_x_2156) ;  /* 0x00000000000c8947 */ /* 0x000fea0003800000 */
[----:B------:R-:W3:Y:S04]  /*16180*/  LDG.E R0, desc[UR42][R4.64] ;  /* 0x0000002a04007981 */ /* 0x000ee8000c1e1900 */
[----:B-----5:R-:W3:Y:S02]  /*16190*/  LDG.E R3, desc[UR42][R4.64+0x4] ;  /* 0x0000042a04037981 */ /* 0x020ee4000c1e1900 */
[----:B---3--:R-:W-:-:S07]  /*161a0*/  IMAD.IADD R3, R3, 0x1, -R0 ;  /* 0x0000000103037824 */ /* 0x008fce00078e0a00 */
.L_x_2156:
[----:B------:R-:W-:Y:S01]  /*161b0*/  SHF.R.S32.HI R0, RZ, 0x1f, R204 ;  /* 0x0000001fff007819 */ /* 0x000fe200000114cc */
[----:B------:R-:W-:Y:S01]  /*161c0*/  BSSY B1, `(.L_x_2157) ;  /* 0x000001d000017945 */ /* 0x000fe20003800000 */
[----:B------:R-:W-:Y:S02]  /*161d0*/  SHF.R.S32.HI R10, RZ, 0x1f, R201 ;  /* 0x0000001fff0a7819 */ /* 0x000fe400000114c9 */
[----:B------:R-:W-:Y:S02]  /*161e0*/  SHF.R.S32.HI R14, RZ, 0x1f, R199 ;  /* 0x0000001fff0e7819 */ /* 0x000fe400000114c7 */
[----:B------:R-:W-:Y:S02]  /*161f0*/  SEL R11, R204, RZ, !P0 ;  /* 0x000000ffcc0b7207 */ /* 0x000fe40004000000 */
[----:B------:R-:W-:Y:S02]  /*16200*/  SEL R12, R0, RZ, !P0 ;  /* 0x000000ff000c7207 */ /* 0x000fe40004000000 */
[----:B-----5:R-:W-:Y:S01]  /*16210*/  SHF.R.S32.HI R8, RZ, 0x1f, R9 ;  /* 0x0000001fff087819 */ /* 0x020fe20000011409 */
[----:B------:R-:W-:Y:S06]  /*16220*/  @P2 BRA `(.L_x_2158) ;  /* 0x0000000000582947 */ /* 0x000fec0003800000 */
[----:B0-----:R-:W0:Y:S02]  /*16230*/  S2R R5, SR_TID.X ;  /* 0x0000000000057919 */ /* 0x001e240000002100 */
[----:B0-----:R-:W-:-:S05]  /*16240*/  IMAD R0, R210, 0x40, R5 ;  /* 0x00000040d2007824 */ /* 0x001fca00078e0205 */
[----:B------:R-:W-:-:S04]  /*16250*/  IADD3 R0, R0, -0x80, RZ ;  /* 0xffffff8000007810 */ /* 0x000fc80007ffe0ff */
[----:B------:R-:W-:-:S13]  /*16260*/  ISETP.GE.AND P0, PT, R0, R3, PT ;  /* 0x000000030000720c */ /* 0x000fda0003f06270 */
[----:B------:R-:W-:Y:S05]  /*16270*/  @P0 BRA `(.L_x_2158) ;  /* 0x0000000000440947 */ /* 0x000fea0003800000 */
[----:B------:R-:W-:Y:S01]  /*16280*/  IADD3 R4, P0, R0, R9, RZ ;  /* 0x0000000900047210 */ /* 0x000fe20007f1e0ff */
[----:B------:R-:W-:-:S03]  /*16290*/  ULDC.64 UR4, c[0x0][0xb70] ;  /* 0x0002dc0000047ab9 */ /* 0x000fc60000000a00 */
[----:B------:R-:W-:Y:S01]  /*162a0*/  LEA.HI.X.SX32 R5, R0, R8, 0x1, P0 ;  /* 0x0000000800057211 */ /* 0x000fe200000f0eff */
[----:B------:R-:W-:-:S04]  /*162b0*/  IMAD R0, R10, UR4, RZ ;  /* 0x000000040a007c24 */ /* 0x000fc8000f8e02ff */
        /* <DEDUP_REMOVED lines=10> */
[----:B------:R-:W-:Y:S01]  /*16360*/  LEA.HI.X R7, R4, UR5, R5, 0x2, P0 ;  /* 0x0000000504077c11 */ /* 0x000fe200080f1405 */
[----:B------:R-:W-:-:S05]  /*16370*/  IMAD.MOV.U32 R5, RZ, RZ, -0x800000 ;  /* 0xff800000ff057424 */ /* 0x000fca00078e00ff */
[----:B------:R3:W-:Y:S03]  /*16380*/  STG.E desc[UR42][R6.64], R5 ;  /* 0x0000000506007986 */ /* 0x0007e6000c10192a */
.L_x_2158:
[----:B------:R-:W-:Y:S05]  /*16390*/  BSYNC B1 ;  /* 0x0000000000017941 */ /* 0x000fea0003800000 */
.L_x_2157:
[----:B------:R-:W-:Y:S01]  /*163a0*/  ULDC.64 UR4, c[0x0][0xaa0] ;  /* 0x0002a80000047ab9 */ /* 0x000fe20000000a00 */
[----:B0-----:R-:W-:Y:S01]  /*163b0*/  IMAD.MOV.U32 R4, RZ, RZ, R199 ;  /* 0x000000ffff047224 */ /* 0x001fe200078e00c7 */
[----:B------:R-:W-:Y:S01]  /*163c0*/  ISETP.GE.AND P2, PT, R199, R20, PT ;  /* 0x00000014c700720c */ /* 0x000fe20003f46270 */
[----:B---3--:R-:W-:Y:S01]  /*163d0*/  IMAD.MOV.U32 R5, RZ, RZ, R14 ;  /* 0x000000ffff057224 */ /* 0x008fe200078e000e */
[----:B------:R-:W-:Y:S01]  /*163e0*/  BSSY B1, `(.L_x_2159) ;  /* 0x000004d000017945 */ /* 0x000fe20003800000 */
[----:B------:R-:W-:Y:S02]  /*163f0*/  IMAD R0, R8, UR4, RZ ;  /* 0x0000000408007c24 */ /* 0x000fe4000f8e02ff */
[----:B------:R-:W-:-:S04]  /*16400*/  IMAD.WIDE.U32 R4, R9, UR4, R4 ;  /* 0x0000000409047c25 */ /* 0x000fc8000f8e0004 */
[----:B------:R-:W-:Y:S01]  /*16410*/  IMAD R9, R9, UR5, R0 ;  /* 0x0000000509097c24 */ /* 0x000fe2000f8e0200 */
[----:B------:R-:W-:Y:S01]  /*16420*/  ULDC.64 UR4, c[0x0][0xae0] ;  /* 0x0002b80000047ab9 */ /* 0x000fe20000000a00 */
[----:B------:R-:W-:Y:S02]  /*16430*/  VIADD R13, R199, 0x40 ;  /* 0x00000040c70d7836 */ /* 0x000fe40000000000 */
[----:B------:R-:W-:Y:S02]  /*16440*/  IMAD R0, R10, UR4, RZ ;  /* 0x000000040a007c24 */ /* 0x000fe4000f8e02ff */
[----:B------:R-:W-:Y:S01]  /*16450*/  IMAD R3, R210, -0x40, R3 ;  /* 0xffffffc0d2037824 */ /* 0x000fe200078e0203 */
[-C--:B------:R-:W-:Y:S01]  /*16460*/  ISETP.GE.AND P0, PT, R13, R20.reuse, PT ;  /* 0x000000140d00720c */ /* 0x080fe20003f06270 */
[----:B------:R-:W-:Y:S02]  /*16470*/  IMAD R7, R201, UR5, R0 ;  /* 0x00000005c9077c24 */ /* 0x000fe4000f8e0200 */
[C---:B------:R-:W-:Y:S01]  /*16480*/  VIADD R0, R202.reuse, 0x20 ;  /* 0x00000020ca007836 */ /* 0x040fe20000000000 */
[----:B------:R-:W-:Y:S01]  /*16490*/  SEL R6, RZ, 0xffffffff, P0 ;  /* 0xffffffffff067807 */ /* 0x000fe20000000000 */
[----:B------:R-:W-:Y:S01]  /*164a0*/  IMAD.IADD R5, R5, 0x1, R9 ;  /* 0x0000000105057824 */ /* 0x000fe200078e0209 */
[-C--:B------:R-:W-:Y:S01]  /*164b0*/  ISETP.GE.AND P1, PT, R202, R3.reuse, PT ;  /* 0x00000003ca00720c */ /* 0x080fe20003f26270 */
[C---:B------:R-:W-:Y:S01]  /*164c0*/  VIADD R15, R199.reuse, 0x80 ;  /* 0x00000080c70f7836 */ /* 0x040fe20000000000 */
[----:B------:R-:W-:Y:S01]  /*164d0*/  ISETP.GE.AND P0, PT, R0, R3, PT ;  /* 0x000000030000720c */ /* 0x000fe20003f06270 */
[----:B------:R-:W-:Y:S01]  /*164e0*/  VIADD R21, R199, 0xc0 ;  /* 0x000000c0c7157836 */ /* 0x000fe20000000000 */
[----:B------:R-:W-:Y:S01]  /*164f0*/  SEL R0, RZ, 0x1, P2 ;  /* 0x00000001ff007807 */ /* 0x000fe20001000000 */
[----:B------:R-:W-:Y:S01]  /*16500*/  IMAD.WIDE.U32 R4, R201, UR4, R4 ;  /* 0x00000004c9047c25 */ /* 0x000fe2000f8e0004 */
[----:B------:R-:W-:Y:S01]  /*16510*/  SHF.L.U32 R3, R6, 0x1, RZ ;  /* 0x0000000106037819 */ /* 0x000fe200000006ff */
[----:B------:R-:W-:Y:S01]  /*16520*/  ULDC.64 UR4, c[0x0][0xae8] ;  /* 0x0002ba0000047ab9 */ /* 0x000fe20000000a00 */
[-C--:B------:R-:W-:Y:S01]  /*16530*/  ISETP.GE.AND P2, PT, R15, R20.reuse, PT ;  /* 0x000000140f00720c */ /* 0x080fe20003f46270 */
[----:B------:R-:W-:Y:S01]  /*16540*/  VIADD R25, R199, 0x100 ;  /* 0x00000100c7197836 */ /* 0x000fe20000000000 */
[-C--:B------:R-:W-:Y:S01]  /*16550*/  ISETP.GE.AND P3, PT, R21, R20.reuse, PT ;  /* 0x000000141500720c */ /* 0x080fe20003f66270 */
[----:B------:R-:W-:Y:S01]  /*16560*/  VIADD R27, R199, 0x140 ;  /* 0x00000140c71b7836 */ /* 0x000fe20000000000 */
[----:B------:R-:W-:Y:S01]  /*16570*/  LOP3.LUT R0, R3, 0x2, R0, 0xe2, !PT ;  /* 0x0000000203007812 */ /* 0x000fe200078ee200 */
[----:B------:R-:W-:Y:S01]  /*16580*/  IMAD.IADD R5, R5, 0x1, R7 ;  /* 0x0000000105057824 */ /* 0x000fe200078e0207 */
[----:B------:R-:W-:Y:S01]  /*16590*/  SEL R3, RZ, 0x4, P2 ;  /* 0x00000004ff037807 */ /* 0x000fe20001000000 */
[C---:B------:R-:W-:Y:S01]  /*165a0*/  VIADD R7, R199.reuse, 0x180 ;  /* 0x00000180c7077836 */ /* 0x040fe20000000000 */
[----:B------:R-:W-:Y:S01]  /*165b0*/  SEL R6, RZ, 0x8, P3 ;  /* 0x00000008ff067807 */ /* 0x000fe20001800000 */
        /* <DEDUP_REMOVED lines=33> */
[C---:B------:R-:W-:Y:S02]  /*167d0*/  LEA R30, P1, R4.reuse, UR4, 0x1 ;  /* 0x00000004041e7c11 */ /* 0x040fe4000f8208ff */
[-C--:B------:R-:W-:Y:S02]  /*167e0*/  ISETP.GE.AND P2, PT, R27, R20.reuse, PT ;  /* 0x000000141b00720c */ /* 0x080fe40003f46270 */
        /* <DEDUP_REMOVED lines=12> */
.L_x_2160:
[----:B------:R-:W-:Y:S05]  /*168b0*/  BSYNC B1 ;  /* 0x0000000000017941 */ /* 0x000fea0003800000 */
.L_x_2159:
        /* <DEDUP_REMOVED lines=29> */
.L_x_2155:
[----:B------:R-:W-:Y:S05]  /*16a90*/  BSYNC B0 ;  /* 0x0000000000007941 */ /* 0x000fea0003800000 */
.L_x_2149:
[----:B------:R-:W-:Y:S02]  /*16aa0*/  ULDC UR4, c[0x0][0xc14] ;  /* 0x0003050000047ab9 */ /* 0x000fe40000000800 */
[----:B--2---:R-:W-:-:S13]  /*16ab0*/  ISETP.GE.AND P0, PT, R191, UR4, PT ;  /* 0x00000004bf007c0c */ /* 0x004fda000bf06270 */
[----:B------:R-:W-:Y:S05]  /*16ac0*/  @!P0 BRA `(.L_x_2161) ;  /* 0xfffffea400808947 */ /* 0x000fea000383ffff */
[----:B------:R-:W-:Y:S05]  /*16ad0*/  BRA `(.L_x_1944) ;  /* 0x0000006800107947 */ /* 0x000fea0003800000 */
.L_x_1942:
[----:B------:R-:W-:-:S08]  /*16ae0*/  NOP ;  /* 0x0000000000007918 */ /* 0x000fd00000000000 */
[----:B------:R-:W0:-:S00]  /*16af0*/  USETMAXREG.DEALLOC.CTAPOOL 0x18 ;  /* 0x00000018000079c8 */ /* 0x000e0000080e0500 */
[----:B0-----:R-:W-:-:S06]  /*16b00*/  LOP3.LUT R0, R0, 0x3, RZ, 0xc0, !PT ;  /* 0x0000000300007812 */ /* 0x001fcc00078ec0ff */
[----:B------:R-:W0:Y:S02]  /*16b10*/  SHFL.IDX PT, R0, R0, RZ, 0x1f ;  /* 0x00001fff00007589 */ /* 0x000e2400000e0000 */
[----:B0-----:R-:W-:-:S13]  /*16b20*/  ISETP.NE.AND P0, PT, R0, RZ, PT ;  /* 0x000000ff0000720c */ /* 0x001fda0003f05270 */
[----:B------:R-:W-:Y:S05]  /*16b30*/  @P0 BRA `(.L_x_1944) ;  /* 0x0000006400f80947 */ /* 0x000fea0003800000 */
[----:B------:R-:W-:Y:S01]  /*16b40*/  LOP3.LUT R7, R4, 0x1f, RZ, 0xc0, !PT ;  /* 0x0000001f04077812 */ /* 0x000fe200078ec0ff */
[----:B------:R-:W-:Y:S01]  /*16b50*/  ULDC UR5, c[0x0][0xc14] ;  /* 0x0003050000057ab9 */ /* 0x000fe20000000800 */
[----:B------:R-:W-:Y:S01]  /*16b60*/  LOP3.LUT R0, R0, 0xffffffdf, RZ, 0xc0, !PT ;  /* 0xffffffdf00007812 */ /* 0x000fe200078ec0ff */
[----:B------:R-:W-:Y:S01]  /*16b70*/  IMAD.MOV.U32 R8, RZ, RZ, RZ ;  /* 0x000000ffff087224 */ /* 0x000fe200078e00ff */
[----:B------:R-:W-:Y:S01]  /*16b80*/  ISETP.NE.AND P0, PT, R7, 0x1f, PT ;  /* 0x0000001f0700780c */ /* 0x000fe20003f05270 */
[----:B------:R-:W0:Y:S01]  /*16b90*/  S2UR UR6, SR_CTAID.X ;  /* 0x00000000000679c3 */ /* 0x000e220000002500 */
[----:B------:R-:W-:-:S11]  /*16ba0*/  ULDC UR4, c[0x0][0xc10] ;  /* 0x0003040000047ab9 */ /* 0x000fd60000000800 */
[----:B------:R-:W-:Y:S02]  /*16bb0*/  @P0 LOP3.LUT R0, R0, 0x20, RZ, 0xfc, !PT ;  /* 0x0000002000000812 */ /* 0x000fe400078efcff */
[----:B------:R-:W-:-:S13]  /*16bc0*/  ISETP.GE.OR P0, PT, R7, UR5, !P0 ;  /* 0x0000000507007c0c */ /* 0x000fda000c706670 */
[----:B------:R-:W1:Y:S02]  /*16bd0*/  @!P0 LDC.64 R2, c[0x0][0xc58] ;  /* 0x00031600ff028b82 */ /* 0x000e640000000a00 */
[----:B-1----:R-:W-:-:S05]  /*16be0*/  @!P0 IMAD.WIDE.U32 R2, R7, 0x4, R2 ;  /* 0x0000000407028825 */ /* 0x002fca00078e0002 */
[----:B------:R-:W2:Y:S01]  /*16bf0*/  @!P0 LDG.E R8, desc[UR42][R2.64] ;  /* 0x0000002a02088981 */ /* 0x000ea2000c1e1900 */
[C---:B------:R-:W-:Y:S01]  /*16c00*/  ISETP.NE.AND P1, PT, R7.reuse, RZ, PT ;  /* 0x000000ff0700720c */ /* 0x040fe20003f25270 */
[----:B------:R-:W-:Y:S01]  /*16c10*/  IMAD.MOV.U32 R16, RZ, RZ, RZ ;  /* 0x000000ffff107224 */ /* 0x000fe200078e00ff */
[----:B------:R-:W-:Y:S02]  /*16c20*/  ISETP.GE.U32.AND P0, PT, R7, 0x2, PT ;  /* 0x000000020700780c */ /* 0x000fe40003f06070 */
[----:B------:R-:W-:-:S09]  /*16c30*/  LOP3.LUT R0, R0, 0xfffffffe, RZ, 0xc0, !PT ;  /* 0xfffffffe00007812 */ /* 0x000fd200078ec0ff */
        /* <DEDUP_REMOVED lines=38> */
.L_x_2166:
[----:B------:R-:W-:Y:S02]  /*16ea0*/  VIADD R6, R6, 0x1f ;  /* 0x0000001f06067836 */ /* 0x000fe40000000000 */
[----:B------:R-:W-:-:S03]  /*16eb0*/  IMAD.U32 R19, RZ, RZ, UR7 ;  /* 0x00000007ff137e24 */ /* 0x000fc6000f8e00ff */
[----:B------:R-:W-:-:S13]  /*16ec0*/  ISETP.GE.AND P0, PT, R6, UR5, PT ;  /* 0x0000000506007c0c */ /* 0x000fda000bf06270 */
[----:B------:R-:W-:Y:S05]  /*16ed0*/  @P0 BRA `(.L_x_2163) ;  /* 0x0000000400c40947 */ /* 0x000fea0003800000 */
[----:B------:R-:W0:Y:S01]  /*16ee0*/  S2R R9, SR_TID.X ;  /* 0x0000000000097919 */ /* 0x000e220000002100 */
[----:B------:R-:W-:Y:S01]  /*16ef0*/  BSSY B0, `(.L_x_2164) ;  /* 0x000000a000007945 */ /* 0x000fe20003800000 */
[----:B------:R-:W-:Y:S02]  /*16f00*/  MOV R8, RZ ;  /* 0x000000ff00087202 */ /* 0x000fe40000000f00 */
        /* <DEDUP_REMOVED lines=8> */
.L_x_2165:
[----:B------:R-:W-:Y:S05]  /*16f90*/  BSYNC B0 ;  /* 0x0000000000007941 */ /* 0x000fea0003800000 */
.L_x_2164:
        /* <DEDUP_REMOVED lines=25> */
.L_x_2162:
        /* <DEDUP_REMOVED lines=20> */
.L_x_2167:
        /* <DEDUP_REMOVED lines=21> */
[----:B------:R-:W-:Y:S01]  /*173c0*/  IMAD R4, R10, R2, RZ ;  /* 0x000000020a047224 */ /* 0x000fe200078e02ff */
[----:B------:R-:W-:-:S03]  /*173d0*/  IADD3 R2, -R2, RZ, RZ ;  /* 0x000000ff02027210 */ /* 0x000fc60007ffe1ff */
        /* <DEDUP_REMOVED lines=11> */
[----:B------:R-:W-:Y:S02]  /*17490*/  IMAD R9, R2, R7, RZ ;  /* 0x0000000702097224 */ /* 0x000fe400078e02ff */
[----:B------:R-:W-:-:S04]  /*174a0*/  IMAD.MOV.U32 R2, RZ, RZ, RZ ;  /* 0x000000ffff027224 */ /* 0x000fc800078e00ff */
[----:B------:R-:W-:Y:S01]  /*174b0*/  IMAD.HI.U32 R2, R3, R9, R2 ;  /* 0x0000000903027227 */ /* 0x000fe200078e0002 */
[----:B------:R-:W-:Y:S02]  /*174c0*/  IABS R9, R5 ;  /* 0x0000000500097213 */ /* 0x000fe40000000000 */
[C---:B------:R-:W-:Y:S01]  /*174d0*/  LOP3.LUT R3, R5.reuse, R10, RZ, 0x3c, !PT ;  /* 0x0000000a05037212 */ /* 0x040fe200078e3cff */
[----:B------:R-:W-:Y:S02]  /*174e0*/  IMAD.IADD R5, R5, 0x1, R4 ;  /* 0x0000000105057824 */ /* 0x000fe400078e0204 */
        /* <DEDUP_REMOVED lines=13> */
[----:B------:R-:W-:-:S04]  /*175c0*/  LOP3.LUT R2, RZ, R2, RZ, 0x33, !PT ;  /* 0x00000002ff027212 */ /* 0x000fc800078e33ff */
[----:B------:R-:W-:Y:S01]  /*175d0*/  IADD3 R17, R17, R2, RZ ;  /* 0x0000000211117210 */ /* 0x000fe20007ffe0ff */
[----:B------:R-:W-:Y:S06]  /*175e0*/  BRA `(.L_x_2168) ;  /* 0x00000000000c7947 */ /* 0x000fec0003800000 */
.L_x_2163:
[----:B------:R-:W-:Y:S02]  /*175f0*/  IMAD.MOV.U32 R17, RZ, RZ, RZ ;  /* 0x000000ffff117224 */ /* 0x000fe400078e00ff */
[----:B------:R-:W-:Y:S02]  /*17600*/  IMAD.U32 R16, RZ, RZ, UR6 ;  /* 0x00000006ff107e24 */ /* 0x000fe4000f8e00ff */
[----:B------:R-:W-:-:S07]  /*17610*/  IMAD.MOV.U32 R18, RZ, RZ, RZ ;  /* 0x000000ffff127224 */ /* 0x000fce00078e00ff */
.L_x_2168:
        /* <DEDUP_REMOVED lines=9> */
[----:B------:R-:W-:Y:S01]  /*176b0*/  ISETP.GE.AND P0, PT, R19, UR5, PT ;  /* 0x0000000513007c0c */ /* 0x000fe2000bf06270 */
[----:B-1----:R-:W-:-:S05]  /*176c0*/  IMAD.MOV.U32 R0, RZ, RZ, 0x1 ;  /* 0x00000001ff007424 */ /* 0x002fca00078e00ff */
[----:B------:R1:W-:Y:S04]  /*176d0*/  STL [R1+0x8], R0 ;  /* 0x0000080001007387 */ /* 0x0003e80000100800 */
[----:B------:R1:W-:Y:S03]  /*176e0*/  STL [R1+0x20], RZ ;  /* 0x000020ff01007387 */ /* 0x0003e60000100800 */
[----:B------:R-:W-:Y:S05]  /*176f0*/  @P0 BRA `(.L_x_2169) ;  /* 0x0000005800200947 */ /* 0x000fea0003800000 */
[----:B-1----:R-:W-:Y:S01]  /*17700*/  IMAD.MOV.U32 R0, RZ, RZ, 0x1 ;  /* 0x00000001ff007424 */ /* 0x002fe200078e00ff */
[----:B------:R1:W-:Y:S01]  /*17710*/  STL [R1+0x20], RZ ;  /* 0x000020ff01007387 */ /* 0x0003e20000100800 */
[----:B------:R-:W-:Y:S01]  /*17720*/  ULDC.64 UR40, c[0x0][0x198] ;  /* 0x0000660000287ab9 */ /* 0x000fe20000000a00 */
[----:B------:R-:W-:Y:S02]  /*17730*/  ULDC UR37, c[0x0][0xc] ;  /* 0x0000030000257ab9 */ /* 0x000fe40000000800 */
[----:B------:R1:W-:Y:S04]  /*17740*/  STL [R1+0xc], R0 ;  /* 0x00000c0001007387 */ /* 0x0003e80000100800 */
[----:B------:R1:W-:Y:S04]  /*17750*/  STL [R1+0x4], RZ ;  /* 0x000004ff01007387 */ /* 0x0003e80000100800 */
[----:B------:R1:W-:Y:S04]  /*17760*/  STL [R1], RZ ;  /* 0x000000ff01007387 */ /* 0x0003e80000100800 */
[----:B------:R1:W-:Y:S02]  /*17770*/  STL [R1+0x8], R0 ;  /* 0x0000080001007387 */ /* 0x0003e40000100800 */
.L_x_2269:
[----:B------:R-:W-:Y:S05]  /*17780*/  YIELD ;  /* 0x0000000000007946 */ /* 0x000fea0003800000 */
[----:B------:R-:W-:Y:S01]  /*17790*/  ULDC.64 UR4, c[0x0][0xa28] ;  /* 0x00028a0000047ab9 */ /* 0x000fe20000000a00 */
[----:B------:R-:W-:Y:S01]  /*177a0*/  IMAD.MOV.U32 R6, RZ, RZ, RZ ;  /* 0x000000ffff067224 */ /* 0x000fe200078e00ff */
[----:B------:R-:W-:Y:S01]  /*177b0*/  ISETP.NE.U32.AND P0, PT, RZ, UR4, PT ;  /* 0x00000004ff007c0c */ /* 0x000fe2000bf05070 */
[----:B-1----:R-:W-:Y:S01]  /*177c0*/  IMAD.MOV.U32 R0, RZ, RZ, RZ ;  /* 0x000000ffff007224 */ /* 0x002fe200078e00ff */
[----:B------:R-:W-:Y:S01]  /*177d0*/  ULDC.64 UR8, c[0x0][0xa08] ;  /* 0x0002820000087ab9 */ /* 0x000fe20000000a00 */
[----:B------:R-:W-:Y:S01]  /*177e0*/  ULDC.64 UR10, c[0x0][0xa10] ;  /* 0x00028400000a7ab9 */ /* 0x000fe20000000a00 */
        /* <DEDUP_REMOVED lines=21> */
[----:B------:R-:W-:Y:S01]  /*17940*/  ISETP.NE.U32.AND P1, PT, RZ, UR8, PT ;  /* 0x00000008ff007c0c */ /* 0x000fe2000bf25070 */
[----:B------:R-:W-:Y:S01]  /*17950*/  ULDC UR6, c[0x0][0x338] ;  /* 0x0000ce0000067ab9 */ /* 0x000fe20000000800 */
[----:B------:R-:W-:Y:S01]  /*17960*/  ULDC UR4, c[0x0][0x404] ;  /* 0x0001010000047ab9 */ /* 0x000fe20000000800 */
[----:B------:R-:W-:Y:S01]  /*17970*/  UISETP.NE.AND.EX UP0, UPT, UR5, URZ, UPT, UP0 ;  /* 0x0000003f0500728c */ /* 0x000fe2000bf05300 */
[----:B------:R-:W-:Y:S01]  /*17980*/  ISETP.NE.AND.EX P3, PT, RZ, UR9, PT, P1 ;  /* 0x00000009ff007c0c */ /* 0x000fe2000bf65310 */
[----:B------:R-:W-:Y:S01]  /*17990*/  IMAD.U32 R9, RZ, RZ, UR6 ;  /* 0x00000006ff097e24 */ /* 0x000fe2000f8e00ff */
[----:B------:R-:W-:Y:S01]  /*179a0*/  ULDC UR5, c[0x0][0x2e0] ;  /* 0x0000b80000057ab9 */ /* 0x000fe20000000800 */
[----:B------:R-:W-:Y:S01]  /*179b0*/  USEL UR4, UR4, 0x1, UP0 ;  /* 0x0000000104047887 */ /* 0x000fe20008000000 */
[----:B------:R-:W-:-:S03]  /*179c0*/  ISETP.NE.U32.AND P1, PT, RZ, UR10, PT ;  /* 0x0000000aff007c0c */ /* 0x000fc6000bf25070 */
[----:B------:R-:W-:Y:S01]  /*179d0*/  UIMAD UR4, UR4, UR5, URZ ;  /* 0x00000005040472a4 */ /* 0x000fe2000f8e023f */
[----:B------:R-:W-:-:S05]  /*179e0*/  ISETP.NE.AND.EX P1, PT, RZ, UR11, PT, P1 ;  /* 0x0000000bff007c0c */ /* 0x000fca000bf25310 */
[----:B------:R-:W-:Y:S01]  /*179f0*/  MOV R7, UR4 ;  /* 0x0000000400077c02 */ /* 0x000fe20008000f00 */
[----:B-1----:R-:W-:Y:S07]  /*17a00*/  @P0 BRA `(.L_x_2170) ;  /* 0x0000000000100947 */ /* 0x002fee0003800000 */
[----:B------:R-:W-:Y:S05]  /*17a10*/  @!P2 BRA `(.L_x_2170) ;  /* 0x00000000000ca947 */ /* 0x000fea0003800000 */
[----:B------:R-:W2:Y:S04]  /*17a20*/  LDG.E R5, desc[UR42][R2.64] ;  /* 0x0000002a02057981 */ /* 0x000ea8000c1e1900 */
[----:B-----5:R-:W2:Y:S02]  /*17a30*/  LDG.E R0, desc[UR42][R2.64+0x4] ;  /* 0x0000042a02007981 */ /* 0x020ea4000c1e1900 */
[----:B--2---:R-:W-:-:S07]  /*17a40*/  IMAD.IADD R0, R0, 0x1, -R5 ;  /* 0x0000000100007824 */ /* 0x004fce00078e0a05 */
.L_x_2170:
[----:B------:R-:W1:Y:S01]  /*17a50*/  LDC.64 R4, c[0x0][0xa08] ;  /* 0x00028200ff047b82 */ /* 0x000e620000000a00 */
[----:B------:R-:W-:Y:S01]  /*17a60*/  IMAD.MOV.U32 R8, RZ, RZ, RZ ;  /* 0x000000ffff087224 */ /* 0x000fe200078e00ff */
[----:B------:R-:W-:-:S06]  /*17a70*/  ULDC.64 UR4, c[0x0][0xa20] ;  /* 0x0002880000047ab9 */ /* 0x000fcc0000000a00 */
[----:B------:R-:W2:Y:S01]  /*17a80*/  LDC.64 R2, c[0x0][0xa10] ;  /* 0x00028400ff027b82 */ /* 0x000ea20000000a00 */
[----:B-1----:R-:W-:-:S05]  /*17a90*/  IMAD.WIDE R4, R19, 0x4, R4 ;  /* 0x0000000413047825 */ /* 0x002fca00078e0204 */
[----:B------:R-:W3:Y:S01]  /*17aa0*/  @P3 LDG.E R8, desc[UR42][R4.64] ;  /* 0x0000002a04083981 */ /* 0x000ee2000c1e1900 */
[----:B------:R-:W-:Y:S02]  /*17ab0*/  IMAD.MOV.U32 R10, RZ, RZ, RZ ;  /* 0x000000ffff0a7224 */ /* 0x000fe400078e00ff */
[----:B--2---:R-:W-:-:S05]  /*17ac0*/  IMAD.WIDE R2, R19, 0x4, R2 ;  /* 0x0000000413027825 */ /* 0x004fca00078e0202 */
[----:B------:R1:W5:Y:S01]  /*17ad0*/  @P1 LDG.E R10, desc[UR42][R2.64] ;  /* 0x0000002a020a1981 */ /* 0x000362000c1e1900 */
[----:B------:R-:W-:-:S04]  /*17ae0*/  ISETP.NE.U32.AND P0, PT, RZ, UR4, PT ;  /* 0x00000004ff007c0c */ /* 0x000fc8000bf05070 */
[----:B------:R-:W-:Y:S01]  /*17af0*/  ISETP.NE.AND.EX P0, PT, RZ, UR5, PT, P0 ;  /* 0x00000005ff007c0c */ /* 0x000fe2000bf05300 */
[----:B---3-5:R-:W-:-:S05]  /*17b00*/  IMAD.IADD R8, R8, 0x1, R6 ;  /* 0x0000000108087824 */ /* 0x028fca00078e0206 */
[----:B------:R1:W-:Y:S07]  /*17b10*/  STL [R1+0x10], R8 ;  /* 0x0000100801007387 */ /* 0x0003ee0000100800 */
[----:B------:R-:W-:Y:S05]  /*17b20*/  @!P0 BRA `(.L_x_2171) ;  /* 0x0000000000108947 */ /* 0x000fea0003800000 */
[----:B------:R-:W2:Y:S02]  /*17b30*/  LDC.64 R4, c[0x0][0xa20] ;  /* 0x00028800ff047b82 */ /* 0x000ea40000000a00 */
[----:B--2---:R-:W-:-:S05]  /*17b40*/  IMAD.WIDE R4, R19, 0x4, R4 ;  /* 0x0000000413047825 */ /* 0x004fca00078e0204 */
[----:B------:R2:W5:Y:S01]  /*17b50*/  LDG.E R7, desc[UR42][R4.64] ;  /* 0x0000002a04077981 */ /* 0x000562000c1e1900 */
[----:B------:R-:W-:Y:S05]  /*17b60*/  BRA `(.L_x_2172) ;  /* 0x0000000000107947 */ /* 0x000fea0003800000 */
.L_x_2171:
[----:B------:R-:W-:Y:S05]  /*17b70*/  @!P3 BRA `(.L_x_2172) ;  /* 0x00000000000cb947 */ /* 0x000fea0003800000 */
[----:B------:R-:W2:Y:S04]  /*17b80*/  LDG.E R7, desc[UR42][R4.64] ;  /* 0x0000002a04077981 */ /* 0x000ea8000c1e1900 */
[----:B------:R-:W2:Y:S02]  /*17b90*/  LDG.E R4, desc[UR42][R4.64+0x4] ;  /* 0x0000042a04047981 */ /* 0x000ea4000c1e1900 */
[----:B--2---:R-:W-:-:S07]  /*17ba0*/  IMAD.IADD R7, R4, 0x1, -R7 ;  /* 0x0000000104077824 */ /* 0x004fce00078e0a07 */
.L_x_2172:
[----:B--2---:R-:W2:Y:S04]  /*17bb0*/  @P1 LDG.E R4, desc[UR42][R2.64] ;  /* 0x0000002a02041981 */ /* 0x004ea8000c1e1900 */
[----:B------:R1:W2:Y:S02]  /*17bc0*/  @P1 LDG.E R5, desc[UR42][R2.64+0x4] ;  /* 0x0000042a02051981 */ /* 0x0002a4000c1e1900 */
[----:B-1----:R-:W1:Y:S02]  /*17bd0*/  LDC.64 R2, c[0x0][0x9e0] ;  /* 0x00027800ff027b82 */ /* 0x002e640000000a00 */
[----:B-1----:R-:W-:Y:S01]  /*17be0*/  ISETP.GE.AND P2, PT, R3, 0x1, PT ;  /* 0x000000010300780c */ /* 0x002fe20003f46270 */
[----:B--2---:R-:W-:Y:S01]  /*17bf0*/  @P1 IMAD.IADD R9, R5, 0x1, -R4 ;  /* 0x0000000105091824 */ /* 0x004fe200078e0a04 */
[----:B------:R-:W-:Y:S01]  /*17c00*/  LEA R4, R17, 0x40, 0x6 ;  /* 0x0000004011047811 */ /* 0x000fe200078e30ff */
[----:B-----5:R-:W-:-:S04]  /*17c10*/  IMAD.IADD R5, R7, 0x1, -R6 ;  /* 0x0000000107057824 */ /* 0x020fc800078e0a06 */
[----:B------:R-:W-:-:S04]  /*17c20*/  IMAD.IADD R8, R5, 0x1, R9 ;  /* 0x0000000105087824 */ /* 0x000fc800078e0209 */
[C---:B------:R-:W-:Y:S01]  /*17c30*/  VIADD R20, R8.reuse, 0x3f ;  /* 0x0000003f08147836 */ /* 0x040fe20000000000 */
[----:B------:R-:W-:-:S04]  /*17c40*/  IADD3 R4, R8, R4, -R0 ;  /* 0x0000000408047210 */ /* 0x000fc80007ffe800 */
[----:B------:R-:W-:Y:S02]  /*17c50*/  SHF.R.S32.HI R7, RZ, 0x1f, R20 ;  /* 0x0000001fff077819 */ /* 0x000fe40000011414 */
[----:B------:R-:W-:Y:S02]  /*17c60*/  IADD3 R2, R4, R2, RZ ;  /* 0x0000000204027210 */ /* 0x000fe40007ffe0ff */
[----:B------:R-:W-:-:S04]  /*17c70*/  LEA.HI R20, R7, R20, RZ, 0x6 ;  /* 0x0000001407147211 */ /* 0x000fc800078f30ff */
[----:B------:R-:W-:Y:S01]  /*17c80*/  SHF.R.S32.HI R20, RZ, 0x6, R20 ;  /* 0x00000006ff147819 */ /* 0x000fe20000011414 */
[----:B------:R-:W-:Y:S06]  /*17c90*/  @!P2 BRA `(.L_x_2173) ;  /* 0x000000000048a947 */ /* 0x000fec0003800000 */
[C---:B------:R-:W-:Y:S01]  /*17ca0*/  ISETP.GT.AND P0, PT, R4.reuse, RZ, PT ;  /* 0x000000ff0400720c */ /* 0x040fe20003f04270 */
[----:B------:R-:W-:Y:S01]  /*17cb0*/  BSSY B0, `(.L_x_2174) ;  /* 0x000000e000007945 */ /* 0x000fe20003800000 */
[----:B------:R-:W-:-:S11]  /*17cc0*/  VIADD R11, R4, 0xffffffff ;  /* 0xffffffff040b7836 */ /* 0x000fd60000000000 */
        /* <DEDUP_REMOVED lines=8> */
.L_x_2175:
[----:B------:R-:W-:-:S13]  /*17d50*/  ISETP.NE.AND P0, PT, R3, 0x1, PT ;  /* 0x000000010300780c */ /* 0x000fda0003f05270 */
[----:B------:R-:W1:Y:S02]  /*17d60*/  @P0 LDC.64 R6, c[0x0][0x9e8] ;  /* 0x00027a00ff060b82 */ /* 0x000e640000000a00 */
[----:B-1----:R-:W-:-:S05]  /*17d70*/  @P0 IMAD.HI.U32 R6, R11, R6, RZ ;  /* 0x000000060b060227 */ /* 0x002fca00078e00ff */
[----:B------:R-:W-:-:S07]  /*17d80*/  @P0 SHF.R.U32.HI R11, RZ, R7, R6 ;  /* 0x00000007ff0b0219 */ /* 0x000fce0000011606 */
.L_x_2176:
[----:B------:R-:W-:Y:S05]  /*17d90*/  BSYNC B0 ;  /* 0x0000000000007941 */ /* 0x000fea0003800000 */
.L_x_2174:
[----:B------:R-:W-:-:S05]  /*17da0*/  IMAD R11, R11, R3, R3 ;  /* 0x000000030b0b7224 */ /* 0x000fca00078e0203 */
[----:B------:R-:W-:-:S07]  /*17db0*/  VIMNMX R2, R2, R11, PT ;  /* 0x0000000b02027248 */ /* 0x000fce0003fe0100 */
.L_x_2173:
        /* <DEDUP_REMOVED lines=15> */
.L_x_2179:
[----:B------:R-:W-:Y:S01]  /*17eb0*/  ISETP.NE.AND P0, PT, R3, 0x1, PT ;  /* 0x000000010300780c */ /* 0x000fe20003f05270 */
[----:B------:R-:W-:-:S12]  /*17ec0*/  IMAD.MOV.U32 R11, RZ, RZ, R0 ;  /* 0x000000ffff0b7224 */ /* 0x000fd800078e0000 */
[----:B------:R-:W1:Y:S02]  /*17ed0*/  @P0 LDC.64 R6, c[0x0][0x9e8] ;  /* 0x00027a00ff060b82 */ /* 0x000e640000000a00 */
[----:B-1----:R-:W-:-:S05]  /*17ee0*/  @P0 IMAD.HI.U32 R6, R0, R6, RZ ;  /* 0x0000000600060227 */ /* 0x002fca00078e00ff */
[----:B------:R-:W-:-:S07]  /*17ef0*/  @P0 SHF.R.U32.HI R11, RZ, R7, R6 ;  /* 0x00000007ff0b0219 */ /* 0x000fce0000011606 */
.L_x_2180:
[----:B------:R-:W-:Y:S05]  /*17f00*/  BSYNC B0 ;  /* 0x0000000000007941 */ /* 0x000fea0003800000 */
.L_x_2178:
[----:B------:R-:W-:-:S05]  /*17f10*/  IMAD R3, R11, R3, RZ ;  /* 0x000000030b037224 */ /* 0x000fca00078e02ff */
[----:B------:R-:W-:-:S07]  /*17f20*/  VIMNMX R8, R8, R3, !PT ;  /* 0x0000000308087248 */ /* 0x000fce0007fe0100 */
.L_x_2177:
[----:B------:R-:W-:Y:S01]  /*17f30*/  VIADD R2, R2, 0x3f ;  /* 0x0000003f02027836 */ /* 0x000fe20000000000 */
[----:B------:R-:W-:Y:S01]  /*17f40*/  BSSY B0, `(.L_x_2181) ;  /* 0x0000111000007945 */ /* 0x000fe20003800000 */
[----:B------:R-:W-:-:S03]  /*17f50*/  PLOP3.LUT P2, PT, PT, PT, PT, 0x80, 0x0 ;  /* 0x000000000000781c */ /* 0x000fc60003f4f070 */
[----:B------:R-:W-:-:S04]  /*17f60*/  SHF.R.S32.HI R3, RZ, 0x1f, R2 ;  /* 0x0000001fff037819 */ /* 0x000fc80000011402 */
[----:B------:R-:W-:Y:S02]  /*17f70*/  LEA.HI R3, R3, R2, RZ, 0x6 ;  /* 0x0000000203037211 */ /* 0x000fe400078f30ff */
[----:B------:R-:W-:Y:S02]  /*17f80*/  SHF.R.S32.HI R2, RZ, 0x1f, R8 ;  /* 0x0000001fff027819 */ /* 0x000fe40000011408 */
[----:B------:R-:W-:Y:S02]  /*17f90*/  SHF.R.S32.HI R3, RZ, 0x6, R3 ;  /* 0x00000006ff037819 */ /* 0x000fe40000011403 */
[----:B------:R-:W-:Y:S02]  /*17fa0*/  LEA.HI R2, R2, R8, RZ, 0x6 ;  /* 0x0000000802027211 */ /* 0x000fe400078f30ff */
[----:B------:R-:W-:Y:S02]  /*17fb0*/  VIMNMX R3, R20, R3, PT ;  /* 0x0000000314037248 */ /* 0x000fe40003fe0100 */
[----:B------:R-:W-:-:S03]  /*17fc0*/  SHF.R.S32.HI R2, RZ, 0x6, R2 ;  /* 0x00000006ff027819 */ /* 0x000fc60000011402 */
[----:B------:R-:W-:Y:S01]  /*17fd0*/  IMAD R6, R3, 0x40, -R5 ;  /* 0x0000004003067824 */ /* 0x000fe200078e0a05 */
[----:B------:R-:W-:-:S04]  /*17fe0*/  VIMNMX R2, RZ, R2, !PT ;  /* 0x00000002ff027248 */ /* 0x000fc80007fe0100 */
[----:B------:R-:W-:Y:S01]  /*17ff0*/  VIMNMX R3, R6, R9, PT ;  /* 0x0000000906037248 */ /* 0x000fe20003fe0100 */
[----:B------:R-:W-:-:S05]  /*18000*/  IMAD R2, R2, 0x40, -R5 ;  /* 0x0000004002027824 */ /* 0x000fca00078e0a05 */
[----:B------:R-:W-:-:S04]  /*18010*/  VIMNMX R2, RZ, R2, !PT ;  /* 0x00000002ff027248 */ /* 0x000fc80007fe0100 */
[----:B------:R-:W-:Y:S02]  /*18020*/  ISETP.GT.AND P0, PT, R3, R2, PT ;  /* 0x000000020300720c */ /* 0x000fe40003f04270 */
[----:B------:R-:W-:-:S11]  /*18030*/  SHF.R.U32.HI R2, RZ, 0x6, R2 ;  /* 0x00000006ff027819 */ /* 0x000fd60000011602 */
[----:B------:R-:W-:-:S04]  /*18040*/  @P0 IADD3 R3, R3, 0x3f, RZ ;  /* 0x0000003f03030810 */ /* 0x000fc80007ffe0ff */
[----:B------:R-:W-:-:S04]  /*18050*/  @P0 SHF.R.S32.HI R6, RZ, 0x1f, R3 ;  /* 0x0000001fff060819 */ /* 0x000fc80000011403 */
[----:B------:R-:W-:Y:S01]  /*18060*/  @P0 LEA.HI R6, R6, R3, RZ, 0x6 ;  /* 0x0000000306060211 */ /* 0x000fe200078f30ff */
[----:B------:R-:W-:-:S03]  /*18070*/  IMAD.MOV.U32 R3, RZ, RZ, R2 ;  /* 0x000000ffff037224 */ /* 0x000fc600078e0002 */
[----:B------:R-:W-:-:S04]  /*18080*/  @P0 SHF.R.S32.HI R3, RZ, 0x6, R6 ;  /* 0x00000006ff030819 */ /* 0x000fc80000011406 */
[----:B------:R-:W-:-:S13]  /*18090*/  ISETP.GT.AND P0, PT, R3, R2, PT ;  /* 0x000000020300720c */ /* 0x000fda0003f04270 */
[----:B------:R-:W-:Y:S05]  /*180a0*/  @!P0 BRA `(.L_x_2182) ;  /* 0x0000000c00e88947 */ /* 0x000fea0003800000 */
[----:B------:R-:W1:Y:S01]  /*180b0*/  LDC R5, c[0x0][0x428] ;  /* 0x00010a00ff057b82 */ /* 0x000e620000000800 */
[----:B------:R-:W-:Y:S01]  /*180c0*/  UMOV UR4, 0xffffffff ;  /* 0xffffffff00047882 */ /* 0x000fe20000000000 */
[----:B-1----:R-:W-:Y:S01]  /*180d0*/  ISETP.NE.AND P0, PT, R5, 0x1, PT ;  /* 0x000000010500780c */ /* 0x002fe20003f05270 */
[----:B------:R-:W-:-:S12]  /*180e0*/  IMAD.MOV.U32 R5, RZ, RZ, R18 ;  /* 0x000000ffff057224 */ /* 0x000fd800078e0012 */
[----:B------:R-:W1:Y:S08]  /*180f0*/  @P0 LDC R7, c[0x0][0x42c] ;  /* 0x00010b00ff070b82 */ /* 0x000e700000000800 */
[----:B------:R-:W2:Y:S01]  /*18100*/  @P0 LDC R6, c[0x0][0x430] ;  /* 0x00010c00ff060b82 */ /* 0x000ea20000000800 */
[----:B-1----:R-:W-:-:S05]  /*18110*/  @P0 IMAD.HI.U32 R7, R18, R7, RZ ;  /* 0x0000000712070227 */ /* 0x002fca00078e00ff */
[----:B--2---:R-:W-:Y:S02]  /*18120*/  @P0 SHF.R.U32.HI R5, RZ, R6, R7 ;  /* 0x00000006ff050219 */ /* 0x004fe40000011607 */
[----:B------:R-:W-:Y:S01]  /*18130*/  SEL R6, R19, RZ, !P1 ;  /* 0x000000ff13067207 */ /* 0x000fe20004800000 */
[----:B------:R-:W-:Y:S06]  /*18140*/  BRA.DIV UR4, `(.L_x_2183) ;  /* 0x00000062043c7947 */ /* 0x000fec000b800000 */
.L_x_2337:
[----:B------:R-:W-:-:S03]  /*18150*/  UMOV UR4, 0xffffffff ;  /* 0xffffffff00047882 */ /* 0x000fc60000000000 */
[----:B------:R-:W-:Y:S05]  /*18160*/  BRA.DIV UR4, `(.L_x_2184) ;  /* 0x0000006204687947 */ /* 0x000fea000b800000 */
[----:B------:R-:W-:-:S13]  /*18170*/  ELECT P6, URZ, PT ;  /* 0x00000000003f782f */ /* 0x000fda00038c0000 */
.L_x_2340:
[----:B------:R-:W2:Y:S01]  /*18180*/  LDL R7, [R1+0x20] ;  /* 0x0000200001077983 */ /* 0x000ea20000100800 */
[----:B------:R-:W-:Y:S01]  /*18190*/  MOV R9, 0x400 ;  /* 0x0000040000097802 */ /* 0x000fe20000000f00 */
[----:B------:R-:W-:Y:S01]  /*181a0*/  BSSY B1, `(.L_x_2185) ;  /* 0x000000a000017945 */ /* 0x000fe20003800000 */
[----:B--2---:R-:W-:-:S05]  /*181b0*/  VIADD R8, R7, 0x1 ;  /* 0x0000000107087836 */ /* 0x004fca0000000000 */
[----:B------:R-:W-:-:S04]  /*181c0*/  LEA.HI R7, R8, R8, RZ, 0x1 ;  /* 0x0000000808077211 */ /* 0x000fc800078f08ff */
[----:B------:R-:W-:-:S05]  /*181d0*/  LOP3.LUT R7, R7, 0xfffffffe, RZ, 0xc0, !PT ;  /* 0xfffffffe07077812 */ /* 0x000fca00078ec0ff */
[----:B------:R-:W-:Y:S02]  /*181e0*/  IMAD.IADD R8, R8, 0x1, -R7 ;  /* 0x0000000108087824 */ /* 0x000fe400078e0a07 */
[----:B------:R-:W1:Y:S03]  /*181f0*/  S2R R7, SR_CgaCtaId ;  /* 0x0000000000077919 */ /* 0x000e660000008800 */
[----:B------:R-:W-:Y:S02]  /*18200*/  SHF.L.U32 R8, R8, 0x1f, RZ ;  /* 0x0000001f08087819 */ /* 0x000fe400000006ff */
[----:B-1----:R-:W-:-:S04]  /*18210*/  LEA R7, R7, R9, 0x18 ;  /* 0x0000000907077211 */ /* 0x002fc800078ec0ff */
[----:B------:R-:W1:Y:S02]  /*18220*/  SYNCS.PHASECHK.TRANS64.TRYWAIT P0, [R7+URZ+0x28c20], R8 ;  /* 0x028c2008070075a7 */ /* 0x000e64000800017f */
[----:B-1----:R-:W-:Y:S05]  /*18230*/  @!P0 BRA `(.L_x_2186) ;  /* 0x0000006000548947 */ /* 0x002fea0003800000 */
.L_x_2341:
[----:B------:R-:W-:Y:S05]  /*18240*/  BSYNC B1 ;  /* 0x0000000000017941 */ /* 0x000fea0003800000 */
.L_x_2185:
[----:B------:R-:W-:Y:S04]  /*18250*/  BSSY B1, `(.L_x_2187) ;  /* 0x0000061000017945 */ /* 0x000fe80003800000 */
[----:B------:R-:W-:Y:S05]  /*18260*/  @!P6 BRA `(.L_x_2188) ;  /* 0x00000004007ce947 */ /* 0x000fea0003800000 */
[----:B------:R-:W1:Y:S04]  /*18270*/  LDL R11, [R1+0x4] ;  /* 0x00000400010b7983 */ /* 0x000e680000100800 */
[----:B------:R-:W2:Y:S01]  /*18280*/  LDL R9, [R1+0xc] ;  /* 0x00000c0001097983 */ /* 0x000ea20000100800 */
[----:B-1----:R-:W-:Y:S01]  /*18290*/  IMAD R8, R11, 0x8, R7 ;  /* 0x000000080b087824 */ /* 0x002fe200078e0207 */
[----:B--2---:R-:W-:-:S04]  /*182a0*/  SHF.L.U32 R11, R9, 0x1f, RZ ;  /* 0x0000001f090b7819 */ /* 0x004fc800000006ff */
[----:B------:R-:W1:Y:S02]  /*182b0*/  SYNCS.PHASECHK.TRANS64.TRYWAIT P0, [R8+URZ+0x28ca0], R11 ;  /* 0x028ca00b080075a7 */ /* 0x000e64000800017f */
[----:B-1----:R-:W-:Y:S05]  /*182c0*/  @!P0 BRA `(.L_x_2189) ;  /* 0x0000006000448947 */ /* 0x002fea0003800000 */
.L_x_2342:
        /* <DEDUP_REMOVED lines=11> */
.L_x_2190:
[----:B--2---:R-:W2:Y:S01]  /*18380*/  LDL R9, [R1+0x4] ;  /* 0x0000040001097983 */ /* 0x004ea20000100800 */
        /* <DEDUP_REMOVED lines=11> */
[----:B------:R-:W-:-:S04]  /*18440*/  IMAD R9, R3, 0x40, R10 ;  /* 0x0000004003097824 */ /* 0x000fc800078e020a */
[----:B------:R-:W-:-:S05]  /*18450*/  VIADD R9, R9, 0xffffffc0 ;  /* 0xffffffc009097836 */ /* 0x000fca0000000000 */
[----:B------:R-:W-:-:S03]  /*18460*/  R2UR UR11, R9 ;  /* 0x00000000090b72ca */ /* 0x000fc600000e0000 */
[----:B------:R-:W-:-:S10]  /*18470*/  UIADD3 UR8, UR8, 0x22400, URZ ;  /* 0x0002240008087890 */ /* 0x000fd4000fffe03f */
[----:B------:R2:W-:Y:S01]  /*18480*/  UTMALDG.4D [UR8], [UR4], desc[UR6] ;  /* 0x00000608040075b4 */ /* 0x0005e20008019000 */
[----:B------:R-:W3:Y:S02]  /*18490*/  SYNCS.PHASECHK.TRANS64.TRYWAIT P0, [R8+URZ+0x28cc0], R11 ;  /* 0x028cc00b080075a7 */ /* 0x000ee4000800017f */
[----:B--23--:R-:W-:Y:S05]  /*184a0*/  @!P0 BRA `(.L_x_2191) ;  /* 0x0000005c00e08947 */ /* 0x00cfea0003800000 */
.L_x_2343:
        /* <DEDUP_REMOVED lines=8> */
.L_x_2192:
[----:B-12---:R-:W2:Y:S01]  /*18530*/  LDL R11, [R1+0x4] ;  /* 0x00000400010b7983 */ /* 0x006ea20000100800 */
        /* <DEDUP_REMOVED lines=50> */
.L_x_2188:
[----:B------:R-:W-:Y:S05]  /*18860*/  BSYNC B1 ;  /* 0x0000000000017941 */ /* 0x000fea0003800000 */
.L_x_2187:
[----:B-1----:R-:W2:Y:S04]  /*18870*/  LDL.LU R8, [R1+0x4] ;  /* 0x0000040001087983 */ /* 0x002ea80000300800 */
        /* <DEDUP_REMOVED lines=12> */
[C---:B------:R-:W-:Y:S02]  /*18940*/  IMAD R8, R3.reuse, 0x40, R10 ;  /* 0x0000004003087824 */ /* 0x040fe400078e020a */
[----:B------:R-:W-:Y:S02]  /*18950*/  VIADD R3, R3, 0xffffffff ;  /* 0xffffffff03037836 */ /* 0x000fe40000000000 */
[----:B------:R-:W-:-:S07]  /*18960*/  VIADD R8, R8, 0xffffff80 ;  /* 0xffffff8008087836 */ /* 0x000fce0000000000 */
.L_x_2199:
[----:B------:R-:W-:Y:S05]  /*18970*/  YIELD ;  /* 0x0000000000007946 */ /* 0x000fea0003800000 */
[----:B------:R-:W-:Y:S04]  /*18980*/  BSSY B1, `(.L_x_2193) ;  /* 0x000005f000017945 */ /* 0x000fe80003800000 */
[----:B-1----:R-:W-:Y:S05]  /*18990*/  @!P6 BRA `(.L_x_2194) ;  /* 0x000000040074e947 */ /* 0x002fea0003800000 */
[----:B------:R-:W2:Y:S04]  /*189a0*/  LDL R9, [R1+0x4] ;  /* 0x0000040001097983 */ /* 0x000ea80000100800 */
[----:B------:R-:W3:Y:S01]  /*189b0*/  LDL R10, [R1+0xc] ;  /* 0x00000c00010a7983 */ /* 0x000ee20000100800 */
[----:B--2---:R-:W-:Y:S01]  /*189c0*/  IMAD R9, R9, 0x8, R7 ;  /* 0x0000000809097824 */ /* 0x004fe200078e0207 */
[----:B---3--:R-:W-:-:S04]  /*189d0*/  SHF.L.U32 R10, R10, 0x1f, RZ ;  /* 0x0000001f0a0a7819 */ /* 0x008fc800000006ff */
[----:B------:R-:W1:Y:S02]  /*189e0*/  SYNCS.PHASECHK.TRANS64.TRYWAIT P0, [R9+URZ+0x28ca0], R10 ;  /* 0x028ca00a090075a7 */ /* 0x000e64000800017f */
[----:B-1----:R-:W-:Y:S05]  /*189f0*/  @!P0 BRA `(.L_x_2195) ;  /* 0x0000005800a08947 */ /* 0x002fea0003800000 */
.L_x_2344:
        /* <DEDUP_REMOVED lines=11> */
.L_x_2196:
[----:B--2---:R-:W2:Y:S01]  /*18ab0*/  LDL R11, [R1+0x4] ;  /* 0x00000400010b7983 */ /* 0x004ea20000100800 */
        /* <DEDUP_REMOVED lines=10> */
[----:B--2---:R-:W-:-:S05]  /*18b60*/  IMAD R11, R11, 0x2000, R7 ;  /* 0x000020000b0b7824 */ /* 0x004fca00078e0207 */
[----:B------:R-:W-:-:S13]  /*18b70*/  R2UR UR8, R11 ;  /* 0x000000000b0872ca */ /* 0x000fda00000e0000 */
[----:B------:R-:W-:-:S09]  /*18b80*/  UIADD3 UR8, UR8, 0x22400, URZ ;  /* 0x0002240008087890 */ /* 0x000fd2000fffe03f */
[----:B------:R2:W-:Y:S01]  /*18b90*/  UTMALDG.4D [UR8], [UR4], desc[UR6] ;  /* 0x00000608040075b4 */ /* 0x0005e20008019000 */
[----:B------:R-:W3:Y:S02]  /*18ba0*/  SYNCS.PHASECHK.TRANS64.TRYWAIT P1, [R9+URZ+0x28cc0], R10 ;  /* 0x028cc00a090075a7 */ /* 0x000ee4000802017f */
[----:B--23--:R-:W-:Y:S05]  /*18bb0*/  @!P1 BRA `(.L_x_2197) ;  /* 0x0000005800449947 */ /* 0x00cfea0003800000 */
.L_x_2345:
        /* <DEDUP_REMOVED lines=8> */
.L_x_2198:
        /* <DEDUP_REMOVED lines=51> */
.L_x_2194:
[----:B------:R-:W-:Y:S05]  /*18f70*/  BSYNC B1 ;  /* 0x0000000000017941 */ /* 0x000fea0003800000 */
.L_x_2193:
        /* <DEDUP_REMOVED lines=13> */
.L_x_2182:
[----:B------:R-:W-:Y:S05]  /*19050*/  BSYNC B0 ;  /* 0x0000000000007941 */ /* 0x000fea0003800000 */
.L_x_2181:
[----:B------:R-:W2:Y:S01]  /*19060*/  LDC.64 R2, c[0x0][0x9e0] ;  /* 0x00027800ff027b82 */ /* 0x000ea20000000a00 */
[----:B------:R-:W-:Y:S07]  /*19070*/  @!P2 WARPSYNC.ALL ;  /* 0x000000000000a948 */ /* 0x000fee0003800000 */
[----:B------:R-:W-:Y:S01]  /*19080*/  @!P2 BAR.SYNC.DEFER_BLOCKING 0xc, 0x120 ;  /* 0x030480000000ab1d */ /* 0x000fe20000010000 */
[----:B--2---:R-:W-:Y:S01]  /*19090*/  ISETP.GE.AND P0, PT, R3, 0x1, PT ;  /* 0x000000010300780c */ /* 0x004fe20003f06270 */
[----:B------:R-:W-:-:S12]  /*190a0*/  IMAD.IADD R2, R4, 0x1, R2 ;  /* 0x0000000104027824 */ /* 0x000fd800078e0202 */
[----:B------:R-:W-:Y:S05]  /*190b0*/  @!P0 BRA `(.L_x_2200) ;  /* 0x0000000000488947 */ /* 0x000fea0003800000 */
[C---:B------:R-:W-:Y:S01]  /*190c0*/  ISETP.GT.AND P1, PT, R4.reuse, RZ, PT ;  /* 0x000000ff0400720c */ /* 0x040fe20003f24270 */
[----:B------:R-:W-:Y:S01]  /*190d0*/  BSSY B0, `(.L_x_2201) ;  /* 0x000000e000007945 */ /* 0x000fe20003800000 */
[----:B------:R-:W-:-:S11]  /*190e0*/  VIADD R6, R4, 0xffffffff ;  /* 0xffffffff04067836 */ /* 0x000fd60000000000 */
[----:B------:R-:W-:Y:S05]  /*190f0*/  @P1 BRA `(.L_x_2202) ;  /* 0x00000000001c1947 */ /* 0x000fea0003800000 */
[----:B------:R-:W-:Y:S01]  /*19100*/  ISETP.NE.AND P1, PT, R3, 0x1, PT ;  /* 0x000000010300780c */ /* 0x000fe20003f25270 */
[----:B------:R-:W-:-:S12]  /*19110*/  IMAD.MOV R5, RZ, RZ, -R4 ;  /* 0x000000ffff057224 */ /* 0x000fd800078e0a04 */
[----:B------:R-:W2:Y:S02]  /*19120*/  @P1 LDC.64 R6, c[0x0][0x9e8] ;  /* 0x00027a00ff061b82 */ /* 0x000ea40000000a00 */
[----:B--2---:R-:W-:-:S05]  /*19130*/  @P1 IMAD.HI.U32 R6, R5, R6, RZ ;  /* 0x0000000605061227 */ /* 0x004fca00078e00ff */
[----:B------:R-:W-:-:S04]  /*19140*/  @P1 SHF.R.U32.HI R5, RZ, R7, R6 ;  /* 0x00000007ff051219 */ /* 0x000fc80000011606 */
[----:B------:R-:W-:Y:S01]  /*19150*/  LOP3.LUT R6, RZ, R5, RZ, 0x33, !PT ;  /* 0x00000005ff067212 */ /* 0x000fe200078e33ff */
[----:B------:R-:W-:Y:S06]  /*19160*/  BRA `(.L_x_2203) ;  /* 0x0000000000107947 */ /* 0x000fec0003800000 */
.L_x_2202:
[----:B------:R-:W-:-:S13]  /*19170*/  ISETP.NE.AND P1, PT, R3, 0x1, PT ;  /* 0x000000010300780c */ /* 0x000fda0003f25270 */
[----:B------:R-:W2:Y:S02]  /*19180*/  @P1 LDC.64 R4, c[0x0][0x9e8] ;  /* 0x00027a00ff041b82 */ /* 0x000ea40000000a00 */
[----:B--2---:R-:W-:-:S05]  /*19190*/  @P1 IMAD.HI.U32 R4, R6, R4, RZ ;  /* 0x0000000406041227 */ /* 0x004fca00078e00ff */
[----:B------:R-:W-:-:S07]  /*191a0*/  @P1 SHF.R.U32.HI R6, RZ, R5, R4 ;  /* 0x00000005ff061219 */ /* 0x000fce0000011604 */
.L_x_2203:
[----:B------:R-:W-:Y:S05]  /*191b0*/  BSYNC B0 ;  /* 0x0000000000007941 */ /* 0x000fea0003800000 */
.L_x_2201:
[----:B------:R-:W-:-:S05]  /*191c0*/  IMAD R5, R6, R3, R3 ;  /* 0x0000000306057224 */ /* 0x000fca00078e0203 */
[----:B------:R-:W-:-:S07]  /*191d0*/  VIMNMX R2, R2, R5, PT ;  /* 0x0000000502027248 */ /* 0x000fce0003fe0100 */
.L_x_2200:
[----:B------:R-:W-:Y:S01]  /*191e0*/  VIADD R2, R2, 0x3f ;  /* 0x0000003f02027836 */ /* 0x000fe20000000000 */
[----:B------:R-:W-:-:S04]  /*191f0*/  ULDC UR4, c[0x0][0x9dc] ;  /* 0x0002770000047ab9 */ /* 0x000fc80000000800 */
[----:B------:R-:W-:-:S04]  /*19200*/  SHF.R.S32.HI R5, RZ, 0x1f, R2 ;  /* 0x0000001fff057819 */ /* 0x000fc80000011402 */
[----:B------:R-:W-:Y:S01]  /*19210*/  LEA.HI R5, R5, R2, RZ, 0x6 ;  /* 0x0000000205057211 */ /* 0x000fe200078f30ff */
[----:B------:R-:W-:-:S03]  /*19220*/  VIADD R2, R0, -UR4 ;  /* 0x8000000400027c36 */ /* 0x000fc60008000000 */
[----:B------:R-:W-:-:S04]  /*19230*/  SHF.R.S32.HI R5, RZ, 0x6, R5 ;  /* 0x00000006ff057819 */ /* 0x000fc80000011405 */
[----:B------:R-:W-:-:S05]  /*19240*/  VIMNMX R6, R20, R5, PT ;  /* 0x0000000514067248 */ /* 0x000fca0003fe0100 */
[----:B------:R2:W-:Y:S01]  /*19250*/  STL [R1+0x1c], R6 ;  /* 0x00001c0601007387 */ /* 0x0005e20000100800 */
[----:B------:R-:W-:Y:S05]  /*19260*/  @!P0 BRA `(.L_x_2204) ;  /* 0x0000000000448947 */ /* 0x000fea0003800000 */
[----:B------:R-:W-:Y:S01]  /*19270*/  ISETP.GT.AND P0, PT, R0, -0x1, PT ;  /* 0xffffffff0000780c */ /* 0x000fe20003f04270 */
[----:B------:R-:W-:-:S12]  /*19280*/  BSSY B0, `(.L_x_2205) ;  /* 0x000000d000007945 */ /* 0x000fd80003800000 */
[----:B------:R-:W-:Y:S05]  /*19290*/  @P0 BRA `(.L_x_2206) ;  /* 0x00000000001c0947 */ /* 0x000fea0003800000 */
[----:B------:R-:W-:Y:S02]  /*192a0*/  ISETP.NE.AND P0, PT, R3, 0x1, PT ;  /* 0x000000010300780c */ /* 0x000fe40003f05270 */
[----:B------:R-:W-:-:S11]  /*192b0*/  LOP3.LUT R7, RZ, R0, RZ, 0x33, !PT ;  /* 0x00000000ff077212 */ /* 0x000fd600078e33ff */
[----:B------:R-:W3:Y:S02]  /*192c0*/  @P0 LDC.64 R4, c[0x0][0x9e8] ;  /* 0x00027a00ff040b82 */ /* 0x000ee40000000a00 */
[----:B---3--:R-:W-:-:S05]  /*192d0*/  @P0 IMAD.HI.U32 R4, R7, R4, RZ ;  /* 0x0000000407040227 */ /* 0x008fca00078e00ff */
[----:B------:R-:W-:-:S04]  /*192e0*/  @P0 SHF.R.U32.HI R7, RZ, R5, R4 ;  /* 0x00000005ff070219 */ /* 0x000fc80000011604 */
[----:B------:R-:W-:Y:S01]  /*192f0*/  LOP3.LUT R0, RZ, R7, RZ, 0x33, !PT ;  /* 0x00000007ff007212 */ /* 0x000fe200078e33ff */
[----:B------:R-:W-:Y:S06]  /*19300*/  BRA `(.L_x_2207) ;  /* 0x0000000000107947 */ /* 0x000fec0003800000 */
.L_x_2206:
[----:B------:R-:W-:-:S13]  /*19310*/  ISETP.NE.AND P0, PT, R3, 0x1, PT ;  /* 0x000000010300780c */ /* 0x000fda0003f05270 */
[----:B------:R-:W3:Y:S02]  /*19320*/  @P0 LDC.64 R4, c[0x0][0x9e8] ;  /* 0x00027a00ff040b82 */ /* 0x000ee40000000a00 */
[----:B---3--:R-:W-:-:S05]  /*19330*/  @P0 IMAD.HI.U32 R4, R0, R4, RZ ;  /* 0x0000000400040227 */ /* 0x008fca00078e00ff */
[----:B------:R-:W-:-:S07]  /*19340*/  @P0 SHF.R.U32.HI R0, RZ, R5, R4 ;  /* 0x00000005ff000219 */ /* 0x000fce0000011604 */
.L_x_2207:
[----:B------:R-:W-:Y:S05]  /*19350*/  BSYNC B0 ;  /* 0x0000000000007941 */ /* 0x000fea0003800000 */
.L_x_2205:
[----:B------:R-:W-:-:S05]  /*19360*/  IMAD R3, R0, R3, RZ ;  /* 0x0000000300037224 */ /* 0x000fca00078e02ff */
[----:B------:R-:W-:-:S07]  /*19370*/  VIMNMX R2, R2, R3, !PT ;  /* 0x0000000302027248 */ /* 0x000fce0007fe0100 */
.L_x_2204:
[----:B------:R-:W-:Y:S01]  /*19380*/  SHF.R.S32.HI R3, RZ, 0x1f, R2 ;  /* 0x0000001fff037819 */ /* 0x000fe20000011402 */
[----:B------:R-:W-:Y:S03]  /*19390*/  BSSY B6, `(.L_x_2208) ;  /* 0x00002fd000067945 */ /* 0x000fe60003800000 */
[----:B------:R-:W-:-:S04]  /*193a0*/  LEA.HI R3, R3, R2, RZ, 0x6 ;  /* 0x0000000203037211 */ /* 0x000fc800078f30ff */
[----:B------:R-:W-:-:S04]  /*193b0*/  SHF.R.S32.HI R3, RZ, 0x6, R3 ;  /* 0x00000006ff037819 */ /* 0x000fc80000011403 */
[----:B------:R-:W-:-:S04]  /*193c0*/  VIMNMX R0, RZ, R3, !PT ;  /* 0x00000003ff007248 */ /* 0x000fc80007fe0100 */
[----:B------:R-:W-:Y:S01]  /*193d0*/  ISETP.GT.AND P0, PT, R6, R0, PT ;  /* 0x000000000600720c */ /* 0x000fe20003f04270 */
[----:B------:R3:W-:-:S12]  /*193e0*/  STL [R1+0x14], R0 ;  /* 0x0000140001007387 */ /* 0x0007d80000100800 */
[----:B---3--:R-:W-:Y:S05]  /*193f0*/  @P0 BRA `(.L_x_2209) ;  /* 0x0000000000440947 */ /* 0x008fea0003800000 */
[----:B------:R-:W3:Y:S02]  /*19400*/  S2R R0, SR_TID.X ;  /* 0x0000000000007919 */ /* 0x000ee40000002100 */
[----:B---3--:R-:W-:-:S04]  /*19410*/  LOP3.LUT R0, R0, 0x1f, RZ, 0xc0, !PT ;  /* 0x0000001f00007812 */ /* 0x008fc800078ec0ff */
[----:B------:R-:W-:-:S13]  /*19420*/  ISETP.NE.AND P1, PT, R0, RZ, PT ;  /* 0x000000ff0000720c */ /* 0x000fda0003f25270 */
[----:B------:R-:W-:Y:S05]  /*19430*/  @P1 BRA `(.L_x_2210) ;  /* 0x0000002c00c81947 */ /* 0x000fea0003800000 */
[----:B------:R-:W3:Y:S01]  /*19440*/  S2R R7, SR_LANEID ;  /* 0x0000000000077919 */ /* 0x000ee20000000000 */
[----:B------:R-:W-:Y:S01]  /*19450*/  VOTEU.ANY UR4, UPT, PT ;  /* 0x0000000000047886 */ /* 0x000fe200038e0100 */
[----:B------:R-:W4:Y:S01]  /*19460*/  LDC.64 R2, c[0x0][0xc38] ;  /* 0x00030e00ff027b82 */ /* 0x000f220000000a00 */
[----:B------:R-:W3:Y:S08]  /*19470*/  FLO.U32 R0, UR4 ;  /* 0x0000000400007d00 */ /* 0x000ef000080e0000 */
[----:B------:R-:W4:Y:S01]  /*19480*/  POPC R5, UR4 ;  /* 0x0000000400057d09 */ /* 0x000f220008000000 */
[----:B---3--:R-:W-:-:S13]  /*19490*/  ISETP.EQ.U32.AND P0, PT, R0, R7, PT ;  /* 0x000000070000720c */ /* 0x008fda0003f02070 */
[----:B----4-:R-:W3:Y:S01]  /*194a0*/  @P0 ATOMG.E.ADD.STRONG.GPU PT, R3, desc[UR42][R2.64], R5 ;  /* 0x00000005020309a8 */ /* 0x010ee200081ee1ea */
[----:B------:R-:W4:Y:S02]  /*194b0*/  S2R R4, SR_LTMASK ;  /* 0x0000000000047919 */ /* 0x000f240000003900 */
[----:B----4-:R-:W-:-:S04]  /*194c0*/  LOP3.LUT R4, R4, UR4, RZ, 0xc0, !PT ;  /* 0x0000000404047c12 */ /* 0x010fc8000f8ec0ff */
[----:B------:R-:W4:Y:S01]  /*194d0*/  POPC R7, R4 ;  /* 0x0000000400077309 */ /* 0x000f220000000000 */
[----:B---3--:R-:W4:Y:S02]  /*194e0*/  SHFL.IDX PT, R0, R3, R0, 0x1f ;  /* 0x00001f0003007589 */ /* 0x008f2400000e0000 */
[----:B----4-:R-:W-:Y:S01]  /*194f0*/  IADD3 R16, R0, UR37, R7 ;  /* 0x0000002500107c10 */ /* 0x010fe2000fffe007 */
[----:B------:R-:W-:Y:S06]  /*19500*/  BRA `(.L_x_2210) ;  /* 0x0000002c00947947 */ /* 0x000fec0003800000 */
.L_x_2209:
[----:B------:R-:W3:Y:S01]  /*19510*/  S2R R3, SR_CgaCtaId ;  /* 0x0000000000037919 */ /* 0x000ee20000008800 */
[----:B------:R-:W-:-:S04]  /*19520*/  MOV R0, 0x400 ;  /* 0x0000040000007802 */ /* 0x000fc80000000f00 */
[----:B---3--:R-:W-:-:S04]  /*19530*/  LEA R2, R3, R0, 0x18 ;  /* 0x0000000003027211 */ /* 0x008fc800078ec0ff */
[----:B------:R-:W-:Y:S01]  /*19540*/  IADD3 R0, R2, 0x22400, RZ ;  /* 0x0002240002007810 */ /* 0x000fe20007ffe0ff */
[----:B------:R3:W-:Y:S03]  /*19550*/  STL [R1+0x18], R2 ;  /* 0x0000180201007387 */ /* 0x0007e60000100800 */
[----:B------:R-:W-:-:S13]  /*19560*/  LOP3.LUT P0, RZ, R0, 0x3ff, RZ, 0xc0, !PT ;  /* 0x000003ff00ff7812 */ /* 0x000fda000780c0ff */
[----:B---3--:R-:W-:Y:S05]  /*19570*/  @!P0 BRA `(.L_x_2211) ;  /* 0x0000000000408947 */ /* 0x008fea0003800000 */
[----:B------:R-:W-:Y:S01]  /*19580*/  MOV R2, 0x0 ;  /* 0x0000000000027802 */ /* 0x000fe20000000f00 */
[----:B------:R-:W-:Y:S01]  /*19590*/  ULDC.64 UR6, c[0x4][0x88] ;  /* 0x0100220000067ab9 */ /* 0x000fe20000000a00 */
[----:B------:R-:W-:Y:S01]  /*195a0*/  ULDC.64 UR8, c[0x4][0x90] ;  /* 0x0100240000087ab9 */ /* 0x000fe20000000a00 */
[----:B------:R-:W-:Y:S01]  /*195b0*/  ULDC.64 UR4, c[0x4][0x8] ;  /* 0x0100020000047ab9 */ /* 0x000fe20000000a00 */
[----:B------:R-:W-:Y:S02]  /*195c0*/  IMAD.U32 R4, RZ, RZ, UR6 ;  /* 0x00000006ff047e24 */ /* 0x000fe4000f8e00ff */
[----:B------:R-:W3:Y:S01]  /*195d0*/  LDC.64 R2, c[0x4][R2] ;  /* 0x0100000002027b82 */ /* 0x000ee20000000a00 */
[----:B------:R-:W-:Y:S02]  /*195e0*/  IMAD.U32 R5, RZ, RZ, UR7 ;  /* 0x00000007ff057e24 */ /* 0x000fe4000f8e00ff */
[----:B--2---:R-:W-:Y:S02]  /*195f0*/  IMAD.U32 R6, RZ, RZ, UR8 ;  /* 0x00000008ff067e24 */ /* 0x004fe4000f8e00ff */
[----:B------:R-:W-:-:S02]  /*19600*/  IMAD.U32 R7, RZ, RZ, UR9 ;  /* 0x00000009ff077e24 */ /* 0x000fc4000f8e00ff */
[----:B------:R-:W-:Y:S02]  /*19610*/  IMAD.U32 R10, RZ, RZ, UR4 ;  /* 0x00000004ff0a7e24 */ /* 0x000fe4000f8e00ff */
[----:B-1----:R-:W-:Y:S02]  /*19620*/  IMAD.U32 R11, RZ, RZ, UR5 ;  /* 0x00000005ff0b7e24 */ /* 0x002fe4000f8e00ff */
[----:B------:R-:W-:Y:S02]  /*19630*/  IMAD.MOV.U32 R8, RZ, RZ, 0x70 ;  /* 0x00000070ff087424 */ /* 0x000fe400078e00ff */
[----:B------:R-:W-:Y:S02]  /*19640*/  IMAD.MOV.U32 R12, RZ, RZ, 0x1 ;  /* 0x00000001ff0c7424 */ /* 0x000fe400078e00ff */
[----:B0-----:R-:W-:-:S07]  /*19650*/  IMAD.MOV.U32 R13, RZ, RZ, RZ ;  /* 0x000000ffff0d7224 */ /* 0x001fce00078e00ff */
[----:B------:R-:W-:-:S07]  /*19660*/  LEPC R20, `(.L_x_2211) ;  /* 0x000000001014794e */ /* 0x000fce0000000000 */
[----:B---3--:R-:W-:Y:S05]  /*19670*/  CALL.ABS.NOINC R2 ;  /* 0x0000000002007343 */ /* 0x008fea0003c00000 */
.L_x_2211:
[----:B------:R-:W3:Y:S02]  /*19680*/  LDL R2, [R1+0x18] ;  /* 0x0000180001027983 */ /* 0x000ee40000100800 */
[----:B---3--:R-:W-:-:S04]  /*19690*/  IADD3 R0, R2, 0x400, RZ ;  /* 0x0000040002007810 */ /* 0x008fc80007ffe0ff */
[----:B------:R-:W-:-:S13]  /*196a0*/  LOP3.LUT P0, RZ, R0, 0x3ff, RZ, 0xc0, !PT ;  /* 0x000003ff00ff7812 */ /* 0x000fda000780c0ff */
[----:B------:R-:W-:Y:S05]  /*196b0*/  @!P0 BRA `(.L_x_2212) ;  /* 0x0000000000808947 */ /* 0x000fea0003800000 */
[----:B------:R-:W-:Y:S01]  /*196c0*/  MOV R0, 0x0 ;  /* 0x0000000000007802 */ /* 0x000fe20000000f00 */
[----:B------:R-:W-:Y:S01]  /*196d0*/  ULDC.64 UR6, c[0x4][0x88] ;  /* 0x0100220000067ab9 */ /* 0x000fe20000000a00 */
[----:B------:R-:W-:Y:S01]  /*196e0*/  ULDC.64 UR8, c[0x4][0x90] ;  /* 0x0100240000087ab9 */ /* 0x000fe20000000a00 */
[----:B------:R-:W-:Y:S01]  /*196f0*/  ULDC.64 UR4, c[0x4][0x10] ;  /* 0x0100040000047ab9 */ /* 0x000fe20000000a00 */
[----:B------:R3:W4:Y:S01]  /*19700*/  LDC.64 R2, c[0x4][R0] ;  /* 0x0100000000027b82 */ /* 0x0007220000000a00 */
[----:B------:R-:W-:Y:S02]  /*19710*/  IMAD.U32 R4, RZ, RZ, UR6 ;  /* 0x00000006ff047e24 */ /* 0x000fe4000f8e00ff */
[----:B------:R-:W-:Y:S02]  /*19720*/  IMAD.U32 R5, RZ, RZ, UR7 ;  /* 0x00000007ff057e24 */ /* 0x000fe4000f8e00ff */
[----:B--2---:R-:W-:Y:S02]  /*19730*/  IMAD.U32 R6, RZ, RZ, UR8 ;  /* 0x00000008ff067e24 */ /* 0x004fe4000f8e00ff */
[----:B------:R-:W-:-:S02]  /*19740*/  IMAD.U32 R7, RZ, RZ, UR9 ;  /* 0x00000009ff077e24 */ /* 0x000fc4000f8e00ff */
[----:B------:R-:W-:Y:S02]  /*19750*/  IMAD.U32 R10, RZ, RZ, UR4 ;  /* 0x00000004ff0a7e24 */ /* 0x000fe4000f8e00ff */
[----:B-1----:R-:W-:Y:S02]  /*19760*/  IMAD.U32 R11, RZ, RZ, UR5 ;  /* 0x00000005ff0b7e24 */ /* 0x002fe4000f8e00ff */
[----:B------:R-:W-:Y:S02]  /*19770*/  IMAD.MOV.U32 R8, RZ, RZ, 0x70 ;  /* 0x00000070ff087424 */ /* 0x000fe400078e00ff */
[----:B------:R-:W-:Y:S02]  /*19780*/  IMAD.MOV.U32 R12, RZ, RZ, 0x1 ;  /* 0x00000001ff0c7424 */ /* 0x000fe400078e00ff */
[----:B0--3--:R-:W-:-:S07]  /*19790*/  IMAD.MOV.U32 R13, RZ, RZ, RZ ;  /* 0x000000ffff0d7224 */ /* 0x009fce00078e00ff */
[----:B------:R-:W-:-:S07]  /*197a0*/  LEPC R20, `(.L_x_2213) ;  /* 0x000000001014794e */ /* 0x000fce0000000000 */
[----:B----4-:R-:W-:Y:S05]  /*197b0*/  CALL.ABS.NOINC R2 ;  /* 0x0000000002007343 */ /* 0x010fea0003c00000 */
.L_x_2213:
[----:B------:R-:W-:Y:S01]  /*197c0*/  MOV R2, 0x0 ;  /* 0x0000000000027802 */ /* 0x000fe20000000f00 */
[----:B------:R-:W-:Y:S01]  /*197d0*/  ULDC.64 UR4, c[0x4][0x88] ;  /* 0x0100220000047ab9 */ /* 0x000fe20000000a00 */
[----:B------:R-:W-:Y:S01]  /*197e0*/  ULDC.64 UR6, c[0x4][0x90] ;  /* 0x0100240000067ab9 */ /* 0x000fe20000000a00 */
[----:B------:R-:W-:Y:S01]  /*197f0*/  ULDC.64 UR8, c[0x4][0x18] ;  /* 0x0100060000087ab9 */ /* 0x000fe20000000a00 */
[----:B------:R-:W-:Y:S01]  /*19800*/  MOV R4, UR4 ;  /* 0x0000000400047c02 */ /* 0x000fe20008000f00 */
[----:B------:R-:W-:Y:S01]  /*19810*/  IMAD.U32 R5, RZ, RZ, UR5 ;  /* 0x00000005ff057e24 */ /* 0x000fe2000f8e00ff */
        /* <DEDUP_REMOVED lines=10> */
.L_x_2212:
[----:B------:R-:W3:Y:S01]  /*198c0*/  LDL.LU R4, [R1+0x24] ;  /* 0x0000240001047983 */ /* 0x000ee20000300800 */
[----:B------:R-:W4:Y:S01]  /*198d0*/  LDC R0, c[0x0][0x428] ;  /* 0x00010a00ff007b82 */ /* 0x000f220000000800 */
[----:B------:R-:W-:Y:S01]  /*198e0*/  ULDC.64 UR4, c[0x0][0x9f8] ;  /* 0x00027e0000047ab9 */ /* 0x000fe20000000a00 */
[----:B------:R-:W0:Y:S01]  /*198f0*/  S2R R5, SR_TID.X ;  /* 0x0000000000057919 */ /* 0x000e220000002100 */
[----:B----4-:R-:W-:Y:S01]  /*19900*/  ISETP.NE.AND P0, PT, R0, 0x1, PT ;  /* 0x000000010000780c */ /* 0x010fe20003f05270 */
[----:B------:R-:W-:Y:S01]  /*19910*/  IMAD.MOV.U32 R0, RZ, RZ, R18 ;  /* 0x000000ffff007224 */ /* 0x000fe200078e0012 */
[----:B0-----:R-:W-:-:S11]  /*19920*/  LOP3.LUT R5, R5, 0x1f, RZ, 0xc0, !PT ;  /* 0x0000001f05057812 */ /* 0x001fd600078ec0ff */
[----:B------:R-:W0:Y:S08]  /*19930*/  @P0 LDC R3, c[0x0][0x42c] ;  /* 0x00010b00ff030b82 */ /* 0x000e300000000800 */
[----:B------:R-:W4:Y:S01]  /*19940*/  @P0 LDC R2, c[0x0][0x430] ;  /* 0x00010c00ff020b82 */ /* 0x000f220000000800 */
[----:B0-----:R-:W-:-:S05]  /*19950*/  @P0 IMAD.HI.U32 R3, R18, R3, RZ ;  /* 0x0000000312030227 */ /* 0x001fca00078e00ff */
[----:B----4-:R-:W-:Y:S02]  /*19960*/  @P0 SHF.R.U32.HI R0, RZ, R2, R3 ;  /* 0x00000002ff000219 */ /* 0x010fe40000011603 */
[----:B------:R-:W-:-:S04]  /*19970*/  ISETP.NE.U32.AND P0, PT, RZ, UR4, PT ;  /* 0x00000004ff007c0c */ /* 0x000fc8000bf05070 */
[----:B------:R-:W-:Y:S01]  /*19980*/  ISETP.NE.AND.EX P0, PT, RZ, UR5, PT, P0 ;  /* 0x00000005ff007c0c */ /* 0x000fe2000bf05300 */
[----:B------:R-:W-:-:S12]  /*19990*/  ULDC.64 UR4, c[0x0][0xa00] ;  /* 0x0002800000047ab9 */ /* 0x000fd80000000a00 */
[----:B------:R-:W0:Y:S01]  /*199a0*/  @P0 LDC.64 R2, c[0x0][0x9f8] ;  /* 0x00027e00ff020b82 */ /* 0x000e220000000a00 */
[----:B------:R-:W-:-:S04]  /*199b0*/  ISETP.NE.AND P6, PT, R5, RZ, PT ;  /* 0x000000ff0500720c */ /* 0x000fc80003fc5270 */
[----:B------:R-:W-:-:S09]  /*199c0*/  PLOP3.LUT P1, PT, P6, PT, PT, 0x8, 0x0 ;  /* 0x000000000000781c */ /* 0x000fd2000372e170 */
[----:B------:R-:W-:Y:S01]  /*199d0*/  VOTEU.ALL UP1, P6 ;  /* 0x00000000003f7886 */ /* 0x000fe20003020000 */
[----:B0-----:R-:W-:-:S04]  /*199e0*/  @P0 IMAD.WIDE R2, R19, 0x4, R2 ;  /* 0x0000000413020825 */ /* 0x001fc800078e0202 */
[----:B------:R-:W-:-:S04]  /*199f0*/  @!UP1 UIADD3 UR8, UP0, UR40, 0x270, URZ ;  /* 0x0000027028089890 */ /* 0x000fc8000ff1e03f */
[----:B------:R-:W-:-:S03]  /*19a00*/  @!UP1 UIADD3.X UR9, URZ, UR41, URZ, UP0, !UPT ;  /* 0x000000293f099290 */ /* 0x000fc600087fe43f */
[----:B------:R-:W-:Y:S01]  /*19a10*/  VOTEU.ALL UP0, P6 ;  /* 0x00000000003f7886 */ /* 0x000fe20003000000 */
[----:B---3--:R-:W-:Y:S01]  /*19a20*/  LEA R17, R17, R4, 0x6 ;  /* 0x0000000411117211 */ /* 0x008fe200078e30ff */
[----:B------:R-:W-:-:S06]  /*19a30*/  IMAD.MOV.U32 R4, RZ, RZ, R19 ;  /* 0x000000ffff047224 */ /* 0x000fcc00078e0013 */
[----:B------:R0:W5:Y:S01]  /*19a40*/  @P0 LDG.E R4, desc[UR42][R2.64] ;  /* 0x0000002a02040981 */ /* 0x000162000c1e1900 */
[----:B------:R-:W-:-:S04]  /*19a50*/  ISETP.NE.U32.AND P0, PT, RZ, UR4, PT ;  /* 0x00000004ff007c0c */ /* 0x000fc8000bf05070 */
[----:B------:R-:W-:-:S04]  /*19a60*/  ISETP.NE.AND.EX P0, PT, RZ, UR5, PT, P0 ;  /* 0x00000005ff007c0c */ /* 0x000fc8000bf05300 */
[----:B0-----:R-:W-:-:S09]  /*19a70*/  SEL R2, R19, RZ, !P0 ;  /* 0x000000ff13027207 */ /* 0x001fd20004000000 */
.L_x_2214:
        /* <DEDUP_REMOVED lines=10> */
[----:B------:R-:W3:Y:S01]  /*19b20*/  LDL R3, [R1+0x1c] ;  /* 0x00001c0001037983 */ /* 0x000ee20000100800 */
[----:B------:R-:W0:Y:S01]  /*19b30*/  LDC.64 R20, c[0x0][0x3f8] ;  /* 0x0000fe00ff147b82 */ /* 0x000e220000000a00 */
[----:B------:R-:W-:Y:S02]  /*19b40*/  ULDC.64 UR4, c[0x0][0xa08] ;  /* 0x0002820000047ab9 */ /* 0x000fe40000000a00 */
[----:B0-----:R-:W-:Y:S01]  /*19b50*/  LOP3.LUT P0, RZ, R20, UR4, RZ, 0xfc, !PT ;  /* 0x0000000414ff7c12 */ /* 0x001fe2000f80fcff */
[----:B------:R-:W-:-:S03]  /*19b60*/  UMOV UR4, 0xffffffff ;  /* 0xffffffff00047882 */ /* 0x000fc60000000000 */
[----:B------:R-:W-:-:S04]  /*19b70*/  LOP3.LUT P0, RZ, R21, UR5, RZ, 0xfc, P0 ;  /* 0x0000000515ff7c12 */ /* 0x000fc8000800fcff */
[----:B--2--5:R-:W-:Y:S01]  /*19b80*/  SEL R6, R4, RZ, !P0 ;  /* 0x000000ff04067207 */ /* 0x024fe20004000000 */
[----:B---3--:R-:W-:Y:S01]  /*19b90*/  VIADD R3, R3, 0xffffffff ;  /* 0xffffffff03037836 */ /* 0x008fe20000000000 */
[----:B------:R-:W-:Y:S07]  /*19ba0*/  BRA.DIV UR4, `(.L_x_2215) ;  /* 0x0000004a045c7947 */ /* 0x000fee000b800000 */
.L_x_2348:
[----:B------:R-:W-:Y:S01]  /*19bb0*/  UMOV UR4, 0xffffffff ;  /* 0xffffffff00047882 */ /* 0x000fe20000000000 */
[----:B------:R-:W-:Y:S02]  /*19bc0*/  SHF.R.S32.HI R8, RZ, 0x1f, R4 ;  /* 0x0000001fff087819 */ /* 0x000fe40000011404 */
[----:B------:R-:W-:Y:S05]  /*19bd0*/  BRA.DIV UR4, `(.L_x_2216) ;  /* 0x0000004a04847947 */ /* 0x000fea000b800000 */
[----:B------:R-:W-:-:S13]  /*19be0*/  ELECT P6, URZ, PT ;  /* 0x00000000003f782f */ /* 0x000fda00038c0000 */
.L_x_2351:
[----:B------:R-:W-:Y:S05]  /*19bf0*/  @!P6 BRA `(.L_x_2217) ;  /* 0x0000000000fce947 */ /* 0x000fea0003800000 */
[----:B------:R-:W-:-:S04]  /*19c00*/  ISETP.NE.U32.AND P0, PT, R20, RZ, PT ;  /* 0x000000ff1400720c */ /* 0x000fc80003f05070 */
[----:B------:R-:W-:-:S13]  /*19c10*/  ISETP.NE.AND.EX P0, PT, R21, RZ, PT, P0 ;  /* 0x000000ff1500720c */ /* 0x000fda0003f05300 */
[----:B------:R-:W-:Y:S05]  /*19c20*/  @!P0 BRA `(.L_x_2218) ;  /* 0x0000000000488947 */ /* 0x000fea0003800000 */
[----:B-1----:R-:W0:Y:S01]  /*19c30*/  LDC R9, c[0x0][0x41c] ;  /* 0x00010700ff097b82 */ /* 0x002e220000000800 */
[----:B------:R-:W-:Y:S01]  /*19c40*/  IMAD.MOV.U32 R5, RZ, RZ, R3 ;  /* 0x000000ffff057224 */ /* 0x000fe200078e0003 */
[----:B------:R-:W-:Y:S01]  /*19c50*/  ULDC.64 UR4, c[0x0][0x408] ;  /* 0x0001020000047ab9 */ /* 0x000fe20000000a00 */
[----:B0-----:R-:W-:-:S13]  /*19c60*/  ISETP.NE.AND P0, PT, R9, 0x1, PT ;  /* 0x000000010900780c */ /* 0x001fda0003f05270 */
[----:B------:R-:W0:Y:S02]  /*19c70*/  @P0 LDC.64 R6, c[0x0][0x420] ;  /* 0x00010800ff060b82 */ /* 0x000e240000000a00 */
[----:B0-----:R-:W-:-:S05]  /*19c80*/  @P0 IMAD.HI.U32 R6, R3, R6, RZ ;  /* 0x0000000603060227 */ /* 0x001fca00078e00ff */
[----:B------:R-:W-:-:S04]  /*19c90*/  @P0 SHF.R.U32.HI R5, RZ, R7, R6 ;  /* 0x00000007ff050219 */ /* 0x000fc80000011606 */
[--C-:B------:R-:W-:Y:S01]  /*19ca0*/  SHF.R.S32.HI R7, RZ, 0x1f, R5.reuse ;  /* 0x0000001fff077819 */ /* 0x100fe20000011405 */
[----:B------:R-:W-:-:S04]  /*19cb0*/  IMAD.MOV R6, RZ, RZ, -R5 ;  /* 0x000000ffff067224 */ /* 0x000fc800078e0a05 */
[----:B------:R-:W-:Y:S02]  /*19cc0*/  IMAD R3, R9, R6, R3 ;  /* 0x0000000609037224 */ /* 0x000fe400078e0203 */
[----:B------:R-:W-:-:S04]  /*19cd0*/  IMAD R6, R8, UR4, RZ ;  /* 0x0000000408067c24 */ /* 0x000fc8000f8e02ff */
[----:B------:R-:W-:Y:S02]  /*19ce0*/  IMAD R9, R4, UR5, R6 ;  /* 0x0000000504097c24 */ /* 0x000fe4000f8e0206 */
[----:B------:R-:W-:-:S04]  /*19cf0*/  IMAD.MOV.U32 R6, RZ, RZ, R5 ;  /* 0x000000ffff067224 */ /* 0x000fc800078e0005 */
[----:B------:R-:W-:-:S04]  /*19d00*/  IMAD.WIDE.U32 R6, R4, UR4, R6 ;  /* 0x0000000404067c25 */ /* 0x000fc8000f8e0006 */
[----:B------:R-:W-:Y:S01]  /*19d10*/  IMAD.IADD R5, R7, 0x1, R9 ;  /* 0x0000000107057824 */ /* 0x000fe200078e0209 */
[----:B------:R-:W-:-:S04]  /*19d20*/  LEA R10, P0, R6, R20, 0x2 ;  /* 0x00000014060a7211 */ /* 0x000fc800078010ff */
[----:B------:R-:W-:-:S05]  /*19d30*/  LEA.HI.X R11, R6, R21, R5, 0x2, P0 ;  /* 0x00000015060b7211 */ /* 0x000fca00000f1405 */
[----:B------:R0:W5:Y:S04]  /*19d40*/  LDG.E R6, desc[UR42][R10.64] ;  /* 0x0000002a0a067981 */ /* 0x000168000c1e1900 */
.L_x_2218:
[----:B------:R-:W2:Y:S01]  /*19d50*/  LDL R5, [R1] ;  /* 0x0000000001057983 */ /* 0x000ea20000100800 */
[----:B-1----:R-:W-:-:S03]  /*19d60*/  MOV R9, 0x400 ;  /* 0x0000040000097802 */ /* 0x002fc60000000f00 */
[----:B------:R-:W3:Y:S01]  /*19d70*/  LDL R7, [R1+0x8] ;  /* 0x0000080001077983 */ /* 0x000ee20000100800 */
[----:B0-----:R-:W0:Y:S02]  /*19d80*/  S2R R10, SR_CgaCtaId ;  /* 0x00000000000a7919 */ /* 0x001e240000008800 */
[----:B0-----:R-:W-:-:S05]  /*19d90*/  LEA R9, R10, R9, 0x18 ;  /* 0x000000090a097211 */ /* 0x001fca00078ec0ff */
[----:B--2---:R-:W-:Y:S01]  /*19da0*/  IMAD R5, R5, 0x8, R9 ;  /* 0x0000000805057824 */ /* 0x004fe200078e0209 */
[----:B---3--:R-:W-:-:S04]  /*19db0*/  SHF.L.U32 R7, R7, 0x1f, RZ ;  /* 0x0000001f07077819 */ /* 0x008fc800000006ff */
[----:B------:R-:W0:Y:S02]  /*19dc0*/  SYNCS.PHASECHK.TRANS64.TRYWAIT P0, [R5+URZ+0x28c40], R7 ;  /* 0x028c4007050075a7 */ /* 0x000e24000800017f */
[----:B0-----:R-:W-:Y:S05]  /*19dd0*/  @!P0 BRA `(.L_x_2219) ;  /* 0x0000004800248947 */ /* 0x001fea0003800000 */
.L_x_2352:
        /* <DEDUP_REMOVED lines=11> */
.L_x_2220:
[----:B------:R-:W2:Y:S01]  /*19e90*/  LDL R9, [R1] ;  /* 0x0000000001097983 */ /* 0x000ea20000100800 */
[----:B------:R-:W-:-:S03]  /*19ea0*/  MOV R10, 0x400 ;  /* 0x00000400000a7802 */ /* 0x000fc60000000f00 */
[----:B0-----:R-:W3:Y:S01]  /*19eb0*/  LDL R7, [R1+0x10] ;  /* 0x0000100001077983 */ /* 0x001ee20000100800 */
[----:B------:R-:W0:Y:S01]  /*19ec0*/  S2R R11, SR_CgaCtaId ;  /* 0x00000000000b7919 */ /* 0x000e220000008800 */
        /* <DEDUP_REMOVED lines=17> */
[----:B0-----:R-:W-:Y:S01]  /*19fe0*/  NOP ;  /* 0x0000000000007918 */ /* 0x001fe20000000000 */
.L_x_2217:
[----:B------:R-:W2:Y:S01]  /*19ff0*/  LDL.LU R10, [R1+0x20] ;  /* 0x00002000010a7983 */ /* 0x000ea20000300800 */
[----:B------:R-:W-:Y:S01]  /*1a000*/  MOV R7, 0x400 ;  /* 0x0000040000077802 */ /* 0x000fe20000000f00 */
[----:B------:R-:W-:Y:S05]  /*1a010*/  WARPSYNC.ALL ;  /* 0x0000000000007948 */ /* 0x000fea0003800000 */
[----:B-1----:R-:W0:Y:S01]  /*1a020*/  S2R R9, SR_CgaCtaId ;  /* 0x0000000000097919 */ /* 0x002e220000008800 */
        /* <DEDUP_REMOVED lines=10> */
[----:B------:R-:W-:Y:S02]  /*1a0d0*/  @P0 MOV R5, 0x2000 ;  /* 0x0000200000050802 */ /* 0x000fe40000000f00 */
        /* <DEDUP_REMOVED lines=15> */
.L_x_2353:
[----:B------:R-:W-:Y:S05]  /*1a1d0*/  BSYNC B0 ;  /* 0x0000000000007941 */ /* 0x000fea0003800000 */
.L_x_2221:
        /* <DEDUP_REMOVED lines=11> */
.L_x_2354:
        /* <DEDUP_REMOVED lines=11> */
.L_x_2226:
        /* <DEDUP_REMOVED lines=8> */
[----:B------:R-:W-:Y:S02]  /*1a3c0*/  R2UR UR13, R6 ;  /* 0x00000000060d72ca */ /* 0x000fe400000e0000 */
        /* <DEDUP_REMOVED lines=48> */
.L_x_2224:
[----:B------:R-:W-:Y:S05]  /*1a6d0*/  BSYNC B0 ;  /* 0x0000000000007941 */ /* 0x000fea0003800000 */
.L_x_2223:
[----:B------:R-:W2:Y:S04]  /*1a6e0*/  LDL R3, [R1+0x1c] ;  /* 0x00001c0001037983 */ /* 0x000ea80000100800 */
[----:B0-----:R-:W3:Y:S01]  /*1a6f0*/  LDL R2, [R1+0x14] ;  /* 0x0000140001027983 */ /* 0x001ee20000100800 */
[----:B------:R-:W-:Y:S01]  /*1a700*/  BSSY B0, `(.L_x_2227) ;  /* 0x00001aa000007945 */ /* 0x000fe20003800000 */
[----:B--2---:R-:W-:-:S05]  /*1a710*/  VIADD R5, R3, 0xfffffffe ;  /* 0xfffffffe03057836 */ /* 0x004fca0000000000 */
[----:B---3--:R-:W-:-:S13]  /*1a720*/  ISETP.GE.AND P0, PT, R5, R2, PT ;  /* 0x000000020500720c */ /* 0x008fda0003f06270 */
[----:B------:R-:W-:Y:S05]  /*1a730*/  @!P0 BRA `(.L_x_2228) ;  /* 0x0000001800988947 */ /* 0x000fea0003800000 */
[----:B------:R-:W-:Y:S01]  /*1a740*/  LOP3.LUT R9, RZ, R2, RZ, 0x33, !PT ;  /* 0x00000002ff097212 */ /* 0x000fe200078e33ff */
[----:B------:R-:W-:Y:S01]  /*1a750*/  IMAD.MOV R2, RZ, RZ, -R3 ;  /* 0x000000ffff027224 */ /* 0x000fe200078e0a03 */
[----:B------:R-:W-:Y:S04]  /*1a760*/  BSSY B1, `(.L_x_2229) ;  /* 0x000008e000017945 */ /* 0x000fe80003800000 */
[----:B------:R-:W-:-:S05]  /*1a770*/  VIADDMNMX R9, R2, 0x1, R9, !PT ;  /* 0x0000000102097846 */ /* 0x000fca0007800109 */
[----:B------:R-:W-:-:S05]  /*1a780*/  IMAD.IADD R2, R3, 0x1, R9 ;  /* 0x0000000103027824 */ /* 0x000fca00078e0209 */
        /* <DEDUP_REMOVED lines=18> */
[----:B------:R-:W-:Y:S01]  /*1a8b0*/  ULDC.64 UR4, c[0x0][0x408] ;  /* 0x0001020000047ab9 */ /* 0x000fe20000000a00 */
[----:B-1----:R-:W-:-:S13]  /*1a8c0*/  ISETP.NE.AND P0, PT, R11, 0x1, PT ;  /* 0x000000010b00780c */ /* 0x002fda0003f05270 */
[----:B------:R-:W1:Y:S02]  /*1a8d0*/  @P0 LDC.64 R2, c[0x0][0x420] ;  /* 0x00010800ff020b82 */ /* 0x000e640000000a00 */
[----:B-1----:R-:W-:Y:S01]  /*1a8e0*/  @P0 IMAD.HI.U32 R6, R5, R2, RZ ;  /* 0x0000000205060227 */ /* 0x002fe200078e00ff */
[----:B------:R-:W-:-:S04]  /*1a8f0*/  MOV R2, R5 ;  /* 0x0000000500027202 */ /* 0x000fc80000000f00 */
[----:B------:R-:W-:Y:S01]  /*1a900*/  @P0 SHF.R.U32.HI R2, RZ, R3, R6 ;  /* 0x00000003ff020219 */ /* 0x000fe20000011606 */
[----:B------:R-:W-:-:S03]  /*1a910*/  IMAD R6, R8, UR4, RZ ;  /* 0x0000000408067c24 */ /* 0x000fc6000f8e02ff */
[----:B------:R-:W-:Y:S01]  /*1a920*/  SHF.R.S32.HI R3, RZ, 0x1f, R2 ;  /* 0x0000001fff037819 */ /* 0x000fe20000011402 */
[C---:B------:R-:W-:Y:S02]  /*1a930*/  IMAD R10, R4.reuse, UR5, R6 ;  /* 0x00000005040a7c24 */ /* 0x040fe4000f8e0206 */
[----:B------:R-:W-:-:S04]  /*1a940*/  IMAD.WIDE.U32 R6, R4, UR4, R2 ;  /* 0x0000000404067c25 */ /* 0x000fc8000f8e0002 */
[----:B------:R-:W-:Y:S01]  /*1a950*/  IMAD.IADD R10, R10, 0x1, R7 ;  /* 0x000000010a0a7824 */ /* 0x000fe200078e0207 */
[----:B------:R-:W-:Y:S01]  /*1a960*/  LEA R20, P0, R6, R20, 0x2 ;  /* 0x0000001406147211 */ /* 0x000fe200078010ff */
[----:B------:R-:W-:-:S03]  /*1a970*/  IMAD.MOV R2, RZ, RZ, -R2 ;  /* 0x000000ffff027224 */ /* 0x000fc600078e0a02 */
[----:B------:R-:W-:Y:S01]  /*1a980*/  LEA.HI.X R21, R6, R21, R10, 0x2, P0 ;  /* 0x0000001506157211 */ /* 0x000fe200000f140a */
[----:B------:R-:W-:-:S04]  /*1a990*/  IMAD R5, R11, R2, R5 ;  /* 0x000000020b057224 */ /* 0x000fc800078e0205 */
[----:B------:R1:W5:Y:S04]  /*1a9a0*/  LDG.E R6, desc[UR42][R20.64] ;  /* 0x0000002a14067981 */ /* 0x000368000c1e1900 */
.L_x_2233:
[----:B------:R-:W2:Y:S01]  /*1a9b0*/  S2R R3, SR_CgaCtaId ;  /* 0x0000000000037919 */ /* 0x000ea20000008800 */
[----:B------:R-:W-:-:S04]  /*1a9c0*/  MOV R2, 0x400 ;  /* 0x0000040000027802 */ /* 0x000fc80000000f00 */
[----:B--2---:R-:W-:Y:S02]  /*1a9d0*/  LEA R2, R3, R2, 0x18 ;  /* 0x0000000203027211 */ /* 0x004fe400078ec0ff */
[----:B------:R-:W-:-:S03]  /*1a9e0*/  SHF.L.U32 R3, R12, 0x1f, RZ ;  /* 0x0000001f0c037819 */ /* 0x000fc600000006ff */
[----:B------:R-:W-:-:S04]  /*1a9f0*/  IMAD R2, R13, 0x8, R2 ;  /* 0x000000080d027824 */ /* 0x000fc800078e0202 */
[----:B------:R-:W2:Y:S02]  /*1aa00*/  SYNCS.PHASECHK.TRANS64.TRYWAIT P0, [R2+URZ+0x28c40], R3 ;  /* 0x028c4003020075a7 */ /* 0x000ea4000800017f */
[----:B--2---:R-:W-:Y:S05]  /*1aa10*/  @!P0 BRA `(.L_x_2234) ;  /* 0x0000003c005c8947 */ /* 0x004fea0003800000 */
.L_x_2355:
        /* <DEDUP_REMOVED lines=11> */
.L_x_2235:
[----:B---3--:R-:W3:Y:S01]  /*1aad0*/  LDL R7, [R1] ;  /* 0x0000000001077983 */ /* 0x008ee20000100800 */
[----:B------:R-:W-:-:S03]  /*1aae0*/  MOV R11, 0x400 ;  /* 0x00000400000b7802 */ /* 0x000fc60000000f00 */
        /* <DEDUP_REMOVED lines=14> */
[----:B----4-:R-:W-:-:S05]  /*1abd0*/  IMAD R5, R5, 0x40, R10 ;  /* 0x0000004005057824 */ /* 0x010fca00078e020a */
[----:B------:R-:W-:-:S07]  /*1abe0*/  R2UR UR11, R5 ;  /* 0x00000000050b72ca */ /* 0x000fce00000e0000 */
[----:B------:R-:W-:-:S09]  /*1abf0*/  UIADD3 UR8, UR8, 0x22400, URZ ;  /* 0x0002240008087890 */ /* 0x000fd2000fffe03f */
[----:B------:R0:W-:Y:S01]  /*1ac00*/  UTMALDG.4D [UR8], [UR4], desc[UR6] ;  /* 0x00000608040075b4 */ /* 0x0001e20008019000 */
[----:B------:R-:W3:Y:S02]  /*1ac10*/  SYNCS.PHASECHK.TRANS64.TRYWAIT P0, [R2+URZ+0x28c60], R3 ;  /* 0x028c6003020075a7 */ /* 0x000ee4000800017f */
[----:B0--3--:R-:W-:Y:S05]  /*1ac20*/  @!P0 BRA `(.L_x_2236) ;  /* 0x0000003800ec8947 */ /* 0x009fea0003800000 */
.L_x_2356:
        /* <DEDUP_REMOVED lines=8> */
.L_x_2237:
        /* <DEDUP_REMOVED lines=54> */
.L_x_2232:
[----:B------:R-:W-:Y:S05]  /*1b010*/  BSYNC B2 ;  /* 0x0000000000027941 */ /* 0x000fea0003800000 */
.L_x_2231:
[----:B------:R-:W2:Y:S02]  /*1b020*/  LDL R2, [R1+0x1c] ;  /* 0x00001c0001027983 */ /* 0x000ea40000100800 */
[----:B--2---:R-:W-:-:S07]  /*1b030*/  VIADD R5, R2, 0xfffffffd ;  /* 0xfffffffd02057836 */ /* 0x004fce0000000000 */
.L_x_2230:
[----:B------:R-:W-:Y:S05]  /*1b040*/  BSYNC B1 ;  /* 0x0000000000017941 */ /* 0x000fea0003800000 */
.L_x_2229:
[----:B------:R-:W2:Y:S01]  /*1b050*/  LDL.LU R2, [R1+0x1c] ;  /* 0x00001c0001027983 */ /* 0x000ea20000300800 */
[----:B------:R-:W-:Y:S02]  /*1b060*/  IADD3 R9, R9, -0x2, RZ ;  /* 0xfffffffe09097810 */ /* 0x000fe40007ffe0ff */
[----:B--2---:R-:W-:-:S04]  /*1b070*/  LOP3.LUT R2, RZ, R2, RZ, 0x33, !PT ;  /* 0x00000002ff027212 */ /* 0x004fc800078e33ff */
[----:B------:R-:W-:-:S13]  /*1b080*/  ISETP.NE.AND P0, PT, R9, R2, PT ;  /* 0x000000020900720c */ /* 0x000fda0003f05270 */
[----:B------:R-:W-:Y:S05]  /*1b090*/  @!P0 BRA `(.L_x_2228) ;  /* 0x0000001000408947 */ /* 0x000fea0003800000 */
.L_x_2252:
        /* <DEDUP_REMOVED lines=9> */
[----:B0-----:R-:W-:Y:S06]  /*1b130*/  @!P6 BRA `(.L_x_2239) ;  /* 0x0000000400e8e947 */ /* 0x001fec0003800000 */
        /* <DEDUP_REMOVED lines=8> */
[----:B------:R-:W0:Y:S02]  /*1b1c0*/  @P0 LDC.64 R2, c[0x0][0x420] ;  /* 0x00010800ff020b82 */ /* 0x000e240000000a00 */
[----:B0-----:R-:W-:-:S04]  /*1b1d0*/  @P0 IMAD.HI.U32 R12, R5, R2, RZ ;  /* 0x00000002050c0227 */ /* 0x001fc800078e00ff */
        /* <DEDUP_REMOVED lines=12> */
.L_x_2240:
[----:B------:R-:W3:Y:S01]  /*1b2a0*/  S2R R3, SR_CgaCtaId ;  /* 0x0000000000037919 */ /* 0x000ee20000008800 */
[----:B------:R-:W-:-:S04]  /*1b2b0*/  MOV R2, 0x400 ;  /* 0x0000040000027802 */ /* 0x000fc80000000f00 */
[----:B---3--:R-:W-:Y:S02]  /*1b2c0*/  LEA R2, R3, R2, 0x18 ;  /* 0x0000000203027211 */ /* 0x008fe400078ec0ff */
[----:B------:R-:W-:-:S03]  /*1b2d0*/  SHF.L.U32 R3, R9, 0x1f, RZ ;  /* 0x0000001f09037819 */ /* 0x000fc600000006ff */
[----:B------:R-:W-:-:S04]  /*1b2e0*/  IMAD R2, R10, 0x8, R2 ;  /* 0x000000080a027824 */ /* 0x000fc800078e0202 */
[----:B------:R-:W3:Y:S02]  /*1b2f0*/  SYNCS.PHASECHK.TRANS64.TRYWAIT P0, [R2+URZ+0x28c40], R3 ;  /* 0x028c4003020075a7 */ /* 0x000ee4000800017f */
[----:B---3--:R-:W-:Y:S05]  /*1b300*/  @!P0 BRA `(.L_x_2241) ;  /* 0x0000003400488947 */ /* 0x008fea0003800000 */
.L_x_2357:
        /* <DEDUP_REMOVED lines=11> */
.L_x_2242:
        /* <DEDUP_REMOVED lines=16> */
[----:B----4-:R-:W-:-:S05]  /*1b4c0*/  IMAD R7, R11, 0x40, R12 ;  /* 0x000000400b077824 */ /* 0x010fca00078e020c */
[----:B------:R-:W-:-:S13]  /*1b4d0*/  R2UR UR11, R7 ;  /* 0x00000000070b72ca */ /* 0x000fda00000e0000 */
[----:B------:R0:W-:Y:S01]  /*1b4e0*/  UTMALDG.4D [UR8], [UR4], desc[UR6] ;  /* 0x00000608040075b4 */ /* 0x0001e20008019000 */
[----:B------:R-:W2:Y:S02]  /*1b4f0*/  SYNCS.PHASECHK.TRANS64.TRYWAIT P1, [R2+URZ+0x28c60], R3 ;  /* 0x028c6003020075a7 */ /* 0x000ea4000802017f */
[----:B0-2---:R-:W-:Y:S05]  /*1b500*/  @!P1 BRA `(.L_x_2243) ;  /* 0x0000003000dc9947 */ /* 0x005fea0003800000 */
.L_x_2358:
[----:B------:R-:W-:Y:S05]  /*1b510*/  @P0 BRA `(.L_x_2244) ;  /* 0x00000000001c0947 */ /* 0x000fea0003800000 */
[----:B------:R-:W2:Y:S01]  /*1b520*/  S2R R11, SR_TID.X ;  /* 0x00000000000b7919 */ /* 0x000ea20000002100 */
[----:B0--3--:R-:W-:-:S04]  /*1b530*/  MOV R3, 0x10000 ;  /* 0x0001000000037802 */ /* 0x009fc80000000f00 */
[----:B------:R4:W-:Y:S01]  /*1b540*/  SYNCS.ARRIVE.TRANS64 RZ, [R2+URZ+0x28c50], R3 ;  /* 0x028c500302ff79a7 */ /* 0x0009e2000800003f */
[----:B--2---:R-:W-:-:S04]  /*1b550*/  LOP3.LUT R11, R11, 0x1f, RZ, 0xc0, !PT ;  /* 0x0000001f0b0b7812 */ /* 0x004fc800078ec0ff */
[----:B------:R-:W-:-:S13]  /*1b560*/  ISETP.NE.AND P1, PT, R11, RZ, PT ;  /* 0x000000ff0b00720c */ /* 0x000fda0003f25270 */
[----:B----4-:R-:W-:Y:S05]  /*1b570*/  @!P1 BRA `(.L_x_2244) ;  /* 0x0000000000049947 */ /* 0x010fea0003800000 */
[----:B------:R-:W-:Y:S01]  /*1b580*/  BPT.TRAP 0x1 ;  /* 0x000000040000795c */ /* 0x000fe20000300000 */
.L_x_2244:
        /* <DEDUP_REMOVED lines=53> */
.L_x_2239:
[----:B------:R-:W-:Y:S05]  /*1b8e0*/  BSYNC B1 ;  /* 0x0000000000017941 */ /* 0x000fea0003800000 */
.L_x_2238:
[----:B------:R-:W-:Y:S01]  /*1b8f0*/  VIADD R10, R10, 0x1 ;  /* 0x000000010a0a7836 */ /* 0x000fe20000000000 */
[----:B------:R-:W-:Y:S04]  /*1b900*/  BSSY B1, `(.L_x_2245) ;  /* 0x0000085000017945 */ /* 0x000fe80003800000 */
[----:B------:R-:W-:-:S04]  /*1b910*/  ISETP.NE.AND P0, PT, R10, 0x2, PT ;  /* 0x000000020a00780c */ /* 0x000fc80003f05270 */
[----:B------:R-:W-:Y:S02]  /*1b920*/  SEL R2, RZ, 0x1, P0 ;  /* 0x00000001ff027807 */ /* 0x000fe40000000000 */
[----:B0-----:R-:W-:Y:S02]  /*1b930*/  SEL R12, R10, RZ, P0 ;  /* 0x000000ff0a0c7207 */ /* 0x001fe40000000000 */
[----:B------:R-:W-:Y:S01]  /*1b940*/  LOP3.LUT R11, R9, R2, RZ, 0x3c, !PT ;  /* 0x00000002090b7212 */ /* 0x000fe200078e3cff */
[----:B------:R-:W-:-:S04]  /*1b950*/  VIADD R9, R5, 0xffffffff ;  /* 0xffffffff05097836 */ /* 0x000fc80000000000 */
        /* <DEDUP_REMOVED lines=25> */
.L_x_2247:
[----:B------:R-:W3:Y:S01]  /*1baf0*/  S2R R3, SR_CgaCtaId ;  /* 0x0000000000037919 */ /* 0x000ee20000008800 */
[----:B------:R-:W-:-:S04]  /*1bb00*/  MOV R2, 0x400 ;  /* 0x0000040000027802 */ /* 0x000fc80000000f00 */
[----:B---3--:R-:W-:Y:S02]  /*1bb10*/  LEA R2, R3, R2, 0x18 ;  /* 0x0000000203027211 */ /* 0x008fe400078ec0ff */
[----:B------:R-:W-:-:S03]  /*1bb20*/  SHF.L.U32 R3, R11, 0x1f, RZ ;  /* 0x0000001f0b037819 */ /* 0x000fc600000006ff */
[----:B------:R-:W-:-:S04]  /*1bb30*/  IMAD R2, R12, 0x8, R2 ;  /* 0x000000080c027824 */ /* 0x000fc800078e0202 */
[----:B------:R-:W3:Y:S02]  /*1bb40*/  SYNCS.PHASECHK.TRANS64.TRYWAIT P0, [R2+URZ+0x28c40], R3 ;  /* 0x028c4003020075a7 */ /* 0x000ee4000800017f */
[----:B---3--:R-:W-:Y:S05]  /*1bb50*/  @!P0 BRA `(.L_x_2248) ;  /* 0x0000002c005c8947 */ /* 0x008fea0003800000 */
.L_x_2359:
        /* <DEDUP_REMOVED lines=11> */
.L_x_2249:
[----:B--2---:R-:W2:Y:S01]  /*1bc10*/  LDL R7, [R1] ;  /* 0x0000000001077983 */ /* 0x004ea20000100800 */
        /* <DEDUP_REMOVED lines=20> */
[----:B0-2---:R-:W-:Y:S05]  /*1bd60*/  @!P1 BRA `(.L_x_2250) ;  /* 0x0000002800ec9947 */ /* 0x005fea0003800000 */
.L_x_2360:
        /* <DEDUP_REMOVED lines=8> */
.L_x_2251:
        /* <DEDUP_REMOVED lines=54> */
.L_x_2246:
[----:B------:R-:W-:Y:S05]  /*1c150*/  BSYNC B1 ;  /* 0x0000000000017941 */ /* 0x000fea0003800000 */
.L_x_2245:
[----:B------:R-:W2:Y:S01]  /*1c160*/  LDL R2, [R1+0x14] ;  /* 0x0000140001027983 */ /* 0x000ea20000100800 */
[----:B------:R-:W-:Y:S01]  /*1c170*/  VIADD R5, R5, 0xfffffffe ;  /* 0xfffffffe05057836 */ /* 0x000fe20000000000 */
[----:B--2---:R-:W-:-:S13]  /*1c180*/  ISETP.GT.AND P0, PT, R9, R2, PT ;  /* 0x000000020900720c */ /* 0x004fda0003f04270 */
[----:B------:R-:W-:Y:S05]  /*1c190*/  @P0 BRA `(.L_x_2252) ;  /* 0xffffffec00c00947 */ /* 0x000fea000383ffff */
.L_x_2228:
[----:B------:R-:W-:Y:S05]  /*1c1a0*/  BSYNC B0 ;  /* 0x0000000000007941 */ /* 0x000fea0003800000 */
.L_x_2227:
        /* <DEDUP_REMOVED lines=23> */
.L_x_2254:
[----:B------:R-:W-:Y:S05]  /*1c320*/  BSYNC B0 ;  /* 0x0000000000007941 */ /* 0x000fea0003800000 */
.L_x_2253:
[----:B--2---:R-:W2:Y:S02]  /*1c330*/  LDL.LU R2, [R1+0x8] ;  /* 0x0000080001027983 */ /* 0x004ea40000300800 */
[----:B--2---:R-:W-:-:S05]  /*1c340*/  LOP3.LUT R2, R2, R0, RZ, 0x3c, !PT ;  /* 0x0000000002027212 */ /* 0x004fca00078e3cff */
[----:B------:R2:W-:Y:S02]  /*1c350*/  STL [R1+0x8], R2 ;  /* 0x0000080201007387 */ /* 0x0005e40000100800 */
.L_x_2210:
[----:B------:R-:W-:Y:S05]  /*1c360*/  BSYNC B6 ;  /* 0x0000000000067941 */ /* 0x000fea0003800000 */
.L_x_2208:
[----:B------:R-:W-:-:S03]  /*1c370*/  UMOV UR4, 0xffffffff ;  /* 0xffffffff00047882 */ /* 0x000fc60000000000 */
[----:B------:R-:W-:Y:S05]  /*1c380*/  BRA.DIV UR4, `(.L_x_2255) ;  /* 0x0000002604787947 */ /* 0x000fea000b800000 */
[----:B------:R3:W4:Y:S04]  /*1c390*/  SHFL.IDX PT, R4, R16, RZ, 0x1f ;  /* 0x00001fff10047589 */ /* 0x00072800000e0000 */
[----:B------:R-:W0:Y:S02]  /*1c3a0*/  SHFL.IDX PT, R16, R16, 0x1, 0x1f ;  /* 0x00201f0010107f89 */ /* 0x000e2400000e0000 */
.L_x_2364:
[----:B------:R-:W5:Y:S01]  /*1c3b0*/  S2R R7, SR_TID.X ;  /* 0x0000000000077919 */ /* 0x000f620000002100 */
[----:B------:R-:W-:Y:S01]  /*1c3c0*/  ULDC UR4, c[0x0][0xc14] ;  /* 0x0003050000047ab9 */ /* 0x000fe20000000800 */
[----:B------:R-:W-:Y:S01]  /*1c3d0*/  BSSY B0, `(.L_x_2256) ;  /* 0x000000b000007945 */ /* 0x000fe20003800000 */
[----:B------:R-:W-:Y:S02]  /*1c3e0*/  IMAD.U32 R0, RZ, RZ, UR4 ;  /* 0x00000004ff007e24 */ /* 0x000fe4000f8e00ff */
[----:B------:R-:W-:Y:S01]  /*1c3f0*/  IMAD.MOV.U32 R17, RZ, RZ, RZ ;  /* 0x000000ffff117224 */ /* 0x000fe200078e00ff */
[----:B-----5:R-:W-:-:S04]  /*1c400*/  LOP3.LUT R7, R7, 0x1f, RZ, 0xc0, !PT ;  /* 0x0000001f07077812 */ /* 0x020fc800078ec0ff */
[C---:B------:R-:W-:Y:S01]  /*1c410*/  ISETP.NE.AND P0, PT, R7.reuse, 0x1f, PT ;  /* 0x0000001f0700780c */ /* 0x040fe20003f05270 */
[----:B------:R-:W-:-:S05]  /*1c420*/  IMAD.IADD R5, R7, 0x1, R19 ;  /* 0x0000000107057824 */ /* 0x000fca00078e0213 */
[----:B------:R-:W-:-:S13]  /*1c430*/  ISETP.GE.OR P0, PT, R5, R0, !P0 ;  /* 0x000000000500720c */ /* 0x000fda0004706670 */
[----:B------:R-:W-:Y:S05]  /*1c440*/  @P0 BRA `(.L_x_2257) ;  /* 0x00000000000c0947 */ /* 0x000fea0003800000 */
[----:B--2---:R-:W2:Y:S02]  /*1c450*/  LDC.64 R2, c[0x0][0xc58] ;  /* 0x00031600ff027b82 */ /* 0x004ea40000000a00 */
[----:B--2---:R-:W-:-:S05]  /*1c460*/  IMAD.WIDE R2, R5, 0x4, R2 ;  /* 0x0000000405027825 */ /* 0x004fca00078e0202 */
[----:B------:R2:W5:Y:S02]  /*1c470*/  LDG.E R17, desc[UR42][R2.64] ;  /* 0x0000002a02117981 */ /* 0x000564000c1e1900 */
.L_x_2257:
[----:B------:R-:W-:Y:S05]  /*1c480*/  BSYNC B0 ;  /* 0x0000000000007941 */ /* 0x000fea0003800000 */
.L_x_2256:
        /* <DEDUP_REMOVED lines=10> */
[----:B------:R-:W-:Y:S02]  /*1c530*/  ISETP.GE.U32.AND P1, PT, R7, 0x8, PT ;  /* 0x000000080700780c */ /* 0x000fe40003f26070 */
[----:B--2---:R-:W-:-:S05]  /*1c540*/  IADD3 R3, R13, R14, RZ ;  /* 0x0000000e0d037210 */ /* 0x004fca0007ffe0ff */
        /* <DEDUP_REMOVED lines=11> */
.L_x_2372:
[----:B------:R-:W-:Y:S02]  /*1c600*/  ULDC UR4, c[0x0][0xc10] ;  /* 0x0003040000047ab9 */ /* 0x000fe40000000800 */
[----:B------:R-:W-:-:S04]  /*1c610*/  IMAD.U32 R5, RZ, RZ, UR4 ;  /* 0x00000004ff057e24 */ /* 0x000fc8000f8e00ff */
[----:B--2---:R-:W-:-:S04]  /*1c620*/  IMAD R3, R14, R5, RZ ;  /* 0x000000050e037224 */ /* 0x004fc800078e02ff */
[----:B---3--:R-:W-:-:S05]  /*1c630*/  IMAD.IADD R16, R16, 0x1, R3 ;  /* 0x0000000110107824 */ /* 0x008fca00078e0203 */
[----:B----4-:R-:W-:-:S13]  /*1c640*/  ISETP.GT.AND P0, PT, R16, R4, PT ;  /* 0x000000041000720c */ /* 0x010fda0003f04270 */
[----:B------:R-:W-:Y:S05]  /*1c650*/  @P0 BRA `(.L_x_2259) ;  /* 0x0000000000b40947 */ /* 0x000fea0003800000 */
[----:B------:R-:W2:Y:S02]  /*1c660*/  LDC R0, c[0x0][0xc14] ;  /* 0x00030500ff007b82 */ /* 0x000ea40000000800 */
.L_x_2264:
[----:B------:R-:W-:-:S05]  /*1c670*/  VIADD R19, R19, 0x1f ;  /* 0x0000001f13137836 */ /* 0x000fca0000000000 */
[----:B--2---:R-:W-:-:S13]  /*1c680*/  ISETP.GE.AND P0, PT, R19, R0, PT ;  /* 0x000000001300720c */ /* 0x004fda0003f06270 */
[----:B------:R-:W-:Y:S05]  /*1c690*/  @P0 BRA `(.L_x_2260) ;  /* 0x0000000400ec0947 */ /* 0x000fea0003800000 */
[----:B------:R-:W2:Y:S01]  /*1c6a0*/  S2R R6, SR_TID.X ;  /* 0x0000000000067919 */ /* 0x000ea20000002100 */
[----:B------:R-:W-:Y:S01]  /*1c6b0*/  BSSY B0, `(.L_x_2261) ;  /* 0x000000a000007945 */ /* 0x000fe20003800000 */
[----:B------:R-:W-:Y:S01]  /*1c6c0*/  IMAD.MOV.U32 R17, RZ, RZ, RZ ;  /* 0x000000ffff117224 */ /* 0x000fe200078e00ff */
[----:B--2---:R-:W-:-:S04]  /*1c6d0*/  LOP3.LUT R6, R6, 0x1f, RZ, 0xc0, !PT ;  /* 0x0000001f06067812 */ /* 0x004fc800078ec0ff */
[C---:B------:R-:W-:Y:S01]  /*1c6e0*/  ISETP.NE.AND P1, PT, R6.reuse, 0x1f, PT ;  /* 0x0000001f0600780c */ /* 0x040fe20003f25270 */
[----:B------:R-:W-:-:S05]  /*1c6f0*/  IMAD.IADD R5, R6, 0x1, R19 ;  /* 0x0000000106057824 */ /* 0x000fca00078e0213 */
[----:B------:R-:W-:-:S13]  /*1c700*/  ISETP.GE.OR P0, PT, R5, R0, !P1 ;  /* 0x000000000500720c */ /* 0x000fda0004f06670 */
[----:B------:R-:W-:Y:S05]  /*1c710*/  @P0 BRA `(.L_x_2262) ;  /* 0x00000000000c0947 */ /* 0x000fea0003800000 */
[----:B0-----:R-:W0:Y:S02]  /*1c720*/  LDC.64 R2, c[0x0][0xc58] ;  /* 0x00031600ff027b82 */ /* 0x001e240000000a00 */
[----:B0-----:R-:W-:-:S05]  /*1c730*/  IMAD.WIDE R2, R5, 0x4, R2 ;  /* 0x0000000405027825 */ /* 0x001fca00078e0202 */
[----:B------:R2:W5:Y:S02]  /*1c740*/  LDG.E R17, desc[UR42][R2.64] ;  /* 0x0000002a02117981 */ /* 0x000564000c1e1900 */
.L_x_2262:
[----:B------:R-:W-:Y:S05]  /*1c750*/  BSYNC B0 ;  /* 0x0000000000007941 */ /* 0x000fea0003800000 */
.L_x_2261:
        /* <DEDUP_REMOVED lines=8> */
[----:B------:R-:W0:Y:S02]  /*1c7e0*/  SHFL.UP PT, R14, R13, 0x2, RZ ;  /* 0x044000000d0e7989 */ /* 0x000e2400000e00ff */
[----:B0-2---:R-:W-:Y:S02]  /*1c7f0*/  SEL R2, R14, RZ, P1 ;  /* 0x000000ff0e027207 */ /* 0x005fe40000800000 */
        /* <DEDUP_REMOVED lines=13> */
.L_x_2380:
[----:B------:R-:W-:Y:S02]  /*1c8d0*/  ULDC UR4, c[0x0][0xc10] ;  /* 0x0003040000047ab9 */ /* 0x000fe40000000800 */
[----:B------:R-:W-:-:S04]  /*1c8e0*/  IMAD.U32 R5, RZ, RZ, UR4 ;  /* 0x00000004ff057e24 */ /* 0x000fc8000f8e00ff */
[----:B--2---:R-:W-:-:S04]  /*1c8f0*/  IMAD R3, R14, R5, RZ ;  /* 0x000000050e037224 */ /* 0x004fc800078e02ff */
[----:B------:R-:W-:-:S05]  /*1c900*/  IMAD.IADD R16, R3, 0x1, R16 ;  /* 0x0000000103107824 */ /* 0x000fca00078e0210 */
[----:B------:R-:W-:-:S13]  /*1c910*/  ISETP.GT.AND P0, PT, R16, R4, PT ;  /* 0x000000041000720c */ /* 0x000fda0003f04270 */
[----:B------:R-:W-:Y:S05]  /*1c920*/  @!P0 BRA `(.L_x_2264) ;  /* 0xfffffffc00508947 */ /* 0x000fea000383ffff */
.L_x_2259:
        /* <DEDUP_REMOVED lines=8> */
.L_x_2384:
[----:B------:R-:W-:Y:S01]  /*1c9b0*/  ISETP.NE.AND P0, PT, R3, RZ, PT ;  /* 0x000000ff0300720c */ /* 0x000fe20003f05270 */
[----:B------:R-:W-:-:S12]  /*1c9c0*/  IMAD.MOV.U32 R7, RZ, RZ, RZ ;  /* 0x000000ffff077224 */ /* 0x000fd800078e00ff */
[----:B------:R-:W-:Y:S05]  /*1c9d0*/  @!P0 BRA `(.L_x_2266) ;  /* 0x0000000000108947 */ /* 0x000fea0003800000 */
[----:B------:R-:W-:Y:S01]  /*1c9e0*/  UMOV UR4, 0xffffffff ;  /* 0xffffffff00047882 */ /* 0x000fe20000000000 */
[----:B------:R-:W-:Y:S02]  /*1c9f0*/  VIADD R12, R6, 0xffffffff ;  /* 0xffffffff060c7836 */ /* 0x000fe40000000000 */
[----:B------:R-:W-:Y:S05]  /*1ca00*/  BRA.DIV UR4, `(.L_x_2267) ;  /* 0x0000002a040c7947 */ /* 0x000fea000b800000 */
[----:B------:R4:W0:Y:S02]  /*1ca10*/  SHFL.IDX PT, R7, R2, R12, 0x1f ;  /* 0x00001f0c02077589 */ /* 0x00082400000e0000 */
.L_x_2266:
[----:B0---4-:R-:W0:Y:S01]  /*1ca20*/  LDC.64 R2, c[0x0][0xc68] ;  /* 0x00031a00ff027b82 */ /* 0x011e220000000a00 */
[----:B------:R-:W-:-:S04]  /*1ca30*/  IMAD.IADD R19, R6, 0x1, R19 ;  /* 0x0000000106137824 */ /* 0x000fc800078e0213 */
[----:B0-----:R-:W-:-:S05]  /*1ca40*/  IMAD.WIDE R2, R19, 0x4, R2 ;  /* 0x0000000413027825 */ /* 0x001fca00078e0202 */
[----:B------:R0:W2:Y:S01]  /*1ca50*/  LDG.E R8, desc[UR42][R2.64] ;  /* 0x0000002a02087981 */ /* 0x0000a2000c1e1900 */
[----:B------:R-:W-:-:S04]  /*1ca60*/  IMAD R16, R7, R5, R16 ;  /* 0x0000000507107224 */ /* 0x000fc800078e0210 */
[----:B------:R-:W-:Y:S02]  /*1ca70*/  IMAD.IADD R7, R4, 0x1, -R16 ;  /* 0x0000000104077824 */ /* 0x000fe400078e0a10 */
[----:B0-----:R-:W-:Y:S02]  /*1ca80*/  IMAD.MOV.U32 R2, RZ, RZ, RZ ;  /* 0x000000ffff027224 */ /* 0x001fe400078e00ff */
[----:B--23--:R-:W-:-:S05]  /*1ca90*/  IMAD R6, R17, R8, RZ ;  /* 0x0000000811067224 */ /* 0x00cfca00078e02ff */
[-C--:B-1----:R-:W-:Y:S02]  /*1caa0*/  IABS R9, R6.reuse ;  /* 0x0000000600097213 */ /* 0x082fe40000000000 */
[----:B------:R-:W-:Y:S02]  /*1cab0*/  IABS R4, R6 ;  /* 0x0000000600047213 */ /* 0x000fe40000000000 */
[----:B------:R-:W0:Y:S03]  /*1cac0*/  I2F.RP R10, R9 ;  /* 0x00000009000a7306 */ /* 0x000e260000209400 */
[----:B------:R-:W-:-:S05]  /*1cad0*/  IMAD.MOV R4, RZ, RZ, -R4 ;  /* 0x000000ffff047224 */ /* 0x000fca00078e0a04 */
[----:B0-----:R-:W0:Y:S02]  /*1cae0*/  MUFU.RCP R10, R10 ;  /* 0x0000000a000a7308 */ /* 0x001e240000001000 */
[----:B0-----:R-:W-:-:S06]  /*1caf0*/  IADD3 R11, R10, 0xffffffe, RZ ;  /* 0x0ffffffe0a0b7810 */ /* 0x001fcc0007ffe0ff */
        /* <DEDUP_REMOVED lines=13> */
[----:B------:R-:W-:-:S03]  /*1cbd0*/  ISETP.GE.AND P0, PT, R3, RZ, PT ;  /* 0x000000ff0300720c */ /* 0x000fc60003f06270 */
[----:B------:R-:W-:-:S10]  /*1cbe0*/  IMAD.MOV.U32 R9, RZ, RZ, R2 ;  /* 0x000000ffff097224 */ /* 0x000fd400078e0002 */
[----:B------:R-:W-:Y:S01]  /*1cbf0*/  @!P0 IMAD.MOV R9, RZ, RZ, -R9 ;  /* 0x000000ffff098224 */ /* 0x000fe200078e0a09 */
[----:B------:R-:W-:-:S13]  /*1cc00*/  ISETP.NE.AND P0, PT, R6, RZ, PT ;  /* 0x000000ff0600720c */ /* 0x000fda0003f05270 */
[----:B------:R-:W-:-:S05]  /*1cc10*/  @!P0 LOP3.LUT R9, RZ, R6, RZ, 0x33, !PT ;  /* 0x00000006ff098212 */ /* 0x000fca00078e33ff */
[----:B------:R-:W-:Y:S02]  /*1cc20*/  IMAD R4, R8, R9, RZ ;  /* 0x0000000908047224 */ /* 0x000fe400078e02ff */
[----:B------:R-:W-:-:S03]  /*1cc30*/  IMAD.MOV R9, RZ, RZ, -R9 ;  /* 0x000000ffff097224 */ /* 0x000fc600078e0a09 */
[----:B------:R-:W-:Y:S01]  /*1cc40*/  IADD3 R2, -R4, RZ, RZ ;  /* 0x000000ff04027210 */ /* 0x000fe20007ffe1ff */
[----:B------:R-:W-:-:S03]  /*1cc50*/  IMAD R6, R6, R9, R7 ;  /* 0x0000000906067224 */ /* 0x000fc600078e0207 */
[----:B------:R-:W-:Y:S01]  /*1cc60*/  VIADDMNMX R5, R2, R5, R8, PT ;  /* 0x0000000502057246 */ /* 0x000fe20003800108 */
[----:B------:R-:W-:Y:S01]  /*1cc70*/  IMAD.MOV.U32 R2, RZ, RZ, RZ ;  /* 0x000000ffff027224 */ /* 0x000fe200078e00ff */
[----:B------:R-:W-:Y:S02]  /*1cc80*/  IADD3 R4, R6, R4, RZ ;  /* 0x0000000406047210 */ /* 0x000fe40007ffe0ff */
[----:B------:R-:W-:-:S04]  /*1cc90*/  IABS R8, R5 ;  /* 0x0000000500087213 */ /* 0x000fc80000000000 */
[----:B------:R-:W0:Y:S08]  /*1cca0*/  I2F.RP R10, R8 ;  /* 0x00000008000a7306 */ /* 0x000e300000209400 */
[----:B0-----:R-:W0:Y:S02]  /*1ccb0*/  MUFU.RCP R10, R10 ;  /* 0x0000000a000a7308 */ /* 0x001e240000001000 */
[----:B0-----:R-:W-:-:S06]  /*1ccc0*/  VIADD R11, R10, 0xffffffe ;  /* 0x0ffffffe0a0b7836 */ /* 0x001fcc0000000000 */
[----:B------:R-:W0:Y:S02]  /*1ccd0*/  F2I.FTZ.U32.TRUNC.NTZ R3, R11 ;  /* 0x0000000b00037305 */ /* 0x000e24000021f000 */
[----:B0-----:R-:W-:-:S04]  /*1cce0*/  IMAD.MOV R7, RZ, RZ, -R3 ;  /* 0x000000ffff077224 */ /* 0x001fc800078e0a03 */
[----:B------:R-:W-:-:S04]  /*1ccf0*/  IMAD R7, R7, R8, RZ ;  /* 0x0000000807077224 */ /* 0x000fc800078e02ff */
[----:B------:R-:W-:Y:S01]  /*1cd00*/  IMAD.HI.U32 R3, R3, R7, R2 ;  /* 0x0000000703037227 */ /* 0x000fe200078e0002 */
[----:B------:R-:W-:Y:S02]  /*1cd10*/  IABS R2, R6 ;  /* 0x0000000600027213 */ /* 0x000fe40000000000 */
[----:B------:R-:W-:-:S03]  /*1cd20*/  IABS R7, R5 ;  /* 0x0000000500077213 */ /* 0x000fc60000000000 */
[----:B------:R-:W-:-:S04]  /*1cd30*/  IMAD.HI.U32 R3, R3, R2, RZ ;  /* 0x0000000203037227 */ /* 0x000fc800078e00ff */
[----:B------:R-:W-:-:S04]  /*1cd40*/  IMAD.MOV R7, RZ, RZ, -R7 ;  /* 0x000000ffff077224 */ /* 0x000fc800078e0a07 */
        /* <DEDUP_REMOVED lines=11> */
[----:B------:R-:W-:-:S03]  /*1ce00*/  IMAD.MOV R5, RZ, RZ, -R5 ;  /* 0x000000ffff057224 */ /* 0x000fc600078e0a05 */
[----:B------:R-:W-:Y:S01]  /*1ce10*/  LOP3.LUT R2, RZ, R3, RZ, 0x33, !PT ;  /* 0x00000003ff027212 */ /* 0x000fe200078e33ff */
[----:B------:R-:W-:-:S04]  /*1ce20*/  IMAD R18, R3, R5, R4 ;  /* 0x0000000503127224 */ /* 0x000fc800078e0204 */
[----:B------:R-:W-:Y:S01]  /*1ce30*/  IMAD.IADD R17, R17, 0x1, R2 ;  /* 0x0000000111117824 */ /* 0x000fe200078e0202 */
[----:B------:R-:W-:Y:S06]  /*1ce40*/  BRA `(.L_x_2268) ;  /* 0x00000000001c7947 */ /* 0x000fec0003800000 */
.L_x_2260:
[----:B------:R-:W-:Y:S01]  /*1ce50*/  UMOV UR4, URZ ;  /* 0x0000003f00047c82 */ /* 0x000fe20008000000 */
[----:B------:R-:W-:Y:S01]  /*1ce60*/  UMOV UR5, URZ ;  /* 0x0000003f00057c82 */ /* 0x000fe20008000000 */
[----:B------:R-:W-:Y:S01]  /*1ce70*/  ULDC UR6, c[0x0][0xc14] ;  /* 0x0003050000067ab9 */ /* 0x000fe20000000800 */
[----:B------:R-:W-:Y:S02]  /*1ce80*/  IMAD.MOV.U32 R16, RZ, RZ, R4 ;  /* 0x000000ffff107224 */ /* 0x000fe400078e0004 */
[----:B------:R-:W-:Y:S02]  /*1ce90*/  IMAD.U32 R17, RZ, RZ, UR4 ;  /* 0x00000004ff117e24 */ /* 0x000fe4000f8e00ff */
[----:B------:R-:W-:Y:S02]  /*1cea0*/  IMAD.U32 R18, RZ, RZ, UR5 ;  /* 0x00000005ff127e24 */ /* 0x000fe4000f8e00ff */
[----:B------:R-:W-:-:S07]  /*1ceb0*/  IMAD.U32 R19, RZ, RZ, UR6 ;  /* 0x00000006ff137e24 */ /* 0x000fce000f8e00ff */
.L_x_2268:
        /* <DEDUP_REMOVED lines=12> */
.L_x_2169:
[----:B-1----:R-:W3:Y:S01]  /*1cf80*/  LDL.LU R0, [R1+0x20] ;  /* 0x0000200001007983 */ /* 0x002ee20000300800 */
[----:B------:R-:W-:Y:S01]  /*1cf90*/  BSSY B0, `(.L_x_2270) ;  /* 0x000000b000007945 */ /* 0x000fe20003800000 */
[----:B------:R-:W1:Y:S01]  /*1cfa0*/  S2R R5, SR_CgaCtaId ;  /* 0x0000000000057919 */ /* 0x000e620000008800 */
[----:B---3--:R-:W-:-:S05]  /*1cfb0*/  VIADD R0, R0, 0x1 ;  /* 0x0000000100007836 */ /* 0x008fca0000000000 */
        /* <DEDUP_REMOVED lines=8> */
.L_x_2387:
[----:B------:R-:W-:Y:S05]  /*1d040*/  BSYNC B0 ;  /* 0x0000000000007941 */ /* 0x000fea0003800000 */
.L_x_2270:
[----:B------:R-:W-:-:S03]  /*1d050*/  UMOV UR4, 0xffffffff ;  /* 0xffffffff00047882 */ /* 0x000fc60000000000 */
[----:B------:R-:W-:Y:S05]  /*1d060*/  BRA.DIV UR4, `(.L_x_2272) ;  /* 0x0000002204b07947 */ /* 0x000fea000b800000 */
[----:B------:R-:W2:Y:S02]  /*1d070*/  S2R R2, SR_TID.X ;  /* 0x0000000000027919 */ /* 0x000ea40000002100 */
[----:B--2---:R-:W-:-:S04]  /*1d080*/  SHF.R.U32.HI R2, RZ, 0x5, R2 ;  /* 0x00000005ff027819 */ /* 0x004fc80000011602 */
[----:B------:R-:W-:-:S05]  /*1d090*/  LOP3.LUT R2, R2, 0x3, RZ, 0xc0, !PT ;  /* 0x0000000302027812 */ /* 0x000fca00078ec0ff */
[----:B------:R2:W3:Y:S02]  /*1d0a0*/  SHFL.IDX PT, R14, R2, RZ, 0x1f ;  /* 0x00001fff020e7589 */ /* 0x0004e400000e0000 */
.L_x_2390:
[----:B---3--:R-:W-:-:S13]  /*1d0b0*/  ISETP.NE.AND P0, PT, R14, RZ, PT ;  /* 0x000000ff0e00720c */ /* 0x008fda0003f05270 */
[----:B------:R-:W-:Y:S05]  /*1d0c0*/  @P0 BRA `(.L_x_1944) ;  /* 0x0000000000940947 */ /* 0x000fea0003800000 */
[----:B------:R-:W-:-:S03]  /*1d0d0*/  UMOV UR4, 0xffffffff ;  /* 0xffffffff00047882 */ /* 0x000fc60000000000 */
[----:B------:R-:W-:Y:S05]  /*1d0e0*/  BRA.DIV UR4, `(.L_x_2273) ;  /* 0x0000002204c47947 */ /* 0x000fea000b800000 */
[----:B------:R-:W-:-:S13]  /*1d0f0*/  ELECT P6, URZ, PT ;  /* 0x00000000003f782f */ /* 0x000fda00038c0000 */
.L_x_2393:
[----:B------:R-:W-:Y:S05]  /*1d100*/  @!P6 BRA `(.L_x_1944) ;  /* 0x000000000084e947 */ /* 0x000fea0003800000 */
[----:B------:R-:W-:-:S06]  /*1d110*/  ULOP3.LUT UR4, UR36, 0x2, URZ, 0xfc, !UPT ;  /* 0x0000000224047892 */ /* 0x000fcc000f8efc3f */
[----:B--2---:R-:W-:-:S05]  /*1d120*/  IMAD.U32 R2, RZ, RZ, UR4 ;  /* 0x00000004ff027e24 */ /* 0x004fca000f8e00ff */
[----:B------:R-:W-:-:S13]  /*1d130*/  ISETP.NE.AND P2, PT, R2, 0x3, PT ;  /* 0x000000030200780c */ /* 0x000fda0003f45270 */
[----:B------:R-:W-:Y:S05]  /*1d140*/  @!P2 BRA `(.L_x_2274) ;  /* 0x000000000004a947 */ /* 0x000fea0003800000 */
[----:B------:R-:W-:Y:S01]  /*1d150*/  BPT.TRAP 0x1 ;  /* 0x000000040000795c */ /* 0x000fe20000300000 */
.L_x_2274:
[----:B-1----:R-:W2:Y:S04]  /*1d160*/  LDL R3, [R1] ;  /* 0x0000000001037983 */ /* 0x002ea80000100800 */
[----:B------:R-:W3:Y:S01]  /*1d170*/  LDL.LU R7, [R1+0x8] ;  /* 0x0000080001077983 */ /* 0x000ee20000300800 */
[----:B------:R-:W-:-:S05]  /*1d180*/  IADD3 R2, R0, 0x28c40, RZ ;  /* 0x00028c4000027810 */ /* 0x000fca0007ffe0ff */
[C---:B--2---:R-:W-:Y:S02]  /*1d190*/  IMAD R6, R3.reuse, 0x8, R2 ;  /* 0x0000000803067824 */ /* 0x044fe400078e0202 */
[----:B------:R-:W-:Y:S01]  /*1d1a0*/  VIADD R3, R3, 0x1 ;  /* 0x0000000103037836 */ /* 0x000fe20000000000 */
[----:B---3--:R-:W-:-:S04]  /*1d1b0*/  SHF.L.U32 R5, R7, 0x1f, RZ ;  /* 0x0000001f07057819 */ /* 0x008fc800000006ff */
[C---:B------:R-:W-:Y:S01]  /*1d1c0*/  ISETP.NE.AND P1, PT, R3.reuse, 0x2, PT ;  /* 0x000000020300780c */ /* 0x040fe20003f25270 */
[----:B------:R-:W1:Y:S03]  /*1d1d0*/  SYNCS.PHASECHK.TRANS64.TRYWAIT P0, [R6+URZ], R5 ;  /* 0x00000005060075a7 */ /* 0x000e66000800017f */
[----:B------:R-:W-:Y:S02]  /*1d1e0*/  SEL R4, RZ, 0x1, P1 ;  /* 0x00000001ff047807 */ /* 0x000fe40000800000 */
[----:B------:R-:W-:Y:S02]  /*1d1f0*/  SEL R3, R3, RZ, P1 ;  /* 0x000000ff03037207 */ /* 0x000fe40000800000 */
[----:B------:R-:W-:-:S03]  /*1d200*/  LOP3.LUT R4, R7, R4, RZ, 0x3c, !PT ;  /* 0x0000000407047212 */ /* 0x000fc600078e3cff */
[----:B------:R-:W-:Y:S01]  /*1d210*/  IMAD R7, R3, 0x8, R2 ;  /* 0x0000000803077824 */ /* 0x000fe200078e0202 */
[----:B------:R-:W-:Y:S01]  /*1d220*/  SHF.L.U32 R2, R4, 0x1f, RZ ;  /* 0x0000001f04027819 */ /* 0x000fe200000006ff */
[----:B-1----:R-:W-:Y:S06]  /*1d230*/  @!P0 BRA `(.L_x_2275) ;  /* 0x0000002000908947 */ /* 0x002fec0003800000 */
.L_x_2394:
[----:B------:R-:W2:Y:S02]  /*1d240*/  SYNCS.PHASECHK.TRANS64.TRYWAIT P0, [R7+URZ], R2 ;  /* 0x00000002070075a7 */ /* 0x000ea4000800017f */
[----:B--2---:R-:W-:Y:S05]  /*1d250*/  @!P0 BRA `(.L_x_2276) ;  /* 0x00000020009c8947 */ /* 0x004fea0003800000 */
.L_x_2395:
[----:B------:R-:W-:Y:S05]  /*1d260*/  @!P2 BRA `(.L_x_2277) ;  /* 0x000000000004a947 */ /* 0x000fea0003800000 */
[----:B------:R-:W-:Y:S01]  /*1d270*/  BPT.TRAP 0x1 ;  /* 0x000000040000795c */ /* 0x000fe20000300000 */
.L_x_2277:
[----:B------:R-:W3:Y:S01]  /*1d280*/  LDL.LU R4, [R1] ;  /* 0x0000000001047983 */ /* 0x000ee20000300800 */
[----:B------:R-:W-:-:S04]  /*1d290*/  VIADD R0, R0, 0x28c60 ;  /* 0x00028c6000007836 */ /* 0x000fc80000000000 */
[----:B---3--:R-:W-:-:S04]  /*1d2a0*/  IMAD R4, R4, 0x8, R0 ;  /* 0x0000000804047824 */ /* 0x008fc800078e0200 */
[----:B------:R-:W3:Y:S02]  /*1d2b0*/  SYNCS.PHASECHK.TRANS64.TRYWAIT P0, [R4+URZ], R5 ;  /* 0x00000005040075a7 */ /* 0x000ee4000800017f */
[----:B---3--:R-:W-:Y:S05]  /*1d2c0*/  @!P0 BRA `(.L_x_2278) ;  /* 0x0000002000948947 */ /* 0x008fea0003800000 */
.L_x_2396:
[----:B------:R-:W-:-:S07]  /*1d2d0*/  IMAD R3, R3, 0x8, R0 ;  /* 0x0000000803037824 */ /* 0x000fce00078e0200 */
.L_x_2279:
[----:B----4-:R4:W0:Y:S02]  /*1d2e0*/  SYNCS.PHASECHK.TRANS64.TRYWAIT P0, [R3+URZ], R2 ;  /* 0x00000002030075a7 */ /* 0x010824000800017f */
[----:B0-----:R-:W-:Y:S05]  /*1d2f0*/  @!P0 NANOSLEEP.SYNCS 0x989680 ;  /* 0x009896800000895d */ /* 0x001fea0003900000 */
[----:B------:R-:W0:Y:S02]  /*1d300*/  @!P0 SYNCS.PHASECHK.TRANS64 P0, [R3+URZ], R2 ;  /* 0x00000002030085a7 */ /* 0x000e24000800007f */
[----:B0-----:R-:W-:Y:S05]  /*1d310*/  @!P0 BRA `(.L_x_2279) ;  /* 0xfffffffc00f08947 */ /* 0x001fea000383ffff */
.L_x_1944:
[----:B------:R-:W-:Y:S05]  /*1d320*/  BSYNC B8 ;  /* 0x0000000000087941 */ /* 0x000fea0003800000 */
.L_x_1941:
[----:B------:R-:W-:Y:S05]  /*1d330*/  EXIT ;  /* 0x000000000000794d */ /* 0x000fea0003800000 */
.L_x_1968:
[----:B0-----:R0:W1:Y:S02]  /*1d340*/  SYNCS.PHASECHK.TRANS64.TRYWAIT P5, [R70+URZ+0x28c90], R77 ;  /* 0x028c904d460075a7 */ /* 0x00106400080a017f */
[----:B-1----:R-:W-:Y:S05]  /*1d350*/  @!P5 NANOSLEEP.SYNCS 0x989680 ;  /* 0x009896800000d95d */ /* 0x002fea0003900000 */
[----:B------:R-:W1:Y:S02]  /*1d360*/  @!P5 SYNCS.PHASECHK.TRANS64 P5, [R70+URZ+0x28c90], R77 ;  /* 0x028c904d4600d5a7 */ /* 0x000e6400080a007f */
[----:B-1----:R-:W-:Y:S05]  /*1d370*/  @!P5 BRA `(.L_x_1968) ;  /* 0xfffffffc00f0d947 */ /* 0x002fea000383ffff */
[----:B------:R-:W-:Y:S05]  /*1d380*/  BRA `(.L_x_2280) ;  /* 0xfffffe5400647947 */ /* 0x000fea000383ffff */
.L_x_1978:
[----:B0-----:R0:W1:Y:S02]  /*1d390*/  SYNCS.PHASECHK.TRANS64.TRYWAIT P5, [R70+URZ+0x28c90], R77 ;  /* 0x028c904d460075a7 */ /* 0x00106400080a017f */
[----:B-1----:R-:W-:Y:S05]  /*1d3a0*/  @!P5 NANOSLEEP.SYNCS 0x989680 ;  /* 0x009896800000d95d */ /* 0x002fea0003900000 */
[----:B------:R-:W1:Y:S02]  /*1d3b0*/  @!P5 SYNCS.PHASECHK.TRANS64 P5, [R70+URZ+0x28c90], R77 ;  /* 0x028c904d4600d5a7 */ /* 0x000e6400080a007f */
[----:B-1----:R-:W-:Y:S05]  /*1d3c0*/  @!P5 BRA `(.L_x_1978) ;  /* 0xfffffffc00f0d947 */ /* 0x002fea000383ffff */
[----:B------:R-:W-:Y:S05]  /*1d3d0*/  BRA `(.L_x_2281) ;  /* 0xfffffe5c00d87947 */ /* 0x000fea000383ffff */
.L_x_1983:
[----:B0-----:R0:W1:Y:S02]  /*1d3e0*/  SYNCS.PHASECHK.TRANS64.TRYWAIT P5, [R70+URZ+0x28c90], R77 ;  /* 0x028c904d460075a7 */ /* 0x00106400080a017f */
[----:B-1----:R-:W-:Y:S05]  /*1d3f0*/  @!P5 NANOSLEEP.SYNCS 0x989680 ;  /* 0x009896800000d95d */ /* 0x002fea0003900000 */
[----:B------:R-:W1:Y:S02]  /*1d400*/  @!P5 SYNCS.PHASECHK.TRANS64 P5, [R70+URZ+0x28c90], R77 ;  /* 0x028c904d4600d5a7 */ /* 0x000e6400080a007f */
[----:B-1----:R-:W-:Y:S05]  /*1d410*/  @!P5 BRA `(.L_x_1983) ;  /* 0xfffffffc00f0d947 */ /* 0x002fea000383ffff */
[----:B------:R-:W-:Y:S05]  /*1d420*/  BRA `(.L_x_2282) ;  /* 0xfffffe68000c7947 */ /* 0x000fea000383ffff */
.L_x_1987:
[----:B--2---:R2:W4:Y:S02]  /*1d430*/  SYNCS.PHASECHK.TRANS64.TRYWAIT P5, [R70+URZ+0x28cb0], R77 ;  /* 0x028cb04d460075a7 */ /* 0x00452400080a017f */
[----:B----4-:R-:W-:Y:S05]  /*1d440*/  @!P5 NANOSLEEP.SYNCS 0x989680 ;  /* 0x009896800000d95d */ /* 0x010fea0003900000 */
[----:B------:R-:W4:Y:S02]  /*1d450*/  @!P5 SYNCS.PHASECHK.TRANS64 P5, [R70+URZ+0x28cb0], R77 ;  /* 0x028cb04d4600d5a7 */ /* 0x000f2400080a007f */
[----:B----4-:R-:W-:Y:S05]  /*1d460*/  @!P5 BRA `(.L_x_1987) ;  /* 0xfffffffc00f0d947 */ /* 0x010fea000383ffff */
[----:B------:R-:W-:Y:S05]  /*1d470*/  BRA `(.L_x_2283) ;  /* 0xfffffe6800887947 */ /* 0x000fea000383ffff */
.L_x_2006:
[----:B0-----:R0:W1:Y:S02]  /*1d480*/  SYNCS.PHASECHK.TRANS64.TRYWAIT P1, [R152+URZ+0x28c50], R3 ;  /* 0x028c5003980075a7 */ /* 0x001064000802017f */
[----:B-1----:R-:W-:Y:S05]  /*1d490*/  @!P1 NANOSLEEP.SYNCS 0x989680 ;  /* 0x009896800000995d */ /* 0x002fea0003900000 */
[----:B------:R-:W1:Y:S02]  /*1d4a0*/  @!P1 SYNCS.PHASECHK.TRANS64 P1, [R152+URZ+0x28c50], R3 ;  /* 0x028c5003980095a7 */ /* 0x000e64000802007f */
[----:B-1----:R-:W-:Y:S05]  /*1d4b0*/  @!P1 BRA `(.L_x_2006) ;  /* 0xfffffffc00f09947 */ /* 0x002fea000383ffff */
[----:B------:R-:W-:Y:S05]  /*1d4c0*/  BRA `(.L_x_2284) ;  /* 0xfffffe7800787947 */ /* 0x000fea000383ffff */
.L_x_2013:
[----:B-1----:R1:W2:Y:S02]  /*1d4d0*/  SYNCS.PHASECHK.TRANS64.TRYWAIT P2, [R0+URZ+0x28c50], R5 ;  /* 0x028c5005000075a7 */ /* 0x0022a4000804017f */
[----:B--2---:R-:W-:Y:S05]  /*1d4e0*/  @!P2 NANOSLEEP.SYNCS 0x989680 ;  /* 0x009896800000a95d */ /* 0x004fea0003900000 */
[----:B------:R-:W2:Y:S02]  /*1d4f0*/  @!P2 SYNCS.PHASECHK.TRANS64 P2, [R0+URZ+0x28c50], R5 ;  /* 0x028c50050000a5a7 */ /* 0x000ea4000804007f */
[----:B--2---:R-:W-:Y:S05]  /*1d500*/  @!P2 BRA `(.L_x_2013) ;  /* 0xfffffffc00f0a947 */ /* 0x004fea000383ffff */
[----:B------:R-:W-:Y:S05]  /*1d510*/  BRA `(.L_x_2012) ;  /* 0xfffffe8400a07947 */ /* 0x000fea000383ffff */
.L_x_2038:
[----:B------:R-:W-:Y:S01]  /*1d520*/  BSSY B1, `(.L_x_2285) ;  /* 0x0000008000017945 */ /* 0x000fe20003800000 */
[----:B------:R-:W-:Y:S01]  /*1d530*/  IMAD.MOV.U32 R13, RZ, RZ, R5 ;  /* 0x000000ffff0d7224 */ /* 0x000fe200078e0005 */
[----:B------:R-:W-:Y:S01]  /*1d540*/  MOV R15, 0xffffffff ;  /* 0xffffffff000f7802 */ /* 0x000fe20000000f00 */
[----:B------:R-:W-:Y:S02]  /*1d550*/  IMAD.MOV.U32 R12, RZ, RZ, RZ ;  /* 0x000000ffff0c7224 */ /* 0x000fe400078e00ff */
[----:B------:R-:W-:-:S07]  /*1d560*/  IMAD.MOV.U32 R11, RZ, RZ, 0x1c1f ;  /* 0x00001c1fff0b7424 */ /* 0x000fce00078e00ff */
[----:B-----5:R-:W-:Y:S05]  /*1d570*/  WARPSYNC.COLLECTIVE R15, `(.L_x_2286) ;  /* 0x000000000f087348 */ /* 0x020fea0003c00000 */
[----:B------:R0:W1:Y:S02]  /*1d580*/  SHFL.IDX P6, R14, R13, R12, R11 ;  /* 0x0000000c0d0e7389 */ /* 0x00006400000c000b */
[----:B01---5:R-:W-:Y:S01]  /*1d590*/  ENDCOLLECTIVE ;  /* 0x000000000000791b */ /* 0x023fe20003800000 */
.L_x_2286:
[----:B------:R-:W-:Y:S05]  /*1d5a0*/  BSYNC B1 ;  /* 0x0000000000017941 */ /* 0x000fea0003800000 */
.L_x_2285:
[----:B------:R-:W-:Y:S05]  /*1d5b0*/  BRA `(.L_x_2287) ;  /* 0xfffffea400c87947 */ /* 0x000fea000383ffff */
.L_x_2039:
[----:B------:R-:W-:Y:S01]  /*1d5c0*/  BSSY B1, `(.L_x_2288) ;  /* 0x0000008000017945 */ /* 0x000fe20003800000 */
[----:B------:R-:W-:Y:S02]  /*1d5d0*/  IMAD.MOV.U32 R13, RZ, RZ, R4 ;  /* 0x000000ffff0d7224 */ /* 0x000fe400078e0004 */
[----:B------:R-:W-:Y:S02]  /*1d5e0*/  IMAD.MOV.U32 R12, RZ, RZ, RZ ;  /* 0x000000ffff0c7224 */ /* 0x000fe400078e00ff */
[----:B------:R-:W-:Y:S02]  /*1d5f0*/  IMAD.MOV.U32 R11, RZ, RZ, 0x1c1f ;  /* 0x00001c1fff0b7424 */ /* 0x000fe400078e00ff */
[----:B------:R-:W-:-:S07]  /*1d600*/  IMAD.MOV.U32 R15, RZ, RZ, -0x1 ;  /* 0xffffffffff0f7424 */ /* 0x000fce00078e00ff */
[----:B-----5:R-:W-:Y:S05]  /*1d610*/  WARPSYNC.COLLECTIVE R15, `(.L_x_2289) ;  /* 0x000000000f087348 */ /* 0x020fea0003c00000 */
[----:B------:R0:W1:Y:S02]  /*1d620*/  SHFL.IDX P6, R14, R13, R12, R11 ;  /* 0x0000000c0d0e7389 */ /* 0x00006400000c000b */
[----:B01---5:R-:W-:Y:S01]  /*1d630*/  ENDCOLLECTIVE ;  /* 0x000000000000791b */ /* 0x023fe20003800000 */
.L_x_2289:
[----:B------:R-:W-:Y:S05]  /*1d640*/  BSYNC B1 ;  /* 0x0000000000017941 */ /* 0x000fea0003800000 */
.L_x_2288:
[----:B------:R-:W-:Y:S05]  /*1d650*/  BRA `(.L_x_2290) ;  /* 0xfffffea400a87947 */ /* 0x000fea000383ffff */
.L_x_2040:
        /* <DEDUP_REMOVED lines=8> */
.L_x_2292:
[----:B------:R-:W-:Y:S05]  /*1d6e0*/  BSYNC B1 ;  /* 0x0000000000017941 */ /* 0x000fea0003800000 */
.L_x_2291:
[----:B------:R-:W-:Y:S05]  /*1d6f0*/  BRA `(.L_x_2293) ;  /* 0xfffffea400887947 */ /* 0x000fea000383ffff */
.L_x_2041:
[----:B------:R-:W-:Y:S01]  /*1d700*/  BSSY B1, `(.L_x_2294) ;  /* 0x0000008000017945 */ /* 0x000fe20003800000 */
[----:B------:R-:W-:Y:S01]  /*1d710*/  IMAD.MOV.U32 R13, RZ, RZ, R0 ;  /* 0x000000ffff0d7224 */ /* 0x000fe200078e0000 */
[----:B------:R-:W-:Y:S01]  /*1d720*/  MOV R12, RZ ;  /* 0x000000ff000c7202 */ /* 0x000fe20000000f00 */
[----:B------:R-:W-:Y:S02]  /*1d730*/  IMAD.MOV.U32 R11, RZ, RZ, 0x1c1f ;  /* 0x00001c1fff0b7424 */ /* 0x000fe400078e00ff */
[----:B------:R-:W-:-:S07]  /*1d740*/  IMAD.MOV.U32 R15, RZ, RZ, -0x1 ;  /* 0xffffffffff0f7424 */ /* 0x000fce00078e00ff */
[----:B-----5:R-:W-:Y:S05]  /*1d750*/  WARPSYNC.COLLECTIVE R15, `(.L_x_2295) ;  /* 0x000000000f087348 */ /* 0x020fea0003c00000 */
[----:B------:R0:W1:Y:S02]  /*1d760*/  SHFL.IDX P6, R14, R13, R12, R11 ;  /* 0x0000000c0d0e7389 */ /* 0x00006400000c000b */
[----:B01---5:R-:W-:Y:S01]  /*1d770*/  ENDCOLLECTIVE ;  /* 0x000000000000791b */ /* 0x023fe20003800000 */
.L_x_2295:
[----:B------:R-:W-:Y:S05]  /*1d780*/  BSYNC B1 ;  /* 0x0000000000017941 */ /* 0x000fea0003800000 */
.L_x_2294:
[----:B------:R-:W-:Y:S05]  /*1d790*/  BRA `(.L_x_2296) ;  /* 0xfffffea400687947 */ /* 0x000fea000383ffff */
.L_x_2042:
[----:B------:R-:W-:Y:S01]  /*1d7a0*/  BSSY B1, `(.L_x_2297) ;  /* 0x0000008000017945 */ /* 0x000fe20003800000 */
[----:B------:R-:W-:Y:S02]  /*1d7b0*/  IMAD.MOV.U32 R13, RZ, RZ, R5 ;  /* 0x000000ffff0d7224 */ /* 0x000fe400078e0005 */
[----:B------:R-:W-:Y:S02]  /*1d7c0*/  IMAD.MOV.U32 R12, RZ, RZ, 0x1 ;  /* 0x00000001ff0c7424 */ /* 0x000fe400078e00ff */
[----:B------:R-:W-:Y:S02]  /*1d7d0*/  IMAD.MOV.U32 R11, RZ, RZ, 0x1c1f ;  /* 0x00001c1fff0b7424 */ /* 0x000fe400078e00ff */
[----:B------:R-:W-:-:S07]  /*1d7e0*/  IMAD.MOV.U32 R15, RZ, RZ, -0x1 ;  /* 0xffffffffff0f7424 */ /* 0x000fce00078e00ff */
[----:B-----5:R-:W-:Y:S05]  /*1d7f0*/  WARPSYNC.COLLECTIVE R15, `(.L_x_2298) ;  /* 0x000000000f087348 */ /* 0x020fea0003c00000 */
[----:B------:R0:W1:Y:S02]  /*1d800*/  SHFL.IDX P6, R14, R13, R12, R11 ;  /* 0x0000000c0d0e7389 */ /* 0x00006400000c000b */
[----:B01---5:R-:W-:Y:S01]  /*1d810*/  ENDCOLLECTIVE ;  /* 0x000000000000791b */ /* 0x023fe20003800000 */
.L_x_2298:
[----:B------:R-:W-:Y:S05]  /*1d820*/  BSYNC B1 ;  /* 0x0000000000017941 */ /* 0x000fea0003800000 */
.L_x_2297:
[----:B------:R-:W-:Y:S05]  /*1d830*/  BRA `(.L_x_2299) ;  /* 0xfffffea400487947 */ /* 0x000fea000383ffff */
.L_x_2043:
[----:B------:R-:W-:Y:S01]  /*1d840*/  BSSY B1, `(.L_x_2300) ;  /* 0x0000008000017945 */ /* 0x000fe20003800000 */
[----:B------:R-:W-:Y:S01]  /*1d850*/  IMAD.MOV.U32 R13, RZ, RZ, R4 ;  /* 0x000000ffff0d7224 */ /* 0x000fe200078e0004 */
[----:B------:R-:W-:Y:S01]  /*1d860*/  MOV R15, 0xffffffff ;  /* 0xffffffff000f7802 */ /* 0x000fe20000000f00 */
[----:B------:R-:W-:Y:S02]  /*1d870*/  IMAD.MOV.U32 R12, RZ, RZ, 0x1 ;  /* 0x00000001ff0c7424 */ /* 0x000fe400078e00ff */
[----:B------:R-:W-:-:S07]  /*1d880*/  IMAD.MOV.U32 R11, RZ, RZ, 0x1c1f ;  /* 0x00001c1fff0b7424 */ /* 0x000fce00078e00ff */
[----:B-----5:R-:W-:Y:S05]  /*1d890*/  WARPSYNC.COLLECTIVE R15, `(.L_x_2301) ;  /* 0x000000000f087348 */ /* 0x020fea0003c00000 */
[----:B------:R0:W1:Y:S02]  /*1d8a0*/  SHFL.IDX P6, R14, R13, R12, R11 ;  /* 0x0000000c0d0e7389 */ /* 0x00006400000c000b */
[----:B01---5:R-:W-:Y:S01]  /*1d8b0*/  ENDCOLLECTIVE ;  /* 0x000000000000791b */ /* 0x023fe20003800000 */
.L_x_2301:
[----:B------:R-:W-:Y:S05]  /*1d8c0*/  BSYNC B1 ;  /* 0x0000000000017941 */ /* 0x000fea0003800000 */
.L_x_2300:
[----:B------:R-:W-:Y:S05]  /*1d8d0*/  BRA `(.L_x_2302) ;  /* 0xfffffea400287947 */ /* 0x000fea000383ffff */
.L_x_2044:
        /* <DEDUP_REMOVED lines=8> */
.L_x_2304:
[----:B------:R-:W-:Y:S05]  /*1d960*/  BSYNC B1 ;  /* 0x0000000000017941 */ /* 0x000fea0003800000 */
.L_x_2303:
[----:B------:R-:W-:Y:S05]  /*1d970*/  BRA `(.L_x_2305) ;  /* 0xfffffea400087947 */ /* 0x000fea000383ffff */
.L_x_2045:
        /* <DEDUP_REMOVED lines=8> */
.L_x_2307:
[----:B------:R-:W-:Y:S05]  /*1da00*/  BSYNC B1 ;  /* 0x0000000000017941 */ /* 0x000fea0003800000 */
.L_x_2306:
[----:B------:R-:W-:Y:S05]  /*1da10*/  BRA `(.L_x_2308) ;  /* 0xfffffea000e87947 */ /* 0x000fea000383ffff */
.L_x_2047:
[----:B0-----:R0:W1:Y:S02]  /*1da20*/  SYNCS.PHASECHK.TRANS64.TRYWAIT P2, [R2+URZ+0x28c00], R7 ;  /* 0x028c0007020075a7 */ /* 0x001064000804017f */
[----:B-1----:R-:W-:Y:S05]  /*1da30*/  @!P2 NANOSLEEP.SYNCS 0x989680 ;  /* 0x009896800000a95d */ /* 0x002fea0003900000 */
[----:B------:R-:W1:Y:S02]  /*1da40*/  @!P2 SYNCS.PHASECHK.TRANS64 P2, [R2+URZ+0x28c00], R7 ;  /* 0x028c00070200a5a7 */ /* 0x000e64000804007f */
[----:B-1----:R-:W-:Y:S05]  /*1da50*/  @!P2 BRA `(.L_x_2047) ;  /* 0xfffffffc00f0a947 */ /* 0x002fea000383ffff */
[----:B------:R-:W-:Y:S05]  /*1da60*/  BRA `(.L_x_2309) ;  /* 0xfffffea400707947 */ /* 0x000fea000383ffff */
.L_x_2055:
        /* <DEDUP_REMOVED lines=8> */
.L_x_2311:
[----:B------:R-:W-:Y:S05]  /*1daf0*/  BSYNC B1 ;  /* 0x0000000000017941 */ /* 0x000fea0003800000 */
.L_x_2310:
[----:B------:R-:W-:Y:S05]  /*1db00*/  BRA `(.L_x_2312) ;  /* 0xfffffeb4008c7947 */ /* 0x000fea000383ffff */
.L_x_2056:
        /* <DEDUP_REMOVED lines=8> */
.L_x_2314:
[----:B------:R-:W-:Y:S05]  /*1db90*/  BSYNC B1 ;  /* 0x0000000000017941 */ /* 0x000fea0003800000 */
.L_x_2313:
[----:B------:R-:W-:Y:S05]  /*1dba0*/  BRA `(.L_x_2315) ;  /* 0xfffffeb4006c7947 */ /* 0x000fea000383ffff */
.L_x_2057:
        /* <DEDUP_REMOVED lines=8> */
.L_x_2317:
[----:B------:R-:W-:Y:S05]  /*1dc30*/  BSYNC B1 ;  /* 0x0000000000017941 */ /* 0x000fea0003800000 */
.L_x_2316:
[----:B------:R-:W-:Y:S05]  /*1dc40*/  BRA `(.L_x_2318) ;  /* 0xfffffeb4004c7947 */ /* 0x000fea000383ffff */
.L_x_2058:
        /* <DEDUP_REMOVED lines=8> */
.L_x_2320:
[----:B------:R-:W-:Y:S05]  /*1dcd0*/  BSYNC B1 ;  /* 0x0000000000017941 */ /* 0x000fea0003800000 */
.L_x_2319:
[----:B------:R-:W-:Y:S05]  /*1dce0*/  BRA `(.L_x_2321) ;  /* 0xfffffeb4002c7947 */ /* 0x000fea000383ffff */
.L_x_2059:
        /* <DEDUP_REMOVED lines=8> */
.L_x_2323:
[----:B------:R-:W-:Y:S05]  /*1dd70*/  BSYNC B1 ;  /* 0x0000000000017941 */ /* 0x000fea0003800000 */
.L_x_2322:
[----:B------:R-:W-:Y:S05]  /*1dd80*/  BRA `(.L_x_2324) ;  /* 0xfffffeb4000c7947 */ /* 0x000fea000383ffff */
.L_x_2060:
[----:B------:R-:W-:Y:S01]  /*1dd90*/  BSSY B1, `(.L_x_2325) ;  /* 0x0000008000017945 */ /* 0x000fe20003800000 */
[----:B------:R-:W-:Y:S01]  /*1dda0*/  IMAD.MOV.U32 R13, RZ, RZ, R4 ;  /* 0x000000ffff0d7224 */ /* 0x000fe200078e0004 */
[----:B------:R-:W-:Y:S01]  /*1ddb0*/  MOV R12, 0x1 ;  /* 0x00000001000c7802 */ /* 0x000fe20000000f00 */
[----:B------:R-:W-:Y:S02]  /*1ddc0*/  IMAD.MOV.U32 R11, RZ, RZ, 0x1c1f ;  /* 0x00001c1fff0b7424 */ /* 0x000fe400078e00ff */
[----:B------:R-:W-:-:S07]  /*1ddd0*/  IMAD.MOV.U32 R15, RZ, RZ, -0x1 ;  /* 0xffffffffff0f7424 */ /* 0x000fce00078e00ff */
[----:B-----5:R-:W-:Y:S05]  /*1dde0*/  WARPSYNC.COLLECTIVE R15, `(.L_x_2326) ;  /* 0x000000000f087348 */ /* 0x020fea0003c00000 */
[----:B------:R0:W1:Y:S02]  /*1ddf0*/  SHFL.IDX P6, R14, R13, R12, R11 ;  /* 0x0000000c0d0e7389 */ /* 0x00006400000c000b */
[----:B01---5:R-:W-:Y:S01]  /*1de00*/  ENDCOLLECTIVE ;  /* 0x000000000000791b */ /* 0x023fe20003800000 */
.L_x_2326:
[----:B------:R-:W-:Y:S05]  /*1de10*/  BSYNC B1 ;  /* 0x0000000000017941 */ /* 0x000fea0003800000 */
.L_x_2325:
[----:B------:R-:W-:Y:S05]  /*1de20*/  BRA `(.L_x_2327) ;  /* 0xfffffeb000f07947 */ /* 0x000fea000383ffff */
.L_x_2061:
        /* <DEDUP_REMOVED lines=8> */
.L_x_2329:
[----:B------:R-:W-:Y:S05]  /*1deb0*/  BSYNC B1 ;  /* 0x0000000000017941 */ /* 0x000fea0003800000 */
.L_x_2328:
[----:B------:R-:W-:Y:S05]  /*1dec0*/  BRA `(.L_x_2330) ;  /* 0xfffffeb000d47947 */ /* 0x000fea000383ffff */
.L_x_2062:
        /* <DEDUP_REMOVED lines=8> */
.L_x_2332:
[----:B------:R-:W-:Y:S05]  /*1df50*/  BSYNC B1 ;  /* 0x0000000000017941 */ /* 0x000fea0003800000 */
.L_x_2331:
[----:B------:R-:W-:Y:S05]  /*1df60*/  BRA `(.L_x_2333) ;  /* 0xfffffeb000b87947 */ /* 0x000fea000383ffff */
.L_x_2064:
[----:B0-----:R0:W1:Y:S02]  /*1df70*/  SYNCS.PHASECHK.TRANS64.TRYWAIT P1, [R2+URZ+0x28c00], R3 ;  /* 0x028c0003020075a7 */ /* 0x001064000802017f */
[----:B-1----:R-:W-:Y:S05]  /*1df80*/  @!P1 NANOSLEEP.SYNCS 0x989680 ;  /* 0x009896800000995d */ /* 0x002fea0003900000 */
[----:B------:R-:W1:Y:S02]  /*1df90*/  @!P1 SYNCS.PHASECHK.TRANS64 P1, [R2+URZ+0x28c00], R3 ;  /* 0x028c0003020095a7 */ /* 0x000e64000802007f */
[----:B-1----:R-:W-:Y:S05]  /*1dfa0*/  @!P1 BRA `(.L_x_2064) ;  /* 0xfffffffc00f09947 */ /* 0x002fea000383ffff */
[----:B------:R-:W-:Y:S05]  /*1dfb0*/  BRA `(.L_x_2334) ;  /* 0xfffffeb400307947 */ /* 0x000fea000383ffff */
.L_x_2070:
[----:B--2---:R2:W3:Y:S02]  /*1dfc0*/  SYNCS.PHASECHK.TRANS64.TRYWAIT P2, [R9+URZ+0x28c30], R56 ;  /* 0x028c3038090075a7 */ /* 0x0044e4000804017f */
[----:B---3--:R-:W-:Y:S05]  /*1dfd0*/  @!P2 NANOSLEEP.SYNCS 0x989680 ;  /* 0x009896800000a95d */ /* 0x008fea0003900000 */
[----:B------:R-:W3:Y:S02]  /*1dfe0*/  @!P2 SYNCS.PHASECHK.TRANS64 P2, [R9+URZ+0x28c30], R56 ;  /* 0x028c30380900a5a7 */ /* 0x000ee4000804007f */
[----:B---3--:R-:W-:Y:S05]  /*1dff0*/  @!P2 BRA `(.L_x_2070) ;  /* 0xfffffffc00f0a947 */ /* 0x008fea000383ffff */
[----:B------:R-:W-:Y:S05]  /*1e000*/  BRA `(.L_x_2069) ;  /* 0xfffffec000c07947 */ /* 0x000fea000383ffff */
.L_x_2083:
[----:B--2---:R2:W3:Y:S02]  /*1e010*/  SYNCS.PHASECHK.TRANS64.TRYWAIT P2, [R9+URZ+0x28c50], R56 ;  /* 0x028c5038090075a7 */ /* 0x0044e4000804017f */
[----:B---3--:R-:W-:Y:S05]  /*1e020*/  @!P2 NANOSLEEP.SYNCS 0x989680 ;  /* 0x009896800000a95d */ /* 0x008fea0003900000 */
[----:B------:R-:W3:Y:S02]  /*1e030*/  @!P2 SYNCS.PHASECHK.TRANS64 P2, [R9+URZ+0x28c50], R56 ;  /* 0x028c50380900a5a7 */ /* 0x000ee4000804007f */
[----:B---3--:R-:W-:Y:S05]  /*1e040*/  @!P2 BRA `(.L_x_2083) ;  /* 0xfffffffc00f0a947 */ /* 0x008fea000383ffff */
[----:B------:R-:W-:Y:S05]  /*1e050*/  BRA `(.L_x_2082) ;  /* 0xfffffee000807947 */ /* 0x000fea000383ffff */
.L_x_2095:
[----:B-1----:R1:W2:Y:S02]  /*1e060*/  SYNCS.PHASECHK.TRANS64.TRYWAIT P2, [R216+URZ+0x28c30], R217 ;  /* 0x028c30d9d80075a7 */ /* 0x0022a4000804017f */
[----:B--2---:R-:W-:Y:S05]  /*1e070*/  @!P2 NANOSLEEP.SYNCS 0x989680 ;  /* 0x009896800000a95d */ /* 0x004fea0003900000 */
[----:B------:R-:W2:Y:S02]  /*1e080*/  @!P2 SYNCS.PHASECHK.TRANS64 P2, [R216+URZ+0x28c30], R217 ;  /* 0x028c30d9d800a5a7 */ /* 0x000ea4000804007f */
[----:B--2---:R-:W-:Y:S05]  /*1e090*/  @!P2 BRA `(.L_x_2095) ;  /* 0xfffffffc00f0a947 */ /* 0x004fea000383ffff */
[----:B------:R-:W-:Y:S05]  /*1e0a0*/  BRA `(.L_x_2094) ;  /* 0xfffffee400f07947 */ /* 0x000fea000383ffff */
.L_x_2108:
[----:B---3--:R3:W4:Y:S02]  /*1e0b0*/  SYNCS.PHASECHK.TRANS64.TRYWAIT P2, [R216+URZ+0x28c50], R217 ;  /* 0x028c50d9d80075a7 */ /* 0x008724000804017f */
[----:B----4-:R-:W-:Y:S05]  /*1e0c0*/  @!P2 NANOSLEEP.SYNCS 0x989680 ;  /* 0x009896800000a95d */ /* 0x010fea0003900000 */
[----:B------:R-:W4:Y:S02]  /*1e0d0*/  @!P2 SYNCS.PHASECHK.TRANS64 P2, [R216+URZ+0x28c50], R217 ;  /* 0x028c50d9d800a5a7 */ /* 0x000f24000804007f */
[----:B----4-:R-:W-:Y:S05]  /*1e0e0*/  @!P2 BRA `(.L_x_2108) ;  /* 0xfffffffc00f0a947 */ /* 0x010fea000383ffff */
[----:B------:R-:W-:Y:S05]  /*1e0f0*/  BRA `(.L_x_2107) ;  /* 0xffffff0800d47947 */ /* 0x000fea000383ffff */
.L_x_2121:
[----:B--2---:R2:W3:Y:S02]  /*1e100*/  SYNCS.PHASECHK.TRANS64.TRYWAIT P3, [R9+URZ+0x28c30], R208 ;  /* 0x028c30d0090075a7 */ /* 0x0044e4000806017f */
[----:B---3--:R-:W-:Y:S05]  /*1e110*/  @!P3 NANOSLEEP.SYNCS 0x989680 ;  /* 0x009896800000b95d */ /* 0x008fea0003900000 */
[----:B------:R-:W3:Y:S02]  /*1e120*/  @!P3 SYNCS.PHASECHK.TRANS64 P3, [R9+URZ+0x28c30], R208 ;  /* 0x028c30d00900b5a7 */ /* 0x000ee4000806007f */
[----:B---3--:R-:W-:Y:S05]  /*1e130*/  @!P3 BRA `(.L_x_2121) ;  /* 0xfffffffc00f0b947 */ /* 0x008fea000383ffff */
[----:B------:R-:W-:Y:S05]  /*1e140*/  BRA `(.L_x_2120) ;  /* 0xffffff1000807947 */ /* 0x000fea000383ffff */
.L_x_2126:
[----:B--2---:R2:W3:Y:S02]  /*1e150*/  SYNCS.PHASECHK.TRANS64.TRYWAIT P3, [R9+URZ+0x28c50], R208 ;  /* 0x028c50d0090075a7 */ /* 0x0044e4000806017f */
[----:B---3--:R-:W-:Y:S05]  /*1e160*/  @!P3 NANOSLEEP.SYNCS 0x989680 ;  /* 0x009896800000b95d */ /* 0x008fea0003900000 */
[----:B------:R-:W3:Y:S02]  /*1e170*/  @!P3 SYNCS.PHASECHK.TRANS64 P3, [R9+URZ+0x28c50], R208 ;  /* 0x028c50d00900b5a7 */ /* 0x000ee4000806007f */
[----:B---3--:R-:W-:Y:S05]  /*1e180*/  @!P3 BRA `(.L_x_2126) ;  /* 0xfffffffc00f0b947 */ /* 0x008fea000383ffff */
[----:B------:R-:W-:Y:S05]  /*1e190*/  BRA `(.L_x_2125) ;  /* 0xffffff2800e07947 */ /* 0x000fea000383ffff */
.L_x_2134:
[----:B--2---:R2:W3:Y:S02]  /*1e1a0*/  SYNCS.PHASECHK.TRANS64.TRYWAIT P2, [R191+URZ+0x28c30], R208 ;  /* 0x028c30d0bf0075a7 */ /* 0x0044e4000804017f */
[----:B---3--:R-:W-:Y:S05]  /*1e1b0*/  @!P2 NANOSLEEP.SYNCS 0x989680 ;  /* 0x009896800000a95d */ /* 0x008fea0003900000 */
[----:B------:R-:W3:Y:S02]  /*1e1c0*/  @!P2 SYNCS.PHASECHK.TRANS64 P2, [R191+URZ+0x28c30], R208 ;  /* 0x028c30d0bf00a5a7 */ /* 0x000ee4000804007f */
[----:B---3--:R-:W-:Y:S05]  /*1e1d0*/  @!P2 BRA `(.L_x_2134) ;  /* 0xfffffffc00f0a947 */ /* 0x008fea000383ffff */
[----:B------:R-:W-:Y:S05]  /*1e1e0*/  BRA `(.L_x_2133) ;  /* 0xffffff2c00f87947 */ /* 0x000fea000383ffff */
.L_x_2147:
[----:B-1----:R1:W2:Y:S02]  /*1e1f0*/  SYNCS.PHASECHK.TRANS64.TRYWAIT P2, [R191+URZ+0x28c50], R208 ;  /* 0x028c50d0bf0075a7 */ /* 0x0022a4000804017f */
[----:B--2---:R-:W-:Y:S05]  /*1e200*/  @!P2 NANOSLEEP.SYNCS 0x989680 ;  /* 0x009896800000a95d */ /* 0x004fea0003900000 */
[----:B------:R-:W2:Y:S02]  /*1e210*/  @!P2 SYNCS.PHASECHK.TRANS64 P2, [R191+URZ+0x28c50], R208 ;  /* 0x028c50d0bf00a5a7 */ /* 0x000ea4000804007f */
[----:B--2---:R-:W-:Y:S05]  /*1e220*/  @!P2 BRA `(.L_x_2147) ;  /* 0xfffffffc00f0a947 */ /* 0x004fea000383ffff */
[----:B------:R-:W-:Y:S05]  /*1e230*/  BRA `(.L_x_2146) ;  /* 0xffffff5000ec7947 */ /* 0x000fea000383ffff */
.L_x_2183:
[----:B------:R-:W1:Y:S01]  /*1e240*/  S2R R11, SR_TID.X ;  /* 0x00000000000b7919 */ /* 0x000e620000002100 */
[----:B------:R-:W-:Y:S01]  /*1e250*/  BSSY B1, `(.L_x_2335) ;  /* 0x000000a000017945 */ /* 0x000fe20003800000 */
[----:B------:R-:W-:Y:S02]  /*1e260*/  IMAD.MOV.U32 R12, RZ, RZ, RZ ;  /* 0x000000ffff0c7224 */ /* 0x000fe400078e00ff */
[----:B------:R-:W-:Y:S01]  /*1e270*/  IMAD.MOV.U32 R15, RZ, RZ, -0x1 ;  /* 0xffffffffff0f7424 */ /* 0x000fe200078e00ff */
[----:B-1----:R-:W-:-:S04]  /*1e280*/  SHF.R.U32.HI R11, RZ, 0x5, R11 ;  /* 0x00000005ff0b7819 */ /* 0x002fc8000001160b */
[----:B------:R-:W-:-:S05]  /*1e290*/  LOP3.LUT R11, R11, 0x3, RZ, 0xc0, !PT ;  /* 0x000000030b0b7812 */ /* 0x000fca00078ec0ff */
[----:B0-----:R-:W-:Y:S02]  /*1e2a0*/  IMAD.MOV.U32 R13, RZ, RZ, R11 ;  /* 0x000000ffff0d7224 */ /* 0x001fe400078e000b */
[----:B------:R-:W-:-:S07]  /*1e2b0*/  IMAD.MOV.U32 R11, RZ, RZ, 0x1f ;  /* 0x0000001fff0b7424 */ /* 0x000fce00078e00ff */
[----:B------:R-:W-:Y:S05]  /*1e2c0*/  WARPSYNC.COLLECTIVE R15, `(.L_x_2336) ;  /* 0x000000000f087348 */ /* 0x000fea0003c00000 */
[----:B------:R0:W1:Y:S02]  /*1e2d0*/  SHFL.IDX P6, R14, R13, R12, R11 ;  /* 0x0000000c0d0e7389 */ /* 0x00006400000c000b */
[----:B01----:R-:W-:Y:S01]  /*1e2e0*/  ENDCOLLECTIVE ;  /* 0x000000000000791b */ /* 0x003fe20003800000 */
.L_x_2336:
[----:B------:R-:W-:Y:S05]  /*1e2f0*/  BSYNC B1 ;  /* 0x0000000000017941 */ /* 0x000fea0003800000 */
.L_x_2335:
[----:B------:R-:W-:Y:S05]  /*1e300*/  BRA `(.L_x_2337) ;  /* 0xffffff9c00907947 */ /* 0x000fea000383ffff */
.L_x_2184:
[----:B------:R-:W-:Y:S01]  /*1e310*/  BSSY B1, `(.L_x_2338) ;  /* 0x0000006000017945 */ /* 0x000fe20003800000 */
[----:B------:R-:W-:-:S07]  /*1e320*/  IMAD.MOV.U32 R15, RZ, RZ, -0x1 ;  /* 0xffffffffff0f7424 */ /* 0x000fce00078e00ff */
[----:B0-----:R-:W-:Y:S05]  /*1e330*/  WARPSYNC.COLLECTIVE R15, `(.L_x_2339) ;  /* 0x000000000f0c7348 */ /* 0x001fea0003c00000 */
[----:B------:R-:W-:Y:S02]  /*1e340*/  ELECT P6, UR62, PT ;  /* 0x00000000003e782f */ /* 0x000fe400038c0000 */
[----:B------:R-:W-:Y:S01]  /*1e350*/  MOV R14, UR62 ;  /* 0x0000003e000e7c02 */ /* 0x000fe20008000f00 */
[----:B0-----:R-:W-:Y:S10]  /*1e360*/  ENDCOLLECTIVE ;  /* 0x000000000000791b */ /* 0x001ff40003800000 */
.L_x_2339:
[----:B------:R-:W-:Y:S05]  /*1e370*/  BSYNC B1 ;  /* 0x0000000000017941 */ /* 0x000fea0003800000 */
.L_x_2338:
[----:B------:R-:W-:Y:S05]  /*1e380*/  BRA `(.L_x_2340) ;  /* 0xffffff9c007c7947 */ /* 0x000fea000383ffff */
.L_x_2186:
[----:B-1----:R1:W2:Y:S02]  /*1e390*/  SYNCS.PHASECHK.TRANS64.TRYWAIT P0, [R7+URZ+0x28c20], R8 ;  /* 0x028c2008070075a7 */ /* 0x0022a4000800017f */
[----:B--2---:R-:W-:Y:S05]  /*1e3a0*/  @!P0 NANOSLEEP.SYNCS 0x989680 ;  /* 0x009896800000895d */ /* 0x004fea0003900000 */
[----:B------:R-:W2:Y:S02]  /*1e3b0*/  @!P0 SYNCS.PHASECHK.TRANS64 P0, [R7+URZ+0x28c20], R8 ;  /* 0x028c2008070085a7 */ /* 0x000ea4000800007f */
[----:B--2---:R-:W-:Y:S05]  /*1e3c0*/  @!P0 BRA `(.L_x_2186) ;  /* 0xfffffffc00f08947 */ /* 0x004fea000383ffff */
[----:B------:R-:W-:Y:S05]  /*1e3d0*/  BRA `(.L_x_2341) ;  /* 0xffffff9c00987947 */ /* 0x000fea000383ffff */
.L_x_2189:
[----:B-1----:R1:W2:Y:S02]  /*1e3e0*/  SYNCS.PHASECHK.TRANS64.TRYWAIT P0, [R8+URZ+0x28ca0], R11 ;  /* 0x028ca00b080075a7 */ /* 0x0022a4000800017f */
[----:B--2---:R-:W-:Y:S05]  /*1e3f0*/  @!P0 NANOSLEEP.SYNCS 0x989680 ;  /* 0x009896800000895d */ /* 0x004fea0003900000 */
[----:B------:R-:W2:Y:S02]  /*1e400*/  @!P0 SYNCS.PHASECHK.TRANS64 P0, [R8+URZ+0x28ca0], R11 ;  /* 0x028ca00b080085a7 */ /* 0x000ea4000800007f */
[----:B--2---:R-:W-:Y:S05]  /*1e410*/  @!P0 BRA `(.L_x_2189) ;  /* 0xfffffffc00f08947 */ /* 0x004fea000383ffff */
[----:B------:R-:W-:Y:S05]  /*1e420*/  BRA `(.L_x_2342) ;  /* 0xffffff9c00a87947 */ /* 0x000fea000383ffff */
.L_x_2191:
[----:B--2---:R2:W3:Y:S02]  /*1e430*/  SYNCS.PHASECHK.TRANS64.TRYWAIT P0, [R8+URZ+0x28cc0], R11 ;  /* 0x028cc00b080075a7 */ /* 0x0044e4000800017f */
[----:B---3--:R-:W-:Y:S05]  /*1e440*/  @!P0 NANOSLEEP.SYNCS 0x989680 ;  /* 0x009896800000895d */ /* 0x008fea0003900000 */
[----:B------:R-:W3:Y:S02]  /*1e450*/  @!P0 SYNCS.PHASECHK.TRANS64 P0, [R8+URZ+0x28cc0], R11 ;  /* 0x028cc00b080085a7 */ /* 0x000ee4000800007f */
[----:B---3--:R-:W-:Y:S05]  /*1e460*/  @!P0 BRA `(.L_x_2191) ;  /* 0xfffffffc00f08947 */ /* 0x008fea000383ffff */
[----:B------:R-:W-:Y:S05]  /*1e470*/  BRA `(.L_x_2343) ;  /* 0xffffffa0000c7947 */ /* 0x000fea000383ffff */
.L_x_2195:
[----:B-1----:R1:W2:Y:S02]  /*1e480*/  SYNCS.PHASECHK.TRANS64.TRYWAIT P0, [R9+URZ+0x28ca0], R10 ;  /* 0x028ca00a090075a7 */ /* 0x0022a4000800017f */
[----:B--2---:R-:W-:Y:S05]  /*1e490*/  @!P0 NANOSLEEP.SYNCS 0x989680 ;  /* 0x009896800000895d */ /* 0x004fea0003900000 */
[----:B------:R-:W2:Y:S02]  /*1e4a0*/  @!P0 SYNCS.PHASECHK.TRANS64 P0, [R9+URZ+0x28ca0], R10 ;  /* 0x028ca00a090085a7 */ /* 0x000ea4000800007f */
[----:B--2---:R-:W-:Y:S05]  /*1e4b0*/  @!P0 BRA `(.L_x_2195) ;  /* 0xfffffffc00f08947 */ /* 0x004fea000383ffff */
[----:B------:R-:W-:Y:S05]  /*1e4c0*/  BRA `(.L_x_2344) ;  /* 0xffffffa4004c7947 */ /* 0x000fea000383ffff */
.L_x_2197:
[----:B--2---:R2:W3:Y:S02]  /*1e4d0*/  SYNCS.PHASECHK.TRANS64.TRYWAIT P1, [R9+URZ+0x28cc0], R10 ;  /* 0x028cc00a090075a7 */ /* 0x0044e4000802017f */
[----:B---3--:R-:W-:Y:S05]  /*1e4e0*/  @!P1 NANOSLEEP.SYNCS 0x989680 ;  /* 0x009896800000995d */ /* 0x008fea0003900000 */
[----:B------:R-:W3:Y:S02]  /*1e4f0*/  @!P1 SYNCS.PHASECHK.TRANS64 P1, [R9+URZ+0x28cc0], R10 ;  /* 0x028cc00a090095a7 */ /* 0x000ee4000802007f */
[----:B---3--:R-:W-:Y:S05]  /*1e500*/  @!P1 BRA `(.L_x_2197) ;  /* 0xfffffffc00f09947 */ /* 0x008fea000383ffff */
[----:B------:R-:W-:Y:S05]  /*1e510*/  BRA `(.L_x_2345) ;  /* 0xffffffa400a87947 */ /* 0x000fea000383ffff */
.L_x_2215:
[----:B------:R-:W0:Y:S01]  /*1e520*/  S2R R5, SR_TID.X ;  /* 0x0000000000057919 */ /* 0x000e220000002100 */
[----:B------:R-:W-:Y:S01]  /*1e530*/  BSSY B0, `(.L_x_2346) ;  /* 0x000000a000007945 */ /* 0x000fe20003800000 */
[----:B------:R-:W-:Y:S02]  /*1e540*/  IMAD.MOV.U32 R12, RZ, RZ, RZ ;  /* 0x000000ffff0c7224 */ /* 0x000fe400078e00ff */
[----:B-1----:R-:W-:Y:S02]  /*1e550*/  IMAD.MOV.U32 R11, RZ, RZ, 0x1f ;  /* 0x0000001fff0b7424 */ /* 0x002fe400078e00ff */
[----:B------:R-:W-:Y:S01]  /*1e560*/  IMAD.MOV.U32 R15, RZ, RZ, -0x1 ;  /* 0xffffffffff0f7424 */ /* 0x000fe200078e00ff */
[----:B0-----:R-:W-:-:S04]  /*1e570*/  SHF.R.U32.HI R5, RZ, 0x5, R5 ;  /* 0x00000005ff057819 */ /* 0x001fc80000011605 */
[----:B------:R-:W-:-:S05]  /*1e580*/  LOP3.LUT R5, R5, 0x3, RZ, 0xc0, !PT ;  /* 0x0000000305057812 */ /* 0x000fca00078ec0ff */
[----:B------:R-:W-:-:S07]  /*1e590*/  IMAD.MOV.U32 R13, RZ, RZ, R5 ;  /* 0x000000ffff0d7224 */ /* 0x000fce00078e0005 */
[----:B------:R-:W-:Y:S05]  /*1e5a0*/  WARPSYNC.COLLECTIVE R15, `(.L_x_2347) ;  /* 0x000000000f087348 */ /* 0x000fea0003c00000 */
[----:B------:R0:W1:Y:S02]  /*1e5b0*/  SHFL.IDX P6, R14, R13, R12, R11 ;  /* 0x0000000c0d0e7389 */ /* 0x00006400000c000b */
[----:B01----:R-:W-:Y:S01]  /*1e5c0*/  ENDCOLLECTIVE ;  /* 0x000000000000791b */ /* 0x003fe20003800000 */
.L_x_2347:
[----:B------:R-:W-:Y:S05]  /*1e5d0*/  BSYNC B0 ;  /* 0x0000000000007941 */ /* 0x000fea0003800000 */
.L_x_2346:
[----:B------:R-:W-:Y:S05]  /*1e5e0*/  BRA `(.L_x_2348) ;  /* 0xffffffb400707947 */ /* 0x000fea000383ffff */
.L_x_2216:
[----:B------:R-:W-:Y:S01]  /*1e5f0*/  BSSY B0, `(.L_x_2349) ;  /* 0x0000006000007945 */ /* 0x000fe20003800000 */
[----:B------:R-:W-:-:S07]  /*1e600*/  MOV R15, 0xffffffff ;  /* 0xffffffff000f7802 */ /* 0x000fce0000000f00 */
[----:B-1----:R-:W-:Y:S05]  /*1e610*/  WARPSYNC.COLLECTIVE R15, `(.L_x_2350) ;  /* 0x000000000f0c7348 */ /* 0x002fea0003c00000 */
[----:B------:R-:W-:Y:S02]  /*1e620*/  ELECT P6, UR62, PT ;  /* 0x00000000003e782f */ /* 0x000fe400038c0000 */
[----:B------:R-:W-:Y:S01]  /*1e630*/  MOV R14, UR62 ;  /* 0x0000003e000e7c02 */ /* 0x000fe20008000f00 */
[----:B-1----:R-:W-:Y:S10]  /*1e640*/  ENDCOLLECTIVE ;  /* 0x000000000000791b */ /* 0x002ff40003800000 */
.L_x_2350:
[----:B------:R-:W-:Y:S05]  /*1e650*/  BSYNC B0 ;  /* 0x0000000000007941 */ /* 0x000fea0003800000 */
.L_x_2349:
[----:B------:R-:W-:Y:S05]  /*1e660*/  BRA `(.L_x_2351) ;  /* 0xffffffb400607947 */ /* 0x000fea000383ffff */
.L_x_2219:
[----:B0-----:R0:W1:Y:S02]  /*1e670*/  SYNCS.PHASECHK.TRANS64.TRYWAIT P0, [R5+URZ+0x28c40], R7 ;  /* 0x028c4007050075a7 */ /* 0x001064000800017f */
[----:B-1----:R-:W-:Y:S05]  /*1e680*/  @!P0 NANOSLEEP.SYNCS 0x989680 ;  /* 0x009896800000895d */ /* 0x002fea0003900000 */
[----:B------:R-:W1:Y:S02]  /*1e690*/  @!P0 SYNCS.PHASECHK.TRANS64 P0, [R5+URZ+0x28c40], R7 ;  /* 0x028c4007050085a7 */ /* 0x000e64000800007f */
[----:B-1----:R-:W-:Y:S05]  /*1e6a0*/  @!P0 BRA `(.L_x_2219) ;  /* 0xfffffffc00f08947 */ /* 0x002fea000383ffff */
[----:B------:R-:W-:Y:S05]  /*1e6b0*/  BRA `(.L_x_2352) ;  /* 0xffffffb400c87947 */ /* 0x000fea000383ffff */
.L_x_2222:
        /* <DEDUP_REMOVED lines=8> */
.L_x_2225:
[----:B0-----:R0:W1:Y:S02]  /*1e740*/  SYNCS.PHASECHK.TRANS64.TRYWAIT P0, [R2+URZ+0x28c60], R5 ;  /* 0x028c6005020075a7 */ /* 0x001064000800017f */
[----:B-1----:R-:W-:Y:S05]  /*1e750*/  @!P0 NANOSLEEP.SYNCS 0x989680 ;  /* 0x009896800000895d */ /* 0x002fea0003900000 */
[----:B------:R-:W1:Y:S02]  /*1e760*/  @!P0 SYNCS.PHASECHK.TRANS64 P0, [R2+URZ+0x28c60], R5 ;  /* 0x028c6005020085a7 */ /* 0x000e64000800007f */
[----:B-1----:R-:W-:Y:S05]  /*1e770*/  @!P0 BRA `(.L_x_2225) ;  /* 0xfffffffc00f08947 */ /* 0x002fea000383ffff */
[----:B------:R-:W-:Y:S05]  /*1e780*/  BRA `(.L_x_2354) ;  /* 0xffffffb800c07947 */ /* 0x000fea000383ffff */
.L_x_2234:
[----:B--2---:R2:W3:Y:S02]  /*1e790*/  SYNCS.PHASECHK.TRANS64.TRYWAIT P0, [R2+URZ+0x28c40], R3 ;  /* 0x028c4003020075a7 */ /* 0x0044e4000800017f */
[----:B---3--:R-:W-:Y:S05]  /*1e7a0*/  @!P0 NANOSLEEP.SYNCS 0x989680 ;  /* 0x009896800000895d */ /* 0x008fea0003900000 */
[----:B------:R-:W3:Y:S02]  /*1e7b0*/  @!P0 SYNCS.PHASECHK.TRANS64 P0, [R2+URZ+0x28c40], R3 ;  /* 0x028c4003020085a7 */ /* 0x000ee4000800007f */
[----:B---3--:R-:W-:Y:S05]  /*1e7c0*/  @!P0 BRA `(.L_x_2234) ;  /* 0xfffffffc00f08947 */ /* 0x008fea000383ffff */
[----:B------:R-:W-:Y:S05]  /*1e7d0*/  BRA `(.L_x_2355) ;  /* 0xffffffc000907947 */ /* 0x000fea000383ffff */
.L_x_2236:
[----:B0-----:R0:W3:Y:S02]  /*1e7e0*/  SYNCS.PHASECHK.TRANS64.TRYWAIT P0, [R2+URZ+0x28c60], R3 ;  /* 0x028c6003020075a7 */ /* 0x0010e4000800017f */
[----:B---3--:R-:W-:Y:S05]  /*1e7f0*/  @!P0 NANOSLEEP.SYNCS 0x989680 ;  /* 0x009896800000895d */ /* 0x008fea0003900000 */
[----:B------:R-:W3:Y:S02]  /*1e800*/  @!P0 SYNCS.PHASECHK.TRANS64 P0, [R2+URZ+0x28c60], R3 ;  /* 0x028c6003020085a7 */ /* 0x000ee4000800007f */
[----:B---3--:R-:W-:Y:S05]  /*1e810*/  @!P0 BRA `(.L_x_2236) ;  /* 0xfffffffc00f08947 */ /* 0x008fea000383ffff */
[----:B------:R-:W-:Y:S05]  /*1e820*/  BRA `(.L_x_2356) ;  /* 0xffffffc400007947 */ /* 0x000fea000383ffff */
.L_x_2241:
[----:B---3--:R3:W4:Y:S02]  /*1e830*/  SYNCS.PHASECHK.TRANS64.TRYWAIT P0, [R2+URZ+0x28c40], R3 ;  /* 0x028c4003020075a7 */ /* 0x008724000800017f */
[----:B----4-:R-:W-:Y:S05]  /*1e840*/  @!P0 NANOSLEEP.SYNCS 0x989680 ;  /* 0x009896800000895d */ /* 0x010fea0003900000 */
[----:B------:R-:W4:Y:S02]  /*1e850*/  @!P0 SYNCS.PHASECHK.TRANS64 P0, [R2+URZ+0x28c40], R3 ;  /* 0x028c4003020085a7 */ /* 0x000f24000800007f */
[----:B----4-:R-:W-:Y:S05]  /*1e860*/  @!P0 BRA `(.L_x_2241) ;  /* 0xfffffffc00f08947 */ /* 0x010fea000383ffff */
[----:B------:R-:W-:Y:S05]  /*1e870*/  BRA `(.L_x_2357) ;  /* 0xffffffc800a47947 */ /* 0x000fea000383ffff */
.L_x_2243:
[----:B0-----:R0:W2:Y:S02]  /*1e880*/  SYNCS.PHASECHK.TRANS64.TRYWAIT P1, [R2+URZ+0x28c60], R3 ;  /* 0x028c6003020075a7 */ /* 0x0010a4000802017f */
[----:B--2---:R-:W-:Y:S05]  /*1e890*/  @!P1 NANOSLEEP.SYNCS 0x989680 ;  /* 0x009896800000995d */ /* 0x004fea0003900000 */
[----:B------:R-:W2:Y:S02]  /*1e8a0*/  @!P1 SYNCS.PHASECHK.TRANS64 P1, [R2+URZ+0x28c60], R3 ;  /* 0x028c6003020095a7 */ /* 0x000ea4000802007f */
[----:B--2---:R-:W-:Y:S05]  /*1e8b0*/  @!P1 BRA `(.L_x_2243) ;  /* 0xfffffffc00f09947 */ /* 0x004fea000383ffff */
[----:B------:R-:W-:Y:S05]  /*1e8c0*/  BRA `(.L_x_2358) ;  /* 0xffffffcc00107947 */ /* 0x000fea000383ffff */
.L_x_2248:
[----:B---3--:R3:W4:Y:S02]  /*1e8d0*/  SYNCS.PHASECHK.TRANS64.TRYWAIT P0, [R2+URZ+0x28c40], R3 ;  /* 0x028c4003020075a7 */ /* 0x008724000800017f */
[----:B----4-:R-:W-:Y:S05]  /*1e8e0*/  @!P0 NANOSLEEP.SYNCS 0x989680 ;  /* 0x009896800000895d */ /* 0x010fea0003900000 */
[----:B------:R-:W4:Y:S02]  /*1e8f0*/  @!P0 SYNCS.PHASECHK.TRANS64 P0, [R2+URZ+0x28c40], R3 ;  /* 0x028c4003020085a7 */ /* 0x000f24000800007f */
[----:B----4-:R-:W-:Y:S05]  /*1e900*/  @!P0 BRA `(.L_x_2248) ;  /* 0xfffffffc00f08947 */ /* 0x010fea000383ffff */
[----:B------:R-:W-:Y:S05]  /*1e910*/  BRA `(.L_x_2359) ;  /* 0xffffffd000907947 */ /* 0x000fea000383ffff */
.L_x_2250:
[----:B0-----:R0:W2:Y:S02]  /*1e920*/  SYNCS.PHASECHK.TRANS64.TRYWAIT P1, [R2+URZ+0x28c60], R3 ;  /* 0x028c6003020075a7 */ /* 0x0010a4000802017f */
[----:B--2---:R-:W-:Y:S05]  /*1e930*/  @!P1 NANOSLEEP.SYNCS 0x989680 ;  /* 0x009896800000995d */ /* 0x004fea0003900000 */
[----:B------:R-:W2:Y:S02]  /*1e940*/  @!P1 SYNCS.PHASECHK.TRANS64 P1, [R2+URZ+0x28c60], R3 ;  /* 0x028c6003020095a7 */ /* 0x000ea4000802007f */
[----:B--2---:R-:W-:Y:S05]  /*1e950*/  @!P1 BRA `(.L_x_2250) ;  /* 0xfffffffc00f09947 */ /* 0x004fea000383ffff */
[----:B------:R-:W-:Y:S05]  /*1e960*/  BRA `(.L_x_2360) ;  /* 0xffffffd400007947 */ /* 0x000fea000383ffff */
.L_x_2255:
[----:B------:R-:W-:Y:S01]  /*1e970*/  BSSY B0, `(.L_x_2361) ;  /* 0x0000008000007945 */ /* 0x000fe20003800000 */
[----:B0-----:R-:W-:Y:S02]  /*1e980*/  IMAD.MOV.U32 R13, RZ, RZ, R16 ;  /* 0x000000ffff0d7224 */ /* 0x001fe400078e0010 */
[----:B------:R-:W-:Y:S02]  /*1e990*/  IMAD.MOV.U32 R12, RZ, RZ, RZ ;  /* 0x000000ffff0c7224 */ /* 0x000fe400078e00ff */
[----:B-1----:R-:W-:Y:S02]  /*1e9a0*/  IMAD.MOV.U32 R11, RZ, RZ, 0x1f ;  /* 0x0000001fff0b7424 */ /* 0x002fe400078e00ff */
[----:B------:R-:W-:-:S07]  /*1e9b0*/  IMAD.MOV.U32 R15, RZ, RZ, -0x1 ;  /* 0xffffffffff0f7424 */ /* 0x000fce00078e00ff */
[----:B--2---:R-:W-:Y:S05]  /*1e9c0*/  WARPSYNC.COLLECTIVE R15, `(.L_x_2362) ;  /* 0x000000000f087348 */ /* 0x004fea0003c00000 */
[----:B------:R0:W1:Y:S02]  /*1e9d0*/  SHFL.IDX P6, R14, R13, R12, R11 ;  /* 0x0000000c0d0e7389 */ /* 0x00006400000c000b */
[----:B012---:R-:W-:Y:S01]  /*1e9e0*/  ENDCOLLECTIVE ;  /* 0x000000000000791b */ /* 0x007fe20003800000 */
.L_x_2362:
[----:B------:R-:W-:Y:S05]  /*1e9f0*/  BSYNC B0 ;  /* 0x0000000000007941 */ /* 0x000fea0003800000 */
.L_x_2361:
        /* <DEDUP_REMOVED lines=8> */
.L_x_2363:
[----:B------:R-:W-:Y:S01]  /*1ea80*/  MOV R16, R14 ;  /* 0x0000000e00107202 */ /* 0x000fe20000000f00 */
[----:B------:R-:W-:Y:S06]  /*1ea90*/  BRA `(.L_x_2364) ;  /* 0xffffffd800447947 */ /* 0x000fec000383ffff */
.L_x_2258:
[----:B------:R-:W-:Y:S01]  /*1eaa0*/  BSSY B0, `(.L_x_2365) ;  /* 0x0000008000007945 */ /* 0x000fe20003800000 */
[----:B0----5:R-:W-:Y:S02]  /*1eab0*/  IMAD.MOV.U32 R13, RZ, RZ, R17 ;  /* 0x000000ffff0d7224 */ /* 0x021fe400078e0011 */
[----:B------:R-:W-:Y:S02]  /*1eac0*/  IMAD.MOV.U32 R12, RZ, RZ, 0x1 ;  /* 0x00000001ff0c7424 */ /* 0x000fe400078e00ff */
[----:B-1----:R-:W-:Y:S02]  /*1ead0*/  IMAD.MOV.U32 R11, RZ, RZ, RZ ;  /* 0x000000ffff0b7224 */ /* 0x002fe400078e00ff */
[----:B------:R-:W-:-:S07]  /*1eae0*/  IMAD.MOV.U32 R15, RZ, RZ, -0x1 ;  /* 0xffffffffff0f7424 */ /* 0x000fce00078e00ff */
[----:B--234-:R-:W-:Y:S05]  /*1eaf0*/  WARPSYNC.COLLECTIVE R15, `(.L_x_2366) ;  /* 0x000000000f087348 */ /* 0x01cfea0003c00000 */
[----:B------:R0:W1:Y:S02]  /*1eb00*/  SHFL.UP P6, R14, R13, R12, R11 ;  /* 0x0400000c0d0e7389 */ /* 0x00006400000c000b */
[----:B01234-:R-:W-:Y:S01]  /*1eb10*/  ENDCOLLECTIVE ;  /* 0x000000000000791b */ /* 0x01ffe20003800000 */
.L_x_2366:
[----:B------:R-:W-:Y:S05]  /*1eb20*/  BSYNC B0 ;  /* 0x0000000000007941 */ /* 0x000fea0003800000 */
.L_x_2365:
[C---:B------:R-:W-:Y:S01]  /*1eb30*/  ISETP.NE.AND P0, PT, R7.reuse, RZ, PT ;  /* 0x000000ff0700720c */ /* 0x040fe20003f05270 */
        /* <DEDUP_REMOVED lines=9> */
.L_x_2367:
        /* <DEDUP_REMOVED lines=8> */
.L_x_2368:
        /* <DEDUP_REMOVED lines=8> */
.L_x_2369:
        /* <DEDUP_REMOVED lines=8> */
.L_x_2370:
        /* <DEDUP_REMOVED lines=8> */
.L_x_2371:
[----:B------:R-:W-:Y:S05]  /*1edd0*/  BRA `(.L_x_2372) ;  /* 0xffffffd800087947 */ /* 0x000fea000383ffff */
.L_x_2263:
[----:B------:R-:W-:Y:S01]  /*1ede0*/  BSSY B0, `(.L_x_2373) ;  /* 0x0000008000007945 */ /* 0x000fe20003800000 */
[----:B-----5:R-:W-:Y:S02]  /*1edf0*/  IMAD.MOV.U32 R13, RZ, RZ, R17 ;  /* 0x000000ffff0d7224 */ /* 0x020fe400078e0011 */
[----:B------:R-:W-:Y:S02]  /*1ee00*/  IMAD.MOV.U32 R12, RZ, RZ, 0x1 ;  /* 0x00000001ff0c7424 */ /* 0x000fe400078e00ff */
[----:B-1----:R-:W-:Y:S02]  /*1ee10*/  IMAD.MOV.U32 R11, RZ, RZ, RZ ;  /* 0x000000ffff0b7224 */ /* 0x002fe400078e00ff */
[----:B------:R-:W-:-:S07]  /*1ee20*/  IMAD.MOV.U32 R15, RZ, RZ, -0x1 ;  /* 0xffffffffff0f7424 */ /* 0x000fce00078e00ff */
[----:B0-2---:R-:W-:Y:S05]  /*1ee30*/  WARPSYNC.COLLECTIVE R15, `(.L_x_2374) ;  /* 0x000000000f087348 */ /* 0x005fea0003c00000 */
[----:B------:R1:W3:Y:S02]  /*1ee40*/  SHFL.UP P6, R14, R13, R12, R11 ;  /* 0x0400000c0d0e7389 */ /* 0x0002e400000c000b */
[----:B0123--:R-:W-:Y:S01]  /*1ee50*/  ENDCOLLECTIVE ;  /* 0x000000000000791b */ /* 0x00ffe20003800000 */
.L_x_2374:
[----:B------:R-:W-:Y:S05]  /*1ee60*/  BSYNC B0 ;  /* 0x0000000000007941 */ /* 0x000fea0003800000 */
.L_x_2373:
        /* <DEDUP_REMOVED lines=10> */
.L_x_2375:
        /* <DEDUP_REMOVED lines=8> */
.L_x_2376:
        /* <DEDUP_REMOVED lines=8> */
.L_x_2377:
        /* <DEDUP_REMOVED lines=8> */
.L_x_2378:
        /* <DEDUP_REMOVED lines=8> */
.L_x_2379:
[----:B------:R-:W-:Y:S05]  /*1f110*/  BRA `(.L_x_2380) ;  /* 0xffffffd400ec7947 */ /* 0x000fea000383ffff */
.L_x_2265:
[----:B------:R-:W-:Y:S01]  /*1f120*/  BSSY B0, `(.L_x_2381) ;  /* 0x0000006000007945 */ /* 0x000fe20003800000 */
[----:B------:R-:W-:Y:S01]  /*1f130*/  PLOP3.LUT P6, PT, P6, PT, PT, 0x8, 0x0 ;  /* 0x000000000000781c */ /* 0x000fe200037ce170 */
[----:B------:R-:W-:-:S12]  /*1f140*/  IMAD.MOV.U32 R15, RZ, RZ, -0x1 ;  /* 0xffffffffff0f7424 */ /* 0x000fd800078e00ff */
[----:B01----:R-:W-:Y:S05]  /*1f150*/  WARPSYNC.COLLECTIVE R15, `(.L_x_2382) ;  /* 0x000000000f087348 */ /* 0x003fea0003c00000 */
[----:B------:R-:W-:Y:S01]  /*1f160*/  VOTE.ANY R14, PT, P6 ;  /* 0x00000000000e7806 */ /* 0x000fe200030e0100 */
[----:B01----:R-:W-:Y:S06]  /*1f170*/  ENDCOLLECTIVE ;  /* 0x000000000000791b */ /* 0x003fec0003800000 */
.L_x_2382:
[----:B------:R-:W-:Y:S05]  /*1f180*/  BSYNC B0 ;  /* 0x0000000000007941 */ /* 0x000fea0003800000 */
.L_x_2381:
[----:B------:R-:W-:Y:S02]  /*1f190*/  IMAD.MOV.U32 R3, RZ, RZ, R14 ;  /* 0x000000ffff037224 */ /* 0x000fe400078e000e */
[----:B------:R-:W-:Y:S02]  /*1f1a0*/  IMAD.MOV.U32 R13, RZ, RZ, R17 ;  /* 0x000000ffff0d7224 */ /* 0x000fe400078e0011 */
[----:B------:R-:W0:Y:S01]  /*1f1b0*/  POPC R6, R3 ;  /* 0x0000000300067309 */ /* 0x000e220000000000 */
[----:B------:R-:W-:Y:S02]  /*1f1c0*/  IMAD.MOV.U32 R11, RZ, RZ, 0x1f ;  /* 0x0000001fff0b7424 */ /* 0x000fe400078e00ff */
[----:B------:R-:W-:Y:S02]  /*1f1d0*/  IMAD.MOV.U32 R15, RZ, RZ, -0x1 ;  /* 0xffffffffff0f7424 */ /* 0x000fe400078e00ff */
[----:B0-----:R-:W-:-:S07]  /*1f1e0*/  IMAD.MOV.U32 R12, RZ, RZ, R6 ;  /* 0x000000ffff0c7224 */ /* 0x001fce00078e0006 */
[----:B------:R-:W-:Y:S05]  /*1f1f0*/  WARPSYNC.COLLECTIVE R15, `(.L_x_2383) ;  /* 0x000000000f087348 */ /* 0x000fea0003c00000 */
[----:B------:R0:W1:Y:S02]  /*1f200*/  SHFL.IDX P6, R14, R13, R12, R11 ;  /* 0x0000000c0d0e7389 */ /* 0x00006400000c000b */
[----:B01----:R-:W-:Y:S01]  /*1f210*/  ENDCOLLECTIVE ;  /* 0x000000000000791b */ /* 0x003fe20003800000 */
.L_x_2383:
[----:B------:R-:W-:Y:S01]  /*1f220*/  IMAD.MOV.U32 R17, RZ, RZ, R14 ;  /* 0x000000ffff117224 */ /* 0x000fe200078e000e */
[----:B------:R-:W-:Y:S06]  /*1f230*/  BRA `(.L_x_2384) ;  /* 0xffffffd400dc7947 */ /* 0x000fec000383ffff */
.L_x_2267:
[----:B------:R-:W-:Y:S01]  /*1f240*/  BSSY B0, `(.L_x_2385) ;  /* 0x0000007000007945 */ /* 0x000fe20003800000 */
[----:B------:R-:W-:Y:S01]  /*1f250*/  MOV R13, R2 ;  /* 0x00000002000d7202 */ /* 0x000fe20000000f00 */
[----:B-1----:R-:W-:Y:S02]  /*1f260*/  IMAD.MOV.U32 R11, RZ, RZ, 0x1f ;  /* 0x0000001fff0b7424 */ /* 0x002fe400078e00ff */
[----:B------:R-:W-:-:S07]  /*1f270*/  IMAD.MOV.U32 R15, RZ, RZ, -0x1 ;  /* 0xffffffffff0f7424 */ /* 0x000fce00078e00ff */
[----:B0-23--:R-:W-:Y:S05]  /*1f280*/  WARPSYNC.COLLECTIVE R15, `(.L_x_2386) ;  /* 0x000000000f087348 */ /* 0x00dfea0003c00000 */
[----:B------:R1:W4:Y:S02]  /*1f290*/  SHFL.IDX P6, R14, R13, R12, R11 ;  /* 0x0000000c0d0e7389 */ /* 0x00032400000c000b */
[----:B01234-:R-:W-:Y:S01]  /*1f2a0*/  ENDCOLLECTIVE ;  /* 0x000000000000791b */ /* 0x01ffe20003800000 */
.L_x_2386:
[----:B------:R-:W-:Y:S05]  /*1f2b0*/  BSYNC B0 ;  /* 0x0000000000007941 */ /* 0x000fea0003800000 */
.L_x_2385:
[----:B------:R-:W-:Y:S01]  /*1f2c0*/  IMAD.MOV.U32 R7, RZ, RZ, R14 ;  /* 0x000000ffff077224 */ /* 0x000fe200078e000e */
[----:B------:R-:W-:Y:S06]  /*1f2d0*/  BRA `(.L_x_2266) ;  /* 0xffffffd400d07947 */ /* 0x000fec000383ffff */
.L_x_2271:
[----:B-1----:R1:W2:Y:S02]  /*1f2e0*/  SYNCS.PHASECHK.TRANS64.TRYWAIT P0, [R0+URZ+0x28c20], R3 ;  /* 0x028c2003000075a7 */ /* 0x0022a4000800017f */
[----:B--2---:R-:W-:Y:S05]  /*1f2f0*/  @!P0 NANOSLEEP.SYNCS 0x989680 ;  /* 0x009896800000895d */ /* 0x004fea0003900000 */
[----:B------:R-:W2:Y:S02]  /*1f300*/  @!P0 SYNCS.PHASECHK.TRANS64 P0, [R0+URZ+0x28c20], R3 ;  /* 0x028c2003000085a7 */ /* 0x000ea4000800007f */
[----:B--2---:R-:W-:Y:S05]  /*1f310*/  @!P0 BRA `(.L_x_2271) ;  /* 0xfffffffc00f08947 */ /* 0x004fea000383ffff */
[----:B------:R-:W-:Y:S05]  /*1f320*/  BRA `(.L_x_2387) ;  /* 0xffffffdc00447947 */ /* 0x000fea000383ffff */
.L_x_2272:
[----:B------:R-:W2:Y:S01]  /*1f330*/  S2R R2, SR_TID.X ;  /* 0x0000000000027919 */ /* 0x000ea20000002100 */
[----:B------:R-:W-:Y:S01]  /*1f340*/  BSSY B0, `(.L_x_2388) ;  /* 0x000000a000007945 */ /* 0x000fe20003800000 */
[----:B------:R-:W-:Y:S02]  /*1f350*/  IMAD.MOV.U32 R12, RZ, RZ, RZ ;  /* 0x000000ffff0c7224 */ /* 0x000fe400078e00ff */
        /* <DEDUP_REMOVED lines=8> */
.L_x_2389:
[----:B------:R-:W-:Y:S05]  /*1f3e0*/  BSYNC B0 ;  /* 0x0000000000007941 */ /* 0x000fea0003800000 */
.L_x_2388:
[----:B------:R-:W-:Y:S05]  /*1f3f0*/  BRA `(.L_x_2390) ;  /* 0xffffffdc002c7947 */ /* 0x000fea000383ffff */
.L_x_2273:
[----:B------:R-:W-:Y:S01]  /*1f400*/  BSSY B0, `(.L_x_2391) ;  /* 0x0000006000007945 */ /* 0x000fe20003800000 */
[----:B------:R-:W-:-:S07]  /*1f410*/  IMAD.MOV.U32 R15, RZ, RZ, -0x1 ;  /* 0xffffffffff0f7424 */ /* 0x000fce00078e00ff */
[----:B012---:R-:W-:Y:S05]  /*1f420*/  WARPSYNC.COLLECTIVE R15, `(.L_x_2392) ;  /* 0x000000000f0c7348 */ /* 0x007fea0003c00000 */
[----:B------:R-:W-:Y:S02]  /*1f430*/  ELECT P6, UR62, PT ;  /* 0x00000000003e782f */ /* 0x000fe400038c0000 */
[----:B------:R-:W-:Y:S01]  /*1f440*/  MOV R14, UR62 ;  /* 0x0000003e000e7c02 */ /* 0x000fe20008000f00 */
[----:B012---:R-:W-:Y:S10]  /*1f450*/  ENDCOLLECTIVE ;  /* 0x000000000000791b */ /* 0x007ff40003800000 */
.L_x_2392:
[----:B------:R-:W-:Y:S05]  /*1f460*/  BSYNC B0 ;  /* 0x0000000000007941 */ /* 0x000fea0003800000 */
.L_x_2391:
[----:B------:R-:W-:Y:S05]  /*1f470*/  BRA `(.L_x_2393) ;  /* 0xffffffdc00207947 */ /* 0x000fea000383ffff */
.L_x_2275:
[----:B-1----:R1:W2:Y:S02]  /*1f480*/  SYNCS.PHASECHK.TRANS64.TRYWAIT P0, [R6+URZ], R5 ;  /* 0x00000005060075a7 */ /* 0x0022a4000800017f */
[----:B--2---:R-:W-:Y:S05]  /*1f490*/  @!P0 NANOSLEEP.SYNCS 0x989680 ;  /* 0x009896800000895d */ /* 0x004fea0003900000 */
[----:B------:R-:W2:Y:S02]  /*1f4a0*/  @!P0 SYNCS.PHASECHK.TRANS64 P0, [R6+URZ], R5 ;  /* 0x00000005060085a7 */ /* 0x000ea4000800007f */
[----:B--2---:R-:W-:Y:S05]  /*1f4b0*/  @!P0 BRA `(.L_x_2275) ;  /* 0xfffffffc00f08947 */ /* 0x004fea000383ffff */
[----:B------:R-:W-:Y:S05]  /*1f4c0*/  BRA `(.L_x_2394) ;  /* 0xffffffdc005c7947 */ /* 0x000fea000383ffff */
.L_x_2276:
[----:B--2---:R2:W3:Y:S02]  /*1f4d0*/  SYNCS.PHASECHK.TRANS64.TRYWAIT P0, [R7+URZ], R2 ;  /* 0x00000002070075a7 */ /* 0x0044e4000800017f */
[----:B---3--:R-:W-:Y:S05]  /*1f4e0*/  @!P0 NANOSLEEP.SYNCS 0x989680 ;  /* 0x009896800000895d */ /* 0x008fea0003900000 */
[----:B------:R-:W3:Y:S02]  /*1f4f0*/  @!P0 SYNCS.PHASECHK.TRANS64 P0, [R7+URZ], R2 ;  /* 0x00000002070085a7 */ /* 0x000ee4000800007f */
[----:B---3--:R-:W-:Y:S05]  /*1f500*/  @!P0 BRA `(.L_x_2276) ;  /* 0xfffffffc00f08947 */ /* 0x008fea000383ffff */
[----:B------:R-:W-:Y:S05]  /*1f510*/  BRA `(.L_x_2395) ;  /* 0xffffffdc00507947 */ /* 0x000fea000383ffff */
.L_x_2278:
[----:B---3--:R3:W4:Y:S02]  /*1f520*/  SYNCS.PHASECHK.TRANS64.TRYWAIT P0, [R4+URZ], R5 ;  /* 0x00000005040075a7 */ /* 0x008724000800017f */
[----:B----4-:R-:W-:Y:S05]  /*1f530*/  @!P0 NANOSLEEP.SYNCS 0x989680 ;  /* 0x009896800000895d */ /* 0x010fea0003900000 */
[----:B------:R-:W4:Y:S02]  /*1f540*/  @!P0 SYNCS.PHASECHK.TRANS64 P0, [R4+URZ], R5 ;  /* 0x00000005040085a7 */ /* 0x000f24000800007f */
[----:B----4-:R-:W-:Y:S05]  /*1f550*/  @!P0 BRA `(.L_x_2278) ;  /* 0xfffffffc00f08947 */ /* 0x010fea000383ffff */
[----:B------:R-:W-:Y:S05]  /*1f560*/  BRA `(.L_x_2396) ;  /* 0xffffffdc00587947 */ /* 0x000fea000383ffff */
.L_x_2397:
        /* <DEDUP_REMOVED lines=9> */
.L_x_4558:


//--------------------- .text._ZN7cutlass13device_kernelIN5flash11enable_sm90INS1_16FlashAttnFwdSm90INS1_25CollectiveMainloopFwdSm90ILi2EN4cute5tupleIJNS5_1CILi1EEES8_S8_EEENS6_IJNS7_ILi64EEESA_SA_EEELi512ENS_10bfloat16_tEfNS_4arch4Sm90ELb0ELb1ELb1ELb1ELb0ELb0ELb1ELb0ELb0ELb0ELb0ELb0EEENS1_21CollectiveEpilogueFwdINS6_IJSA_NS7_ILi512EEESA_EEES9_SC_SE_Li256ELb1ELb0ELb0ELb0EEENS1_36VarlenDynamicPersistentTileSchedulerILi64ELi64ELi256ELi32ELb0ELb0ELb1ELb1ELb0ELb1EEEEEEEEEvNT_6ParamsE --------------------------
	.section	.text._ZN7cutlass13device_kernelIN5flash11enable_sm90INS1_16FlashAttnFwdSm90INS1_25CollectiveMainloopFwdSm90ILi2EN4cute5tupleIJNS5_1CILi1EEES8_S8_EEENS6_IJNS7_ILi64EEESA_SA_EEELi512ENS_10bfloat16_tEfNS_4arch4Sm90ELb0ELb1ELb1ELb1ELb0ELb0ELb1ELb0ELb0ELb0ELb0ELb0EEENS1_21CollectiveEpilogueFwdINS6_IJSA_NS7_ILi512EEESA_EEES9_SC_SE_Li256ELb1ELb0ELb0ELb0EEENS1_36VarlenDynamicPersistentTileSchedulerILi64ELi64ELi256ELi32ELb0ELb0ELb1ELb1ELb0ELb1EEEEEEEEEvNT_6ParamsE,"ax",@progbits
	.align	128
.text._ZN7cutlass13device_kernelIN5flash11enable_sm90INS1_16FlashAttnFwdSm90INS1_25CollectiveMainloopFwdSm90ILi2EN4cute5tupleIJNS5_1CILi1EEES8_S8_EEENS6_IJNS7_ILi64EEESA_SA_EEELi512ENS_10bfloat16_tEfNS_4arch4Sm90ELb0ELb1ELb1ELb1ELb0ELb0ELb1ELb0ELb0ELb0ELb0ELb0EEENS1_21CollectiveEpilogueFwdINS6_IJSA_NS7_ILi512EEESA_EEES9_SC_SE_Li256ELb1ELb0ELb0ELb0EEENS1_36VarlenDynamicPersistentTileSchedulerILi64ELi64ELi256ELi32ELb0ELb0ELb1ELb1ELb0ELb1EEEEEEEEEvNT_6ParamsE:
        .type           _ZN7cutlass13device_kernelIN5flash11enable_sm90INS1_16FlashAttnFwdSm90INS1_25CollectiveMainloopFwdSm90ILi2EN4cute5tupleIJNS5_1CILi1EEES8_S8_EEENS6_IJNS7_ILi64EEESA_SA_EEELi512ENS_10bfloat16_tEfNS_4arch4Sm90ELb0ELb1ELb1ELb1ELb0ELb0ELb1ELb0ELb0ELb0ELb0ELb0EEENS1_21CollectiveEpilogueFwdINS6_IJSA_NS7_ILi512EEESA_EEES9_SC_SE_Li256ELb1ELb0ELb0ELb0EEENS1_36VarlenDynamicPersistentTileSchedulerILi64ELi64ELi256ELi32ELb0ELb0ELb1ELb1ELb0ELb1EEEEEEEEEvNT_6ParamsE,@function
        .size           _ZN7cutlass13device_kernelIN5flash11enable_sm90INS1_16FlashAttnFwdSm90INS1_25CollectiveMainloopFwdSm90ILi2EN4cute5tupleIJNS5_1CILi1EEES8_S8_EEENS6_IJNS7_ILi64EEESA_SA_EEELi512ENS_10bfloat16_tEfNS_4arch4Sm90ELb0ELb1ELb1ELb1ELb0ELb0ELb1ELb0ELb0ELb0ELb0ELb0EEENS1_21CollectiveEpilogueFwdINS6_IJSA_NS7_ILi512EEESA_EEES9_SC_SE_Li256ELb1ELb0ELb0ELb0EEENS1_36VarlenDynamicPersistentTileSchedulerILi64ELi64ELi256ELi32ELb0ELb0ELb1ELb1ELb0ELb1EEEEEEEEEvNT_6ParamsE,(.L_x_4559 - _ZN7cutlass13device_kernelIN5flash11enable_sm90INS1_16FlashAttnFwdSm90INS1_25CollectiveMainloopFwdSm90ILi2EN4cute5tupleIJNS5_1CILi1EEES8_S8_EEENS6_IJNS7_ILi64EEESA_SA_EEELi512ENS_10bfloat16_tEfNS_4arch4Sm90ELb0ELb1ELb1ELb1ELb0ELb0ELb1ELb0ELb0ELb0ELb0ELb0EEENS1_21CollectiveEpilogueFwdINS6_IJSA_NS7_ILi512EEESA_EEES9_SC_SE_Li256ELb1ELb0ELb0ELb0EEENS1_36VarlenDynamicPersistentTileSchedulerILi64ELi64ELi256ELi32ELb0ELb0ELb1ELb1ELb0ELb1EEEEEEEEEvNT_6ParamsE)
        .other          _ZN7cutlass13device_kernelIN5flash11enable_sm90INS1_16FlashAttnFwdSm90INS1_25CollectiveMainloopFwdSm90ILi2EN4cute5tupleIJNS5_1CILi1EEES8_S8_EEENS6_IJNS7_ILi64EEESA_SA_EEELi512ENS_10bfloat16_tEfNS_4arch4Sm90ELb0ELb1ELb1ELb1ELb0ELb0ELb1ELb0ELb0ELb0ELb0ELb0EEENS1_21CollectiveEpilogueFwdINS6_IJSA_NS7_ILi512EEESA_EEES9_SC_SE_Li256ELb1ELb0ELb0ELb0EEENS1_36VarlenDynamicPersistentTileSchedulerILi64ELi64ELi256ELi32ELb0ELb0ELb1ELb1ELb0ELb1EEEEEEEEEvNT_6ParamsE,@"STO_CUDA_ENTRY STV_DEFAULT"
_ZN7cutlass13device_kernelIN5flash11enable_sm90INS1_16FlashAttnFwdSm90INS1_25CollectiveMainloopFwdSm90ILi2EN4cute5tupleIJNS5_1CILi1EEES8_S8_EEENS6_IJNS7_ILi64EEESA_SA_EEELi512ENS_10bfloat16_tEfNS_4arch4Sm90ELb0ELb1ELb1ELb1ELb0ELb0ELb1ELb0ELb0ELb0ELb0ELb0EEENS1_21CollectiveEpilogueFwdINS6_IJSA_NS7_ILi512EEESA_EEES9_SC_SE_Li256ELb1ELb0ELb0ELb0EEENS1_36VarlenDynamicPersistentTileSchedulerILi64ELi64ELi256ELi32ELb0ELb0ELb1ELb1ELb0ELb1EEEEEEEEEvNT_6ParamsE:
        /* <DEDUP_REMOVED lines=23> */
.L_x_2399:
[----:B------:R-:W-:Y:S05]  /*0170*/  BSYNC B0 ;  /* 0x0000000000007941 */ /* 0x000fea0003800000 */
.L_x_2398:
        /* <DEDUP_REMOVED lines=39> */
.L_x_2400:
        /* <DEDUP_REMOVED lines=22> */
.L_x_2401:
        /* <DEDUP_REMOVED lines=18> */
.L_x_2402:
        /* <DEDUP_REMOVED lines=22> */
.L_x_2403:
        /* <DEDUP_REMOVED lines=22> */
.L_x_2404:
[----:B------:R-:W-:Y:S01]  /*0930*/  IMAD.MOV.U32 R2, RZ, RZ, 0x1 ;  /* 0x00000001ff027424 */ /* 0x000fe200078e00ff */
[----:B------:R-:W-:Y:S01]  /*0940*/  ISETP.NE.AND P0, PT, R3, RZ, PT ;  /* 0x000000ff0300720c */ /* 0x000fe20003f05270 */
[----:B------:R-:W-:-:S03]  /*0950*/  NOP ;  /* 0x0000000000007918 */ /* 0x000fc60000000000 */
[----:B------:R-:W-:-:S05]  /*0960*/  SEL R2, R2, 0x2, !P0 ;  /* 0x0000000202027807 */ /* 0x000fca0004000000 */
[----:B------:R0:W-:Y:S02]  /*0970*/  STL [R1+0x24], R2 ;  /* 0x0000240201007387 */ /* 0x0001e40000100800 */
[----:B01234-:R-:W-:Y:S06]  /*0980*/  BAR.SYNC.DEFER_BLOCKING 0x0 ;  /* 0x0000000000007b1d */ /* 0x01ffec0000010000 */
[----:B------:R-:W-:Y:S05]  /*0990*/  @!P0 BRA `(.L_x_2405) ;  /* 0x0000013800788947 */ /* 0x000fea0003800000 */
.L_x_2406:
        /* <DEDUP_REMOVED lines=19> */
[----:B------:R-:W2:Y:S01]  /*0ad0*/  LDL.LU R14, [R1+0x24] ;  /* 0x00002400010e7983 */ /* 0x000ea20000300800 */
[----:B------:R-:W-:-:S05]  /*0ae0*/  VIADD R201, R2, 0xffffff80 ;  /* 0xffffff8002c97836 */ /* 0x000fca0000000000 */
[----:B------:R-:W-:-:S04]  /*0af0*/  SHF.R.S32.HI R0, RZ, 0x1f, R201 ;  /* 0x0000001fff007819 */ /* 0x000fc800000114c9 */
[----:B------:R-:W-:-:S04]  /*0b00*/  LEA.HI R2, R0, R201, RZ, 0x4 ;  /* 0x000000c900027211 */ /* 0x000fc800078f20ff */
[----:B------:R-:W-:Y:S02]  /*0b10*/  SHF.R.S32.HI R7, RZ, 0x4, R2 ;  /* 0x00000004ff077819 */ /* 0x000fe40000011402 */
[----:B------:R-:W-:Y:S02]  /*0b20*/  LEA.HI R3, R0, R201, RZ, 0x5 ;  /* 0x000000c900037211 */ /* 0x000fe400078f28ff */
[C---:B------:R-:W-:Y:S02]  /*0b30*/  LEA.HI R5, R2.reuse, R7, RZ, 0x1 ;  /* 0x0000000702057211 */ /* 0x040fe400078f08ff */
[----:B------:R-:W-:Y:S02]  /*0b40*/  LOP3.LUT R2, R2, 0xfffffff0, RZ, 0xc0, !PT ;  /* 0xfffffff002027812 */ /* 0x000fe400078ec0ff */
[----:B------:R-:W-:Y:S02]  /*0b50*/  LOP3.LUT R6, R5, 0x1ffffffe, RZ, 0xc0, !PT ;  /* 0x1ffffffe05067812 */ /* 0x000fe400078ec0ff */
[--C-:B------:R-:W-:Y:S01]  /*0b60*/  SHF.R.S32.HI R5, RZ, 0x5, R3.reuse ;  /* 0x00000005ff057819 */ /* 0x100fe20000011403 */
[----:B------:R-:W-:Y:S01]  /*0b70*/  IMAD.IADD R2, R201, 0x1, -R2 ;  /* 0x00000001c9027824 */ /* 0x000fe200078e0a02 */
[----:B------:R-:W-:-:S02]  /*0b80*/  SHF.R.S32.HI R8, RZ, 0x1f, R3 ;  /* 0x0000001fff087819 */ /* 0x000fc40000011403 */
[----:B------:R-:W-:Y:S02]  /*0b90*/  LEA.HI R4, R0, R201, RZ, 0x7 ;  /* 0x000000c900047211 */ /* 0x000fe400078f38ff */
[----:B------:R-:W-:Y:S02]  /*0ba0*/  LEA.HI R8, R8, R5, RZ, 0x2 ;  /* 0x0000000508087211 */ /* 0x000fe400078f10ff */
[----:B------:R-:W-:Y:S01]  /*0bb0*/  SHF.R.S32.HI R3, RZ, 0x1f, R2 ;  /* 0x0000001fff037819 */ /* 0x000fe20000011402 */
[----:B------:R-:W-:Y:S01]  /*0bc0*/  IMAD.IADD R6, R7, 0x1, -R6 ;  /* 0x0000000107067824 */ /* 0x000fe200078e0a06 */
[----:B------:R-:W-:Y:S02]  /*0bd0*/  SHF.R.S32.HI R199, RZ, 0x7, R4 ;  /* 0x00000007ffc77819 */ /* 0x000fe40000011404 */
[----:B------:R-:W-:Y:S02]  /*0be0*/  LOP3.LUT R8, R8, 0x3ffffc, RZ, 0xc0, !PT ;  /* 0x003ffffc08087812 */ /* 0x000fe400078ec0ff */
[----:B------:R-:W-:-:S02]  /*0bf0*/  LEA.HI R7, R3, R2, RZ, 0x3 ;  /* 0x0000000203077211 */ /* 0x000fc400078f18ff */
[----:B------:R-:W-:Y:S01]  /*0c00*/  LEA R13, R199, R2, 0x8 ;  /* 0x00000002c70d7211 */ /* 0x000fe200078e40ff */
[----:B------:R-:W-:Y:S01]  /*0c10*/  IMAD.IADD R8, R5, 0x1, -R8 ;  /* 0x0000000105087824 */ /* 0x000fe200078e0a08 */
[C---:B------:R-:W-:Y:S01]  /*0c20*/  LOP3.LUT R9, R7.reuse, 0xfffffff8, RZ, 0xc0, !PT ;  /* 0xfffffff807097812 */ /* 0x040fe200078ec0ff */
[----:B------:R-:W-:Y:S02]  /*0c30*/  IMAD.SHL.U32 R11, R7, 0x40, RZ ;  /* 0x00000040070b7824 */ /* 0x000fe400078e00ff */
[----:B------:R-:W-:Y:S02]  /*0c40*/  IMAD R13, R8, 0x10, R13 ;  /* 0x00000010080d7824 */ /* 0x000fe400078e020d */
[----:B------:R-:W-:Y:S01]  /*0c50*/  IMAD.IADD R8, R2, 0x1, -R9 ;  /* 0x0000000102087824 */ /* 0x000fe200078e0a09 */
[----:B------:R-:W-:-:S03]  /*0c60*/  LOP3.LUT R12, R11, 0x7ffffe00, RZ, 0xc0, !PT ;  /* 0x7ffffe000b0c7812 */ /* 0x000fc600078ec0ff */
[----:B------:R-:W-:Y:S01]  /*0c70*/  IMAD.SHL.U32 R11, R8, 0x40, RZ ;  /* 0x00000040080b7824 */ /* 0x000fe200078e00ff */
[----:B------:R-:W-:Y:S02]  /*0c80*/  LOP3.LUT R10, R4, 0xffffff80, RZ, 0xc0, !PT ;  /* 0xffffff80040a7812 */ /* 0x000fe400078ec0ff */
[----:B------:R-:W-:Y:S02]  /*0c90*/  SHF.L.U32 R6, R6, 0x3, RZ ;  /* 0x0000000306067819 */ /* 0x000fe400000006ff */
[----:B------:R-:W-:Y:S01]  /*0ca0*/  LOP3.LUT R11, R11, 0x1c0, RZ, 0xc0, !PT ;  /* 0x000001c00b0b7812 */ /* 0x000fe200078ec0ff */
[----:B------:R-:W-:Y:S02]  /*0cb0*/  IMAD.IADD R10, R201, 0x1, -R10 ;  /* 0x00000001c90a7824 */ /* 0x000fe400078e0a0a */
[--C-:B------:R-:W-:Y:S01]  /*0cc0*/  IMAD.U32 R200, R13, 0x40, R6.reuse ;  /* 0x000000400dc87824 */ /* 0x100fe200078e0006 */
[----:B------:R-:W-:Y:S02]  /*0cd0*/  LOP3.LUT R6, R11, 0x8, R6, 0xf8, !PT ;  /* 0x000000080b067812 */ /* 0x000fe400078ef806 */
[----:B------:R-:W-:-:S02]  /*0ce0*/  SHF.R.U32.HI R11, RZ, 0x3, R11 ;  /* 0x00000003ff0b7819 */ /* 0x000fc4000001160b */
[----:B------:R-:W-:Y:S01]  /*0cf0*/  SHF.R.S32.HI R3, RZ, 0x1f, R10 ;  /* 0x0000001fff037819 */ /* 0x000fe2000001140a */
[----:B------:R-:W-:Y:S01]  /*0d00*/  IMAD R12, R5, 0x400, R12 ;  /* 0x00000400050c7824 */ /* 0x000fe200078e020c */
[----:B------:R-:W-:Y:S02]  /*0d10*/  LOP3.LUT R11, R6, R11, RZ, 0x3c, !PT ;  /* 0x0000000b060b7212 */ /* 0x000fe400078e3cff */
[----:B------:R-:W-:-:S03]  /*0d20*/  LEA.HI R7, R3, R10, RZ, 0x2 ;  /* 0x0000000a03077211 */ /* 0x000fc600078f10ff */
[----:B------:R-:W-:Y:S01]  /*0d30*/  IMAD.IADD R11, R12, 0x1, R11 ;  /* 0x000000010c0b7824 */ /* 0x000fe200078e020b */
[--C-:B------:R-:W-:Y:S02]  /*0d40*/  SHF.R.S32.HI R2, RZ, 0x2, R7.reuse ;  /* 0x00000002ff027819 */ /* 0x100fe40000011407 */
[----:B------:R-:W-:Y:S02]  /*0d50*/  SHF.R.S32.HI R9, RZ, 0x1f, R7 ;  /* 0x0000001fff097819 */ /* 0x000fe40000011407 */
[----:B------:R-:W-:Y:S02]  /*0d60*/  R2P PR, R8, 0x6 ;  /* 0x0000000608007804 */ /* 0x000fe40000000000 */
[----:B------:R-:W-:Y:S02]  /*0d70*/  LEA R23, R11, UR37, 0x1 ;  /* 0x000000250b177c11 */ /* 0x000fe4000f8e08ff */
[----:B------:R-:W-:Y:S02]  /*0d80*/  LEA.HI R9, R9, R2, RZ, 0x3 ;  /* 0x0000000209097211 */ /* 0x000fe400078f18ff */
[----:B------:R-:W-:-:S02]  /*0d90*/  LEA.HI R0, R0, R201, RZ, 0x3 ;  /* 0x000000c900007211 */ /* 0x000fc400078f18ff */
[----:B------:R-:W-:Y:S01]  /*0da0*/  LEA.HI R4, R4, R199, RZ, 0x1 ;  /* 0x000000c704047211 */ /* 0x000fe200078f08ff */
[----:B------:R-:W-:Y:S01]  /*0db0*/  IMAD.MOV.U32 R189, RZ, RZ, 0x40 ;  /* 0x00000040ffbd7424 */ /* 0x000fe200078e00ff */
[----:B------:R-:W-:Y:S01]  /*0dc0*/  LEA.HI R3, R3, R10, RZ, 0x5 ;  /* 0x0000000a03037211 */ /* 0x000fe200078f28ff */
[----:B------:R-:W-:Y:S01]  /*0dd0*/  VIADD R190, R23, 0x36400 ;  /* 0x0003640017be7836 */ /* 0x000fe20000000000 */
[----:B------:R-:W-:Y:S02]  /*0de0*/  LOP3.LUT R9, R9, 0xfffffff8, RZ, 0xc0, !PT ;  /* 0xfffffff809097812 */ /* 0x000fe400078ec0ff */
[----:B------:R-:W-:Y:S02]  /*0df0*/  LOP3.LUT R7, R7, 0x7ffffffc, RZ, 0xc0, !PT ;  /* 0x7ffffffc07077812 */ /* 0x000fe400078ec0ff */
[----:B------:R-:W-:Y:S02]  /*0e00*/  LOP3.LUT R6, R0, 0x1ffffff8, RZ, 0xc0, !PT ;  /* 0x1ffffff800067812 */ /* 0x000fe400078ec0ff */
[----:B------:R-:W-:Y:S01]  /*0e10*/  LOP3.LUT R4, R4, 0xfffffe, RZ, 0xc0, !PT ;  /* 0x00fffffe04047812 */ /* 0x000fe200078ec0ff */
[----:B------:R-:W-:Y:S01]  /*0e20*/  VIADD R188, R23, 0x36420 ;  /* 0x0003642017bc7836 */ /* 0x000fe20000000000 */
[----:B------:R-:W-:Y:S01]  /*0e30*/  SHF.R.S32.HI R3, RZ, 0x5, R3 ;  /* 0x00000005ff037819 */ /* 0x000fe20000011403 */
[----:B------:R-:W-:Y:S01]  /*0e40*/  IMAD.IADD R2, R2, 0x1, -R9 ;  /* 0x0000000102027824 */ /* 0x000fe200078e0a09 */
[----:B------:R-:W-:Y:S01]  /*0e50*/  SEL R189, R189, 0xffffffc0, !P2 ;  /* 0xffffffc0bdbd7807 */ /* 0x000fe20005000000 */
[----:B------:R-:W-:Y:S01]  /*0e60*/  IMAD.IADD R7, R10, 0x1, -R7 ;  /* 0x000000010a077824 */ /* 0x000fe200078e0a07 */
[----:B------:R-:W-:Y:S01]  /*0e70*/  @P1 IADD3 R188, R190, -0x20, RZ ;  /* 0xffffffe0bebc1810 */ /* 0x000fe20007ffe0ff */
[----:B------:R-:W-:-:S02]  /*0e80*/  IMAD.IADD R6, R201, 0x1, -R6 ;  /* 0x00000001c9067824 */ /* 0x000fc400078e0a06 */
[----:B------:R-:W-:Y:S01]  /*0e90*/  IMAD.IADD R4, R199, 0x1, -R4 ;  /* 0x00000001c7047824 */ /* 0x000fe200078e0a04 */
[----:B------:R-:W-:Y:S01]  /*0ea0*/  SHF.R.S32.HI R194, RZ, 0x3, R0 ;  /* 0x00000003ffc27819 */ /* 0x000fe20000011400 */
[----:B------:R-:W-:Y:S01]  /*0eb0*/  IMAD R19, R3, 0x10, R2 ;  /* 0x0000001003137824 */ /* 0x000fe200078e0202 */
[----:B------:R-:W-:Y:S01]  /*0ec0*/  MOV R2, RZ ;  /* 0x000000ff00027202 */ /* 0x000fe20000000f00 */
[----:B------:R-:W-:Y:S02]  /*0ed0*/  IMAD.IADD R190, R190, 0x1, R189 ;  /* 0x00000001bebe7824 */ /* 0x000fe400078e02bd */
[----:B------:R-:W-:Y:S02]  /*0ee0*/  IMAD.MOV.U32 R198, RZ, RZ, RZ ;  /* 0x000000ffffc67224 */ /* 0x000fe400078e00ff */
[----:B------:R-:W-:Y:S02]  /*0ef0*/  IMAD.SHL.U32 R191, R6, 0x8, RZ ;  /* 0x0000000806bf7824 */ /* 0x000fe400078e00ff */
[----:B------:R-:W-:-:S02]  /*0f00*/  IMAD.SHL.U32 R22, R4, 0x100, RZ ;  /* 0x0000010004167824 */ /* 0x000fc400078e00ff */
[----:B------:R-:W-:Y:S02]  /*0f10*/  IMAD.SHL.U32 R16, R7, 0x2, RZ ;  /* 0x0000000207107824 */ /* 0x000fe400078e00ff */
[----:B------:R-:W-:Y:S01]  /*0f20*/  IMAD.IADD R189, R189, 0x1, R188 ;  /* 0x00000001bdbd7824 */ /* 0x000fe200078e02bc */
[----:B------:R-:W-:Y:S01]  /*0f30*/  UMOV UR36, URZ ;  /* 0x0000003f00247c82 */ /* 0x000fe20008000000 */
[----:B--2---:R-:W-:-:S07]  /*0f40*/  LOP3.LUT R192, R14, 0x1, RZ, 0xfc, !PT ;  /* 0x000000010ec07812 */ /* 0x004fce00078efcff */
.L_x_2509:
[----:B-1---5:R-:W0:Y:S01]  /*0f50*/  LDC.64 R4, c[0x0][0xb20] ;  /* 0x0002c800ff047b82 */ /* 0x022e220000000a00 */
[----:B--2---:R-:W-:Y:S01]  /*0f60*/  IMAD.MOV.U32 R8, RZ, RZ, RZ ;  /* 0x000000ffff087224 */ /* 0x004fe200078e00ff */
[----:B------:R-:W-:-:S06]  /*0f70*/  ULDC.64 UR4, c[0x0][0x208] ;  /* 0x0000820000047ab9 */ /* 0x000fcc0000000a00 */
[----:B---34-:R-:W1:Y:S08]  /*0f80*/  LDC.64 R6, c[0x0][0xb10] ;  /* 0x0002c400ff067b82 */ /* 0x018e700000000a00 */
[----:B------:R-:W2:Y:S01]  /*0f90*/  LDC.64 R10, c[0x0][0x3f8] ;  /* 0x0000fe00ff0a7b82 */ /* 0x000ea20000000a00 */
[----:B0-----:R-:W-:-:S07]  /*0fa0*/  ISETP.NE.U32.AND P0, PT, R4, RZ, PT ;  /* 0x000000ff0400720c */ /* 0x001fce0003f05070 */
[----:B------:R-:W0:Y:S01]  /*0fb0*/  LDC R18, c[0x0][0x288] ;  /* 0x0000a200ff127b82 */ /* 0x000e220000000800 */
[----:B------:R-:W-:Y:S02]  /*0fc0*/  ISETP.NE.AND.EX P0, PT, R5, RZ, PT, P0 ;  /* 0x000000ff0500720c */ /* 0x000fe40003f05300 */
[----:B-1----:R-:W-:-:S05]  /*0fd0*/  ISETP.NE.U32.AND P1, PT, R6, RZ, PT ;  /* 0x000000ff0600720c */ /* 0x002fca0003f25070 */
[----:B------:R-:W1:Y:S01]  /*0fe0*/  LDC R0, c[0x0][0x404] ;  /* 0x00010100ff007b82 */ /* 0x000e620000000800 */
[----:B------:R-:W-:-:S07]  /*0ff0*/  ISETP.NE.AND.EX P1, PT, R7, RZ, PT, P1 ;  /* 0x000000ff0700720c */ /* 0x000fce0003f25310 */
[----:B------:R-:W3:Y:S08]  /*1000*/  @P0 LDC.64 R4, c[0x0][0xb20] ;  /* 0x0002c800ff040b82 */ /* 0x000ef00000000a00 */
[----:B------:R-:W4:Y:S08]  /*1010*/  @P1 LDC.64 R6, c[0x0][0xb10] ;  /* 0x0002c400ff061b82 */ /* 0x000f300000000a00 */
[----:B------:R-:W1:Y:S01]  /*1020*/  LDC R17, c[0x0][0x2e0] ;  /* 0x0000b800ff117b82 */ /* 0x000e620000000800 */
[----:B---3--:R-:W-:-:S05]  /*1030*/  @P0 IMAD.WIDE R4, R187, 0x4, R4 ;  /* 0x00000004bb040825 */ /* 0x008fca00078e0204 */
[----:B------:R3:W5:Y:S01]  /*1040*/  @P0 LDG.E R8, desc[UR4][R4.64] ;  /* 0x0000000404080981 */ /* 0x000762000c1e1900 */
[----:B--2---:R-:W-:Y:S01]  /*1050*/  ISETP.NE.U32.AND P0, PT, R10, RZ, PT ;  /* 0x000000ff0a00720c */ /* 0x004fe20003f05070 */
[----:B----4-:R-:W-:-:S03]  /*1060*/  @P1 IMAD.WIDE R6, R187, 0x4, R6 ;  /* 0x00000004bb061825 */ /* 0x010fc600078e0206 */
[----:B------:R-:W-:Y:S02]  /*1070*/  ISETP.NE.AND.EX P0, PT, R11, RZ, PT, P0 ;  /* 0x000000ff0b00720c */ /* 0x000fe40003f05300 */
[----:B0-----:R3:W5:Y:S01]  /*1080*/  @P1 LDG.E R18, desc[UR4][R6.64] ;  /* 0x0000000406121981 */ /* 0x001762000c1e1900 */
[----:B------:R-:W-:Y:S01]  /*1090*/  ULDC.64 UR4, c[0x0][0xb18] ;  /* 0x0002c60000047ab9 */ /* 0x000fe20000000a00 */
[----:B-1----:R-:W-:Y:S01]  /*10a0*/  SEL R0, R0, 0x1, P0 ;  /* 0x0000000100007807 */ /* 0x002fe20000000000 */
[----:B------:R-:W-:Y:S01]  /*10b0*/  IMAD.MOV.U32 R193, RZ, RZ, R186 ;  /* 0x000000ffffc17224 */ /* 0x000fe200078e00ba */
[----:B------:R-:W-:-:S03]  /*10c0*/  ISETP.NE.U32.AND P2, PT, RZ, UR4, PT ;  /* 0x00000004ff007c0c */ /* 0x000fc6000bf45070 */
[----:B------:R-:W-:Y:S01]  /*10d0*/  IMAD R17, R0, R17, RZ ;  /* 0x0000001100117224 */ /* 0x000fe200078e02ff */
[----:B------:R-:W-:Y:S01]  /*10e0*/  ISETP.NE.AND.EX P2, PT, RZ, UR5, PT, P2 ;  /* 0x00000005ff007c0c */ /* 0x000fe2000bf45320 */
[----:B------:R-:W-:-:S12]  /*10f0*/  @P1 BRA `(.L_x_2407) ;  /* 0x0000000000281947 */ /* 0x000fd80003800000 */
[----:B------:R-:W-:Y:S02]  /*1100*/  ULDC.64 UR4, c[0x0][0xaf8] ;  /* 0x0002be0000047ab9 */ /* 0x000fe40000000a00 */
[----:B------:R-:W-:-:S04]  /*1110*/  ISETP.NE.U32.AND P0, PT, RZ, UR4, PT ;  /* 0x00000004ff007c0c */ /* 0x000fc8000bf05070 */
[----:B------:R-:W-:-:S13]  /*1120*/  ISETP.NE.AND.EX P0, PT, RZ, UR5, PT, P0 ;  /* 0x00000005ff007c0c */ /* 0x000fda000bf05300 */
[----:B------:R-:W-:Y:S05]  /*1130*/  @!P0 BRA `(.L_x_2407) ;  /* 0x0000000000188947 */ /* 0x000fea0003800000 */
[----:B---3--:R-:W0:Y:S01]  /*1140*/  LDC.64 R4, c[0x0][0xaf8] ;  /* 0x0002be00ff047b82 */ /* 0x008e220000000a00 */
[----:B------:R-:W-:Y:S01]  /*1150*/  ULDC.64 UR4, c[0x0][0x208] ;  /* 0x0000820000047ab9 */ /* 0x000fe20000000a00 */
[----:B0-----:R-:W-:-:S05]  /*1160*/  IMAD.WIDE R4, R187, 0x4, R4 ;  /* 0x00000004bb047825 */ /* 0x001fca00078e0204 */
[----:B-----5:R-:W2:Y:S04]  /*1170*/  LDG.E R18, desc[UR4][R4.64] ;  /* 0x0000000404127981 */ /* 0x020ea8000c1e1900 */
[----:B------:R-:W2:Y:S02]  /*1180*/  LDG.E R3, desc[UR4][R4.64+0x4] ;  /* 0x0000040404037981 */ /* 0x000ea4000c1e1900 */
[----:B--2---:R-:W-:-:S07]  /*1190*/  IADD3 R18, -R18, R3, RZ ;  /* 0x0000000312127210 */ /* 0x004fce0007ffe1ff */
.L_x_2407:
[----:B------:R-:W-:Y:S02]  /*11a0*/  IMAD.MOV.U32 R197, RZ, RZ, R185 ;  /* 0x000000ffffc57224 */ /* 0x000fe400078e00b9 */
[----:B------:R-:W-:Y:S01]  /*11b0*/  IMAD.MOV.U32 R196, RZ, RZ, R187 ;  /* 0x000000ffffc47224 */ /* 0x000fe200078e00bb */
[----:B------:R-:W-:Y:S06]  /*11c0*/  @!P2 BRA `(.L_x_2408) ;  /* 0x000000000014a947 */ /* 0x000fec0003800000 */
[----:B---3--:R-:W0:Y:S01]  /*11d0*/  LDC.64 R4, c[0x0][0xb18] ;  /* 0x0002c600ff047b82 */ /* 0x008e220000000a00 */
[----:B------:R-:W-:Y:S01]  /*11e0*/  ULDC.64 UR4, c[0x0][0x208] ;  /* 0x0000820000047ab9 */ /* 0x000fe20000000a00 */
[----:B0-----:R-:W-:-:S05]  /*11f0*/  IMAD.WIDE R4, R187, 0x4, R4 ;  /* 0x00000004bb047825 */ /* 0x001fca00078e0204 */
[----:B------:R0:W5:Y:S01]  /*1200*/  LDG.E R17, desc[UR4][R4.64] ;  /* 0x0000000404117981 */ /* 0x000162000c1e1900 */
[----:B------:R-:W-:Y:S05]  /*1210*/  BRA `(.L_x_2409) ;  /* 0x0000000000287947 */ /* 0x000fea0003800000 */
.L_x_2408:
[----:B------:R-:W-:Y:S02]  /*1220*/  ULDC.64 UR4, c[0x0][0xb00] ;  /* 0x0002c00000047ab9 */ /* 0x000fe40000000a00 */
[----:B------:R-:W-:-:S04]  /*1230*/  ISETP.NE.U32.AND P0, PT, RZ, UR4, PT ;  /* 0x00000004ff007c0c */ /* 0x000fc8000bf05070 */
[----:B------:R-:W-:-:S13]  /*1240*/  ISETP.NE.AND.EX P0, PT, RZ, UR5, PT, P0 ;  /* 0x00000005ff007c0c */ /* 0x000fda000bf05300 */
[----:B------:R-:W-:Y:S05]  /*1250*/  @!P0 BRA `(.L_x_2409) ;  /* 0x0000000000188947 */ /* 0x000fea0003800000 */
[----:B---3--:R-:W0:Y:S01]  /*1260*/  LDC.64 R4, c[0x0][0xb00] ;  /* 0x0002c000ff047b82 */ /* 0x008e220000000a00 */
[----:B------:R-:W-:Y:S01]  /*1270*/  ULDC.64 UR4, c[0x0][0x208] ;  /* 0x0000820000047ab9 */ /* 0x000fe20000000a00 */
[----:B0-----:R-:W-:-:S05]  /*1280*/  IMAD.WIDE R4, R187, 0x4, R4 ;  /* 0x00000004bb047825 */ /* 0x001fca00078e0204 */
[----:B------:R-:W2:Y:S04]  /*1290*/  LDG.E R17, desc[UR4][R4.64] ;  /* 0x0000000404117981 */ /* 0x000ea8000c1e1900 */
[----:B------:R-:W2:Y:S02]  /*12a0*/  LDG.E R0, desc[UR4][R4.64+0x4] ;  /* 0x0000040404007981 */ /* 0x000ea4000c1e1900 */
[----:B--2---:R-:W-:-:S07]  /*12b0*/  IMAD.IADD R17, R0, 0x1, -R17 ;  /* 0x0000000100117824 */ /* 0x004fce00078e0a11 */
.L_x_2409:
[----:B---3--:R-:W2:Y:S01]  /*12c0*/  LDL R6, [R1+0x4] ;  /* 0x0000040001067983 */ /* 0x008ea20000100800 */
[----:B0-----:R-:W0:Y:S01]  /*12d0*/  LDC R5, c[0x0][0xad8] ;  /* 0x0002b600ff057b82 */ /* 0x001e220000000800 */
[----:B-----5:R-:W-:Y:S01]  /*12e0*/  IMAD.IADD R17, R17, 0x1, -R8 ;  /* 0x0000000111117824 */ /* 0x020fe200078e0a08 */
[----:B------:R-:W-:-:S03]  /*12f0*/  LEA R4, R185, 0x40, 0x6 ;  /* 0x00000040b9047811 */ /* 0x000fc600078e30ff */
[C---:B------:R-:W-:Y:S01]  /*1300*/  VIADD R0, R17.reuse, 0x3f ;  /* 0x0000003f11007836 */ /* 0x040fe20000000000 */
[----:B------:R-:W-:-:S04]  /*1310*/  IADD3 R4, R17, R4, -R18 ;  /* 0x0000000411047210 */ /* 0x000fc80007ffe812 */
[----:B------:R-:W-:-:S04]  /*1320*/  SHF.R.S32.HI R3, RZ, 0x1f, R0 ;  /* 0x0000001fff037819 */ /* 0x000fc80000011400 */
[----:B------:R-:W-:-:S04]  /*1330*/  LEA.HI R3, R3, R0, RZ, 0x6 ;  /* 0x0000000003037211 */ /* 0x000fc800078f30ff */
[----:B------:R-:W-:Y:S01]  /*1340*/  SHF.R.S32.HI R168, RZ, 0x6, R3 ;  /* 0x00000006ffa87819 */ /* 0x000fe20000011403 */
[----:B0-----:R-:W-:Y:S01]  /*1350*/  IMAD.IADD R0, R4, 0x1, R5 ;  /* 0x0000000104007824 */ /* 0x001fe200078e0205 */
[----:B--2---:R-:W-:-:S13]  /*1360*/  ISETP.NE.AND P0, PT, R6, 0x1, PT ;  /* 0x000000010600780c */ /* 0x004fda0003f05270 */
[----:B------:R-:W-:Y:S05]  /*1370*/  @!P0 BRA `(.L_x_2410) ;  /* 0x0000001c00ac8947 */ /* 0x000fea0003800000 */
[----:B------:R-:W0:Y:S02]  /*1380*/  LDC R5, c[0x0][0xadc] ;  /* 0x0002b700ff057b82 */ /* 0x000e240000000800 */
[----:B0-----:R-:W-:-:S13]  /*1390*/  ISETP.GE.AND P1, PT, R5, 0x1, PT ;  /* 0x000000010500780c */ /* 0x001fda0003f26270 */
[----:B------:R-:W-:Y:S05]  /*13a0*/  @!P1 BRA `(.L_x_2411) ;  /* 0x0000000000409947 */ /* 0x000fea0003800000 */
[C---:B------:R-:W-:Y:S02]  /*13b0*/  ISETP.GT.AND P0, PT, R4.reuse, RZ, PT ;  /* 0x000000ff0400720c */ /* 0x040fe40003f04270 */
[----:B------:R-:W-:-:S11]  /*13c0*/  IADD3 R3, R4, -0x1, RZ ;  /* 0xffffffff04037810 */ /* 0x000fd60007ffe0ff */
        /* <DEDUP_REMOVED lines=8> */
.L_x_2412:
[----:B------:R-:W-:-:S13]  /*1450*/  ISETP.NE.AND P0, PT, R5, 0x1, PT ;  /* 0x000000010500780c */ /* 0x000fda0003f05270 */
[----:B------:R-:W0:Y:S02]  /*1460*/  @P0 LDC.64 R6, c[0x0][0xae0] ;  /* 0x0002b800ff060b82 */ /* 0x000e240000000a00 */
[----:B0-----:R-:W-:-:S05]  /*1470*/  @P0 IMAD.HI.U32 R4, R3, R6, RZ ;  /* 0x0000000603040227 */ /* 0x001fca00078e00ff */
[----:B------:R-:W-:-:S07]  /*1480*/  @P0 SHF.R.U32.HI R3, RZ, R7, R4 ;  /* 0x00000007ff030219 */ /* 0x000fce0000011604 */
.L_x_2413:
[----:B------:R-:W-:-:S05]  /*1490*/  IMAD R3, R3, R5, R5 ;  /* 0x0000000503037224 */ /* 0x000fca00078e0205 */
[----:B------:R-:W-:-:S07]  /*14a0*/  VIMNMX R0, R0, R3, PT ;  /* 0x0000000300007248 */ /* 0x000fce0003fe0100 */
.L_x_2411:
[----:B------:R-:W-:Y:S01]  /*14b0*/  VIADD R0, R0, 0x3f ;  /* 0x0000003f00007836 */ /* 0x000fe20000000000 */
[----:B------:R-:W-:Y:S01]  /*14c0*/  ULDC UR4, c[0x0][0xad4] ;  /* 0x0002b50000047ab9 */ /* 0x000fe20000000800 */
[----:B------:R-:W-:-:S03]  /*14d0*/  IMAD R18, R185, 0x40, -R18 ;  /* 0x00000040b9127824 */ /* 0x000fc600078e0a12 */
[----:B------:R-:W-:Y:S01]  /*14e0*/  SHF.R.S32.HI R3, RZ, 0x1f, R0 ;  /* 0x0000001fff037819 */ /* 0x000fe20000011400 */
[----:B------:R-:W-:-:S03]  /*14f0*/  IMAD.IADD R18, R17, 0x1, R18 ;  /* 0x0000000111127824 */ /* 0x000fc600078e0212 */
[----:B------:R-:W-:Y:S01]  /*1500*/  LEA.HI R3, R3, R0, RZ, 0x6 ;  /* 0x0000000003037211 */ /* 0x000fe200078f30ff */
[----:B------:R-:W-:-:S03]  /*1510*/  VIADD R4, R18, -UR4 ;  /* 0x8000000412047c36 */ /* 0x000fc60008000000 */
[----:B------:R-:W-:-:S04]  /*1520*/  SHF.R.S32.HI R3, RZ, 0x6, R3 ;  /* 0x00000006ff037819 */ /* 0x000fc80000011403 */
[----:B------:R-:W-:Y:S01]  /*1530*/  VIMNMX R6, R168, R3, PT ;  /* 0x00000003a8067248 */ /* 0x000fe20003fe0100 */
[----:B------:R-:W-:Y:S06]  /*1540*/  @!P1 BRA `(.L_x_2414) ;  /* 0x00000000003c9947 */ /* 0x000fec0003800000 */
        /* <DEDUP_REMOVED lines=9> */
.L_x_2415:
[----:B------:R-:W-:-:S13]  /*15e0*/  ISETP.NE.AND P0, PT, R5, 0x1, PT ;  /* 0x000000010500780c */ /* 0x000fda0003f05270 */
[----:B------:R-:W0:Y:S02]  /*15f0*/  @P0 LDC.64 R8, c[0x0][0xae0] ;  /* 0x0002b800ff080b82 */ /* 0x000e240000000a00 */
[----:B0-----:R-:W-:-:S05]  /*1600*/  @P0 IMAD.HI.U32 R0, R18, R8, RZ ;  /* 0x0000000812000227 */ /* 0x001fca00078e00ff */
[----:B------:R-:W-:-:S07]  /*1610*/  @P0 SHF.R.U32.HI R18, RZ, R9, R0 ;  /* 0x00000009ff120219 */ /* 0x000fce0000011600 */
.L_x_2416:
[----:B------:R-:W-:-:S05]  /*1620*/  IMAD R3, R18, R5, RZ ;  /* 0x0000000512037224 */ /* 0x000fca00078e02ff */
[----:B------:R-:W-:-:S07]  /*1630*/  VIMNMX R4, R4, R3, !PT ;  /* 0x0000000304047248 */ /* 0x000fce0007fe0100 */
.L_x_2414:
        /* <DEDUP_REMOVED lines=69> */
[----:B------:R-:W-:Y:S01]  /*1a90*/  CS2R R30, SRZ ;  /* 0x00000000001e7805 */ /* 0x000fe2000001ff00 */
[----:B------:R-:W-:Y:S01]  /*1aa0*/  IMAD.MOV.U32 R20, RZ, RZ, RZ ;  /* 0x000000ffff147224 */ /* 0x000fe200078e00ff */
[----:B------:R-:W-:Y:S01]  /*1ab0*/  CS2R R170, SRZ ;  /* 0x0000000000aa7805 */ /* 0x000fe2000001ff00 */
[----:B------:R-:W-:Y:S02]  /*1ac0*/  IMAD.MOV.U32 R5, RZ, RZ, RZ ;  /* 0x000000ffff057224 */ /* 0x000fe400078e00ff */
[----:B------:R-:W-:Y:S01]  /*1ad0*/  IMAD.MOV.U32 R169, RZ, RZ, RZ ;  /* 0x000000ffffa97224 */ /* 0x000fe200078e00ff */
[----:B------:R-:W-:Y:S06]  /*1ae0*/  @!P1 BRA `(.L_x_2417) ;  /* 0x00000100001c9947 */ /* 0x000fec0003800000 */
[----:B------:R-:W0:Y:S01]  /*1af0*/  SHFL.IDX PT, R0, R199, RZ, 0x1f ;  /* 0x00001fffc7007589 */ /* 0x000e2200000e0000 */
[----:B------:R-:W-:Y:S01]  /*1b00*/  UMOV UR7, 0x40000040 ;  /* 0x4000004000077882 */ /* 0x000fe20000000000 */
[----:B------:R-:W-:Y:S01]  /*1b10*/  UMOV UR9, 0x40000040 ;  /* 0x4000004000097882 */ /* 0x000fe20000000000 */
[----:B------:R-:W-:Y:S01]  /*1b20*/  UMOV UR11, 0x40000040 ;  /* 0x40000040000b7882 */ /* 0x000fe20000000000 */
[----:B------:R-:W-:Y:S01]  /*1b30*/  BAR.SYNC.DEFER_BLOCKING 0xe, 0x100 ;  /* 0x0384000000007b1d */ /* 0x000fe20000010000 */
[----:B------:R-:W-:-:S04]  /*1b40*/  IADD3 R3, R6, -0x2, RZ ;  /* 0xfffffffe06037810 */ /* 0x000fc80007ffe0ff */
[----:B------:R-:W-:Y:S01]  /*1b50*/  ISETP.GE.AND P0, PT, R3, R4, PT ;  /* 0x000000040300720c */ /* 0x000fe20003f06270 */
        /* <DEDUP_REMOVED lines=50> */
.L_x_2419:
[----:B------:R-:W-:Y:S01]  /*1e80*/  BAR.SYNC.DEFER_BLOCKING 0xe, 0x100 ;  /* 0x0384000000007b1d */ /* 0x000fe20000010000 */
[----:B01----:R-:W-:Y:S01]  /*1e90*/  IMAD.U32 R0, RZ, RZ, UR36 ;  /* 0x00000024ff007e24 */ /* 0x003fe2000f8e00ff */
[----:B------:R-:W-:Y:S01]  /*1ea0*/  UIADD3 UR36, UR36, 0x1, URZ ;  /* 0x0000000124247890 */ /* 0x000fe2000fffe03f */
[C---:B------:R-:W-:Y:S02]  /*1eb0*/  ISETP.GT.AND P0, PT, R3.reuse, R4, PT ;  /* 0x000000040300720c */ /* 0x040fe40003f04270 */
[----:B------:R-:W-:Y:S01]  /*1ec0*/  IMAD R0, R0, 0x40, R19 ;  /* 0x0000004000007824 */ /* 0x000fe200078e0213 */
[----:B------:R-:W-:Y:S01]  /*1ed0*/  UISETP.NE.AND UP0, UPT, UR36, 0x2, UPT ;  /* 0x000000022400788c */ /* 0x000fe2000bf05270 */
[----:B------:R-:W-:Y:S01]  /*1ee0*/  IADD3 R3, R3, -0x1, RZ ;  /* 0xffffffff03037810 */ /* 0x000fe20007ffe0ff */
[----:B------:R-:W-:Y:S01]  /*1ef0*/  UMOV UR7, 0x40000040 ;  /* 0x4000004000077882 */ /* 0x000fe20000000000 */
[----:B------:R-:W-:Y:S01]  /*1f00*/  UMOV UR11, 0x40000040 ;  /* 0x40000040000b7882 */ /* 0x000fe20000000000 */
[----:B------:R-:W-:Y:S01]  /*1f10*/  LEA R0, R0, UR37, 0x2 ;  /* 0x0000002500007c11 */ /* 0x000fe2000f8e10ff */
[----:B------:R-:W-:Y:S01]  /*1f20*/  USEL UR36, UR36, URZ, UP0 ;  /* 0x0000003f24247287 */ /* 0x000fe20008000000 */
[----:B------:R-:W-:Y:S01]  /*1f30*/  UMOV UR15, 0x40000040 ;  /* 0x40000040000f7882 */ /* 0x000fe20000000000 */
[----:B------:R-:W-:-:S02]  /*1f40*/  UMOV UR19, 0x40000040 ;  /* 0x4000004000137882 */ /* 0x000fc40000000000 */
[----:B------:R-:W-:-:S04]  /*1f50*/  ULEA UR6, UR36, UR20, 0xc ;  /* 0x0000001424067291 */ /* 0x000fc8000f8e603f */
        /* <DEDUP_REMOVED lines=157> */
.L_x_2418:
[----:B------:R-:W-:Y:S01]  /*2930*/  BAR.SYNC.DEFER_BLOCKING 0xe, 0x100 ;  /* 0x0384000000007b1d */ /* 0x000fe20000010000 */
[----:B01----:R-:W-:Y:S01]  /*2940*/  IMAD.U32 R0, RZ, RZ, UR36 ;  /* 0x00000024ff007e24 */ /* 0x003fe2000f8e00ff */
        /* <DEDUP_REMOVED lines=142> */
.L_x_2410:
[----:B------:R-:W0:Y:S02]  /*3230*/  LDC R6, c[0x0][0xadc] ;  /* 0x0002b700ff067b82 */ /* 0x000e240000000800 */
[----:B0-----:R-:W-:-:S13]  /*3240*/  ISETP.GE.AND P0, PT, R6, 0x1, PT ;  /* 0x000000010600780c */ /* 0x001fda0003f06270 */
[----:B------:R-:W-:Y:S05]  /*3250*/  @!P0 BRA `(.L_x_2420) ;  /* 0x0000000000408947 */ /* 0x000fea0003800000 */
[C---:B------:R-:W-:Y:S01]  /*3260*/  ISETP.GT.AND P1, PT, R4.reuse, RZ, PT ;  /* 0x000000ff0400720c */ /* 0x040fe20003f24270 */
[----:B------:R-:W-:-:S12]  /*3270*/  VIADD R3, R4, 0xffffffff ;  /* 0xffffffff04037836 */ /* 0x000fd80000000000 */
        /* <DEDUP_REMOVED lines=8> */
.L_x_2421:
[----:B------:R-:W-:-:S13]  /*3300*/  ISETP.NE.AND P1, PT, R6, 0x1, PT ;  /* 0x000000010600780c */ /* 0x000fda0003f25270 */
[----:B------:R-:W0:Y:S02]  /*3310*/  @P1 LDC.64 R4, c[0x0][0xae0] ;  /* 0x0002b800ff041b82 */ /* 0x000e240000000a00 */
[----:B0-----:R-:W-:-:S05]  /*3320*/  @P1 IMAD.HI.U32 R4, R3, R4, RZ ;  /* 0x0000000403041227 */ /* 0x001fca00078e00ff */
[----:B------:R-:W-:-:S07]  /*3330*/  @P1 SHF.R.U32.HI R3, RZ, R5, R4 ;  /* 0x00000005ff031219 */ /* 0x000fce0000011604 */
.L_x_2422:
[----:B------:R-:W-:-:S05]  /*3340*/  IMAD R3, R3, R6, R6 ;  /* 0x0000000603037224 */ /* 0x000fca00078e0206 */
[----:B------:R-:W-:-:S07]  /*3350*/  VIMNMX R0, R0, R3, PT ;  /* 0x0000000300007248 */ /* 0x000fce0003fe0100 */
.L_x_2420:
[----:B------:R-:W-:Y:S01]  /*3360*/  VIADD R0, R0, 0x3f ;  /* 0x0000003f00007836 */ /* 0x000fe20000000000 */
[----:B------:R-:W-:Y:S01]  /*3370*/  ULDC UR4, c[0x0][0xad4] ;  /* 0x0002b50000047ab9 */ /* 0x000fe20000000800 */
[----:B------:R-:W-:-:S03]  /*3380*/  IMAD R4, R185, 0x40, -R18 ;  /* 0x00000040b9047824 */ /* 0x000fc600078e0a12 */
[----:B------:R-:W-:-:S04]  /*3390*/  SHF.R.S32.HI R3, RZ, 0x1f, R0 ;  /* 0x0000001fff037819 */ /* 0x000fc80000011400 */
[----:B------:R-:W-:Y:S01]  /*33a0*/  LEA.HI R3, R3, R0, RZ, 0x6 ;  /* 0x0000000003037211 */ /* 0x000fe200078f30ff */
[----:B------:R-:W-:-:S03]  /*33b0*/  IMAD.IADD R0, R17, 0x1, R4 ;  /* 0x0000000111007824 */ /* 0x000fc600078e0204 */
[----:B------:R-:W-:Y:S01]  /*33c0*/  SHF.R.S32.HI R3, RZ, 0x6, R3 ;  /* 0x00000006ff037819 */ /* 0x000fe20000011403 */
[----:B------:R-:W-:-:S03]  /*33d0*/  VIADD R4, R0, -UR4 ;  /* 0x8000000400047c36 */ /* 0x000fc60008000000 */
[----:B------:R-:W-:Y:S01]  /*33e0*/  VIMNMX R168, R168, R3, PT ;  /* 0x00000003a8a87248 */ /* 0x000fe20003fe0100 */
[----:B------:R-:W-:Y:S06]  /*33f0*/  @!P0 BRA `(.L_x_2423) ;  /* 0x0000000000408947 */ /* 0x000fec0003800000 */
[----:B------:R-:W-:-:S05]  /*3400*/  IMAD.MOV.U32 R3, RZ, RZ, R0 ;  /* 0x000000ffff037224 */ /* 0x000fca00078e0000 */
        /* <DEDUP_REMOVED lines=9> */
.L_x_2424:
[----:B------:R-:W-:-:S13]  /*34a0*/  ISETP.NE.AND P0, PT, R6, 0x1, PT ;  /* 0x000000010600780c */ /* 0x000fda0003f05270 */
[----:B------:R-:W0:Y:S02]  /*34b0*/  @P0 LDC.64 R8, c[0x0][0xae0] ;  /* 0x0002b800ff080b82 */ /* 0x000e240000000a00 */
[----:B0-----:R-:W-:-:S05]  /*34c0*/  @P0 IMAD.HI.U32 R0, R3, R8, RZ ;  /* 0x0000000803000227 */ /* 0x001fca00078e00ff */
[----:B------:R-:W-:-:S07]  /*34d0*/  @P0 SHF.R.U32.HI R3, RZ, R9, R0 ;  /* 0x00000009ff030219 */ /* 0x000fce0000011600 */
.L_x_2425:
[----:B------:R-:W-:-:S05]  /*34e0*/  IMAD R3, R3, R6, RZ ;  /* 0x0000000603037224 */ /* 0x000fca00078e02ff */
[----:B------:R-:W-:-:S07]  /*34f0*/  VIMNMX R4, R4, R3, !PT ;  /* 0x0000000304047248 */ /* 0x000fce0007fe0100 */
.L_x_2423:
        /* <DEDUP_REMOVED lines=105> */
.L_x_2426:
[----:B------:R-:W-:Y:S02]  /*3b90*/  LEA.HI R0, R198, R198, RZ, 0x1 ;  /* 0x000000c6c6007211 */ /* 0x000fe400078f08ff */
[----:B------:R-:W-:Y:S02]  /*3ba0*/  ISETP.NE.AND P0, PT, R192, 0x3, PT ;  /* 0x00000003c000780c */ /* 0x000fe40003f05270 */
[----:B------:R-:W-:-:S05]  /*3bb0*/  LOP3.LUT R3, R0, 0xfffffffe, RZ, 0xc0, !PT ;  /* 0xfffffffe00037812 */ /* 0x000fca00078ec0ff */
[----:B------:R-:W-:-:S05]  /*3bc0*/  IMAD.IADD R3, R198, 0x1, -R3 ;  /* 0x00000001c6037824 */ /* 0x000fca00078e0a03 */
[----:B------:R-:W-:-:S04]  /*3bd0*/  SHF.L.U32 R3, R3, 0x1f, RZ ;  /* 0x0000001f03037819 */ /* 0x000fc800000006ff */
[----:B------:R-:W0:Y:S02]  /*3be0*/  SYNCS.PHASECHK.TRANS64.TRYWAIT P1, [UR37+0x38800], R3 ;  /* 0x03880003ff0075a7 */ /* 0x000e240008020165 */
[----:B0-----:R-:W-:Y:S05]  /*3bf0*/  @!P1 BRA `(.L_x_2427) ;  /* 0x0000016000309947 */ /* 0x001fea0003800000 */
.L_x_2603:
[----:B------:R-:W-:Y:S05]  /*3c00*/  @!P0 BRA `(.L_x_2428) ;  /* 0x0000000000048947 */ /* 0x000fea0003800000 */
[----:B------:R-:W-:Y:S01]  /*3c10*/  BPT.TRAP 0x1 ;  /* 0x000000040000795c */ /* 0x000fe20000300000 */
.L_x_2428:
[----:B------:R-:W-:Y:S01]  /*3c20*/  IMAD.U32 R4, RZ, RZ, UR36 ;  /* 0x00000024ff047e24 */ /* 0x000fe2000f8e00ff */
[----:B------:R-:W-:-:S04]  /*3c30*/  SHF.L.U32 R5, R2, 0x1f, RZ ;  /* 0x0000001f02057819 */ /* 0x000fc800000006ff */
[----:B------:R-:W-:-:S04]  /*3c40*/  LEA R4, R4, UR37, 0x3 ;  /* 0x0000002504047c11 */ /* 0x000fc8000f8e18ff */
[----:B------:R1:W2:Y:S01]  /*3c50*/  SYNCS.PHASECHK.TRANS64.TRYWAIT P1, [R4+URZ+0x38830], R5 ;  /* 0x03883005040075a7 */ /* 0x0002a2000802017f */
[----:B------:R-:W-:Y:S05]  /*3c60*/  @!P0 BRA `(.L_x_2429) ;  /* 0x0000000000048947 */ /* 0x000fea0003800000 */
[----:B------:R-:W-:Y:S01]  /*3c70*/  BPT.TRAP 0x1 ;  /* 0x000000040000795c */ /* 0x000fe20000300000 */
.L_x_2429:
[----:B--2---:R-:W-:Y:S05]  /*3c80*/  @P1 BRA `(.L_x_2430) ;  /* 0x0000000000081947 */ /* 0x004fea0003800000 */
[----:B------:R-:W2:Y:S02]  /*3c90*/  SYNCS.PHASECHK.TRANS64.TRYWAIT P1, [R4+URZ+0x38830], R5 ;  /* 0x03883005040075a7 */ /* 0x000ea4000802017f */
[----:B--2---:R-:W-:Y:S05]  /*3ca0*/  @!P1 BRA `(.L_x_2431) ;  /* 0x00000160001c9947 */ /* 0x004fea0003800000 */
.L_x_2430:
[----:B------:R-:W-:-:S04]  /*3cb0*/  UIADD3 UR4, UR37, 0x22400, URZ ;  /* 0x0002240025047890 */ /* 0x000fc8000fffe03f */
[----:B------:R-:W-:-:S04]  /*3cc0*/  USHF.R.U32.HI UR4, URZ, 0x4, UR4 ;  /* 0x000000043f047899 */ /* 0x000fc80008011604 */
[----:B------:R-:W-:-:S06]  /*3cd0*/  ULOP3.LUT UR4, UR4, 0x3fff, URZ, 0xc0, !UPT ;  /* 0x00003fff04047892 */ /* 0x000fcc000f8ec03f */
[----:B0-----:R-:W-:Y:S01]  /*3ce0*/  IMAD.U32 R0, RZ, RZ, UR4 ;  /* 0x00000004ff007e24 */ /* 0x001fe2000f8e00ff */
        /* <DEDUP_REMOVED lines=34> */
[----:B------:R-:W0:Y:S02]  /*3f10*/  SYNCS.PHASECHK.TRANS64.TRYWAIT P1, [UR37+0x38810], R3 ;  /* 0x03881003ff0075a7 */ /* 0x000e240008020165 */
[----:B0-----:R-:W-:Y:S05]  /*3f20*/  @!P1 BRA `(.L_x_2432) ;  /* 0x0000015c00909947 */ /* 0x001fea0003800000 */
.L_x_2604:
[----:B------:R-:W-:Y:S05]  /*3f30*/  @!P0 BRA `(.L_x_2433) ;  /* 0x0000000000048947 */ /* 0x000fea0003800000 */
[----:B------:R-:W-:Y:S01]  /*3f40*/  BPT.TRAP 0x1 ;  /* 0x000000040000795c */ /* 0x000fe20000300000 */
.L_x_2433:
[----:B------:R3:W4:Y:S01]  /*3f50*/  SYNCS.PHASECHK.TRANS64.TRYWAIT P1, [R4+URZ+0x38850], R5 ;  /* 0x03885005040075a7 */ /* 0x000722000802017f */
[----:B------:R-:W-:Y:S05]  /*3f60*/  @!P0 BRA `(.L_x_2434) ;  /* 0x0000000000048947 */ /* 0x000fea0003800000 */
[----:B------:R-:W-:Y:S01]  /*3f70*/  BPT.TRAP 0x1 ;  /* 0x000000040000795c */ /* 0x000fe20000300000 */
.L_x_2434:
[----:B----4-:R-:W-:Y:S05]  /*3f80*/  @P1 BRA `(.L_x_2435) ;  /* 0x0000000000081947 */ /* 0x010fea0003800000 */
[----:B------:R-:W4:Y:S02]  /*3f90*/  SYNCS.PHASECHK.TRANS64.TRYWAIT P1, [R4+URZ+0x38850], R5 ;  /* 0x03885005040075a7 */ /* 0x000f24000802017f */
[----:B----4-:R-:W-:Y:S05]  /*3fa0*/  @!P1 BRA `(.L_x_2436) ;  /* 0x0000015c00889947 */ /* 0x010fea0003800000 */
.L_x_2435:
[----:B------:R-:W-:Y:S01]  /*3fb0*/  UIADD3 UR4, UR37, 0x400, URZ ;  /* 0x0000040025047890 */ /* 0x000fe2000fffe03f */
[----:B------:R-:W-:Y:S01]  /*3fc0*/  WARPGROUP.ARRIVE ;  /* 0x00000000000079c5 */ /* 0x000fe20000000000 */
[----:B------:R-:W-:-:S05]  /*3fd0*/  UIADD3 UR5, UR37, 0x26400, URZ ;  /* 0x0002640025057890 */ /* 0x000fca000fffe03f */
[----:B0-----:R-:W0:Y:S01]  /*3fe0*/  S2R R3, SR_TID.X ;  /* 0x0000000000037919 */ /* 0x001e220000002100 */
[----:B------:R-:W-:Y:S01]  /*3ff0*/  USHF.R.U32.HI UR4, URZ, 0x4, UR4 ;  /* 0x000000043f047899 */ /* 0x000fe20008011604 */
[----:B------:R-:W-:Y:S01]  /*4000*/  LEA R10, R168, 0xffffffc0, 0x6 ;  /* 0xffffffc0a80a7811 */ /* 0x000fe200078e30ff */
[----:B------:R-:W-:Y:S01]  /*4010*/  USHF.R.U32.HI UR5, URZ, 0x4, UR5 ;  /* 0x000000043f057899 */ /* 0x000fe20008011605 */
[----:B------:R-:W1:Y:S01]  /*4020*/  S2R R6, SR_TID.X ;  /* 0x0000000000067919 */ /* 0x000e620000002100 */
[----:B------:R-:W-:Y:S01]  /*4030*/  ULOP3.LUT UR4, UR4, 0x3fff, URZ, 0xc0, !UPT ;  /* 0x00003fff04047892 */ /* 0x000fe2000f8ec03f */
[----:B------:R-:W-:Y:S01]  /*4040*/  IADD3 R12, -R16, R17, -R10 ;  /* 0x00000011100c7210 */ /* 0x000fe20007ffe90a */
[----:B------:R-:W-:Y:S02]  /*4050*/  ULOP3.LUT UR5, UR5, 0x3fff, URZ, 0xc0, !UPT ;  /* 0x00003fff05057892 */ /* 0x000fe4000f8ec03f */
[----:B------:R-:W-:Y:S02]  /*4060*/  ULOP3.LUT UR4, UR4, 0x10000, URZ, 0xfc, !UPT ;  /* 0x0001000004047892 */ /* 0x000fe4000f8efc3f */
[----:B------:R-:W-:-:S02]  /*4070*/  ULOP3.LUT UR5, UR5, 0x10000, URZ, 0xfc, !UPT ;  /* 0x0001000005057892 */ /* 0x000fc4000f8efc3f */
[----:B------:R-:W-:Y:S01]  /*4080*/  ULEA UR6, UR36, UR4, 0xc ;  /* 0x0000000424067291 */ /* 0x000fe2000f8e603f */
[----:B------:R-:W-:Y:S01]  /*4090*/  UMOV UR25, 0x40000040 ;  /* 0x4000004000197882 */ /* 0x000fe20000000000 */
[----:B------:R-:W-:Y:S01]  /*40a0*/  UMOV UR27, 0x40000040 ;  /* 0x40000040001b7882 */ /* 0x000fe20000000000 */
[----:B------:R-:W-:Y:S02]  /*40b0*/  UIADD3 UR8, UR5, 0x2, URZ ;  /* 0x0000000205087890 */ /* 0x000fe4000fffe03f */
[----:B------:R-:W-:Y:S02]  /*40c0*/  UMOV UR24, UR5 ;  /* 0x0000000500187c82 */ /* 0x000fe40008000000 */
[----:B------:R-:W-:Y:S01]  /*40d0*/  UMOV UR26, UR6 ;  /* 0x00000006001a7c82 */ /* 0x000fe20008000000 */
[----:B------:R-:W-:Y:S01]  /*40e0*/  UIADD3 UR10, UR6, 0x2, URZ ;  /* 0x00000002060a7890 */ /* 0x000fe2000fffe03f */
[----:B------:R-:W-:Y:S01]  /*40f0*/  HGMMA.64x64x16.F32.BF16 R24, gdesc[UR24], R24, gsb0 ;  /* 0x00e00000181879f0 */ /* 0x000fe20008001818 */
[----:B------:R-:W-:Y:S01]  /*4100*/  UMOV UR9, 0x40000040 ;  /* 0x4000004000097882 */ /* 0x000fe20000000000 */
[----:B------:R-:W-:Y:S01]  /*4110*/  UMOV UR11, 0x40000040 ;  /* 0x40000040000b7882 */ /* 0x000fe20000000000 */
[----:B------:R-:W-:-:S02]  /*4120*/  UIADD3 UR14, UR5, 0x800, URZ ;  /* 0x00000800050e7890 */ /* 0x000fc4000fffe03f */
[----:B------:R-:W-:Y:S01]  /*4130*/  UIADD3 UR15, UR6, 0x800, URZ ;  /* 0x00000800060f7890 */ /* 0x000fe2000fffe03f */
[----:B------:R-:W-:Y:S01]  /*4140*/  UMOV UR29, 0x40000040 ;  /* 0x40000040001d7882 */ /* 0x000fe20000000000 */
[----:B------:R-:W-:Y:S01]  /*4150*/  UMOV UR31, 0x40000040 ;  /* 0x40000040001f7882 */ /* 0x000fe20000000000 */
[----:B0-----:R-:W-:Y:S02]  /*4160*/  SHF.R.U32.HI R3, RZ, 0x7, R3 ;  /* 0x00000007ff037819 */ /* 0x001fe40000011603 */
[----:B-1234-:R-:W-:-:S04]  /*4170*/  LOP3.LUT R5, R6, 0x7f, RZ, 0xc0, !PT ;  /* 0x0000007f06057812 */ /* 0x01efc800078ec0ff */
[----:B------:R-:W0:Y:S01]  /*4180*/  SHFL.IDX PT, R3, R3, RZ, 0x1f ;  /* 0x00001fff03037589 */ /* 0x000e2200000e0000 */
[----:B------:R-:W-:Y:S01]  /*4190*/  ISETP.NE.AND P1, PT, R5, RZ, PT ;  /* 0x000000ff0500720c */ /* 0x000fe20003f25270 */
[----:B------:R-:W-:-:S04]  /*41a0*/  IMAD.MOV.U32 R5, RZ, RZ, -0x40 ;  /* 0xffffffc0ff057424 */ /* 0x000fc800078e00ff */
[----:B------:R-:W-:-:S05]  /*41b0*/  IMAD R5, R168, R5, 0x41 ;  /* 0x00000041a8057424 */ /* 0x000fca00078e0205 */
[----:B------:R-:W-:Y:S02]  /*41c0*/  IADD3 R11, R5, -0x1, RZ ;  /* 0xffffffff050b7810 */ /* 0x000fe40007ffe0ff */
[----:B0-----:R-:W-:Y:S02]  /*41d0*/  R2UR UR7, R3 ;  /* 0x00000000030772ca */ /* 0x001fe400000e0000 */
[----:B------:R-:W-:-:S04]  /*41e0*/  @!P1 IADD3 R3, R4, 0x38840, RZ ;  /* 0x0003884004039810 */ /* 0x000fc80007ffe0ff */
[----:B------:R-:W-:-:S07]  /*41f0*/  @!P1 PRMT R3, RZ, 0x654, R3 ;  /* 0x00000654ff039816 */ /* 0x000fce0000000003 */
        /* <DEDUP_REMOVED lines=128> */
[----:B------:R-:W-:Y:S02]  /*4a00*/  ULDC.64 UR14, c[0x0][0xad0] ;  /* 0x0002b400000e7ab9 */ /* 0x000fe40000000a00 */
[----:B------:R-:W-:Y:S01]  /*4a10*/  ULOP3.LUT UR15, URZ, UR15, URZ, 0x33, !UPT ;  /* 0x0000000f3f0f7292 */ /* 0x000fe2000f8e333f */
        /* <DEDUP_REMOVED lines=114> */
[----:B------:R-:W-:-:S05]  /*5140*/  UIADD3 UR6, UR7, UR8, UR6 ;  /* 0x0000000807067290 */ /* 0x000fca000fffe006 */
[----:B------:R-:W-:Y:S02]  /*5150*/  UMOV UR8, UR10 ;  /* 0x0000000a00087c82 */ /* 0x000fe40008000000 */
[----:B------:R-:W-:Y:S01]  /*5160*/  UMOV UR10, UR6 ;  /* 0x00000006000a7c82 */ /* 0x000fe20008000000 */
[----:B------:R-:W-:Y:S02]  /*5170*/  ULDC.64 UR6, c[0x0][0xad8] ;  /* 0x0002b60000067ab9 */ /* 0x000fe40000000a00 */
[----:B------:R-:W-:-:S06]  /*5180*/  UISETP.GE.AND UP0, UPT, UR7, 0x1, UPT ;  /* 0x000000010700788c */ /* 0x000fcc000bf06270 */
[----:B------:R-:W-:Y:S01]  /*5190*/  PLOP3.LUT P2, PT, PT, PT, UP0, 0x40, 0x0 ;  /* 0x000000000000781c */ /* 0x000fe20003f4e808 */
        /* <DEDUP_REMOVED lines=37> */
[----:B------:R-:W1:Y:S01]  /*53f0*/  MUFU.TANH R24, R24 ;  /* 0x0000001800187308 */ /* 0x000e620000002400 */
[----:B0-----:R-:W-:-:S07]  /*5400*/  IADD3 R3, -R18, R5, R17 ;  /* 0x0000000512037210 */ /* 0x001fce0007ffe111 */
[----:B------:R-:W0:Y:S01]  /*5410*/  MUFU.TANH R25, R25 ;  /* 0x0000001900197308 */ /* 0x000e220000002400 */
[----:B------:R-:W-:Y:S02]  /*5420*/  IMAD.IADD R6, R3, 0x1, -R16 ;  /* 0x0000000103067824 */ /* 0x000fe400078e0a10 */
[----:B------:R-:W-:-:S05]  /*5430*/  IMAD R3, R185, 0x40, R19 ;  /* 0x00000040b9037824 */ /* 0x000fca00078e0213 */
[----:B------:R2:W3:Y:S01]  /*5440*/  MUFU.TANH R8, R26 ;  /* 0x0000001a00087308 */ /* 0x0004e20000002400 */
[C---:B------:R-:W-:Y:S02]  /*5450*/  VIADD R9, R6.reuse, UR6 ;  /* 0x0000000606097c36 */ /* 0x040fe40008000000 */
[----:B------:R-:W-:-:S03]  /*5460*/  VIADD R14, R6, UR15 ;  /* 0x0000000f060e7c36 */ /* 0x000fc60008000000 */
[----:B------:R-:W-:Y:S01]  /*5470*/  VIADDMNMX R5, R3, R9, R12, PT ;  /* 0x0000000903057246 */ /* 0x000fe2000380010c */
[----:B------:R-:W-:Y:S01]  /*5480*/  IMAD.IADD R6, R14, 0x1, R3 ;  /* 0x000000010e067824 */ /* 0x000fe200078e0203 */
        /* <DEDUP_REMOVED lines=29> */
[----:B-1234-:R-:W-:Y:S05]  /*5660*/  @P2 BRA `(.L_x_2437) ;  /* 0x0000000000582947 */ /* 0x01efea0003800000 */
        /* <DEDUP_REMOVED lines=12> */
.L_x_2439:
[----:B------:R-:W-:-:S06]  /*5730*/  UISETP.NE.AND UP1, UPT, UR7, 0x1, UPT ;  /* 0x000000010700788c */ /* 0x000fcc000bf25270 */
[----:B------:R-:W-:-:S05]  /*5740*/  PLOP3.LUT P2, PT, PT, PT, UP1, 0x80, 0x0 ;  /* 0x000000000000781c */ /* 0x000fca0003f4f018 */
[----:B------:R-:W-:-:S08]  /*5750*/  @UP1 ULDC.64 UR8, c[0x0][0xae0] ;  /* 0x0002b80000081ab9 */ /* 0x000fd00000000a00 */
[----:B------:R-:W-:-:S05]  /*5760*/  @P2 IMAD.HI.U32 R13, R7, UR8, RZ ;  /* 0x00000008070d2c27 */ /* 0x000fca000f8e00ff */
[----:B------:R-:W-:-:S07]  /*5770*/  @P2 SHF.R.U32.HI R7, RZ, UR9, R13 ;  /* 0x00000009ff072c19 */ /* 0x000fce000801160d */
.L_x_2440:
[----:B------:R-:W-:Y:S05]  /*5780*/  BSYNC B0 ;  /* 0x0000000000007941 */ /* 0x000fea0003800000 */
.L_x_2438:
[----:B------:R-:W-:-:S04]  /*5790*/  IMAD R7, R7, UR7, -R10 ;  /* 0x0000000707077c24 */ /* 0x000fc8000f8e0a0a */
[----:B------:R-:W-:-:S05]  /*57a0*/  IMAD.IADD R7, R7, 0x1, -R16 ;  /* 0x0000000107077824 */ /* 0x000fca00078e0a10 */
[----:B------:R-:W-:Y:S02]  /*57b0*/  VIMNMX R6, R6, R7, !PT ;  /* 0x0000000706067248 */ /* 0x000fe40007fe0100 */
[----:B------:R-:W-:-:S07]  /*57c0*/  VIADDMNMX R5, R7, UR7, R5, PT ;  /* 0x0000000707057c46 */ /* 0x000fce000b800105 */
.L_x_2437:
[C---:B------:R-:W-:Y:S02]  /*57d0*/  ISETP.GE.AND P2, PT, R11.reuse, 0x2, PT ;  /* 0x000000020b00780c */ /* 0x040fe40003f46270 */
[C---:B------:R-:W-:Y:S02]  /*57e0*/  ISETP.GE.AND P6, PT, R11.reuse, 0xa, PT ;  /* 0x0000000a0b00780c */ /* 0x040fe40003fc6270 */
[----:B------:R-:W-:Y:S02]  /*57f0*/  ISETP.GT.AND P4, PT, R6, 0x1, !P2 ;  /* 0x000000010600780c */ /* 0x000fe40005784270 */
[----:B------:R-:W-:Y:S02]  /*5800*/  ISETP.GE.AND P3, PT, R11, 0x9, PT ;  /* 0x000000090b00780c */ /* 0x000fe40003f66270 */
[----:B------:R-:W-:Y:S02]  /*5810*/  ISETP.LT.OR P4, PT, R5, 0x2, P4 ;  /* 0x000000020500780c */ /* 0x000fe40002781670 */
[----:B------:R-:W-:-:S02]  /*5820*/  P2R R26, PR, RZ, 0x40 ;  /* 0x00000040ff1a7803 */ /* 0x000fc40000000000 */
[----:B0-----:R-:W-:Y:S02]  /*5830*/  FSEL R15, R25, -INF , !P4 ;  /* 0xff800000190f7808 */ /* 0x001fe40006000000 */
        /* <DEDUP_REMOVED lines=66> */
[----:B------:R-:W-:-:S04]  /*5c60*/  ISETP.GT.AND P6, PT, R6, 0x39, !P6 ;  /* 0x000000390600780c */ /* 0x000fc800077c4270 */
[----:B------:R-:W-:Y:S01]  /*5c70*/  ISETP.LT.OR P6, PT, R5, 0x3a, P6 ;  /* 0x0000003a0500780c */ /* 0x000fe200037c1670 */
[----:B------:R-:W-:-:S03]  /*5c80*/  VIADD R5, R3, 0x8 ;  /* 0x0000000803057836 */ /* 0x000fc60000000000 */
[----:B------:R-:W-:Y:S02]  /*5c90*/  FSEL R53, R53, -INF , !P6 ;  /* 0xff80000035357808 */ /* 0x000fe40007000000 */
[----:B------:R-:W-:Y:S02]  /*5ca0*/  PLOP3.LUT P6, PT, PT, PT, UP0, 0x40, 0x0 ;  /* 0x000000000000781c */ /* 0x000fe40003fce808 */
[----:B------:R-:W-:Y:S02]  /*5cb0*/  VIADDMNMX R6, R5, R9, R12, PT ;  /* 0x0000000905067246 */ /* 0x000fe4000380010c */
[----:B------:R-:W-:-:S09]  /*5cc0*/  IADD3 R5, R14, 0x8, R3 ;  /* 0x000000080e057810 */ /* 0x000fd20007ffe003 */
        /* <DEDUP_REMOVED lines=15> */
.L_x_2443:
[----:B------:R-:W-:-:S06]  /*5dc0*/  UISETP.NE.AND UP1, UPT, UR7, 0x1, UPT ;  /* 0x000000010700788c */ /* 0x000fcc000bf25270 */
[----:B------:R-:W-:-:S05]  /*5dd0*/  PLOP3.LUT P6, PT, PT, PT, UP1, 0x80, 0x0 ;  /* 0x000000000000781c */ /* 0x000fca0003fcf018 */
[----:B------:R-:W-:-:S08]  /*5de0*/  @UP1 ULDC.64 UR8, c[0x0][0xae0] ;  /* 0x0002b80000081ab9 */ /* 0x000fd00000000a00 */
[----:B------:R-:W-:Y:S01]  /*5df0*/  @P6 IMAD.HI.U32 R9, R7, UR8, RZ ;  /* 0x0000000807096c27 */ /* 0x000fe2000f8e00ff */
[----:B------:R-:W-:-:S13]  /*5e00*/  PLOP3.LUT P6, PT, PT, PT, UP1, 0x80, 0x0 ;  /* 0x000000000000781c */ /* 0x000fda0003fcf018 */
[----:B------:R-:W-:-:S07]  /*5e10*/  @P6 SHF.R.U32.HI R7, RZ, UR9, R9 ;  /* 0x00000009ff076c19 */ /* 0x000fce0008011609 */
.L_x_2444:
[----:B------:R-:W-:Y:S05]  /*5e20*/  BSYNC B0 ;  /* 0x0000000000007941 */ /* 0x000fea0003800000 */
.L_x_2442:
[----:B------:R-:W-:-:S04]  /*5e30*/  IMAD R7, R7, UR7, -R10 ;  /* 0x0000000707077c24 */ /* 0x000fc8000f8e0a0a */
[----:B------:R-:W-:-:S05]  /*5e40*/  IMAD.IADD R7, R7, 0x1, -R16 ;  /* 0x0000000107077824 */ /* 0x000fca00078e0a10 */
[----:B------:R-:W-:Y:S02]  /*5e50*/  VIMNMX R5, R5, R7, !PT ;  /* 0x0000000705057248 */ /* 0x000fe40007fe0100 */
[----:B------:R-:W-:-:S07]  /*5e60*/  VIADDMNMX R6, R7, UR7, R6, PT ;  /* 0x0000000707067c46 */ /* 0x000fce000b800106 */
.L_x_2441:
[----:B------:R-:W-:Y:S01]  /*5e70*/  ISETP.GT.AND P2, PT, R5, 0x1, !P2 ;  /* 0x000000010500780c */ /* 0x000fe20005744270 */
[----:B------:R-:W-:Y:S01]  /*5e80*/  ULDC UR11, c[0x0][0xa80] ;  /* 0x0002a000000b7ab9 */ /* 0x000fe20000000800 */
[----:B------:R-:W-:Y:S01]  /*5e90*/  FMNMX.FTZ R7, R13, R15, !PT ;  /* 0x0000000f0d077209 */ /* 0x000fe20007810000 */
[----:B------:R-:W-:Y:S01]  /*5ea0*/  ULEA UR8, UR36, UR38, 0xc ;  /* 0x0000002624087291 */ /* 0x000fe2000f8e603f */
[----:B------:R-:W-:Y:S01]  /*5eb0*/  ISETP.LT.OR P2, PT, R6, 0x2, P2 ;  /* 0x000000020600780c */ /* 0x000fe20001741670 */
[----:B------:R-:W-:Y:S01]  /*5ec0*/  UMOV UR19, 0x40000040 ;  /* 0x4000004000137882 */ /* 0x000fe20000000000 */
[----:B------:R-:W-:Y:S01]  /*5ed0*/  FMNMX.FTZ R7, R21, R7, !PT ;  /* 0x0000000715077209 */ /* 0x000fe20007810000 */
[----:B------:R-:W-:Y:S01]  /*5ee0*/  UIADD3 UR10, UR8, 0x80, URZ ;  /* 0x00000080080a7890 */ /* 0x000fe2000fffe03f */
[----:B------:R-:W-:Y:S01]  /*5ef0*/  FSEL R25, R27, -INF , !P2 ;  /* 0xff8000001b197808 */ /* 0x000fe20005000000 */
[----:B------:R-:W-:Y:S01]  /*5f00*/  @!P1 VIADD R4, R4, 0x38860 ;  /* 0x0003886004049836 */ /* 0x000fe20000000000 */
[----:B------:R-:W-:Y:S01]  /*5f10*/  ISETP.NE.AND P2, PT, R26, RZ, PT ;  /* 0x000000ff1a00720c */ /* 0x000fe20003f45270 */
[----:B------:R-:W-:Y:S01]  /*5f20*/  UMOV UR18, UR8 ;  /* 0x0000000800127c82 */ /* 0x000fe20008000000 */
[----:B------:R-:W-:Y:S01]  /*5f30*/  FMNMX.FTZ R7, R57, R7, !PT ;  /* 0x0000000739077209 */ /* 0x000fe20007810000 */
[----:B------:R-:W-:Y:S01]  /*5f40*/  BAR.SYNC.DEFER_BLOCKING 0xf, 0x100 ;  /* 0x03c4000000007b1d */ /* 0x000fe20000010000 */
[----:B------:R-:W-:-:S02]  /*5f50*/  ISETP.GT.AND P2, PT, R5, 0x9, !P2 ;  /* 0x000000090500780c */ /* 0x000fc40005744270 */
[----:B------:R-:W-:Y:S02]  /*5f60*/  FMNMX.FTZ R7, R59, R7, !PT ;  /* 0x000000073b077209 */ /* 0x000fe40007810000 */
[----:B------:R-:W-:Y:S02]  /*5f70*/  ISETP.LT.OR P2, PT, R6, 0xa, P2 ;  /* 0x0000000a0600780c */ /* 0x000fe40001741670 */
[----:B------:R-:W-:Y:S02]  /*5f80*/  ISETP.GT.AND P3, PT, R5, 0x8, !P3 ;  /* 0x000000080500780c */ /* 0x000fe40005f64270 */
[----:B------:R-:W-:Y:S02]  /*5f90*/  FSEL R27, R31, -INF , !P2 ;  /* 0xff8000001f1b7808 */ /* 0x000fe40005000000 */
[----:B------:R-:W-:Y:S02]  /*5fa0*/  ISETP.NE.AND P2, PT, R28, RZ, PT ;  /* 0x000000ff1c00720c */ /* 0x000fe40003f45270 */
[----:B------:R-:W-:-:S02]  /*5fb0*/  FMNMX.FTZ R7, R61, R7, !PT ;  /* 0x000000073d077209 */ /* 0x000fc40007810000 */
[----:B------:R-:W-:Y:S02]  /*5fc0*/  ISETP.GT.AND P2, PT, R5, 0x10, !P2 ;  /* 0x000000100500780c */ /* 0x000fe40005744270 */
[C---:B------:R-:W-:Y:S02]  /*5fd0*/  ISETP.LT.OR P3, PT, R6.reuse, 0x9, P3 ;  /* 0x000000090600780c */ /* 0x040fe40001f61670 */
[----:B------:R-:W-:Y:S02]  /*5fe0*/  ISETP.LT.OR P2, PT, R6, 0x11, P2 ;  /* 0x000000110600780c */ /* 0x000fe40001741670 */
[----:B------:R-:W-:Y:S02]  /*5ff0*/  FMNMX.FTZ R7, R63, R7, !PT ;  /* 0x000000073f077209 */ /* 0x000fe40007810000 */
[----:B------:R-:W-:Y:S02]  /*6000*/  FSEL R28, R34, -INF , !P2 ;  /* 0xff800000221c7808 */ /* 0x000fe40005000000 */
[----:B------:R-:W-:-:S02]  /*6010*/  ISETP.NE.AND P2, PT, R29, RZ, PT ;  /* 0x000000ff1d00720c */ /* 0x000fc40003f45270 */
[----:B------:R-:W-:Y:S02]  /*6020*/  FSEL R26, R30, -INF , !P3 ;  /* 0xff8000001e1a7808 */ /* 0x000fe40005800000 */
        /* <DEDUP_REMOVED lines=22> */
[----:B------:R-:W-:Y:S01]  /*6190*/  ISETP.NE.AND P3, PT, R40, RZ, PT ;  /* 0x000000ff2800720c */ /* 0x000fe20003f65270 */
[----:B------:R-:W0:Y:S01]  /*61a0*/  SHFL.BFLY PT, R7, R10, 0x2, 0x1f ;  /* 0x0c401f000a077f89 */ /* 0x000e2200000e0000 */
[----:B------:R-:W-:-:S02]  /*61b0*/  ISETP.LT.OR P2, PT, R6, 0x21, P2 ;  /* 0x000000210600780c */ /* 0x000fc40001741670 */
[----:B------:R-:W-:Y:S02]  /*61c0*/  ISETP.NE.AND P6, PT, R20, RZ, PT ;  /* 0x000000ff1400720c */ /* 0x000fe40003fc5270 */
[----:B------:R-:W-:Y:S02]  /*61d0*/  FSEL R32, R42, -INF , !P2 ;  /* 0xff8000002a207808 */ /* 0x000fe40005000000 */
[----:B------:R-:W-:Y:S02]  /*61e0*/  ISETP.NE.AND P2, PT, R37, RZ, PT ;  /* 0x000000ff2500720c */ /* 0x000fe40003f45270 */
[C---:B------:R-:W-:Y:S02]  /*61f0*/  ISETP.GT.AND P4, PT, R5.reuse, 0x31, !P4 ;  /* 0x000000310500780c */ /* 0x040fe40006784270 */
[C---:B------:R-:W-:Y:S02]  /*6200*/  ISETP.GT.AND P2, PT, R5.reuse, 0x21, !P2 ;  /* 0x000000210500780c */ /* 0x040fe40005744270 */
[----:B------:R-:W-:-:S02]  /*6210*/  ISETP.GT.AND P5, PT, R5, 0x38, !P5 ;  /* 0x000000380500780c */ /* 0x000fc40006fa4270 */
[C---:B------:R-:W-:Y:S02]  /*6220*/  ISETP.LT.OR P2, PT, R6.reuse, 0x22, P2 ;  /* 0x000000220600780c */ /* 0x040fe40001741670 */
[----:B------:R-:W-:Y:S02]  /*6230*/  ISETP.LT.OR P4, PT, R6, 0x32, P4 ;  /* 0x000000320600780c */ /* 0x000fe40002781670 */
[----:B------:R-:W-:Y:S02]  /*6240*/  FSEL R33, R43, -INF , !P2 ;  /* 0xff8000002b217808 */ /* 0x000fe40005000000 */
[----:B------:R-:W-:Y:S02]  /*6250*/  ISETP.GT.AND P2, PT, R5, 0x28, !P3 ;  /* 0x000000280500780c */ /* 0x000fe40005f44270 */
[----:B------:R-:W-:Y:S02]  /*6260*/  ISETP.NE.AND P3, PT, R56, RZ, PT ;  /* 0x000000ff3800720c */ /* 0x000fe40003f65270 */
[----:B------:R-:W-:-:S02]  /*6270*/  ISETP.LT.OR P2, PT, R6, 0x29, P2 ;  /* 0x000000290600780c */ /* 0x000fc40001741670 */
[C---:B------:R-:W-:Y:S02]  /*6280*/  ISETP.GT.AND P3, PT, R5.reuse, 0x30, !P3 ;  /* 0x000000300500780c */ /* 0x040fe40005f64270 */
[----:B------:R-:W-:Y:S02]  /*6290*/  FSEL R34, R46, -INF , !P2 ;  /* 0xff8000002e227808 */ /* 0x000fe40005000000 */
[----:B------:R-:W-:Y:S02]  /*62a0*/  ISETP.GT.AND P2, PT, R5, RZ, !P6 ;  /* 0x000000ff0500720c */ /* 0x000fe40007744270 */
[----:B------:R-:W-:Y:S02]  /*62b0*/  ISETP.NE.AND P6, PT, R11, RZ, PT ;  /* 0x000000ff0b00720c */ /* 0x000fe40003fc5270 */
[----:B------:R-:W-:Y:S02]  /*62c0*/  ISETP.LT.OR P2, PT, R6, 0x1, P2 ;  /* 0x000000010600780c */ /* 0x000fe40001741670 */
[----:B0-----:R-:W-:-:S02]  /*62d0*/  FMNMX.FTZ R11, R10, R7, !PT ;  /* 0x000000070a0b7209 */ /* 0x001fc40007810000 */
[----:B------:R-:W-:Y:S02]  /*62e0*/  FSEL R24, R8, -INF , !P2 ;  /* 0xff80000008187808 */ /* 0x000fe40005000000 */
[----:B------:R-:W-:Y:S01]  /*62f0*/  ISETP.NE.AND P2, PT, R44, RZ, PT ;  /* 0x000000ff2c00720c */ /* 0x000fe20003f45270 */
[----:B------:R-:W0:Y:S01]  /*6300*/  SHFL.BFLY PT, R12, R11, 0x1, 0x1f ;  /* 0x0c201f000b0c7f89 */ /* 0x000e2200000e0000 */
[----:B------:R-:W-:Y:S02]  /*6310*/  FMNMX.FTZ R7, R24, R25, !PT ;  /* 0x0000001918077209 */ /* 0x000fe40007810000 */
[----:B------:R-:W-:Y:S02]  /*6320*/  ISETP.GT.AND P2, PT, R5, 0x29, !P2 ;  /* 0x000000290500780c */ /* 0x000fe40005744270 */
[----:B------:R-:W-:Y:S02]  /*6330*/  FMNMX.FTZ R8, R26, R7, !PT ;  /* 0x000000071a087209 */ /* 0x000fe40007810000 */
[----:B------:R-:W-:-:S02]  /*6340*/  ISETP.LT.OR P2, PT, R6, 0x2a, P2 ;  /* 0x0000002a0600780c */ /* 0x000fc40001741670 */
[----:B------:R-:W-:Y:S02]  /*6350*/  FMNMX.FTZ R7, R27, R8, !PT ;  /* 0x000000081b077209 */ /* 0x000fe40007810000 */
[----:B------:R-:W-:Y:S02]  /*6360*/  FSEL R35, R47, -INF , !P2 ;  /* 0xff8000002f237808 */ /* 0x000fe40005000000 */
[----:B------:R-:W-:Y:S02]  /*6370*/  FMNMX.FTZ R8, R28, R7, !PT ;  /* 0x000000071c087209 */ /* 0x000fe40007810000 */
[----:B------:R-:W-:Y:S02]  /*6380*/  ISETP.LT.OR P3, PT, R6, 0x31, P3 ;  /* 0x000000310600780c */ /* 0x000fe40001f61670 */
[----:B------:R-:W-:Y:S02]  /*6390*/  FMNMX.FTZ R9, R29, R8, !PT ;  /* 0x000000081d097209 */ /* 0x000fe40007810000 */
[----:B------:R-:W-:-:S02]  /*63a0*/  FSEL R36, R50, -INF , !P3 ;  /* 0xff80000032247808 */ /* 0x000fc40005800000 */
[----:B------:R-:W-:Y:S02]  /*63b0*/  FMNMX.FTZ R8, R30, R9, !PT ;  /* 0x000000091e087209 */ /* 0x000fe40007810000 */
[----:B------:R-:W-:Y:S02]  /*63c0*/  ISETP.LT.OR P5, PT, R6, 0x39, P5 ;  /* 0x000000390600780c */ /* 0x000fe40002fa1670 */
[----:B------:R-:W-:Y:S02]  /*63d0*/  FMNMX.FTZ R9, R31, R8, !PT ;  /* 0x000000081f097209 */ /* 0x000fe40007810000 */
[----:B0-----:R-:W-:Y:S02]  /*63e0*/  FMNMX.FTZ R7, R11, R12, !PT ;  /* 0x0000000c0b077209 */ /* 0x001fe40007810000 */
[----:B------:R-:W-:Y:S02]  /*63f0*/  FMNMX.FTZ R8, R32, R9, !PT ;  /* 0x0000000920087209 */ /* 0x000fe40007810000 */
[C---:B------:R-:W-:Y:S01]  /*6400*/  FSETP.NEU.FTZ.AND P2, PT, R7.reuse, -INF , PT ;  /* 0xff8000000700780b */ /* 0x040fe20003f5d000 */
[----:B------:R-:W-:Y:S01]  /*6410*/  FMUL.FTZ R10, R7, UR11 ;  /* 0x0000000b070a7c20 */ /* 0x000fe20008410000 */
[----:B------:R-:W-:-:S02]  /*6420*/  FMNMX.FTZ R9, R33, R8, !PT ;  /* 0x0000000821097209 */ /* 0x000fc40007810000 */
[----:B------:R-:W-:Y:S02]  /*6430*/  FSEL R37, R51, -INF , !P4 ;  /* 0xff80000033257808 */ /* 0x000fe40006000000 */
[----:B------:R-:W-:Y:S02]  /*6440*/  FMNMX.FTZ R8, R34, R9, !PT ;  /* 0x0000000922087209 */ /* 0x000fe40007810000 */
[----:B------:R-:W-:Y:S02]  /*6450*/  FSEL R42, R10, RZ, P2 ;  /* 0x000000ff0a2a7208 */ /* 0x000fe40001000000 */
[----:B------:R-:W-:Y:S02]  /*6460*/  FMNMX.FTZ R9, R35, R8, !PT ;  /* 0x0000000823097209 */ /* 0x000fe40007810000 */
[----:B------:R-:W-:Y:S01]  /*6470*/  ISETP.GT.AND P2, PT, R5, 0x39, !P6 ;  /* 0x000000390500780c */ /* 0x000fe20007744270 */
[--C-:B------:R-:W-:Y:S01]  /*6480*/  FFMA.FTZ R11, R15, UR11, -R42.reuse ;  /* 0x0000000b0f0b7c23 */ /* 0x100fe2000801082a */
[----:B------:R-:W-:Y:S01]  /*6490*/  FMNMX.FTZ R8, R36, R9, !PT ;  /* 0x0000000924087209 */ /* 0x000fe20007810000 */
[--C-:B------:R-:W-:Y:S01]  /*64a0*/  FFMA.FTZ R44, R41, UR11, -R42.reuse ;  /* 0x0000000b292c7c23 */ /* 0x100fe2000801082a */
[----:B------:R-:W-:Y:S01]  /*64b0*/  ISETP.LT.OR P2, PT, R6, 0x3a, P2 ;  /* 0x0000003a0600780c */ /* 0x000fe20001741670 */
[--C-:B------:R-:W-:Y:S01]  /*64c0*/  FFMA.FTZ R14, R21, UR11, -R42.reuse ;  /* 0x0000000b150e7c23 */ /* 0x100fe2000801082a */
[----:B------:R-:W-:Y:S01]  /*64d0*/  FSEL R38, R54, -INF , !P5 ;  /* 0xff80000036267808 */ /* 0x000fe20006800000 */
[--C-:B------:R-:W-:Y:S01]  /*64e0*/  FFMA.FTZ R5, R13, UR11, -R42.reuse ;  /* 0x0000000b0d057c23 */ /* 0x100fe2000801082a */
[----:B------:R-:W-:Y:S01]  /*64f0*/  FMNMX.FTZ R9, R37, R8, !PT ;  /* 0x0000000825097209 */ /* 0x000fe20007810000 */
[--C-:B------:R-:W-:Y:S01]  /*6500*/  FFMA.FTZ R10, R57, UR11, -R42.reuse ;  /* 0x0000000b390a7c23 */ /* 0x100fe2000801082a */
[----:B------:R-:W-:Y:S01]  /*6510*/  FSEL R39, R55, -INF , !P2 ;  /* 0xff80000037277808 */ /* 0x000fe20005000000 */
[--C-:B------:R-:W-:Y:S01]  /*6520*/  FFMA.FTZ R12, R61, UR11, -R42.reuse ;  /* 0x0000000b3d0c7c23 */ /* 0x100fe2000801082a */
[----:B------:R-:W-:Y:S01]  /*6530*/  FMNMX.FTZ R8, R38, R9, !PT ;  /* 0x0000000926087209 */ /* 0x000fe20007810000 */
[--C-:B------:R-:W-:Y:S01]  /*6540*/  FFMA.FTZ R13, R63, UR11, -R42.reuse ;  /* 0x0000000b3f0d7c23 */ /* 0x100fe2000801082a */
[----:B------:R0:W-:Y:S01]  /*6550*/  MUFU.EX2 R9, R14 ;  /* 0x0000000e00097308 */ /* 0x0001e20000000800 */
[--C-:B------:R-:W-:Y:S01]  /*6560*/  FFMA.FTZ R20, R59, UR11, -R42.reuse ;  /* 0x0000000b3b147c23 */ /* 0x100fe2000801082a */
[----:B------:R-:W-:Y:S01]  /*6570*/  FMNMX.FTZ R8, R39, R8, !PT ;  /* 0x0000000827087209 */ /* 0x000fe20007810000 */
[--C-:B------:R-:W-:Y:S01]  /*6580*/  FFMA.FTZ R21, R69, UR11, -R42.reuse ;  /* 0x0000000b45157c23 */ /* 0x100fe2000801082a */
[--C-:B------:R-:W-:Y:S01]  /*6590*/  FFMA.FTZ R170, R45, UR11, -R42.reuse ;  /* 0x0000000b2daa7c23 */ /* 0x100fe2000801082a */
[--C-:B------:R-:W-:Y:S01]  /*65a0*/  FFMA.FTZ R169, R169, UR11, -R42.reuse ;  /* 0x0000000ba9a97c23 */ /* 0x100fe2000801082a */
[--C-:B------:R-:W-:Y:S01]  /*65b0*/  FFMA.FTZ R172, R49, UR11, -R42.reuse ;  /* 0x0000000b31ac7c23 */ /* 0x100fe2000801082a */
[----:B------:R-:W1:Y:S01]  /*65c0*/  SHFL.BFLY PT, R15, R8, 0x2, 0x1f ;  /* 0x0c401f00080f7f89 */ /* 0x000e6200000e0000 */
[--C-:B------:R-:W-:Y:S01]  /*65d0*/  FFMA.FTZ R171, R171, UR11, -R42.reuse ;  /* 0x0000000babab7c23 */ /* 0x100fe2000801082a */
[--C-:B0-----:R-:W-:Y:S01]  /*65e0*/  FFMA.FTZ R14, R65, UR11, -R42.reuse ;  /* 0x0000000b410e7c23 */ /* 0x101fe2000801082a */
[--C-:B------:R-:W-:Y:S01]  /*65f0*/  FFMA.FTZ R174, R53, UR11, -R42.reuse ;  /* 0x0000000b35ae7c23 */ /* 0x100fe2000801082a */
[----:B------:R-:W-:Y:S01]  /*6600*/  FFMA.FTZ R43, R67, UR11, -R42 ;  /* 0x0000000b432b7c23 */ /* 0x000fe2000801082a */
[----:B------:R-:W-:Y:S01]  /*6610*/  MUFU.EX2 R5, R5 ;  /* 0x0000000500057308 */ /* 0x000fe20000000800 */
[----:B------:R-:W-:-:S07]  /*6620*/  @!P1 PRMT R4, RZ, 0x654, R4 ;  /* 0x00000654ff049816 */ /* 0x000fce0000000004 */
[----:B------:R-:W0:Y:S08]  /*6630*/  MUFU.EX2 R6, R11 ;  /* 0x0000000b00067308 */ /* 0x000e300000000800 */
[----:B------:R-:W2:Y:S01]  /*6640*/  MUFU.EX2 R10, R10 ;  /* 0x0000000a000a7308 */ /* 0x000ea20000000800 */
[----:B-1----:R-:W-:-:S05]  /*6650*/  FMNMX.FTZ R40, R8, R15, !PT ;  /* 0x0000000f08287209 */ /* 0x002fca0007810000 */
[----:B------:R-:W1:Y:S02]  /*6660*/  SHFL.BFLY PT, R41, R40, 0x1, 0x1f ;  /* 0x0c201f0028297f89 */ /* 0x000e6400000e0000 */
[----:B------:R-:W-:Y:S01]  /*6670*/  MUFU.EX2 R11, R20 ;  /* 0x00000014000b7308 */ /* 0x000fe20000000800 */
[----:B0-----:R-:W-:Y:S01]  /*6680*/  F2FP.BF16.F32.PACK_AB R152, R6, R5 ;  /* 0x000000050698723e */ /* 0x001fe200000010ff */
[----:B------:R-:W-:-:S06]  /*6690*/  FADD.FTZ R6, R5, R6 ;  /* 0x0000000605067221 */ /* 0x000fcc0000010000 */
[----:B------:R-:W0:Y:S01]  /*66a0*/  MUFU.EX2 R12, R12 ;  /* 0x0000000c000c7308 */ /* 0x000e220000000800 */
[----:B--2---:R-:W-:Y:S01]  /*66b0*/  F2FP.BF16.F32.PACK_AB R154, R10, R9 ;  /* 0x000000090a9a723e */ /* 0x004fe200000010ff */
[----:B------:R-:W-:Y:S01]  /*66c0*/  FADD.FTZ R9, R9, R6 ;  /* 0x0000000609097221 */ /* 0x000fe20000010000 */
[----:B------:R-:W-:-:S03]  /*66d0*/  VIADD R6, R168, 0xfffffffe ;  /* 0xfffffffea8067836 */ /* 0x000fc60000000000 */
[----:B------:R-:W-:Y:S02]  /*66e0*/  FADD.FTZ R10, R10, R9 ;  /* 0x000000090a0a7221 */ /* 0x000fe40000010000 */
[----:B------:R-:W-:Y:S01]  /*66f0*/  MUFU.EX2 R13, R13 ;  /* 0x0000000d000d7308 */ /* 0x000fe20000000800 */
[----:B-1----:R-:W-:-:S07]  /*6700*/  FMNMX.FTZ R8, R40, R41, !PT ;  /* 0x0000002928087209 */ /* 0x002fce0007810000 */
[----:B------:R-:W1:Y:S01]  /*6710*/  MUFU.EX2 R14, R14 ;  /* 0x0000000e000e7308 */ /* 0x000e620000000800 */
[----:B0-----:R-:W-:Y:S01]  /*6720*/  F2FP.BF16.F32.PACK_AB R156, R12, R11 ;  /* 0x0000000b0c9c723e */ /* 0x001fe200000010ff */
[----:B------:R-:W-:Y:S01]  /*6730*/  FADD.FTZ R11, R11, R10 ;  /* 0x0000000a0b0b7221 */ /* 0x000fe20000010000 */
[C---:B------:R-:W-:Y:S01]  /*6740*/  FSETP.NEU.FTZ.AND P2, PT, R8.reuse, -INF , PT ;  /* 0xff8000000800780b */ /* 0x040fe20003f5d000 */
[----:B------:R-:W-:Y:S01]  /*6750*/  FMUL.FTZ R40, R8, UR11 ;  /* 0x0000000b08287c20 */ /* 0x000fe20008410000 */
[----:B------:R-:W-:Y:S01]  /*6760*/  IADD3 R10, R17, -R18, RZ ;  /* 0x80000012110a7210 */ /* 0x000fe20007ffe0ff */
[----:B------:R-:W-:Y:S02]  /*6770*/  FADD.FTZ R12, R12, R11 ;  /* 0x0000000b0c0c7221 */ /* 0x000fe40000010000 */
[----:B------:R-:W-:Y:S01]  /*6780*/  MUFU.EX2 R15, R43 ;  /* 0x0000002b000f7308 */ /* 0x000fe20000000800 */
[----:B------:R-:W-:Y:S01]  /*6790*/  FSEL R40, R40, RZ, P2 ;  /* 0x000000ff28287208 */ /* 0x000fe20001000000 */
[----:B------:R-:W-:Y:S01]  /*67a0*/  IMAD R11, R185, 0x40, R10 ;  /* 0x00000040b90b7824 */ /* 0x000fe200078e020a */
[----:B------:R-:W-:-:S03]  /*67b0*/  PLOP3.LUT P2, PT, PT, PT, UP0, 0x40, 0x0 ;  /* 0x000000000000781c */ /* 0x000fc60003f4e808 */
        /* <DEDUP_REMOVED lines=20> */
[----:B------:R-:W0:Y:S08]  /*6900*/  MUFU.EX2 R176, R176 ;  /* 0x000000b000b07308 */ /* 0x000e300000000800 */
[----:B------:R-:W-:Y:S08]  /*6910*/  MUFU.EX2 R175, R175 ;  /* 0x000000af00af7308 */ /* 0x000ff00000000800 */
[----:B------:R-:W1:Y:S01]  /*6920*/  MUFU.EX2 R178, R178 ;  /* 0x000000b200b27308 */ /* 0x000e620000000800 */
[----:B0-----:R-:W-:Y:S01]  /*6930*/  F2FP.BF16.F32.PACK_AB R153, R176, R173 ;  /* 0x000000adb099723e */ /* 0x001fe200000010ff */
[----:B------:R-:W-:-:S06]  /*6940*/  FADD.FTZ R176, R173, R176 ;  /* 0x000000b0adb07221 */ /* 0x000fcc0000010000 */
[----:B------:R-:W-:Y:S08]  /*6950*/  MUFU.EX2 R177, R177 ;  /* 0x000000b100b17308 */ /* 0x000ff00000000800 */
[----:B------:R-:W0:Y:S01]  /*6960*/  MUFU.EX2 R180, R180 ;  /* 0x000000b400b47308 */ /* 0x000e220000000800 */
[----:B-1----:R-:W-:Y:S01]  /*6970*/  F2FP.BF16.F32.PACK_AB R155, R178, R175 ;  /* 0x000000afb29b723e */ /* 0x002fe200000010ff */
[----:B------:R-:W-:-:S04]  /*6980*/  FADD.FTZ R175, R175, R176 ;  /* 0x000000b0afaf7221 */ /* 0x000fc80000010000 */
[----:B------:R1:W-:Y:S01]  /*6990*/  STSM.16.M88.4 [R23+0x36400], R152 ;  /* 0x0364009817007844 */ /* 0x0003e20000000200 */
[----:B------:R-:W-:Y:S01]  /*69a0*/  FADD.FTZ R178, R178, R175 ;  /* 0x000000afb2b27221 */ /* 0x000fe20000010000 */
[----:B------:R-:W-:Y:S08]  /*69b0*/  MUFU.EX2 R179, R179 ;  /* 0x000000b300b37308 */ /* 0x000ff00000000800 */
[----:B------:R-:W2:Y:S01]  /*69c0*/  MUFU.EX2 R182, R182 ;  /* 0x000000b600b67308 */ /* 0x000ea20000000800 */
[----:B0-----:R-:W-:Y:S01]  /*69d0*/  F2FP.BF16.F32.PACK_AB R157, R180, R177 ;  /* 0x000000b1b49d723e */ /* 0x001fe200000010ff */
[----:B------:R-:W-:-:S04]  /*69e0*/  FADD.FTZ R177, R177, R178 ;  /* 0x000000b2b1b17221 */ /* 0x000fc80000010000 */
[----:B------:R-:W-:Y:S02]  /*69f0*/  FADD.FTZ R180, R180, R177 ;  /* 0x000000b1b4b47221 */ /* 0x000fe40000010000 */
[----:B------:R-:W0:Y:S08]  /*6a00*/  MUFU.EX2 R20, R44 ;  /* 0x0000002c00147308 */ /* 0x000e300000000800 */
[----:B------:R-:W-:Y:S01]  /*6a10*/  MUFU.EX2 R21, R21 ;  /* 0x0000001500157308 */ /* 0x000fe20000000800 */
[----:B--2---:R-:W-:Y:S01]  /*6a20*/  F2FP.BF16.F32.PACK_AB R159, R182, R179 ;  /* 0x000000b3b69f723e */ /* 0x004fe200000010ff */
[----:B------:R-:W-:-:S04]  /*6a30*/  FADD.FTZ R179, R179, R180 ;  /* 0x000000b4b3b37221 */ /* 0x000fc80000010000 */
[----:B------:R1:W-:Y:S01]  /*6a40*/  STSM.16.M88.4 [R188], R156 ;  /* 0x0000009cbc007844 */ /* 0x0003e20000000200 */
[----:B------:R-:W-:Y:S01]  /*6a50*/  FADD.FTZ R182, R182, R179 ;  /* 0x000000b3b6b67221 */ /* 0x000fe20000010000 */
[----:B------:R-:W2:Y:S01]  /*6a60*/  MUFU.EX2 R170, R170 ;  /* 0x000000aa00aa7308 */ /* 0x000ea20000000800 */
[----:B0-----:R-:W-:Y:S01]  /*6a70*/  F2FP.BF16.F32.PACK_AB R160, R20, R15 ;  /* 0x0000000f14a0723e */ /* 0x001fe200000010ff */
[----:B------:R-:W-:-:S04]  /*6a80*/  FADD.FTZ R15, R15, R14 ;  /* 0x0000000e0f0f7221 */ /* 0x000fc80000010000 */
[----:B------:R-:W-:Y:S02]  /*6a90*/  FADD.FTZ R20, R20, R15 ;  /* 0x0000000f14147221 */ /* 0x000fe40000010000 */
[----:B------:R-:W-:Y:S08]  /*6aa0*/  MUFU.EX2 R181, R181 ;  /* 0x000000b500b57308 */ /* 0x000ff00000000800 */
[----:B------:R-:W0:Y:S01]  /*6ab0*/  MUFU.EX2 R186, R186 ;  /* 0x000000ba00ba7308 */ /* 0x000e220000000800 */
[----:B--2---:R-:W-:Y:S01]  /*6ac0*/  F2FP.BF16.F32.PACK_AB R162, R170, R21 ;  /* 0x00000015aaa2723e */ /* 0x004fe200000010ff */
[----:B------:R-:W-:-:S04]  /*6ad0*/  FADD.FTZ R21, R21, R20 ;  /* 0x0000001415157221 */ /* 0x000fc80000010000 */
[----:B------:R-:W-:Y:S02]  /*6ae0*/  FADD.FTZ R170, R170, R21 ;  /* 0x00000015aaaa7221 */ /* 0x000fe40000010000 */
[----:B------:R-:W-:Y:S08]  /*6af0*/  MUFU.EX2 R183, R183 ;  /* 0x000000b700b77308 */ /* 0x000ff00000000800 */
        /* <DEDUP_REMOVED lines=8> */
[----:B------:R1:W-:Y:S01]  /*6b80*/  STSM.16.M88.4 [R190], R160 ;  /* 0x000000a0be007844 */ /* 0x0003e20000000200 */
[----:B------:R-:W-:Y:S01]  /*6b90*/  FADD.FTZ R202, R202, R183 ;  /* 0x000000b7caca7221 */ /* 0x000fe20000010000 */
        /* <DEDUP_REMOVED lines=8> */
[----:B------:R-:W-:-:S06]  /*6c20*/  FADD.FTZ R171, R171, R172 ;  /* 0x000000acabab7221 */ /* 0x000fcc0000010000 */
[----:B------:R-:W2:Y:S08]  /*6c30*/  MUFU.EX2 R203, R203 ;  /* 0x000000cb00cb7308 */ /* 0x000eb00000000800 */
[----:B------:R-:W3:Y:S01]  /*6c40*/  MUFU.EX2 R206, R206 ;  /* 0x000000ce00ce7308 */ /* 0x000ee20000000800 */
[----:B0-----:R-:W-:Y:S01]  /*6c50*/  F2FP.BF16.F32.PACK_AB R165, R204, R187 ;  /* 0x000000bbcca5723e */ /* 0x001fe200000010ff */
[----:B------:R-:W-:-:S04]  /*6c60*/  FADD.FTZ R187, R187, R202 ;  /* 0x000000cabbbb7221 */ /* 0x000fc80000010000 */
[----:B------:R-:W-:-:S04]  /*6c70*/  FADD.FTZ R204, R204, R187 ;  /* 0x000000bbcccc7221 */ /* 0x000fc80000010000 */
[----:B--2---:R-:W-:Y:S01]  /*6c80*/  FADD.FTZ R5, R203, R204 ;  /* 0x000000cccb057221 */ /* 0x004fe20000010000 */
[----:B---3--:R-:W-:-:S03]  /*6c90*/  F2FP.BF16.F32.PACK_AB R167, R206, R203 ;  /* 0x000000cbcea7723e */ /* 0x008fc600000010ff */
[----:B------:R-:W-:Y:S02]  /*6ca0*/  FADD.FTZ R5, R206, R5 ;  /* 0x00000005ce057221 */ /* 0x000fe40000010000 */
[----:B------:R1:W-:Y:S01]  /*6cb0*/  STSM.16.M88.4 [R189], R164 ;  /* 0x000000a4bd007844 */ /* 0x0003e20000000200 */
[----:B------:R-:W-:-:S06]  /*6cc0*/  WARPGROUP.ARRIVE ;  /* 0x00000000000079c5 */ /* 0x000fcc0000000000 */
[----:B------:R-:W-:Y:S01]  /*6cd0*/  HGMMA.64x256x16.F32.BF16 R24, R152, gdesc[UR16].tnspB, RZ, !UPT, gsb0 ;  /* 0x43e0001098187df0 */ /* 0x000fe2000c0018ff */
[----:B------:R-:W-:Y:S01]  /*6ce0*/  UMOV UR18, UR10 ;  /* 0x0000000a00127c82 */ /* 0x000fe20008000000 */
[----:B------:R-:W-:Y:S01]  /*6cf0*/  UMOV UR19, 0x40000040 ;  /* 0x4000004000137882 */ /* 0x000fe20000000000 */
[----:B------:R-:W-:Y:S02]  /*6d00*/  UIADD3 UR10, UR8, 0x100, URZ ;  /* 0x00000100080a7890 */ /* 0x000fe4000fffe03f */
[----:B------:R-:W-:Y:S01]  /*6d10*/  UIADD3 UR8, UR8, 0x180, URZ ;  /* 0x0000018008087890 */ /* 0x000fe2000fffe03f */
[----:B------:R-:W-:Y:S02]  /*6d20*/  WARPGROUP.DEPBAR.LE gsb0, 0x0 ;  /* 0x00008000000079c5 */ /* 0x000fe40000010000 */
[----:B------:R-:W-:-:S15]  /*6d30*/  WARPGROUP.ARRIVE ;  /* 0x00000000000079c5 */ /* 0x000fde0000000000 */
[----:B------:R-:W-:-:S05]  /*6d40*/  NOP ;  /* 0x0000000000007918 */ /* 0x000fca0000000000 */
[----:B------:R-:W-:Y:S01]  /*6d50*/  HGMMA.64x256x16.F32.BF16 R24, R156, gdesc[UR16].tnspB, R24, gsb0 ;  /* 0x43e000109c187df0 */ /* 0x000fe20008001818 */
[----:B------:R-:W-:Y:S01]  /*6d60*/  UMOV UR18, UR10 ;  /* 0x0000000a00127c82 */ /* 0x000fe20008000000 */
[----:B------:R-:W-:Y:S01]  /*6d70*/  UMOV UR19, 0x40000040 ;  /* 0x4000004000137882 */ /* 0x000fe20000000000 */
[----:B------:R-:W-:Y:S02]  /*6d80*/  WARPGROUP.DEPBAR.LE gsb0, 0x0 ;  /* 0x00008000000079c5 */ /* 0x000fe40000010000 */
[----:B------:R-:W-:-:S15]  /*6d90*/  WARPGROUP.ARRIVE ;  /* 0x00000000000079c5 */ /* 0x000fde0000000000 */
[----:B------:R-:W-:-:S08]  /*6da0*/  NOP ;  /* 0x0000000000007918 */ /* 0x000fd00000000000 */
[----:B------:R-:W-:Y:S01]  /*6db0*/  HGMMA.64x256x16.F32.BF16 R24, R160, gdesc[UR16].tnspB, R24, gsb0 ;  /* 0x43e00010a0187df0 */ /* 0x000fe20008001818 */
[----:B------:R-:W-:Y:S01]  /*6dc0*/  UMOV UR18, UR8 ;  /* 0x0000000800127c82 */ /* 0x000fe20008000000 */
[----:B------:R-:W-:Y:S01]  /*6dd0*/  UMOV UR19, 0x40000040 ;  /* 0x4000004000137882 */ /* 0x000fe20000000000 */
[----:B------:R-:W-:-:S13]  /*6de0*/  R2UR UR8, R11 ;  /* 0x000000000b0872ca */ /* 0x000fda00000e0000 */
[----:B------:R-:W-:Y:S01]  /*6df0*/  UIADD3 UR6, UR8, UR6, URZ ;  /* 0x0000000608067290 */ /* 0x000fe2000fffe03f */
[----:B------:R-:W-:Y:S02]  /*6e00*/  WARPGROUP.DEPBAR.LE gsb0, 0x0 ;  /* 0x00008000000079c5 */ /* 0x000fe40000010000 */
[----:B------:R-:W-:-:S09]  /*6e10*/  WARPGROUP.ARRIVE ;  /* 0x00000000000079c5 */ /* 0x000fd20000000000 */
[----:B------:R-:W-:Y:S03]  /*6e20*/  HGMMA.64x256x16.F32.BF16 R24, R164, gdesc[UR16].tnspB, R24, gsb0 ;  /* 0x43e00010a4187df0 */ /* 0x000fe60008001818 */
[----:B------:R-:W-:Y:S02]  /*6e30*/  WARPGROUP.DEPBAR.LE gsb0, 0x0 ;  /* 0x00008000000079c5 */ /* 0x000fe40000010000 */
[----:B------:R0:W-:Y:S06]  /*6e40*/  MEMBAR.ALL.CTA ;  /* 0x0000000000007992 */ /* 0x0001ec0000008000 */
[----:B0-----:R-:W0:Y:S02]  /*6e50*/  FENCE.VIEW.ASYNC.S ;  /* 0x00000000000073c6 */ /* 0x001e240000000000 */
[----:B0-----:R-:W-:Y:S01]  /*6e60*/  NOP ;  /* 0x0000000000007918 */ /* 0x001fe20000000000 */
[----:B------:R-:W-:Y:S06]  /*6e70*/  BAR.ARV 0xe, 0x100 ;  /* 0x0384000000007b1d */ /* 0x000fec0000002000 */
[----:B------:R0:W-:Y:S02]  /*6e80*/  @!P1 SYNCS.ARRIVE.TRANS64.RED.A1T0 RZ, [R4+URZ], RZ ;  /* 0x000000ff04ff99a7 */ /* 0x0001e4000810043f */
[----:B0-----:R-:W-:Y:S01]  /*6e90*/  FADD.FTZ R4, R174, R171 ;  /* 0x000000abae047221 */ /* 0x001fe20000010000 */
[----:B-1----:R-:W-:Y:S06]  /*6ea0*/  @P2 BRA `(.L_x_2445) ;  /* 0x0000000000482947 */ /* 0x002fec0003800000 */
[C---:B------:R-:W-:Y:S01]  /*6eb0*/  ISETP.GT.AND P2, PT, R11.reuse, RZ, PT ;  /* 0x000000ff0b00720c */ /* 0x040fe20003f44270 */
[----:B------:R-:W-:-:S05]  /*6ec0*/  VIADD R9, R11, 0xffffffff ;  /* 0xffffffff0b097836 */ /* 0x000fca0000000000 */
[----:B------:R-:W-:-:S07]  /*6ed0*/  R2UR UR10, R9 ;  /* 0x00000000090a72ca */ /* 0x000fce00000e0000 */
[----:B------:R-:W-:Y:S08]  /*6ee0*/  @P2 BRA `(.L_x_2446) ;  /* 0x00000000001c2947 */ /* 0x000ff00003800000 */
[----:B------:R-:W-:Y:S02]  /*6ef0*/  UISETP.NE.AND UP1, UPT, UR7, 0x1, UPT ;  /* 0x000000010700788c */ /* 0x000fe4000bf25270 */
[----:B------:R-:W-:-:S09]  /*6f00*/  UIADD3 UR10, -UR8, URZ, URZ ;  /* 0x0000003f080a7290 */ /* 0x000fd2000fffe13f */
[----:B------:R-:W-:Y:S02]  /*6f10*/  @UP1 ULDC.64 UR18, c[0x0][0xae0] ;  /* 0x0002b80000121ab9 */ /* 0x000fe40000000a00 */
[----:B------:R-:W-:-:S04]  /*6f20*/  UIMAD.WIDE.U32 UR8, UR10, UR18, URZ ;  /* 0x000000120a0872a5 */ /* 0x000fc8000f8e003f */
[----:B------:R-:W-:-:S04]  /*6f30*/  @UP1 USHF.R.U32.HI UR10, URZ, UR19, UR9 ;  /* 0x000000133f0a1299 */ /* 0x000fc80008011609 */
[----:B------:R-:W-:Y:S01]  /*6f40*/  ULOP3.LUT UR10, URZ, UR10, URZ, 0x33, !UPT ;  /* 0x0000000a3f0a7292 */ /* 0x000fe2000f8e333f */
[----:B------:R-:W-:Y:S11]  /*6f50*/  BRA `(.L_x_2447) ;  /* 0x0000000000107947 */ /* 0x000ff60003800000 */
.L_x_2446:
[----:B------:R-:W-:-:S11]  /*6f60*/  UISETP.NE.AND UP1, UPT, UR7, 0x1, UPT ;  /* 0x000000010700788c */ /* 0x000fd6000bf25270 */
[----:B------:R-:W-:Y:S02]  /*6f70*/  @UP1 ULDC.64 UR18, c[0x0][0xae0] ;  /* 0x0002b80000121ab9 */ /* 0x000fe40000000a00 */
[----:B------:R-:W-:-:S04]  /*6f80*/  UIMAD.WIDE.U32 UR8, UR10, UR18, URZ ;  /* 0x000000120a0872a5 */ /* 0x000fc8000f8e003f */
[----:B------:R-:W-:-:S12]  /*6f90*/  @UP1 USHF.R.U32.HI UR10, URZ, UR19, UR9 ;  /* 0x000000133f0a1299 */ /* 0x000fd80008011609 */
.L_x_2447:
[----:B------:R-:W-:-:S04]  /*6fa0*/  UIMAD UR7, UR10, UR7, UR7 ;  /* 0x000000070a0772a4 */ /* 0x000fc8000f8e0207 */
[----:B------:R-:W-:-:S04]  /*6fb0*/  UISETP.LT.AND UP1, UPT, UR6, UR7, UPT ;  /* 0x000000070600728c */ /* 0x000fc8000bf21270 */
[----:B------:R-:W-:-:S12]  /*6fc0*/  USEL UR6, UR6, UR7, UP1 ;  /* 0x0000000706067287 */ /* 0x000fd80008800000 */
.L_x_2445:
[----:B------:R-:W-:Y:S01]  /*6fd0*/  R2UR UR14, R184 ;  /* 0x00000000b80e72ca */ /* 0x000fe200000e0000 */
[----:B------:R-:W-:-:S04]  /*6fe0*/  USHF.R.S32.HI UR7, URZ, 0x1f, UR6 ;  /* 0x0000001f3f077899 */ /* 0x000fc80008011406 */
[----:B------:R-:W-:-:S04]  /*6ff0*/  ULEA.HI UR7, UR7, UR6, URZ, 0x6 ;  /* 0x0000000607077291 */ /* 0x000fc8000f8f303f */
[----:B------:R-:W-:-:S04]  /*7000*/  USHF.R.S32.HI UR7, URZ, 0x6, UR7 ;  /* 0x000000063f077899 */ /* 0x000fc80008011407 */
[----:B------:R-:W-:-:S04]  /*7010*/  UISETP.LT.AND UP1, UPT, UR14, UR7, UPT ;  /* 0x000000070e00728c */ /* 0x000fc8000bf21270 */
[----:B------:R-:W-:-:S06]  /*7020*/  USEL UR14, UR14, UR7, !UP1 ;  /* 0x000000070e0e7287 */ /* 0x000fcc000c800000 */
[----:B------:R-:W-:-:S13]  /*7030*/  ISETP.GE.AND P2, PT, R6, UR14, PT ;  /* 0x0000000e06007c0c */ /* 0x000fda000bf46270 */
[----:B------:R-:W-:Y:S05]  /*7040*/  @!P2 BRA `(.L_x_2448) ;  /* 0x000000380014a947 */ /* 0x000fea0003800000 */
[----:B------:R-:W-:-:S05]  /*7050*/  IMAD.IADD R13, R3, 0x1, R10 ;  /* 0x00000001030d7824 */ /* 0x000fca00078e020a */
[----:B------:R-:W-:-:S04]  /*7060*/  IADD3 R11, R13, 0x8, RZ ;  /* 0x000000080d0b7810 */ /* 0x000fc80007ffe0ff */
[----:B------:R-:W-:-:S07]  /*7070*/  LOP3.LUT R9, RZ, R11, RZ, 0x33, !PT ;  /* 0x0000000bff097212 */ /* 0x000fce00078e33ff */
.L_x_2465:
[----:B------:R-:W-:-:S04]  /*7080*/  UIADD3 UR6, UR36, 0x1, URZ ;  /* 0x0000000124067890 */ /* 0x000fc8000fffe03f */
[----:B------:R-:W-:-:S04]  /*7090*/  UISETP.NE.AND UP1, UPT, UR6, 0x2, UPT ;  /* 0x000000020600788c */ /* 0x000fc8000bf25270 */
[----:B------:R-:W-:Y:S02]  /*70a0*/  USEL UR7, URZ, 0x1, UP1 ;  /* 0x000000013f077887 */ /* 0x000fe40008800000 */
[----:B------:R-:W-:-:S04]  /*70b0*/  USEL UR6, UR6, URZ, UP1 ;  /* 0x0000003f06067287 */ /* 0x000fc80008800000 */
[----:B------:R-:W-:Y:S01]  /*70c0*/  LOP3.LUT R2, R2, UR7, RZ, 0x3c, !PT ;  /* 0x0000000702027c12 */ /* 0x000fe2000f8e3cff */
[----:B0-----:R-:W-:Y:S07]  /*70d0*/  @!P0 BRA `(.L_x_2449) ;  /* 0x0000000000048947 */ /* 0x001fee0003800000 */
[----:B------:R-:W-:Y:S01]  /*70e0*/  BPT.TRAP 0x1 ;  /* 0x000000040000795c */ /* 0x000fe20000300000 */
.L_x_2449:
[----:B------:R-:W-:Y:S01]  /*70f0*/  ULEA UR7, UR6, UR37, 0x3 ;  /* 0x0000002506077291 */ /* 0x000fe2000f8e183f */
[----:B------:R-:W-:-:S08]  /*7100*/  SHF.L.U32 R10, R2, 0x1f, RZ ;  /* 0x0000001f020a7819 */ /* 0x000fd000000006ff */
[----:B------:R0:W1:Y:S01]  /*7110*/  SYNCS.PHASECHK.TRANS64.TRYWAIT P2, [UR7+0x38830], R10 ;  /* 0x0388300aff0075a7 */ /* 0x0000620008040147 */
[----:B------:R-:W-:Y:S05]  /*7120*/  @!P0 BRA `(.L_x_2450) ;  /* 0x0000000000048947 */ /* 0x000fea0003800000 */
[----:B------:R-:W-:Y:S01]  /*7130*/  BPT.TRAP 0x1 ;  /* 0x000000040000795c */ /* 0x000fe20000300000 */
.L_x_2450:
[----:B-1----:R-:W-:Y:S05]  /*7140*/  @P2 BRA `(.L_x_2451) ;  /* 0x0000000000082947 */ /* 0x002fea0003800000 */
[----:B------:R-:W1:Y:S02]  /*7150*/  SYNCS.PHASECHK.TRANS64.TRYWAIT P2, [UR7+0x38830], R10 ;  /* 0x0388300aff0075a7 */ /* 0x000e640008040147 */
[----:B-1----:R-:W-:Y:S05]  /*7160*/  @!P2 BRA `(.L_x_2452) ;  /* 0x0000012c002ca947 */ /* 0x002fea0003800000 */
.L_x_2451:
[----:B------:R-:W-:Y:S01]  /*7170*/  R2UR UR18, R0 ;  /* 0x00000000001272ca */ /* 0x000fe200000e0000 */
[----:B------:R-:W-:Y:S01]  /*7180*/  WARPGROUP.ARRIVE ;  /* 0x00000000000079c5 */ /* 0x000fe20000000000 */
[----:B------:R-:W-:Y:S01]  /*7190*/  UMOV UR8, UR32 ;  /* 0x0000002000087c82 */ /* 0x000fe20008000000 */
[----:B------:R-:W-:Y:S01]  /*71a0*/  UMOV UR9, UR33 ;  /* 0x0000002100097c82 */ /* 0x000fe20008000000 */
[----:B------:R-:W-:-:S09]  /*71b0*/  UMOV UR11, 0x40000040 ;  /* 0x40000040000b7882 */ /* 0x000fd20000000000 */
[----:B------:R-:W-:-:S07]  /*71c0*/  ULEA UR18, UR6, UR18, 0x9 ;  /* 0x0000001206127291 */ /* 0x000fce000f8e483f */
[----:B------:R-:W-:Y:S02]  /*71d0*/  UMOV UR10, UR18 ;  /* 0x00000012000a7c82 */ /* 0x000fe40008000000 */
        /* <DEDUP_REMOVED lines=23> */
[----:B------:R-:W-:Y:S05]  /*7350*/  @!P0 BRA `(.L_x_2453) ;  /* 0x0000000000048947 */ /* 0x000fea0003800000 */
[----:B------:R-:W-:Y:S01]  /*7360*/  BPT.TRAP 0x1 ;  /* 0x000000040000795c */ /* 0x000fe20000300000 */
.L_x_2453:
[----:B------:R2:W3:Y:S01]  /*7370*/  SYNCS.PHASECHK.TRANS64.TRYWAIT P2, [UR7+0x38850], R10 ;  /* 0x0388500aff0075a7 */ /* 0x0004e20008040147 */
[----:B------:R-:W-:Y:S05]  /*7380*/  @!P0 BRA `(.L_x_2454) ;  /* 0x0000000000048947 */ /* 0x000fea0003800000 */
[----:B------:R-:W-:Y:S01]  /*7390*/  BPT.TRAP 0x1 ;  /* 0x000000040000795c */ /* 0x000fe20000300000 */
.L_x_2454:
[----:B---3--:R-:W-:Y:S05]  /*73a0*/  @P2 BRA `(.L_x_2455) ;  /* 0x0000000000082947 */ /* 0x008fea0003800000 */
[----:B------:R-:W3:Y:S02]  /*73b0*/  SYNCS.PHASECHK.TRANS64.TRYWAIT P2, [UR7+0x38850], R10 ;  /* 0x0388500aff0075a7 */ /* 0x000ee40008040147 */
[----:B---3--:R-:W-:Y:S05]  /*73c0*/  @!P2 BRA `(.L_x_2456) ;  /* 0x0000012800aca947 */ /* 0x008fea0003800000 */
.L_x_2455:
[----:B------:R-:W-:Y:S01]  /*73d0*/  ULEA UR8, UR6, UR4, 0xc ;  /* 0x0000000406087291 */ /* 0x000fe2000f8e603f */
[----:B------:R-:W-:Y:S01]  /*73e0*/  WARPGROUP.ARRIVE ;  /* 0x00000000000079c5 */ /* 0x000fe20000000000 */
[----:B------:R-:W-:Y:S01]  /*73f0*/  UMOV UR27, 0x40000040 ;  /* 0x40000040001b7882 */ /* 0x000fe20000000000 */
[----:B------:R-:W-:-:S04]  /*7400*/  UIADD3 UR28, UR5, 0x2, URZ ;  /* 0x00000002051c7890 */ /* 0x000fc8000fffe03f */
[----:B------:R-:W3:Y:S01]  /*7410*/  S2R R12, SR_TID.X ;  /* 0x00000000000c7919 */ /* 0x000ee20000002100 */
[----:B------:R-:W-:Y:S01]  /*7420*/  UIADD3 UR30, UR8, 0x2, URZ ;  /* 0x00000002081e7890 */ /* 0x000fe2000fffe03f */
[----:B------:R-:W-:Y:S01]  /*7430*/  PLOP3.LUT P2, PT, PT, PT, UP0, 0x40, 0x0 ;  /* 0x000000000000781c */ /* 0x000fe20003f4e808 */
[----:B------:R-:W-:Y:S01]  /*7440*/  UMOV UR26, UR8 ;  /* 0x00000008001a7c82 */ /* 0x000fe20008000000 */
[----:B------:R-:W-:Y:S01]  /*7450*/  UMOV UR29, 0x40000040 ;  /* 0x40000040001d7882 */ /* 0x000fe20000000000 */
[----:B------:R-:W-:Y:S01]  /*7460*/  HGMMA.64x64x16.F32.BF16 R152, gdesc[UR24], R152, gsb0 ;  /* 0x00e00000189879f0 */ /* 0x000fe20008001898 */
[----:B------:R-:W-:Y:S01]  /*7470*/  UMOV UR31, 0x40000040 ;  /* 0x40000040001f7882 */ /* 0x000fe20000000000 */
[----:B------:R-:W-:Y:S02]  /*7480*/  UIADD3 UR19, UR5, 0x800, URZ ;  /* 0x0000080005137890 */ /* 0x000fe4000fffe03f */
[----:B------:R-:W-:Y:S01]  /*7490*/  UIADD3 UR18, UR8, 0x800, URZ ;  /* 0x0000080008127890 */ /* 0x000fe2000fffe03f */
[----:B------:R-:W-:Y:S01]  /*74a0*/  UMOV UR11, 0x4 ;  /* 0x00000004000b7882 */ /* 0x000fe20000000000 */
[----:B---3--:R-:W-:-:S05]  /*74b0*/  SHF.R.U32.HI R12, RZ, 0x7, R12 ;  /* 0x00000007ff0c7819 */ /* 0x008fca000001160c */
[----:B012---:R-:W0:Y:S02]  /*74c0*/  SHFL.IDX PT, R10, R12, RZ, 0x1f ;  /* 0x00001fff0c0a7589 */ /* 0x007e2400000e0000 */
[----:B0-----:R-:W-:Y:S01]  /*74d0*/  R2UR UR9, R10 ;  /* 0x000000000a0972ca */ /* 0x001fe200000e0000 */
[----:B------:R-:W-:Y:S01]  /*74e0*/  IMAD.U32 R10, RZ, RZ, UR7 ;  /* 0x00000007ff0a7e24 */ /* 0x000fe2000f8e00ff */
[----:B------:R-:W-:-:S03]  /*74f0*/  ULDC UR7, c[0x0][0xad8] ;  /* 0x0002b60000077ab9 */ /* 0x000fc60000000800 */
[----:B------:R-:W-:-:S05]  /*7500*/  @!P1 VIADD R14, R10, 0x38840 ;  /* 0x000388400a0e9836 */ /* 0x000fca0000000000 */
[----:B------:R-:W-:-:S03]  /*7510*/  @!P1 PRMT R14, RZ, 0x654, R14 ;  /* 0x00000654ff0e9816 */ /* 0x000fc6000000000e */
[----:B------:R-:W-:-:S04]  /*7520*/  UISETP.GT.AND UP1, UPT, UR9, 0x7f, UPT ;  /* 0x0000007f0900788c */ /* 0x000fc8000bf24270 */
[----:B------:R-:W-:Y:S02]  /*7530*/  USEL UR9, URZ, 0x2, !UP1 ;  /* 0x000000023f097887 */ /* 0x000fe4000c800000 */
[----:B------:R-:W-:Y:S01]  /*7540*/  USEL UR10, UR11, 0x2, UP1 ;  /* 0x000000020b0a7887 */ /* 0x000fe20008800000 */
[----:B------:R-:W-:Y:S02]  /*7550*/  WARPGROUP.DEPBAR.LE gsb0, 0x0 ;  /* 0x00008000000079c5 */ /* 0x000fe40000010000 */
[----:B------:R-:W-:Y:S01]  /*7560*/  WARPGROUP.ARRIVE ;  /* 0x00000000000079c5 */ /* 0x000fe20000000000 */
[----:B------:R-:W-:-:S05]  /*7570*/  USEL UR11, UR11, 0x6, !UP1 ;  /* 0x000000060b0b7887 */ /* 0x000fca000c800000 */
        /* <DEDUP_REMOVED lines=278> */
[----:B------:R-:W0:Y:S01]  /*86e0*/  MUFU.TANH R186, R186 ;  /* 0x000000ba00ba7308 */ /* 0x000e220000002400 */
[----:B------:R1:W-:Y:S02]  /*86f0*/  @!P1 SYNCS.ARRIVE.TRANS64.RED.A1T0 RZ, [R14+URZ], RZ ;  /* 0x000000ff0eff99a7 */ /* 0x0003e4000810043f */
[----:B------:R-:W-:-:S05]  /*8700*/  IADD3 R15, -R16, R15, -R18 ;  /* 0x0000000f100f7210 */ /* 0x000fca0007ffe912 */
[----:B------:R-:W2:Y:S01]  /*8710*/  MUFU.TANH R187, R187 ;  /* 0x000000bb00bb7308 */ /* 0x000ea20000002400 */
[C---:B------:R-:W-:Y:S02]  /*8720*/  VIADD R212, R15.reuse, UR15 ;  /* 0x0000000f0fd47c36 */ /* 0x040fe40008000000 */
[----:B------:R-:W-:Y:S01]  /*8730*/  VIADD R210, R15, UR7 ;  /* 0x000000070fd27c36 */ /* 0x000fe20008000000 */
[----:B------:R-:W-:Y:S02]  /*8740*/  ULDC UR7, c[0x0][0xadc] ;  /* 0x0002b70000077ab9 */ /* 0x000fe40000000800 */
[C---:B------:R-:W-:Y:S01]  /*8750*/  IADD3 R182, R3.reuse, R212, RZ ;  /* 0x000000d403b67210 */ /* 0x040fe20007ffe0ff */
[----:B------:R-:W-:Y:S01]  /*8760*/  IMAD.IADD R181, R3, 0x1, R210 ;  /* 0x0000000103b57824 */ /* 0x000fe200078e02d2 */
[----:B------:R-:W3:Y:S08]  /*8770*/  MUFU.TANH R12, R12 ;  /* 0x0000000c000c7308 */ /* 0x000ef00000002400 */
        /* <DEDUP_REMOVED lines=30> */
[----:B------:R-:W-:Y:S01]  /*8960*/  ISETP.GT.AND P2, PT, R13, -0x1, PT ;  /* 0xffffffff0d00780c */ /* 0x000fe20003f44270 */
[----:B------:R-:W-:-:S12]  /*8970*/  BSSY B0, `(.L_x_2458) ;  /* 0x0000011000007945 */ /* 0x000fd80003800000 */
[----:B------:R-:W-:Y:S05]  /*8980*/  @P2 BRA `(.L_x_2459) ;  /* 0x0000000000242947 */ /* 0x000fea0003800000 */
[----:B------:R-:W-:Y:S01]  /*8990*/  IMAD.U32 R166, RZ, RZ, UR7 ;  /* 0x00000007ffa67e24 */ /* 0x000fe2000f8e00ff */
[----:B------:R-:W-:-:S04]  /*89a0*/  IADD3 R167, R3, R17, -R18 ;  /* 0x0000001103a77210 */ /* 0x000fc80007ffe812 */
[----:B------:R-:W-:Y:S02]  /*89b0*/  ISETP.NE.AND P2, PT, R166, 0x1, PT ;  /* 0x00000001a600780c */ /* 0x000fe40003f45270 */
[----:B------:R-:W-:-:S11]  /*89c0*/  LOP3.LUT R167, RZ, R167, RZ, 0x33, !PT ;  /* 0x000000a7ffa77212 */ /* 0x000fd600078e33ff */
[----:B------:R-:W1:Y:S02]  /*89d0*/  @P2 LDC.64 R14, c[0x0][0xae0] ;  /* 0x0002b800ff0e2b82 */ /* 0x000e640000000a00 */
[----:B-1----:R-:W-:-:S05]  /*89e0*/  @P2 IMAD.HI.U32 R14, R167, R14, RZ ;  /* 0x0000000ea70e2227 */ /* 0x002fca00078e00ff */
[----:B------:R-:W-:-:S04]  /*89f0*/  @P2 SHF.R.U32.HI R167, RZ, R15, R14 ;  /* 0x0000000fffa72219 */ /* 0x000fc8000001160e */
[----:B------:R-:W-:Y:S01]  /*8a00*/  LOP3.LUT R167, RZ, R167, RZ, 0x33, !PT ;  /* 0x000000a7ffa77212 */ /* 0x000fe200078e33ff */
[----:B------:R-:W-:Y:S06]  /*8a10*/  BRA `(.L_x_2460) ;  /* 0x0000000000187947 */ /* 0x000fec0003800000 */
.L_x_2459:
[----:B------:R-:W-:Y:S02]  /*8a20*/  IMAD.U32 R166, RZ, RZ, UR7 ;  /* 0x00000007ffa67e24 */ /* 0x000fe4000f8e00ff */
[----:B------:R-:W-:-:S03]  /*8a30*/  IMAD.MOV.U32 R167, RZ, RZ, R13 ;  /* 0x000000ffffa77224 */ /* 0x000fc600078e000d */
[----:B------:R-:W-:-:S13]  /*8a40*/  ISETP.NE.AND P2, PT, R166, 0x1, PT ;  /* 0x00000001a600780c */ /* 0x000fda0003f45270 */
[----:B------:R-:W1:Y:S02]  /*8a50*/  @P2 LDC.64 R14, c[0x0][0xae0] ;  /* 0x0002b800ff0e2b82 */ /* 0x000e640000000a00 */
[----:B-1----:R-:W-:-:S05]  /*8a60*/  @P2 IMAD.HI.U32 R14, R13, R14, RZ ;  /* 0x0000000e0d0e2227 */ /* 0x002fca00078e00ff */
[----:B------:R-:W-:-:S07]  /*8a70*/  @P2 SHF.R.U32.HI R167, RZ, R15, R14 ;  /* 0x0000000fffa72219 */ /* 0x000fce000001160e */
.L_x_2460:
[----:B------:R-:W-:Y:S05]  /*8a80*/  BSYNC B0 ;  /* 0x0000000000007941 */ /* 0x000fea0003800000 */
.L_x_2458:
[----:B------:R-:W-:-:S04]  /*8a90*/  IMAD R15, R167, R166, -R180 ;  /* 0x000000a6a70f7224 */ /* 0x000fc800078e0ab4 */
[----:B------:R-:W-:-:S05]  /*8aa0*/  IMAD.IADD R15, R15, 0x1, -R16 ;  /* 0x000000010f0f7824 */ /* 0x000fca00078e0a10 */
[----:B------:R-:W-:Y:S02]  /*8ab0*/  VIADDMNMX R181, R15, R166, R181, PT ;  /* 0x000000a60fb57246 */ /* 0x000fe400038001b5 */
[----:B------:R-:W-:-:S07]  /*8ac0*/  VIMNMX R182, R182, R15, !PT ;  /* 0x0000000fb6b67248 */ /* 0x000fce0007fe0100 */
.L_x_2457:
[----:B------:R-:W-:-:S04]  /*8ad0*/  ISETP.GT.AND P2, PT, R6, -0x1, PT ;  /* 0xffffffff0600780c */ /* 0x000fc80003f44270 */
[C---:B------:R-:W-:Y:S02]  /*8ae0*/  ISETP.GT.AND P5, PT, R182.reuse, RZ, P2 ;  /* 0x000000ffb600720c */ /* 0x040fe400017a4270 */
[C---:B------:R-:W-:Y:S02]  /*8af0*/  ISETP.GT.AND P4, PT, R182.reuse, 0x1, P2 ;  /* 0x00000001b600780c */ /* 0x040fe40001784270 */
[----:B------:R-:W-:Y:S02]  /*8b00*/  ISETP.LT.OR P5, PT, R181, 0x1, P5 ;  /* 0x00000001b500780c */ /* 0x000fe40002fa1670 */
[----:B------:R-:W-:Y:S02]  /*8b10*/  ISETP.GT.AND P6, PT, R182, 0x8, P2 ;  /* 0x00000008b600780c */ /* 0x000fe400017c4270 */
[----:B0-----:R-:W-:Y:S02]  /*8b20*/  FSEL R186, R186, -INF , !P5 ;  /* 0xff800000baba7808 */ /* 0x001fe40006800000 */
[----:B------:R-:W-:-:S02]  /*8b30*/  ISETP.GT.AND P5, PT, R182, 0x10, P2 ;  /* 0x00000010b600780c */ /* 0x000fc400017a4270 */
[----:B------:R-:W-:Y:S02]  /*8b40*/  ISETP.GT.AND P3, PT, R182, 0x9, P2 ;  /* 0x00000009b600780c */ /* 0x000fe40001764270 */
[C---:B------:R-:W-:Y:S02]  /*8b50*/  ISETP.LT.OR P5, PT, R181.reuse, 0x11, P5 ;  /* 0x00000011b500780c */ /* 0x040fe40002fa1670 */
[C---:B------:R-:W-:Y:S02]  /*8b60*/  ISETP.LT.OR P4, PT, R181.reuse, 0x2, P4 ;  /* 0x00000002b500780c */ /* 0x040fe40002781670 */
[----:B------:R-:W-:Y:S02]  /*8b70*/  FSEL R166, R204, -INF , !P5 ;  /* 0xff800000cca67808 */ /* 0x000fe40006800000 */
        /* <DEDUP_REMOVED lines=10> */
[----:B------:R-:W-:Y:S02]  /*8c20*/  FSEL R172, R168, -INF , !P5 ;  /* 0xff800000a8ac7808 */ /* 0x000fe40006800000 */
[----:B------:R-:W-:Y:S02]  /*8c30*/  ISETP.GT.AND P5, PT, R182, 0x30, P2 ;  /* 0x00000030b600780c */ /* 0x000fe400017a4270 */
[C---:B------:R-:W-:Y:S02]  /*8c40*/  ISETP.LT.OR P4, PT, R181.reuse, 0x12, P4 ;  /* 0x00000012b500780c */ /* 0x040fe40002781670 */
        /* <DEDUP_REMOVED lines=10> */
[----:B------:R-:W-:Y:S02]  /*8cf0*/  PLOP3.LUT P5, PT, PT, PT, UP0, 0x40, 0x0 ;  /* 0x000000000000781c */ /* 0x000fe40003fae808 */
        /* <DEDUP_REMOVED lines=17> */
[----:B------:R-:W-:Y:S06]  /*8e10*/  @P5 BRA `(.L_x_2461) ;  /* 0x0000000000585947 */ /* 0x000fec0003800000 */
        /* <DEDUP_REMOVED lines=11> */
.L_x_2463:
[----:B------:R-:W-:Y:S02]  /*8ed0*/  IMAD.U32 R181, RZ, RZ, UR7 ;  /* 0x00000007ffb57e24 */ /* 0x000fe4000f8e00ff */
[----:B------:R-:W-:-:S03]  /*8ee0*/  IMAD.MOV.U32 R179, RZ, RZ, R11 ;  /* 0x000000ffffb37224 */ /* 0x000fc600078e000b */
[----:B------:R-:W-:-:S13]  /*8ef0*/  ISETP.NE.AND P3, PT, R181, 0x1, PT ;  /* 0x00000001b500780c */ /* 0x000fda0003f65270 */
[----:B------:R-:W0:Y:S02]  /*8f00*/  @P3 LDC.64 R14, c[0x0][0xae0] ;  /* 0x0002b800ff0e3b82 */ /* 0x000e240000000a00 */
[----:B0-----:R-:W-:-:S05]  /*8f10*/  @P3 IMAD.HI.U32 R14, R11, R14, RZ ;  /* 0x0000000e0b0e3227 */ /* 0x001fca00078e00ff */
[----:B------:R-:W-:-:S07]  /*8f20*/  @P3 SHF.R.U32.HI R179, RZ, R15, R14 ;  /* 0x0000000fffb33219 */ /* 0x000fce000001160e */
.L_x_2464:
[----:B------:R-:W-:Y:S05]  /*8f30*/  BSYNC B0 ;  /* 0x0000000000007941 */ /* 0x000fea0003800000 */
.L_x_2462:
[----:B------:R-:W-:-:S04]  /*8f40*/  IMAD R15, R179, R181, -R180 ;  /* 0x000000b5b30f7224 */ /* 0x000fc800078e0ab4 */
[----:B------:R-:W-:-:S05]  /*8f50*/  IMAD.IADD R15, R15, 0x1, -R16 ;  /* 0x000000010f0f7824 */ /* 0x000fca00078e0a10 */
[----:B------:R-:W-:Y:S02]  /*8f60*/  VIADDMNMX R168, R15, R181, R168, PT ;  /* 0x000000b50fa87246 */ /* 0x000fe400038001a8 */
[----:B------:R-:W-:-:S07]  /*8f70*/  VIMNMX R169, R169, R15, !PT ;  /* 0x0000000fa9a97248 */ /* 0x000fce0007fe0100 */
.L_x_2461:
[----:B------:R-:W-:Y:S01]  /*8f80*/  FMNMX.FTZ R14, R186, R7, !PT ;  /* 0x00000007ba0e7209 */ /* 0x000fe20007810000 */
[----:B------:R-:W-:Y:S01]  /*8f90*/  ULDC UR11, c[0x0][0xa80] ;  /* 0x0002a000000b7ab9 */ /* 0x000fe20000000800 */
[----:B------:R-:W-:Y:S01]  /*8fa0*/  ISETP.GT.AND P4, PT, R169, RZ, P2 ;  /* 0x000000ffa900720c */ /* 0x000fe20001784270 */
[----:B------:R-:W-:Y:S01]  /*8fb0*/  ULEA UR8, UR6, UR38, 0xc ;  /* 0x0000002606087291 */ /* 0x000fe2000f8e603f */
[----:B------:R-:W-:Y:S01]  /*8fc0*/  FMNMX.FTZ R15, R187, R14, !PT ;  /* 0x0000000ebb0f7209 */ /* 0x000fe20007810000 */
[----:B------:R-:W-:Y:S01]  /*8fd0*/  UMOV UR19, 0x40000040 ;  /* 0x4000004000137882 */ /* 0x000fe20000000000 */
[----:B------:R-:W-:Y:S01]  /*8fe0*/  ISETP.GT.AND P3, PT, R169, 0x1, P2 ;  /* 0x00000001a900780c */ /* 0x000fe20001764270 */
[----:B------:R-:W-:Y:S01]  /*8ff0*/  UIADD3 UR10, UR8, 0x80, URZ ;  /* 0x00000080080a7890 */ /* 0x000fe2000fffe03f */
[----:B------:R-:W-:Y:S01]  /*9000*/  FMNMX.FTZ R14, R202, R15, !PT ;  /* 0x0000000fca0e7209 */ /* 0x000fe20007810000 */
[----:B------:R-:W-:Y:S01]  /*9010*/  @!P1 VIADD R10, R10, 0x38860 ;  /* 0x000388600a0a9836 */ /* 0x000fe20000000000 */
[----:B------:R-:W-:Y:S01]  /*9020*/  ISETP.LT.OR P4, PT, R168, 0x1, P4 ;  /* 0x00000001a800780c */ /* 0x000fe20002781670 */
[----:B------:R-:W-:Y:S01]  /*9030*/  UMOV UR18, UR8 ;  /* 0x0000000800127c82 */ /* 0x000fe20008000000 */
[----:B------:R-:W-:-:S02]  /*9040*/  FMNMX.FTZ R15, R203, R14, !PT ;  /* 0x0000000ecb0f7209 */ /* 0x000fc40007810000 */
[----:B------:R-:W-:Y:S02]  /*9050*/  ISETP.GT.AND P5, PT, R169, 0x8, P2 ;  /* 0x00000008a900780c */ /* 0x000fe400017a4270 */
[----:B------:R-:W-:Y:S02]  /*9060*/  FMNMX.FTZ R14, R166, R15, !PT ;  /* 0x0000000fa60e7209 */ /* 0x000fe40007810000 */
[----:B------:R-:W-:Y:S02]  /*9070*/  ISETP.LT.OR P3, PT, R168, 0x2, P3 ;  /* 0x00000002a800780c */ /* 0x000fe40001f61670 */
[----:B------:R-:W-:Y:S02]  /*9080*/  FMNMX.FTZ R15, R167, R14, !PT ;  /* 0x0000000ea70f7209 */ /* 0x000fe40007810000 */
[----:B------:R-:W-:Y:S02]  /*9090*/  FSEL R181, R12, -INF , !P4 ;  /* 0xff8000000cb57808 */ /* 0x000fe40006000000 */
        /* <DEDUP_REMOVED lines=13> */
[----:B------:R-:W-:Y:S02]  /*9170*/  ISETP.LT.OR P3, PT, R168, 0x11, P3 ;  /* 0x00000011a800780c */ /* 0x000fe40001f61670 */
[----:B------:R-:W-:Y:S02]  /*9180*/  FMNMX.FTZ R15, R177, R14, !PT ;  /* 0x0000000eb10f7209 */ /* 0x000fe40007810000 */
[----:B------:R-:W-:Y:S02]  /*9190*/  ISETP.GT.AND P6, PT, R169, 0x18, P2 ;  /* 0x00000018a900780c */ /* 0x000fe400017c4270 */
[----:B------:R-:W-:Y:S02]  /*91a0*/  FMNMX.FTZ R14, R178, R15, !PT ;  /* 0x0000000fb20e7209 */ /* 0x000fe40007810000 */
[----:B------:R-:W-:Y:S02]  /*91b0*/  FSEL R153, R153, -INF , !P3 ;  /* 0xff80000099997808 */ /* 0x000fe40005800000 */
[----:B------:R-:W-:-:S02]  /*91c0*/  FMNMX.FTZ R15, R165, R14, !PT ;  /* 0x0000000ea50f7209 */ /* 0x000fc40007810000 */
[C---:B------:R-:W-:Y:S02]  /*91d0*/  ISETP.GT.AND P4, PT, R169.reuse, 0x19, P2 ;  /* 0x00000019a900780c */ /* 0x040fe40001784270 */
[C---:B------:R-:W-:Y:S01]  /*91e0*/  ISETP.LT.OR P6, PT, R168.reuse, 0x19, P6 ;  /* 0x00000019a800780c */ /* 0x040fe200037c1670 */
[----:B------:R-:W0:Y:S01]  /*91f0*/  SHFL.BFLY PT, R14, R15, 0x2, 0x1f ;  /* 0x0c401f000f0e7f89 */ /* 0x000e2200000e0000 */
[----:B------:R-:W-:Y:S02]  /*9200*/  ISETP.GT.AND P3, PT, R169, 0x20, P2 ;  /* 0x00000020a900780c */ /* 0x000fe40001764270 */
[----:B------:R-:W-:Y:S02]  /*9210*/  FSEL R155, R155, -INF , !P6 ;  /* 0xff8000009b9b7808 */ /* 0x000fe40007000000 */
[C---:B------:R-:W-:Y:S02]  /*9220*/  ISETP.LT.OR P4, PT, R168.reuse, 0x1a, P4 ;  /* 0x0000001aa800780c */ /* 0x040fe40002781670 */
[----:B------:R-:W-:-:S02]  /*9230*/  ISETP.LT.OR P3, PT, R168, 0x21, P3 ;  /* 0x00000021a800780c */ /* 0x000fc40001f61670 */
[----:B------:R-:W-:Y:S02]  /*9240*/  FSEL R156, R156, -INF , !P4 ;  /* 0xff8000009c9c7808 */ /* 0x000fe40006000000 */
[----:B------:R-:W-:Y:S02]  /*9250*/  ISETP.GT.AND P6, PT, R169, 0x28, P2 ;  /* 0x00000028a900780c */ /* 0x000fe400017c4270 */
[----:B------:R-:W-:Y:S02]  /*9260*/  FSEL R157, R157, -INF , !P3 ;  /* 0xff8000009d9d7808 */ /* 0x000fe40005800000 */
[----:B------:R-:W-:Y:S02]  /*9270*/  ISETP.GT.AND P3, PT, R169, 0x29, P2 ;  /* 0x00000029a900780c */ /* 0x000fe40001764270 */
[C---:B------:R-:W-:Y:S02]  /*9280*/  ISETP.LT.OR P6, PT, R168.reuse, 0x29, P6 ;  /* 0x00000029a800780c */ /* 0x040fe400037c1670 */
[----:B------:R-:W-:-:S02]  /*9290*/  ISETP.LT.OR P3, PT, R168, 0x2a, P3 ;  /* 0x0000002aa800780c */ /* 0x000fc40001f61670 */
[----:B------:R-:W-:Y:S02]  /*92a0*/  FSEL R159, R159, -INF , !P6 ;  /* 0xff8000009f9f7808 */ /* 0x000fe40007000000 */
[----:B------:R-:W-:Y:S02]  /*92b0*/  ISETP.GT.AND P6, PT, R169, 0x31, P2 ;  /* 0x00000031a900780c */ /* 0x000fe400017c4270 */
[----:B0-----:R-:W-:Y:S02]  /*92c0*/  FMNMX.FTZ R179, R15, R14, !PT ;  /* 0x0000000e0fb37209 */ /* 0x001fe40007810000 */
[----:B------:R-:W-:Y:S02]  /*92d0*/  FMNMX.FTZ R15, R181, R8, !PT ;  /* 0x00000008b50f7209 */ /* 0x000fe40007810000 */
[----:B------:R-:W-:Y:S01]  /*92e0*/  FSEL R160, R160, -INF , !P3 ;  /* 0xff800000a0a07808 */ /* 0x000fe20005800000 */
[----:B------:R-:W0:Y:S01]  /*92f0*/  SHFL.BFLY PT, R14, R179, 0x1, 0x1f ;  /* 0x0c201f00b30e7f89 */ /* 0x000e2200000e0000 */
[----:B------:R-:W-:-:S02]  /*9300*/  FMNMX.FTZ R12, R180, R15, !PT ;  /* 0x0000000fb40c7209 */ /* 0x000fc40007810000 */
[----:B------:R-:W-:Y:S02]  /*9310*/  ISETP.GT.AND P3, PT, R169, 0x38, P2 ;  /* 0x00000038a900780c */ /* 0x000fe40001764270 */
[C---:B------:R-:W-:Y:S02]  /*9320*/  ISETP.LT.OR P6, PT, R168.reuse, 0x32, P6 ;  /* 0x00000032a800780c */ /* 0x040fe400037c1670 */
[----:B------:R-:W-:Y:S02]  /*9330*/  ISETP.LT.OR P3, PT, R168, 0x39, P3 ;  /* 0x00000039a800780c */ /* 0x000fe40001f61670 */
[----:B------:R-:W-:Y:S02]  /*9340*/  FSEL R162, R162, -INF , !P6 ;  /* 0xff800000a2a27808 */ /* 0x000fe40007000000 */
[----:B------:R-:W-:Y:S02]  /*9350*/  FSEL R163, R163, -INF , !P3 ;  /* 0xff800000a3a37808 */ /* 0x000fe40005800000 */
[----:B------:R-:W-:-:S02]  /*9360*/  @!P1 PRMT R10, RZ, 0x654, R10 ;  /* 0x00000654ff0a9816 */ /* 0x000fc4000000000a */
[----:B0-----:R-:W-:Y:S02]  /*9370*/  FMNMX.FTZ R14, R179, R14, !PT ;  /* 0x0000000eb30e7209 */ /* 0x001fe40007810000 */
[----:B------:R-:W-:Y:S02]  /*9380*/  FSEL R179, R21, -INF , !P5 ;  /* 0xff80000015b37808 */ /* 0x000fe40006800000 */
[----:B------:R-:W-:Y:S01]  /*9390*/  ISETP.GT.AND P5, PT, R169, 0x11, P2 ;  /* 0x00000011a900780c */ /* 0x000fe200017a4270 */
[----:B------:R-:W-:Y:S01]  /*93a0*/  FMUL.FTZ R182, R14, UR11 ;  /* 0x0000000b0eb67c20 */ /* 0x000fe20008410000 */
[----:B------:R-:W-:Y:S02]  /*93b0*/  FMNMX.FTZ R15, R179, R12, !PT ;  /* 0x0000000cb30f7209 */ /* 0x000fe40007810000 */
[----:B------:R-:W-:Y:S02]  /*93c0*/  ISETP.LT.OR P5, PT, R168, 0x12, P5 ;  /* 0x00000012a800780c */ /* 0x000fe40002fa1670 */
[----:B------:R-:W-:-:S02]  /*93d0*/  FMNMX.FTZ R12, R152, R15, !PT ;  /* 0x0000000f980c7209 */ /* 0x000fc40007810000 */
[----:B------:R-:W-:Y:S02]  /*93e0*/  FSEL R154, R154, -INF , !P5 ;  /* 0xff8000009a9a7808 */ /* 0x000fe40006800000 */
[----:B------:R-:W-:Y:S02]  /*93f0*/  FMNMX.FTZ R15, R153, R12, !PT ;  /* 0x0000000c990f7209 */ /* 0x000fe40007810000 */
[----:B------:R-:W-:Y:S02]  /*9400*/  ISETP.GT.AND P5, PT, R169, 0x21, P2 ;  /* 0x00000021a900780c */ /* 0x000fe400017a4270 */
[----:B------:R-:W-:Y:S02]  /*9410*/  FMNMX.FTZ R12, R154, R15, !PT ;  /* 0x0000000f9a0c7209 */ /* 0x000fe40007810000 */
[----:B------:R-:W-:Y:S02]  /*9420*/  ISETP.LT.OR P5, PT, R168, 0x22, P5 ;  /* 0x00000022a800780c */ /* 0x000fe40002fa1670 */
[----:B------:R-:W-:-:S02]  /*9430*/  FMNMX.FTZ R15, R155, R12, !PT ;  /* 0x0000000c9b0f7209 */ /* 0x000fc40007810000 */
[----:B------:R-:W-:Y:S02]  /*9440*/  FSETP.NEU.FTZ.AND P4, PT, R14, -INF , PT ;  /* 0xff8000000e00780b */ /* 0x000fe40003f9d000 */
[----:B------:R-:W-:Y:S02]  /*9450*/  FMNMX.FTZ R12, R156, R15, !PT ;  /* 0x0000000f9c0c7209 */ /* 0x000fe40007810000 */
[----:B------:R-:W-:Y:S02]  /*9460*/  FSEL R158, R158, -INF , !P5 ;  /* 0xff8000009e9e7808 */ /* 0x000fe40006800000 */
[----:B------:R-:W-:Y:S02]  /*9470*/  FMNMX.FTZ R21, R157, R12, !PT ;  /* 0x0000000c9d157209 */ /* 0x000fe40007810000 */
[----:B------:R-:W-:Y:S02]  /*9480*/  FSEL R182, R182, RZ, P4 ;  /* 0x000000ffb6b67208 */ /* 0x000fe40002000000 */
[----:B------:R-:W-:-:S02]  /*9490*/  ISETP.GT.AND P5, PT, R169, 0x30, P2 ;  /* 0x00000030a900780c */ /* 0x000fc400017a4270 */
[----:B------:R-:W-:Y:S01]  /*94a0*/  FMNMX.FTZ R20, R158, R21, !PT ;  /* 0x000000159e147209 */ /* 0x000fe20007810000 */
[--C-:B------:R-:W-:Y:S01]  /*94b0*/  FFMA.FTZ R186, R186, UR11, -R182.reuse ;  /* 0x0000000bbaba7c23 */ /* 0x100fe200080108b6 */
[----:B------:R-:W-:Y:S01]  /*94c0*/  ISETP.LT.OR P5, PT, R168, 0x31, P5 ;  /* 0x00000031a800780c */ /* 0x000fe20002fa1670 */
[--C-:B------:R-:W-:Y:S01]  /*94d0*/  FFMA.FTZ R12, R187, UR11, -R182.reuse ;  /* 0x0000000bbb0c7c23 */ /* 0x100fe200080108b6 */
[----:B------:R-:W-:Y:S01]  /*94e0*/  FMNMX.FTZ R21, R159, R20, !PT ;  /* 0x000000149f157209 */ /* 0x000fe20007810000 */
[----:B------:R0:W-:Y:S01]  /*94f0*/  MUFU.EX2 R15, R186 ;  /* 0x000000ba000f7308 */ /* 0x0001e20000000800 */
[----:B------:R-:W-:Y:S01]  /*9500*/  FSEL R161, R161, -INF , !P5 ;  /* 0xff800000a1a17808 */ /* 0x000fe20006800000 */
[--C-:B------:R-:W-:Y:S01]  /*9510*/  FFMA.FTZ R20, R202, UR11, -R182.reuse ;  /* 0x0000000bca147c23 */ /* 0x100fe200080108b6 */
[----:B------:R-:W-:Y:S01]  /*9520*/  ISETP.GT.AND P2, PT, R169, 0x39, P2 ;  /* 0x00000039a900780c */ /* 0x000fe20001744270 */
[--C-:B------:R-:W-:Y:S01]  /*9530*/  FFMA.FTZ R203, R203, UR11, -R182.reuse ;  /* 0x0000000bcbcb7c23 */ /* 0x100fe200080108b6 */
[--C-:B------:R-:W-:Y:S01]  /*9540*/  FFMA.FTZ R170, R170, UR11, -R182.reuse ;  /* 0x0000000baaaa7c23 */ /* 0x100fe200080108b6 */
[--C-:B------:R-:W-:Y:S01]  /*9550*/  FFMA.FTZ R171, R171, UR11, -R182.reuse ;  /* 0x0000000babab7c23 */ /* 0x100fe200080108b6 */
[----:B------:R-:W-:Y:S01]  /*9560*/  ISETP.LT.OR P2, PT, R168, 0x3a, P2 ;  /* 0x0000003aa800780c */ /* 0x000fe20001741670 */
[--C-:B------:R-:W-:Y:S01]  /*9570*/  FFMA.FTZ R172, R172, UR11, -R182.reuse ;  /* 0x0000000bacac7c23 */ /* 0x100fe200080108b6 */
[----:B0-----:R-:W-:Y:S01]  /*9580*/  FMNMX.FTZ R186, R160, R21, !PT ;  /* 0x00000015a0ba7209 */ /* 0x001fe20007810000 */
        /* <DEDUP_REMOVED lines=10> */
[----:B------:R-:W-:Y:S01]  /*9630*/  FSEL R186, R14, RZ, P4 ;  /* 0x000000ff0eba7208 */ /* 0x000fe20002000000 */
[----:B------:R-:W-:Y:S01]  /*9640*/  MUFU.EX2 R21, R203 ;  /* 0x000000cb00157308 */ /* 0x000fe20000000800 */
[----:B------:R-:W-:Y:S01]  /*9650*/  FMNMX.FTZ R169, R163, R168, !PT ;  /* 0x000000a8a3a97209 */ /* 0x000fe20007810000 */
[----:B------:R-:W-:-:S02]  /*9660*/  FFMA.FTZ R168, R166, UR11, -R182 ;  /* 0x0000000ba6a87c23 */ /* 0x000fc400080108b6 */
[----:B------:R-:W-:Y:S01]  /*9670*/  FADD.FTZ R186, -R186, R7 ;  /* 0x00000007baba7221 */ /* 0x000fe20000010100 */
[----:B------:R-:W-:Y:S01]  /*9680*/  FMNMX.FTZ R166, R164, R169, !PT ;  /* 0x000000a9a4a67209 */ /* 0x000fe20007810000 */
[----:B------:R-:W-:Y:S02]  /*9690*/  FFMA.FTZ R169, R167, UR11, -R182 ;  /* 0x0000000ba7a97c23 */ /* 0x000fe400080108b6 */
[----:B------:R-:W-:Y:S01]  /*96a0*/  MUFU.EX2 R7, R165 ;  /* 0x000000a500077308 */ /* 0x000fe20000000800 */
[----:B------:R-:W-:Y:S01]  /*96b0*/  FMUL.FTZ R186, R186, UR11 ;  /* 0x0000000bbaba7c20 */ /* 0x000fe20008410000 */
[----:B------:R-:W0:Y:S06]  /*96c0*/  SHFL.BFLY PT, R167, R166, 0x2, 0x1f ;  /* 0x0c401f00a6a77f89 */ /* 0x000e2c00000e0000 */
[----:B------:R-:W1:Y:S08]  /*96d0*/  MUFU.EX2 R186, R186 ;  /* 0x000000ba00ba7308 */ /* 0x000e700000000800 */
[----:B------:R-:W2:Y:S08]  /*96e0*/  MUFU.EX2 R12, R12 ;  /* 0x0000000c000c7308 */ /* 0x000eb00000000800 */
[----:B------:R-:W-:Y:S01]  /*96f0*/  MUFU.EX2 R20, R20 ;  /* 0x0000001400147308 */ /* 0x000fe20000000800 */
[-C--:B-1----:R-:W-:Y:S01]  /*9700*/  FMUL.FTZ R24, R24, R186.reuse ;  /* 0x000000ba18187220 */ /* 0x082fe20000410000 */
[----:B0-----:R-:W-:Y:S01]  /*9710*/  FMNMX.FTZ R167, R166, R167, !PT ;  /* 0x000000a7a6a77209 */ /* 0x001fe20007810000 */
[-C--:B------:R-:W-:Y:S01]  /*9720*/  FMUL.FTZ R25, R25, R186.reuse ;  /* 0x000000ba19197220 */ /* 0x080fe20000410000 */
        /* <DEDUP_REMOVED lines=27> */
[----:B0-----:R-:W-:Y:S01]  /*98e0*/  FMNMX.FTZ R182, R167, R166, !PT ;  /* 0x000000a6a7b67209 */ /* 0x001fe20007810000 */
[----:B------:R-:W-:Y:S01]  /*98f0*/  IMAD.MOV R167, RZ, RZ, -R22 ;  /* 0x000000ffffa77224 */ /* 0x000fe200078e0a16 */
[----:B------:R-:W-:Y:S01]  /*9900*/  MUFU.EX2 R171, R171 ;  /* 0x000000ab00ab7308 */ /* 0x000fe20000000800 */
[-C--:B------:R-:W-:Y:S01]  /*9910*/  FMUL.FTZ R73, R73, R186.reuse ;  /* 0x000000ba49497220 */ /* 0x080fe20000410000 */
[C---:B------:R-:W-:Y:S01]  /*9920*/  FSETP.NEU.FTZ.AND P2, PT, R182.reuse, -INF , PT ;  /* 0xff800000b600780b */ /* 0x040fe20003f5d000 */
[----:B------:R-:W-:Y:S01]  /*9930*/  FMUL.FTZ R166, R182, UR11 ;  /* 0x0000000bb6a67c20 */ /* 0x000fe20008410000 */
[-C--:B------:R-:W-:Y:S01]  /*9940*/  FMUL.FTZ R76, R76, R186.reuse ;  /* 0x000000ba4c4c7220 */ /* 0x080fe20000410000 */
[-C--:B------:R-:W-:Y:S01]  /*9950*/  FMUL.FTZ R77, R77, R186.reuse ;  /* 0x000000ba4d4d7220 */ /* 0x080fe20000410000 */
[----:B------:R-:W-:Y:S01]  /*9960*/  FSEL R165, R182, RZ, P2 ;  /* 0x000000ffb6a57208 */ /* 0x000fe20001000000 */
[-C--:B------:R-:W-:Y:S01]  /*9970*/  FMUL.FTZ R80, R80, R186.reuse ;  /* 0x000000ba50507220 */ /* 0x080fe20000410000 */
[----:B------:R-:W-:Y:S01]  /*9980*/  FSEL R166, R166, RZ, P2 ;  /* 0x000000ffa6a67208 */ /* 0x000fe20001000000 */
[----:B------:R-:W-:Y:S01]  /*9990*/  MUFU.EX2 R172, R172 ;  /* 0x000000ac00ac7308 */ /* 0x000fe20000000800 */
[----:B------:R-:W-:Y:S01]  /*99a0*/  ISETP.NE.AND P2, PT, R16, R167, PT ;  /* 0x000000a71000720c */ /* 0x000fe20003f45270 */
[----:B------:R-:W-:Y:S01]  /*99b0*/  FADD.FTZ R165, -R165, R8 ;  /* 0x00000008a5a57221 */ /* 0x000fe20000010100 */
[----:B------:R-:W-:Y:S01]  /*99c0*/  FMUL.FTZ R81, R81, R186 ;  /* 0x000000ba51517220 */ /* 0x000fe20000410000 */
[--C-:B------:R-:W-:Y:S01]  /*99d0*/  FFMA.FTZ R167, R152, UR11, -R166.reuse ;  /* 0x0000000b98a77c23 */ /* 0x100fe200080108a6 */
[----:B------:R-:W-:Y:S01]  /*99e0*/  MOV R152, UR36 ;  /* 0x0000002400987c02 */ /* 0x000fe20008000f00 */
[----:B------:R-:W-:Y:S01]  /*99f0*/  FMUL.FTZ R165, R165, UR11 ;  /* 0x0000000ba5a57c20 */ /* 0x000fe20008410000 */
[--C-:B------:R-:W-:Y:S01]  /*9a00*/  FFMA.FTZ R202, R181, UR11, -R166.reuse ;  /* 0x0000000bb5ca7c23 */ /* 0x100fe200080108a6 */
[--C-:B------:R-:W-:Y:S01]  /*9a10*/  FFMA.FTZ R181, R180, UR11, -R166.reuse ;  /* 0x0000000bb4b57c23 */ /* 0x100fe200080108a6 */
[--C-:B------:R-:W-:Y:S01]  /*9a20*/  FFMA.FTZ R180, R153, UR11, -R166.reuse ;  /* 0x0000000b99b47c23 */ /* 0x100fe200080108a6 */
[----:B------:R-:W0:Y:S01]  /*9a30*/  MUFU.EX2 R183, R165 ;  /* 0x000000a500b77308 */ /* 0x000e220000000800 */
[--C-:B------:R-:W-:Y:S01]  /*9a40*/  FFMA.FTZ R179, R179, UR11, -R166.reuse ;  /* 0x0000000bb3b37c23 */ /* 0x100fe200080108a6 */
[--C-:B------:R-:W-:Y:S01]  /*9a50*/  FFMA.FTZ R187, R154, UR11, -R166.reuse ;  /* 0x0000000b9abb7c23 */ /* 0x100fe200080108a6 */
[----:B------:R-:W-:Y:S01]  /*9a60*/  FFMA.FTZ R203, R155, UR11, -R166 ;  /* 0x0000000b9bcb7c23 */ /* 0x000fe200080108a6 */
[----:B------:R-:W-:-:S02]  /*9a70*/  @!P2 IMAD R152, R152, 0x40, R19 ;  /* 0x000000409898a824 */ /* 0x000fc400078e0213 */
[--C-:B------:R-:W-:Y:S01]  /*9a80*/  FFMA.FTZ R204, R156, UR11, -R166.reuse ;  /* 0x0000000b9ccc7c23 */ /* 0x100fe200080108a6 */
[--C-:B------:R-:W-:Y:S01]  /*9a90*/  FFMA.FTZ R205, R157, UR11, -R166.reuse ;  /* 0x0000000b9dcd7c23 */ /* 0x100fe200080108a6 */
[--C-:B------:R-:W-:Y:S01]  /*9aa0*/  FFMA.FTZ R206, R158, UR11, -R166.reuse ;  /* 0x0000000b9ece7c23 */ /* 0x100fe200080108a6 */
[--C-:B------:R-:W-:Y:S01]  /*9ab0*/  FFMA.FTZ R207, R159, UR11, -R166.reuse ;  /* 0x0000000b9fcf7c23 */ /* 0x100fe200080108a6 */
[----:B------:R-:W-:Y:S01]  /*9ac0*/  @!P2 LEA R153, R152, UR37, 0x2 ;  /* 0x000000259899ac11 */ /* 0x000fe2000f8e10ff */
[--C-:B------:R-:W-:Y:S01]  /*9ad0*/  FFMA.FTZ R208, R160, UR11, -R166.reuse ;  /* 0x0000000ba0d07c23 */ /* 0x100fe200080108a6 */
[--C-:B------:R-:W-:Y:S01]  /*9ae0*/  FFMA.FTZ R209, R161, UR11, -R166.reuse ;  /* 0x0000000ba1d17c23 */ /* 0x100fe200080108a6 */
[--C-:B------:R-:W-:Y:S01]  /*9af0*/  FFMA.FTZ R210, R162, UR11, -R166.reuse ;  /* 0x0000000ba2d27c23 */ /* 0x100fe200080108a6 */
[--C-:B------:R-:W-:Y:S01]  /*9b00*/  FFMA.FTZ R211, R163, UR11, -R166.reuse ;  /* 0x0000000ba3d37c23 */ /* 0x100fe200080108a6 */
[----:B------:R-:W-:Y:S01]  /*9b10*/  FFMA.FTZ R212, R164, UR11, -R166 ;  /* 0x0000000ba4d47c23 */ /* 0x000fe200080108a6 */
[----:B------:R-:W-:Y:S01]  /*9b20*/  @!P2 STS [R153+0x38400], R186 ;  /* 0x038400ba9900a388 */ /* 0x000fe20000000800 */
[----:B------:R-:W-:Y:S01]  /*9b30*/  MUFU.EX2 R202, R202 ;  /* 0x000000ca00ca7308 */ /* 0x000fe20000000800 */
[----:B--2---:R-:W-:Y:S01]  /*9b40*/  F2FP.BF16.F32.PACK_AB R152, R12, R15 ;  /* 0x0000000f0c98723e */ /* 0x004fe200000010ff */
[----:B------:R-:W-:Y:S01]  /*9b50*/  FMUL.FTZ R84, R84, R186 ;  /* 0x000000ba54547220 */ /* 0x000fe20000410000 */
[----:B0-----:R0:W-:Y:S01]  /*9b60*/  @!P2 STS [R153+0x38420], R183 ;  /* 0x038420b79900a388 */ /* 0x0011e20000000800 */
[----:B------:R-:W-:Y:S01]  /*9b70*/  F2FP.BF16.F32.PACK_AB R154, R21, R20 ;  /* 0x00000014159a723e */ /* 0x000fe200000010ff */
[----:B------:R-:W-:Y:S01]  /*9b80*/  FMUL.FTZ R85, R85, R186 ;  /* 0x000000ba55557220 */ /* 0x000fe20000410000 */
[----:B------:R-:W-:Y:S01]  /*9b90*/  F2FP.BF16.F32.PACK_AB R156, R169, R168 ;  /* 0x000000a8a99c723e */ /* 0x000fe200000010ff */
[----:B------:R-:W-:Y:S01]  /*9ba0*/  FMUL.FTZ R88, R88, R186 ;  /* 0x000000ba58587220 */ /* 0x000fe20000410000 */
[----:B------:R-:W0:Y:S01]  /*9bb0*/  MUFU.EX2 R181, R181 ;  /* 0x000000b500b57308 */ /* 0x000e220000000800 */
[----:B------:R-:W-:Y:S01]  /*9bc0*/  F2FP.BF16.F32.PACK_AB R158, R171, R170 ;  /* 0x000000aaab9e723e */ /* 0x000fe200000010ff */
        /* <DEDUP_REMOVED lines=32> */
[----:B------:R-:W-:Y:S01]  /*9dd0*/  BAR.SYNC.DEFER_BLOCKING 0xf, 0x100 ;  /* 0x03c4000000007b1d */ /* 0x000fe20000010000 */
[-C--:B------:R-:W-:Y:S01]  /*9de0*/  FMUL.FTZ R141, R141, R186.reuse ;  /* 0x000000ba8d8d7220 */ /* 0x080fe20000410000 */
[-C--:B------:R-:W-:Y:S01]  /*9df0*/  FMUL.FTZ R144, R144, R186.reuse ;  /* 0x000000ba90907220 */ /* 0x080fe20000410000 */
[-C--:B------:R-:W-:Y:S01]  /*9e00*/  FMUL.FTZ R145, R145, R186.reuse ;  /* 0x000000ba91917220 */ /* 0x080fe20000410000 */
[-C--:B------:R-:W-:Y:S01]  /*9e10*/  FMUL.FTZ R148, R148, R186.reuse ;  /* 0x000000ba94947220 */ /* 0x080fe20000410000 */
[----:B------:R-:W-:Y:S01]  /*9e20*/  FMUL.FTZ R149, R149, R186 ;  /* 0x000000ba95957220 */ /* 0x000fe20000410000 */
        /* <DEDUP_REMOVED lines=79> */
[----:B------:R0:W-:Y:S01]  /*a320*/  STSM.16.M88.4 [R23+0x36400], R152 ;  /* 0x0364009817007844 */ /* 0x0001e20000000200 */
[----:B------:R-:W2:Y:S01]  /*a330*/  MUFU.EX2 R177, R177 ;  /* 0x000000b100b17308 */ /* 0x000ea20000000800 */
[----:B-1----:R-:W-:Y:S01]  /*a340*/  F2FP.BF16.F32.PACK_AB R163, R208, R207 ;  /* 0x000000cfd0a3723e */ /* 0x002fe200000010ff */
[----:B------:R-:W-:Y:S01]  /*a350*/  FFMA.FTZ R15, R186, R4, R15 ;  /* 0x00000004ba0f7223 */ /* 0x000fe2000001000f */
[----:B------:R0:W-:Y:S01]  /*a360*/  STSM.16.M88.4 [R188], R156 ;  /* 0x0000009cbc007844 */ /* 0x0001e20000000200 */
[----:B------:R-:W-:Y:S01]  /*a370*/  FFMA.FTZ R202, R183, R5, R202 ;  /* 0x00000005b7ca7223 */ /* 0x000fe200000100ca */
[----:B------:R-:W-:Y:S01]  /*a380*/  ISETP.GT.AND P2, PT, R6, UR14, PT ;  /* 0x0000000e06007c0c */ /* 0x000fe2000bf44270 */
[----:B------:R-:W-:Y:S01]  /*a390*/  FADD.FTZ R15, R12, R15 ;  /* 0x0000000f0c0f7221 */ /* 0x000fe20000010000 */
[----:B------:R0:W-:Y:S01]  /*a3a0*/  STSM.16.M88.4 [R190], R160 ;  /* 0x000000a0be007844 */ /* 0x0001e20000000200 */
[----:B------:R-:W1:Y:S01]  /*a3b0*/  MUFU.EX2 R178, R178 ;  /* 0x000000b200b27308 */ /* 0x000e620000000800 */
[----:B------:R-:W-:Y:S01]  /*a3c0*/  FADD.FTZ R202, R181, R202 ;  /* 0x000000cab5ca7221 */ /* 0x000fe20000010000 */
[----:B------:R-:W-:Y:S01]  /*a3d0*/  FADD.FTZ R20, R20, R15 ;  /* 0x0000000f14147221 */ /* 0x000fe20000010000 */
[----:B------:R-:W-:Y:S01]  /*a3e0*/  UMOV UR36, UR6 ;  /* 0x0000000600247c82 */ /* 0x000fe20008000000 */
[----:B------:R-:W-:-:S02]  /*a3f0*/  VIADD R6, R6, 0xffffffff ;  /* 0xffffffff06067836 */ /* 0x000fc40000000000 */
[----:B------:R-:W-:Y:S01]  /*a400*/  FADD.FTZ R179, R179, R202 ;  /* 0x000000cab3b37221 */ /* 0x000fe20000010000 */
[----:B------:R-:W-:Y:S01]  /*a410*/  FADD.FTZ R21, R21, R20 ;  /* 0x0000001415157221 */ /* 0x000fe20000010000 */
[----:B------:R-:W-:Y:S01]  /*a420*/  MUFU.EX2 R209, R209 ;  /* 0x000000d100d17308 */ /* 0x000fe20000000800 */
[----:B--2---:R-:W-:Y:S01]  /*a430*/  F2FP.BF16.F32.PACK_AB R164, R177, R176 ;  /* 0x000000b0b1a4723e */ /* 0x004fe200000010ff */
[----:B------:R-:W-:Y:S01]  /*a440*/  FADD.FTZ R179, R8, R179 ;  /* 0x000000b308b37221 */ /* 0x000fe20000010000 */
[----:B------:R-:W-:Y:S01]  /*a450*/  FADD.FTZ R168, R168, R21 ;  /* 0x00000015a8a87221 */ /* 0x000fe20000010000 */
[----:B------:R-:W-:Y:S02]  /*a460*/  IMAD.MOV.U32 R8, RZ, RZ, R182 ;  /* 0x000000ffff087224 */ /* 0x000fe400078e00b6 */
[----:B------:R-:W-:Y:S01]  /*a470*/  FADD.FTZ R180, R180, R179 ;  /* 0x000000b3b4b47221 */ /* 0x000fe20000010000 */
[----:B------:R-:W-:Y:S01]  /*a480*/  FADD.FTZ R169, R169, R168 ;  /* 0x000000a8a9a97221 */ /* 0x000fe20000010000 */
[----:B------:R-:W2:Y:S01]  /*a490*/  MUFU.EX2 R210, R210 ;  /* 0x000000d200d27308 */ /* 0x000ea20000000800 */
[----:B-1----:R-:W-:Y:S01]  /*a4a0*/  F2FP.BF16.F32.PACK_AB R166, R7, R178 ;  /* 0x000000b207a6723e */ /* 0x002fe200000010ff */
        /* <DEDUP_REMOVED lines=9> */
[----:B------:R-:W1:Y:S01]  /*a540*/  MUFU.EX2 R212, R212 ;  /* 0x000000d400d47308 */ /* 0x000e620000000800 */
        /* <DEDUP_REMOVED lines=15> */
[----:B------:R-:W-:Y:S01]  /*a640*/  FADD.FTZ R4, R7, R4 ;  /* 0x0000000407047221 */ /* 0x000fe20000010000 */
[----:B------:R-:W-:-:S02]  /*a650*/  IMAD.MOV.U32 R7, RZ, RZ, R14 ;  /* 0x000000ffff077224 */ /* 0x000fc400078e000e */
[----:B------:R-:W-:Y:S01]  /*a660*/  FADD.FTZ R5, R212, R5 ;  /* 0x00000005d4057221 */ /* 0x000fe20000010000 */
[----:B------:R-:W-:Y:S01]  /*a670*/  HGMMA.64x256x16.F32.BF16 R24, R152, gdesc[UR16].tnspB, R24, gsb0 ;  /* 0x43e0001098187df0 */ /* 0x000fe20008001818 */
        /* <DEDUP_REMOVED lines=31> */
[----:B------:R-:W-:Y:S01]  /*a870*/  MOV R8, R182 ;  /* 0x000000b600087202 */ /* 0x000fe20000000f00 */
[----:B------:R-:W-:Y:S01]  /*a880*/  IMAD.MOV.U32 R7, RZ, RZ, R14 ;  /* 0x000000ffff077224 */ /* 0x000fe200078e000e */
[----:B------:R-:W-:-:S06]  /*a890*/  UMOV UR36, UR6 ;  /* 0x0000000600247c82 */ /* 0x000fcc0008000000 */
.L_x_2448:
[----:B------:R-:W1:Y:S01]  /*a8a0*/  LDC R13, c[0x0][0xadc] ;  /* 0x0002b700ff0d7b82 */ /* 0x000e620000000800 */
[----:B0-----:R-:W-:Y:S01]  /*a8b0*/  IADD3 R10, R17, 0x40, -R18 ;  /* 0x00000040110a7810 */ /* 0x001fe20007ffe812 */
[----:B------:R-:W-:-:S04]  /*a8c0*/  ULDC UR6, c[0x0][0xad4] ;  /* 0x0002b50000067ab9 */ /* 0x000fc80000000800 */
[----:B------:R-:W-:-:S04]  /*a8d0*/  IMAD R10, R185, 0x40, R10 ;  /* 0x00000040b90a7824 */ /* 0x000fc800078e020a */
[----:B------:R-:W-:Y:S01]  /*a8e0*/  VIADD R9, R10, -UR6 ;  /* 0x800000060a097c36 */ /* 0x000fe20008000000 */
[----:B-1----:R-:W-:-:S13]  /*a8f0*/  ISETP.GE.AND P6, PT, R13, 0x1, PT ;  /* 0x000000010d00780c */ /* 0x002fda0003fc6270 */
[----:B------:R-:W-:Y:S05]  /*a900*/  @!P6 BRA `(.L_x_2466) ;  /* 0x00000000003ce947 */ /* 0x000fea0003800000 */
        /* <DEDUP_REMOVED lines=9> */
.L_x_2467:
[----:B------:R-:W-:-:S13]  /*a9a0*/  ISETP.NE.AND P2, PT, R13, 0x1, PT ;  /* 0x000000010d00780c */ /* 0x000fda0003f45270 */
[----:B------:R-:W0:Y:S02]  /*a9b0*/  @P2 LDC.64 R14, c[0x0][0xae0] ;  /* 0x0002b800ff0e2b82 */ /* 0x000e240000000a00 */
[----:B0-----:R-:W-:-:S05]  /*a9c0*/  @P2 IMAD.HI.U32 R12, R10, R14, RZ ;  /* 0x0000000e0a0c2227 */ /* 0x001fca00078e00ff */
[----:B------:R-:W-:-:S07]  /*a9d0*/  @P2 SHF.R.U32.HI R10, RZ, R15, R12 ;  /* 0x0000000fff0a2219 */ /* 0x000fce000001160c */
.L_x_2468:
[----:B------:R-:W-:-:S05]  /*a9e0*/  IMAD R10, R10, R13, RZ ;  /* 0x0000000d0a0a7224 */ /* 0x000fca00078e02ff */
[----:B------:R-:W-:-:S07]  /*a9f0*/  VIMNMX R9, R9, R10, !PT ;  /* 0x0000000a09097248 */ /* 0x000fce0007fe0100 */
.L_x_2466:
[----:B------:R-:W-:-:S05]  /*aa00*/  VIADD R9, R9, 0x3f ;  /* 0x0000003f09097836 */ /* 0x000fca0000000000 */
[----:B------:R-:W-:-:S04]  /*aa10*/  SHF.R.S32.HI R10, RZ, 0x1f, R9 ;  /* 0x0000001fff0a7819 */ /* 0x000fc80000011409 */
[----:B------:R-:W-:-:S04]  /*aa20*/  LEA.HI R10, R10, R9, RZ, 0x6 ;  /* 0x000000090a0a7211 */ /* 0x000fc800078f30ff */
[----:B------:R-:W-:-:S04]  /*aa30*/  SHF.R.S32.HI R9, RZ, 0x6, R10 ;  /* 0x00000006ff097819 */ /* 0x000fc8000001140a */
[----:B------:R-:W-:-:S04]  /*aa40*/  VIMNMX R9, R184, R9, !PT ;  /* 0x00000009b8097248 */ /* 0x000fc80007fe0100 */
[----:B------:R-:W-:-:S13]  /*aa50*/  ISETP.GE.AND P2, PT, R6, R9, PT ;  /* 0x000000090600720c */ /* 0x000fda0003f46270 */
[----:B------:R-:W-:Y:S05]  /*aa60*/  @!P2 BRA `(.L_x_2469) ;  /* 0x0000002c007ca947 */ /* 0x000fea0003800000 */
[----:B------:R-:W-:Y:S01]  /*aa70*/  IMAD.MOV.U32 R11, RZ, RZ, R8 ;  /* 0x000000ffff0b7224 */ /* 0x000fe200078e0008 */
[----:B------:R-:W-:Y:S01]  /*aa80*/  MOV R20, R7 ;  /* 0x0000000700147202 */ /* 0x000fe20000000f00 */
[----:B------:R-:W-:-:S06]  /*aa90*/  UMOV UR7, UR36 ;  /* 0x0000002400077c82 */ /* 0x000fcc0008000000 */
.L_x_2478:
[----:B------:R-:W-:Y:S01]  /*aaa0*/  UIADD3 UR14, UR7, 0x1, URZ ;  /* 0x00000001070e7890 */ /* 0x000fe2000fffe03f */
[----:B------:R-:W-:Y:S02]  /*aab0*/  IMAD.MOV.U32 R8, RZ, RZ, R6 ;  /* 0x000000ffff087224 */ /* 0x000fe400078e0006 */
[----:B------:R-:W-:Y:S01]  /*aac0*/  VIADD R6, R6, 0xffffffff ;  /* 0xffffffff06067836 */ /* 0x000fe20000000000 */
[----:B------:R-:W-:Y:S02]  /*aad0*/  UISETP.NE.AND UP0, UPT, UR14, 0x2, UPT ;  /* 0x000000020e00788c */ /* 0x000fe4000bf05270 */
[----:B------:R-:W-:Y:S02]  /*aae0*/  ISETP.GT.AND P2, PT, R8, R9, PT ;  /* 0x000000090800720c */ /* 0x000fe40003f44270 */
[----:B------:R-:W-:Y:S02]  /*aaf0*/  USEL UR14, UR14, URZ, UP0 ;  /* 0x0000003f0e0e7287 */ /* 0x000fe40008000000 */
[----:B------:R-:W-:-:S05]  /*ab00*/  USEL UR6, URZ, 0x1, UP0 ;  /* 0x000000013f067887 */ /* 0x000fca0008000000 */
[----:B------:R-:W-:Y:S01]  /*ab10*/  UMOV UR36, UR14 ;  /* 0x0000000e00247c82 */ /* 0x000fe20008000000 */
[----:B------:R-:W-:Y:S01]  /*ab20*/  LOP3.LUT R2, R2, UR6, RZ, 0x3c, !PT ;  /* 0x0000000602027c12 */ /* 0x000fe2000f8e3cff */
[----:B0-----:R-:W-:Y:S06]  /*ab30*/  @!P0 BRA `(.L_x_2470) ;  /* 0x0000000000048947 */ /* 0x001fec0003800000 */
[----:B------:R-:W-:Y:S01]  /*ab40*/  BPT.TRAP 0x1 ;  /* 0x000000040000795c */ /* 0x000fe20000300000 */
.L_x_2470:
[----:B------:R-:W-:Y:S01]  /*ab50*/  ULEA UR6, UR36, UR37, 0x3 ;  /* 0x0000002524067291 */ /* 0x000fe2000f8e183f */
[----:B------:R-:W-:-:S08]  /*ab60*/  SHF.L.U32 R7, R2, 0x1f, RZ ;  /* 0x0000001f02077819 */ /* 0x000fd000000006ff */
[----:B------:R0:W1:Y:S01]  /*ab70*/  SYNCS.PHASECHK.TRANS64.TRYWAIT P3, [UR6+0x38830], R7 ;  /* 0x03883007ff0075a7 */ /* 0x0000620008060146 */
[----:B------:R-:W-:Y:S05]  /*ab80*/  @!P0 BRA `(.L_x_2471) ;  /* 0x0000000000048947 */ /* 0x000fea0003800000 */
[----:B------:R-:W-:Y:S01]  /*ab90*/  BPT.TRAP 0x1 ;  /* 0x000000040000795c */ /* 0x000fe20000300000 */
.L_x_2471:
[----:B-1----:R-:W-:Y:S05]  /*aba0*/  @P3 BRA `(.L_x_2472) ;  /* 0x0000000000083947 */ /* 0x002fea0003800000 */
[----:B------:R-:W1:Y:S02]  /*abb0*/  SYNCS.PHASECHK.TRANS64.TRYWAIT P3, [UR6+0x38830], R7 ;  /* 0x03883007ff0075a7 */ /* 0x000e640008060146 */
[----:B-1----:R-:W-:Y:S05]  /*abc0*/  @!P3 BRA `(.L_x_2473) ;  /* 0x000000f000c4b947 */ /* 0x002fea0003800000 */
.L_x_2472:
        /* <DEDUP_REMOVED lines=32> */
.L_x_2474:
[----:B------:R2:W3:Y:S01]  /*add0*/  SYNCS.PHASECHK.TRANS64.TRYWAIT P3, [UR6+0x38850], R7 ;  /* 0x03885007ff0075a7 */ /* 0x0004e20008060146 */
[----:B------:R-:W-:Y:S05]  /*ade0*/  @!P0 BRA `(.L_x_2475) ;  /* 0x0000000000048947 */ /* 0x000fea0003800000 */
[----:B------:R-:W-:Y:S01]  /*adf0*/  BPT.TRAP 0x1 ;  /* 0x000000040000795c */ /* 0x000fe20000300000 */
.L_x_2475:
[----:B---3--:R-:W-:Y:S05]  /*ae00*/  @P3 BRA `(.L_x_2476) ;  /* 0x0000000000083947 */ /* 0x008fea0003800000 */
[----:B------:R-:W3:Y:S02]  /*ae10*/  SYNCS.PHASECHK.TRANS64.TRYWAIT P3, [UR6+0x38850], R7 ;  /* 0x03885007ff0075a7 */ /* 0x000ee40008060146 */
[----:B---3--:R-:W-:Y:S05]  /*ae20*/  @!P3 BRA `(.L_x_2477) ;  /* 0x000000f00044b947 */ /* 0x008fea0003800000 */
.L_x_2476:
[----:B------:R-:W-:Y:S01]  /*ae30*/  ULEA UR8, UR14, UR4, 0xc ;  /* 0x000000040e087291 */ /* 0x000fe2000f8e603f */
[----:B------:R-:W-:Y:S01]  /*ae40*/  WARPGROUP.ARRIVE ;  /* 0x00000000000079c5 */ /* 0x000fe20000000000 */
[----:B------:R-:W-:Y:S01]  /*ae50*/  UMOV UR27, 0x40000040 ;  /* 0x40000040001b7882 */ /* 0x000fe20000000000 */
[----:B------:R-:W-:-:S04]  /*ae60*/  UIADD3 UR28, UR5, 0x2, URZ ;  /* 0x00000002051c7890 */ /* 0x000fc8000fffe03f */
[----:B-1----:R-:W1:Y:S01]  /*ae70*/  S2R R8, SR_TID.X ;  /* 0x0000000000087919 */ /* 0x002e620000002100 */
[----:B------:R-:W-:Y:S02]  /*ae80*/  UIADD3 UR30, UR8, 0x2, URZ ;  /* 0x00000002081e7890 */ /* 0x000fe4000fffe03f */
[----:B------:R-:W-:Y:S01]  /*ae90*/  UMOV UR26, UR8 ;  /* 0x00000008001a7c82 */ /* 0x000fe20008000000 */
[----:B------:R-:W-:Y:S01]  /*aea0*/  UMOV UR29, 0x40000040 ;  /* 0x40000040001d7882 */ /* 0x000fe20000000000 */
[----:B------:R-:W-:Y:S01]  /*aeb0*/  HGMMA.64x64x16.F32.BF16 R152, gdesc[UR24], R152, gsb0 ;  /* 0x00e00000189879f0 */ /* 0x000fe20008001898 */
[----:B------:R-:W-:Y:S01]  /*aec0*/  UMOV UR31, 0x40000040 ;  /* 0x40000040001f7882 */ /* 0x000fe20000000000 */
[----:B------:R-:W-:Y:S02]  /*aed0*/  UIADD3 UR19, UR5, 0x800, URZ ;  /* 0x0000080005137890 */ /* 0x000fe4000fffe03f */
[----:B------:R-:W-:Y:S01]  /*aee0*/  UIADD3 UR18, UR8, 0x800, URZ ;  /* 0x0000080008127890 */ /* 0x000fe2000fffe03f */
[----:B------:R-:W-:Y:S01]  /*aef0*/  UMOV UR11, 0x4 ;  /* 0x00000004000b7882 */ /* 0x000fe20000000000 */
[----:B-1----:R-:W-:-:S05]  /*af00*/  SHF.R.U32.HI R8, RZ, 0x7, R8 ;  /* 0x00000007ff087819 */ /* 0x002fca0000011608 */
[----:B0-2---:R-:W0:Y:S02]  /*af10*/  SHFL.IDX PT, R7, R8, RZ, 0x1f ;  /* 0x00001fff08077589 */ /* 0x005e2400000e0000 */
[----:B0-----:R-:W-:-:S13]  /*af20*/  R2UR UR9, R7 ;  /* 0x00000000070972ca */ /* 0x001fda00000e0000 */
        /* <DEDUP_REMOVED lines=238> */
[----:B------:R-:W-:Y:S01]  /*be10*/  UIADD3 UR10, UR9, UR10, UR8 ;  /* 0x0000000a090a7290 */ /* 0x000fe2000fffe008 */
[----:B------:R-:W-:Y:S02]  /*be20*/  UMOV UR19, 0x40000040 ;  /* 0x4000004000137882 */ /* 0x000fe40000000000 */
[----:B------:R-:W-:-:S02]  /*be30*/  UMOV UR9, 0x40000040 ;  /* 0x4000004000097882 */ /* 0x000fc40000000000 */
        /* <DEDUP_REMOVED lines=65> */
[----:B0-----:R-:W-:Y:S01]  /*c250*/  FMNMX.FTZ R7, R185, R160, !PT ;  /* 0x000000a0b9077209 */ /* 0x001fe20007810000 */
[----:B------:R-:W-:Y:S01]  /*c260*/  FMUL.FTZ R160, R163, UR8 ;  /* 0x00000008a3a07c20 */ /* 0x000fe20008410000 */
[----:B------:R-:W-:Y:S01]  /*c270*/  FMUL.FTZ R163, R167, UR8 ;  /* 0x00000008a7a37c20 */ /* 0x000fe20008410000 */
[----:B------:R-:W-:-:S04]  /*c280*/  FMUL.FTZ R167, R171, UR8 ;  /* 0x00000008aba77c20 */ /* 0x000fc80008410000 */
[----:B------:R-:W0:Y:S01]  /*c290*/  MUFU.TANH R180, R180 ;  /* 0x000000b400b47308 */ /* 0x000e220000002400 */
[----:B-1----:R-:W-:-:S07]  /*c2a0*/  FMNMX.FTZ R162, R186, R7, !PT ;  /* 0x00000007baa27209 */ /* 0x002fce0007810000 */
[----:B------:R-:W1:Y:S01]  /*c2b0*/  MUFU.TANH R10, R10 ;  /* 0x0000000a000a7308 */ /* 0x000e620000002400 */
[----:B--2---:R-:W-:Y:S01]  /*c2c0*/  FMNMX.FTZ R7, R187, R162, !PT ;  /* 0x000000a2bb077209 */ /* 0x004fe20007810000 */
[----:B------:R-:W-:Y:S01]  /*c2d0*/  FMUL.FTZ R162, R166, UR8 ;  /* 0x00000008a6a27c20 */ /* 0x000fe20008410000 */
[----:B------:R-:W-:-:S05]  /*c2e0*/  FMUL.FTZ R166, R170, UR8 ;  /* 0x00000008aaa67c20 */ /* 0x000fca0008410000 */
[----:B------:R-:W2:Y:S01]  /*c2f0*/  MUFU.TANH R12, R12 ;  /* 0x0000000c000c7308 */ /* 0x000ea20000002400 */
[----:B0-----:R-:W-:-:S05]  /*c300*/  FMNMX.FTZ R7, R180, R7, !PT ;  /* 0x00000007b4077209 */ /* 0x001fca0007810000 */
[----:B------:R-:W0:Y:S02]  /*c310*/  SHFL.BFLY PT, R168, R7, 0x2, 0x1f ;  /* 0x0c401f0007a87f89 */ /* 0x000e2400000e0000 */
[----:B------:R-:W3:Y:S08]  /*c320*/  MUFU.TANH R13, R13 ;  /* 0x0000000d000d7308 */ /* 0x000ef00000002400 */
[----:B------:R-:W4:Y:S08]  /*c330*/  MUFU.TANH R14, R14 ;  /* 0x0000000e000e7308 */ /* 0x000f300000002400 */
[----:B------:R-:W5:Y:S01]  /*c340*/  MUFU.TANH R156, R156 ;  /* 0x0000009c009c7308 */ /* 0x000f620000002400 */
[----:B0-----:R-:W-:-:S02]  /*c350*/  FMNMX.FTZ R169, R7, R168, !PT ;  /* 0x000000a807a97209 */ /* 0x001fc40007810000 */
[----:B-1----:R-:W-:-:S05]  /*c360*/  FMNMX.FTZ R7, R10, R11, !PT ;  /* 0x0000000b0a077209 */ /* 0x002fca0007810000 */
[----:B------:R-:W0:Y:S01]  /*c370*/  MUFU.TANH R160, R160 ;  /* 0x000000a000a07308 */ /* 0x000e220000002400 */
[----:B------:R-:W1:Y:S01]  /*c380*/  SHFL.BFLY PT, R170, R169, 0x1, 0x1f ;  /* 0x0c201f00a9aa7f89 */ /* 0x000e6200000e0000 */
[----:B--2---:R-:W-:-:S04]  /*c390*/  FMNMX.FTZ R168, R12, R7, !PT ;  /* 0x000000070ca87209 */ /* 0x004fc80007810000 */
[----:B---3--:R-:W-:Y:S02]  /*c3a0*/  FMNMX.FTZ R7, R13, R168, !PT ;  /* 0x000000a80d077209 */ /* 0x008fe40007810000 */
[----:B------:R-:W2:Y:S02]  /*c3b0*/  MUFU.TANH R162, R162 ;  /* 0x000000a200a27308 */ /* 0x000ea40000002400 */
[----:B----4-:R-:W-:-:S04]  /*c3c0*/  FMNMX.FTZ R7, R14, R7, !PT ;  /* 0x000000070e077209 */ /* 0x010fc80007810000 */
[----:B-----5:R-:W-:Y:S02]  /*c3d0*/  FMNMX.FTZ R15, R156, R7, !PT ;  /* 0x000000079c0f7209 */ /* 0x020fe40007810000 */
[----:B------:R-:W3:Y:S02]  /*c3e0*/  MUFU.TANH R163, R163 ;  /* 0x000000a300a37308 */ /* 0x000ee40000002400 */
[----:B0-----:R-:W-:-:S06]  /*c3f0*/  FMNMX.FTZ R15, R160, R15, !PT ;  /* 0x0000000fa00f7209 */ /* 0x001fcc0007810000 */
[----:B------:R-:W0:Y:S01]  /*c400*/  MUFU.TANH R166, R166 ;  /* 0x000000a600a67308 */ /* 0x000e220000002400 */
[----:B-1----:R-:W-:-:S05]  /*c410*/  FMNMX.FTZ R7, R169, R170, !PT ;  /* 0x000000aaa9077209 */ /* 0x002fca0007810000 */
[C---:B------:R-:W-:Y:S02]  /*c420*/  FADD.FTZ R168, -R7.reuse, R20 ;  /* 0x0000001407a87221 */ /* 0x040fe40000010100 */
[----:B------:R-:W1:Y:S01]  /*c430*/  MUFU.TANH R167, R167 ;  /* 0x000000a700a77308 */ /* 0x000e620000002400 */
[----:B--2---:R-:W-:Y:S01]  /*c440*/  FMNMX.FTZ R20, R162, R15, !PT ;  /* 0x0000000fa2147209 */ /* 0x004fe20007810000 */
[----:B------:R-:W-:Y:S01]  /*c450*/  FMUL.FTZ R204, R7, UR11 ;  /* 0x0000000b07cc7c20 */ /* 0x000fe20008410000 */
[----:B------:R-:W-:Y:S02]  /*c460*/  FMUL.FTZ R15, R168, UR11 ;  /* 0x0000000ba80f7c20 */ /* 0x000fe40008410000 */
[----:B---3--:R-:W-:Y:S01]  /*c470*/  FMNMX.FTZ R169, R163, R20, !PT ;  /* 0x00000014a3a97209 */ /* 0x008fe20007810000 */
[--C-:B------:R-:W-:Y:S01]  /*c480*/  FFMA.FTZ R170, R21, UR11, -R204.reuse ;  /* 0x0000000b15aa7c23 */ /* 0x100fe200080108cc */
[--C-:B------:R-:W-:Y:S01]  /*c490*/  FFMA.FTZ R171, R8, UR11, -R204.reuse ;  /* 0x0000000b08ab7c23 */ /* 0x100fe200080108cc */
[----:B------:R-:W2:Y:S01]  /*c4a0*/  MUFU.TANH R181, R181 ;  /* 0x000000b500b57308 */ /* 0x000ea20000002400 */
        /* <DEDUP_REMOVED lines=8> */
[----:B-1----:R-:W-:Y:S01]  /*c530*/  FMNMX.FTZ R168, R167, R20, !PT ;  /* 0x00000014a7a87209 */ /* 0x002fe20007810000 */
[--C-:B------:R-:W-:Y:S01]  /*c540*/  FFMA.FTZ R185, R185, UR11, -R204.reuse ;  /* 0x0000000bb9b97c23 */ /* 0x100fe200080108cc */
[--C-:B------:R-:W-:Y:S01]  /*c550*/  FFMA.FTZ R186, R186, UR11, -R204.reuse ;  /* 0x0000000bbaba7c23 */ /* 0x100fe200080108cc */
[--C-:B------:R-:W-:Y:S01]  /*c560*/  FFMA.FTZ R187, R187, UR11, -R204.reuse ;  /* 0x0000000bbbbb7c23 */ /* 0x100fe200080108cc */
[----:B------:R-:W-:-:S03]  /*c570*/  FFMA.FTZ R180, R180, UR11, -R204 ;  /* 0x0000000bb4b47c23 */ /* 0x000fc600080108cc */
[----:B------:R-:W1:Y:S01]  /*c580*/  MUFU.TANH R178, R178 ;  /* 0x000000b200b27308 */ /* 0x000e620000002400 */
[----:B--2---:R-:W-:Y:S01]  /*c590*/  FMNMX.FTZ R21, R181, R168, !PT ;  /* 0x000000a8b5157209 */ /* 0x004fe20007810000 */
[----:B------:R-:W-:-:S06]  /*c5a0*/  FFMA.FTZ R168, R152, UR11, -R204 ;  /* 0x0000000b98a87c23 */ /* 0x000fcc00080108cc */
[----:B------:R-:W2:Y:S01]  /*c5b0*/  MUFU.TANH R179, R179 ;  /* 0x000000b300b37308 */ /* 0x000ea20000002400 */
[----:B0-----:R-:W-:-:S07]  /*c5c0*/  FMNMX.FTZ R169, R202, R21, !PT ;  /* 0x00000015caa97209 */ /* 0x001fce0007810000 */
[----:B------:R-:W0:Y:S01]  /*c5d0*/  MUFU.TANH R182, R182 ;  /* 0x000000b600b67308 */ /* 0x000e220000002400 */
[----:B-1----:R-:W-:-:S07]  /*c5e0*/  FMNMX.FTZ R8, R178, R169, !PT ;  /* 0x000000a9b2087209 */ /* 0x002fce0007810000 */
[----:B------:R-:W1:Y:S01]  /*c5f0*/  MUFU.TANH R183, R183 ;  /* 0x000000b700b77308 */ /* 0x000e620000002400 */
[----:B--2---:R-:W-:-:S07]  /*c600*/  FMNMX.FTZ R169, R179, R8, !PT ;  /* 0x00000008b3a97209 */ /* 0x004fce0007810000 */
[----:B------:R2:W-:Y:S01]  /*c610*/  MUFU.EX2 R20, R170 ;  /* 0x000000aa00147308 */ /* 0x0005e20000000800 */
[----:B0-----:R-:W-:Y:S01]  /*c620*/  FMNMX.FTZ R8, R182, R169, !PT ;  /* 0x000000a9b6087209 */ /* 0x001fe20007810000 */
[----:B------:R-:W-:-:S06]  /*c630*/  FFMA.FTZ R169, R153, UR11, -R204 ;  /* 0x0000000b99a97c23 */ /* 0x000fcc00080108cc */
[----:B------:R0:W-:Y:S01]  /*c640*/  MUFU.EX2 R21, R171 ;  /* 0x000000ab00157308 */ /* 0x0001e20000000800 */
[----:B-1----:R-:W-:Y:S01]  /*c650*/  FMNMX.FTZ R8, R183, R8, !PT ;  /* 0x00000008b7087209 */ /* 0x002fe20007810000 */
[--C-:B--2---:R-:W-:Y:S01]  /*c660*/  FFMA.FTZ R170, R154, UR11, -R204.reuse ;  /* 0x0000000b9aaa7c23 */ /* 0x104fe200080108cc */
[----:B------:R-:W-:Y:S01]  /*c670*/  IMAD.U32 R154, RZ, RZ, UR7 ;  /* 0x00000007ff9a7e24 */ /* 0x000fe2000f8e00ff */
[----:B------:R-:W-:Y:S02]  /*c680*/  UMOV UR7, 0x40000040 ;  /* 0x4000004000077882 */ /* 0x000fe40000000000 */
[----:B------:R-:W1:Y:S02]  /*c690*/  SHFL.BFLY PT, R153, R8, 0x2, 0x1f ;  /* 0x0c401f0008997f89 */ /* 0x000e6400000e0000 */
[----:B------:R-:W2:Y:S01]  /*c6a0*/  MUFU.EX2 R15, R15 ;  /* 0x0000000f000f7308 */ /* 0x000ea20000000800 */
[----:B0-----:R-:W-:-:S07]  /*c6b0*/  FFMA.FTZ R171, R155, UR11, -R204 ;  /* 0x0000000b9bab7c23 */ /* 0x001fce00080108cc */
[----:B------:R-:W-:Y:S08]  /*c6c0*/  MUFU.EX2 R168, R168 ;  /* 0x000000a800a87308 */ /* 0x000ff00000000800 */
[----:B------:R-:W0:Y:S01]  /*c6d0*/  MUFU.EX2 R169, R169 ;  /* 0x000000a900a97308 */ /* 0x000e220000000800 */
        /* <DEDUP_REMOVED lines=39> */
[----:B------:R-:W-:Y:S01]  /*c950*/  FADD.FTZ R11, -R8, R11 ;  /* 0x0000000b080b7221 */ /* 0x000fe20000010100 */
[----:B------:R-:W-:Y:S01]  /*c960*/  ISETP.NE.AND P3, PT, R16, R153, PT ;  /* 0x000000991000720c */ /* 0x000fe20003f65270 */
[----:B------:R-:W-:Y:S01]  /*c970*/  FMUL.FTZ R155, R8, UR11 ;  /* 0x0000000b089b7c20 */ /* 0x000fe20008410000 */
[----:B------:R-:W-:Y:S01]  /*c980*/  MUFU.EX2 R174, R174 ;  /* 0x000000ae00ae7308 */ /* 0x000fe20000000800 */
[----:B------:R-:W-:Y:S01]  /*c990*/  FMUL.FTZ R204, R11, UR11 ;  /* 0x0000000b0bcc7c20 */ /* 0x000fe20008410000 */
[----:B------:R-:W-:Y:S01]  /*c9a0*/  FMUL.FTZ R85, R85, R15 ;  /* 0x0000000f55557220 */ /* 0x000fe20000410000 */
[----:B------:R-:W-:Y:S01]  /*c9b0*/  FFMA.FTZ R209, R179, UR11, -R155 ;  /* 0x0000000bb3d17c23 */ /* 0x000fe2000801089b */
[----:B------:R-:W-:-:S02]  /*c9c0*/  IMAD.U32 R179, RZ, RZ, UR6 ;  /* 0x00000006ffb37e24 */ /* 0x000fc4000f8e00ff */
[--C-:B------:R-:W-:Y:S01]  /*c9d0*/  FFMA.FTZ R11, R10, UR11, -R155.reuse ;  /* 0x0000000b0a0b7c23 */ /* 0x100fe2000801089b */
[--C-:B------:R-:W-:Y:S01]  /*c9e0*/  FFMA.FTZ R10, R12, UR11, -R155.reuse ;  /* 0x0000000b0c0a7c23 */ /* 0x100fe2000801089b */
[--C-:B------:R-:W-:Y:S01]  /*c9f0*/  FFMA.FTZ R12, R13, UR11, -R155.reuse ;  /* 0x0000000b0d0c7c23 */ /* 0x100fe2000801089b */
[----:B------:R-:W1:Y:S01]  /*ca00*/  MUFU.EX2 R204, R204 ;  /* 0x000000cc00cc7308 */ /* 0x000e620000000800 */
[----:B------:R-:W-:Y:S01]  /*ca10*/  @!P1 IADD3 R152, R179, 0x38840, RZ ;  /* 0x00038840b3989810 */ /* 0x000fe20007ffe0ff */
[----:B------:R-:W-:Y:S01]  /*ca20*/  FFMA.FTZ R13, R14, UR11, -R155 ;  /* 0x0000000b0e0d7c23 */ /* 0x000fe2000801089b */
[----:B------:R-:W-:Y:S02]  /*ca30*/  @!P3 IMAD R153, R154, 0x40, R19 ;  /* 0x000000409a99b824 */ /* 0x000fe400078e0213 */
[--C-:B------:R-:W-:Y:S01]  /*ca40*/  FFMA.FTZ R14, R156, UR11, -R155.reuse ;  /* 0x0000000b9c0e7c23 */ /* 0x100fe2000801089b */
[----:B------:R-:W-:Y:S01]  /*ca50*/  @!P1 PRMT R152, RZ, 0x654, R152 ;  /* 0x00000654ff989816 */ /* 0x000fe20000000098 */
[--C-:B------:R-:W-:Y:S01]  /*ca60*/  FFMA.FTZ R203, R160, UR11, -R155.reuse ;  /* 0x0000000ba0cb7c23 */ /* 0x100fe2000801089b */
[--C-:B------:R-:W-:Y:S01]  /*ca70*/  FFMA.FTZ R205, R162, UR11, -R155.reuse ;  /* 0x0000000ba2cd7c23 */ /* 0x100fe2000801089b */
[----:B------:R-:W-:Y:S01]  /*ca80*/  @!P3 LEA R153, R153, UR37, 0x2 ;  /* 0x000000259999bc11 */ /* 0x000fe2000f8e10ff */
[--C-:B------:R-:W-:Y:S01]  /*ca90*/  FFMA.FTZ R206, R163, UR11, -R155.reuse ;  /* 0x0000000ba3ce7c23 */ /* 0x100fe2000801089b */
[--C-:B------:R-:W-:Y:S01]  /*caa0*/  FFMA.FTZ R207, R166, UR11, -R155.reuse ;  /* 0x0000000ba6cf7c23 */ /* 0x100fe2000801089b */
[--C-:B------:R-:W-:Y:S01]  /*cab0*/  FFMA.FTZ R208, R167, UR11, -R155.reuse ;  /* 0x0000000ba7d07c23 */ /* 0x100fe2000801089b */
[--C-:B------:R-:W-:Y:S01]  /*cac0*/  FFMA.FTZ R181, R181, UR11, -R155.reuse ;  /* 0x0000000bb5b57c23 */ /* 0x100fe2000801089b */
[--C-:B------:R-:W-:Y:S01]  /*cad0*/  FFMA.FTZ R202, R202, UR11, -R155.reuse ;  /* 0x0000000bcaca7c23 */ /* 0x100fe2000801089b */
[----:B------:R2:W-:Y:S01]  /*cae0*/  @!P1 SYNCS.ARRIVE.TRANS64.RED.A1T0 RZ, [R152+URZ], RZ ;  /* 0x000000ff98ff99a7 */ /* 0x0005e2000810043f */
[--C-:B------:R-:W-:Y:S01]  /*caf0*/  FFMA.FTZ R178, R178, UR11, -R155.reuse ;  /* 0x0000000bb2b27c23 */ /* 0x100fe2000801089b */
[--C-:B------:R-:W-:Y:S01]  /*cb00*/  FFMA.FTZ R182, R182, UR11, -R155.reuse ;  /* 0x0000000bb6b67c23 */ /* 0x100fe2000801089b */
[----:B------:R-:W-:Y:S01]  /*cb10*/  FFMA.FTZ R183, R183, UR11, -R155 ;  /* 0x0000000bb7b77c23 */ /* 0x000fe2000801089b */
[----:B------:R-:W-:Y:S01]  /*cb20*/  @!P3 STS [R153+0x38400], R15 ;  /* 0x0384000f9900b388 */ /* 0x000fe20000000800 */
[----:B------:R-:W-:Y:S01]  /*cb30*/  MUFU.EX2 R11, R11 ;  /* 0x0000000b000b7308 */ /* 0x000fe20000000800 */
[----:B0-----:R-:W-:Y:S01]  /*cb40*/  F2FP.BF16.F32.PACK_AB R154, R169, R168 ;  /* 0x000000a8a99a723e */ /* 0x001fe200000010ff */
[----:B-1----:R-:W-:Y:S01]  /*cb50*/  FMUL.FTZ R26, R26, R204 ;  /* 0x000000cc1a1a7220 */ /* 0x002fe20000410000 */
[----:B------:R0:W-:Y:S01]  /*cb60*/  @!P3 STS [R153+0x38420], R204 ;  /* 0x038420cc9900b388 */ /* 0x0001e20000000800 */
[----:B--2---:R-:W-:Y:S01]  /*cb70*/  F2FP.BF16.F32.PACK_AB R152, R21, R20 ;  /* 0x000000141598723e */ /* 0x004fe200000010ff */
        /* <DEDUP_REMOVED lines=35> */
[----:B------:R-:W0:Y:S01]  /*cdb0*/  MUFU.EX2 R203, R203 ;  /* 0x000000cb00cb7308 */ /* 0x000e220000000800 */
[----:B-1----:R-:W-:Y:S01]  /*cdc0*/  F2FP.BF16.F32.PACK_AB R155, R13, R12 ;  /* 0x0000000c0d9b723e */ /* 0x002fe200000010ff */
        /* <DEDUP_REMOVED lines=83> */
[----:B------:R0:W-:Y:S01]  /*d300*/  STSM.16.M88.4 [R23+0x36400], R152 ;  /* 0x0364009817007844 */ /* 0x0001e20000000200 */
[----:B------:R-:W-:Y:S01]  /*d310*/  ULEA UR6, UR14, UR38, 0xc ;  /* 0x000000260e067291 */ /* 0x000fe2000f8e603f */
[----:B------:R-:W-:Y:S01]  /*d320*/  FFMA.FTZ R4, R15, R4, R20 ;  /* 0x000000040f047223 */ /* 0x000fe20000010014 */
[----:B------:R-:W2:Y:S01]  /*d330*/  MUFU.EX2 R186, R186 ;  /* 0x000000ba00ba7308 */ /* 0x000ea20000000800 */
[----:B-1----:R-:W-:Y:S01]  /*d340*/  F2FP.BF16.F32.PACK_AB R163, R202, R181 ;  /* 0x000000b5caa3723e */ /* 0x002fe200000010ff */
[----:B------:R0:W-:Y:S01]  /*d350*/  STSM.16.M88.4 [R188], R156 ;  /* 0x0000009cbc007844 */ /* 0x0001e20000000200 */
[----:B------:R-:W-:Y:S01]  /*d360*/  UIADD3 UR8, UR6, 0x80, URZ ;  /* 0x0000008006087890 */ /* 0x000fe2000fffe03f */
[----:B------:R-:W-:Y:S01]  /*d370*/  FFMA.FTZ R5, R204, R5, R11 ;  /* 0x00000005cc057223 */ /* 0x000fe2000001000b */
[----:B------:R-:W-:Y:S01]  /*d380*/  FADD.FTZ R21, R21, R4 ;  /* 0x0000000415157221 */ /* 0x000fe20000010000 */
[----:B------:R0:W-:Y:S01]  /*d390*/  STSM.16.M88.4 [R190], R160 ;  /* 0x000000a0be007844 */ /* 0x0001e20000000200 */
[----:B------:R-:W-:Y:S01]  /*d3a0*/  @!P1 VIADD R179, R179, 0x38860 ;  /* 0x00038860b3b39836 */ /* 0x000fe20000000000 */
[----:B------:R-:W-:Y:S01]  /*d3b0*/  MUFU.EX2 R187, R187 ;  /* 0x000000bb00bb7308 */ /* 0x000fe20000000800 */
[----:B------:R-:W-:Y:S01]  /*d3c0*/  FADD.FTZ R5, R10, R5 ;  /* 0x000000050a057221 */ /* 0x000fe20000010000 */
[----:B------:R-:W-:Y:S01]  /*d3d0*/  UMOV UR18, UR8 ;  /* 0x0000000800127c82 */ /* 0x000fe20008000000 */
[----:B------:R-:W-:Y:S01]  /*d3e0*/  UIADD3 UR8, UR6, 0x100, URZ ;  /* 0x0000010006087890 */ /* 0x000fe2000fffe03f */
[----:B------:R-:W-:Y:S01]  /*d3f0*/  FADD.FTZ R168, R168, R21 ;  /* 0x00000015a8a87221 */ /* 0x000fe20000010000 */
[----:B------:R-:W-:Y:S01]  /*d400*/  FADD.FTZ R12, R12, R5 ;  /* 0x000000050c0c7221 */ /* 0x000fe20000010000 */
[----:B------:R-:W-:Y:S01]  /*d410*/  @!P1 PRMT R179, RZ, 0x654, R179 ;  /* 0x00000654ffb39816 */ /* 0x000fe200000000b3 */
[----:B------:R-:W-:Y:S01]  /*d420*/  IMAD.MOV.U32 R11, RZ, RZ, R8 ;  /* 0x000000ffff0b7224 */ /* 0x000fe200078e0008 */
[----:B------:R-:W1:Y:S01]  /*d430*/  MUFU.EX2 R180, R180 ;  /* 0x000000b400b47308 */ /* 0x000e620000000800 */
[----:B--2---:R-:W-:Y:S01]  /*d440*/  F2FP.BF16.F32.PACK_AB R164, R186, R185 ;  /* 0x000000b9baa4723e */ /* 0x004fe200000010ff */
[----:B------:R-:W-:Y:S01]  /*d450*/  FADD.FTZ R169, R169, R168 ;  /* 0x000000a8a9a97221 */ /* 0x000fe20000010000 */
[----:B------:R-:W-:Y:S01]  /*d460*/  FADD.FTZ R13, R13, R12 ;  /* 0x0000000c0d0d7221 */ /* 0x000fe20000010000 */
[----:B------:R-:W-:-:S02]  /*d470*/  IMAD.MOV.U32 R20, RZ, RZ, R7 ;  /* 0x000000ffff147224 */ /* 0x000fc400078e0007 */
[----:B------:R-:W-:Y:S01]  /*d480*/  FADD.FTZ R170, R170, R169 ;  /* 0x000000a9aaaa7221 */ /* 0x000fe20000010000 */
[----:B------:R-:W-:Y:S01]  /*d490*/  FADD.FTZ R14, R14, R13 ;  /* 0x0000000d0e0e7221 */ /* 0x000fe20000010000 */
[----:B------:R-:W-:Y:S02]  /*d4a0*/  MUFU.EX2 R178, R178 ;  /* 0x000000b200b27308 */ /* 0x000fe40000000800 */
[----:B------:R-:W-:Y:S01]  /*d4b0*/  FADD.FTZ R171, R171, R170 ;  /* 0x000000aaabab7221 */ /* 0x000fe20000010000 */
[----:B------:R-:W-:-:S03]  /*d4c0*/  FADD.FTZ R14, R203, R14 ;  /* 0x0000000ecb0e7221 */ /* 0x000fc60000010000 */
        /* <DEDUP_REMOVED lines=22> */
[C---:B-1----:R-:W-:Y:S01]  /*d630*/  F2FP.BF16.F32.PACK_AB R167, R183.reuse, R182 ;  /* 0x000000b6b7a7723e */ /* 0x042fe200000010ff */
[----:B------:R-:W-:Y:S02]  /*d640*/  FADD.FTZ R182, R182, R209 ;  /* 0x000000d1b6b67221 */ /* 0x000fe40000010000 */
[----:B------:R-:W-:Y:S02]  /*d650*/  FADD.FTZ R4, R180, R187 ;  /* 0x000000bbb4047221 */ /* 0x000fe40000010000 */
[----:B------:R0:W-:Y:S01]  /*d660*/  STSM.16.M88.4 [R189], R164 ;  /* 0x000000a4bd007844 */ /* 0x0001e20000000200 */
[----:B------:R-:W-:Y:S01]  /*d670*/  WARPGROUP.ARRIVE ;  /* 0x00000000000079c5 */ /* 0x000fe20000000000 */
[----:B------:R-:W-:-:S05]  /*d680*/  FADD.FTZ R5, R183, R182 ;  /* 0x000000b6b7057221 */ /* 0x000fca0000010000 */
[----:B------:R-:W-:Y:S01]  /*d690*/  HGMMA.64x256x16.F32.BF16 R24, R152, gdesc[UR4].tnspB, R24, gsb0 ;  /* 0x43e0000498187df0 */ /* 0x000fe20008001818 */
        /* <DEDUP_REMOVED lines=28> */
.L_x_2469:
[----:B------:R-:W-:-:S13]  /*d860*/  ISETP.GE.AND P2, PT, R6, R184, PT ;  /* 0x000000b80600720c */ /* 0x000fda0003f46270 */
[----:B------:R-:W-:Y:S05]  /*d870*/  @!P2 BRA `(.L_x_2479) ;  /* 0x00000038000ca947 */ /* 0x000fea0003800000 */
[----:B------:R-:W-:Y:S01]  /*d880*/  IMAD.IADD R14, R17, 0x1, -R18 ;  /* 0x00000001110e7824 */ /* 0x000fe200078e0a12 */
[----:B------:R-:W-:Y:S01]  /*d890*/  MOV R12, R8 ;  /* 0x00000008000c7202 */ /* 0x000fe20000000f00 */
[----:B------:R-:W-:Y:S01]  /*d8a0*/  IMAD.MOV.U32 R10, RZ, RZ, R7 ;  /* 0x000000ffff0a7224 */ /* 0x000fe200078e0007 */
[----:B------:R-:W-:Y:S01]  /*d8b0*/  UMOV UR6, UR36 ;  /* 0x0000002400067c82 */ /* 0x000fe20008000000 */
[----:B------:R-:W-:Y:S01]  /*d8c0*/  IMAD.IADD R11, R3, 0x1, R14 ;  /* 0x00000001030b7824 */ /* 0x000fe200078e020e */
[----:B------:R-:W-:-:S04]  /*d8d0*/  IADD3 R13, R14, 0x8, R3 ;  /* 0x000000080e0d7810 */ /* 0x000fc80007ffe003 */
[----:B------:R-:W-:-:S07]  /*d8e0*/  LOP3.LUT R9, RZ, R13, RZ, 0x33, !PT ;  /* 0x0000000dff097212 */ /* 0x000fce00078e33ff */
.L_x_2496:
[----:B------:R-:W-:-:S04]  /*d8f0*/  UIADD3 UR14, UR6, 0x1, URZ ;  /* 0x00000001060e7890 */ /* 0x000fc8000fffe03f */
[----:B------:R-:W-:-:S04]  /*d900*/  UISETP.NE.AND UP0, UPT, UR14, 0x2, UPT ;  /* 0x000000020e00788c */ /* 0x000fc8000bf05270 */
[----:B------:R-:W-:Y:S02]  /*d910*/  USEL UR14, UR14, URZ, UP0 ;  /* 0x0000003f0e0e7287 */ /* 0x000fe40008000000 */
[----:B------:R-:W-:-:S05]  /*d920*/  USEL UR7, URZ, 0x1, UP0 ;  /* 0x000000013f077887 */ /* 0x000fca0008000000 */
[----:B------:R-:W-:Y:S01]  /*d930*/  UMOV UR36, UR14 ;  /* 0x0000000e00247c82 */ /* 0x000fe20008000000 */
[----:B------:R-:W-:Y:S01]  /*d940*/  LOP3.LUT R2, R2, UR7, RZ, 0x3c, !PT ;  /* 0x0000000702027c12 */ /* 0x000fe2000f8e3cff */
[----:B--2---:R-:W-:Y:S06]  /*d950*/  @!P0 BRA `(.L_x_2480) ;  /* 0x0000000000048947 */ /* 0x004fec0003800000 */
[----:B------:R-:W-:Y:S01]  /*d960*/  BPT.TRAP 0x1 ;  /* 0x000000040000795c */ /* 0x000fe20000300000 */
.L_x_2480:
[----:B------:R-:W-:Y:S01]  /*d970*/  ULEA UR7, UR36, UR37, 0x3 ;  /* 0x0000002524077291 */ /* 0x000fe2000f8e183f */
[----:B------:R-:W-:-:S08]  /*d980*/  SHF.L.U32 R7, R2, 0x1f, RZ ;  /* 0x0000001f02077819 */ /* 0x000fd000000006ff */
[----:B------:R1:W2:Y:S01]  /*d990*/  SYNCS.PHASECHK.TRANS64.TRYWAIT P2, [UR7+0x38830], R7 ;  /* 0x03883007ff0075a7 */ /* 0x0002a20008040147 */
[----:B------:R-:W-:Y:S05]  /*d9a0*/  @!P0 BRA `(.L_x_2481) ;  /* 0x0000000000048947 */ /* 0x000fea0003800000 */
[----:B------:R-:W-:Y:S01]  /*d9b0*/  BPT.TRAP 0x1 ;  /* 0x000000040000795c */ /* 0x000fe20000300000 */
.L_x_2481:
[----:B--2---:R-:W-:Y:S05]  /*d9c0*/  @P2 BRA `(.L_x_2482) ;  /* 0x0000000000082947 */ /* 0x004fea0003800000 */
[----:B------:R-:W2:Y:S02]  /*d9d0*/  SYNCS.PHASECHK.TRANS64.TRYWAIT P2, [UR7+0x38830], R7 ;  /* 0x03883007ff0075a7 */ /* 0x000ea40008040147 */
[----:B--2---:R-:W-:Y:S05]  /*d9e0*/  @!P2 BRA `(.L_x_2483) ;  /* 0x000000c4006ca947 */ /* 0x004fea0003800000 */
.L_x_2482:
[----:B------:R-:W-:Y:S01]  /*d9f0*/  R2UR UR18, R0 ;  /* 0x00000000001272ca */ /* 0x000fe200000e0000 */
[----:B0-----:R-:W-:Y:S01]  /*da00*/  WARPGROUP.ARRIVE ;  /* 0x00000000000079c5 */ /* 0x001fe20000000000 */
        /* <DEDUP_REMOVED lines=30> */
.L_x_2484:
[----:B------:R0:W3:Y:S01]  /*dbf0*/  SYNCS.PHASECHK.TRANS64.TRYWAIT P2, [UR7+0x38850], R7 ;  /* 0x03885007ff0075a7 */ /* 0x0000e20008040147 */
[----:B------:R-:W-:Y:S05]  /*dc00*/  @!P0 BRA `(.L_x_2485) ;  /* 0x0000000000048947 */ /* 0x000fea0003800000 */
[----:B------:R-:W-:Y:S01]  /*dc10*/  BPT.TRAP 0x1 ;  /* 0x000000040000795c */ /* 0x000fe20000300000 */
.L_x_2485:
[----:B---3--:R-:W-:Y:S05]  /*dc20*/  @P2 BRA `(.L_x_2486) ;  /* 0x0000000000082947 */ /* 0x008fea0003800000 */
[----:B------:R-:W3:Y:S02]  /*dc30*/  SYNCS.PHASECHK.TRANS64.TRYWAIT P2, [UR7+0x38850], R7 ;  /* 0x03885007ff0075a7 */ /* 0x000ee40008040147 */
[----:B---3--:R-:W-:Y:S05]  /*dc40*/  @!P2 BRA `(.L_x_2487) ;  /* 0x000000c000eca947 */ /* 0x008fea0003800000 */
.L_x_2486:
[----:B------:R-:W-:Y:S01]  /*dc50*/  ULEA UR8, UR14, UR4, 0xc ;  /* 0x000000040e087291 */ /* 0x000fe2000f8e603f */
[----:B------:R-:W-:Y:S01]  /*dc60*/  WARPGROUP.ARRIVE ;  /* 0x00000000000079c5 */ /* 0x000fe20000000000 */
[----:B------:R-:W-:Y:S01]  /*dc70*/  UMOV UR27, 0x40000040 ;  /* 0x40000040001b7882 */ /* 0x000fe20000000000 */
[----:B------:R-:W-:-:S04]  /*dc80*/  UIADD3 UR28, UR5, 0x2, URZ ;  /* 0x00000002051c7890 */ /* 0x000fc8000fffe03f */
[----:B--2---:R-:W2:Y:S01]  /*dc90*/  S2R R8, SR_TID.X ;  /* 0x0000000000087919 */ /* 0x004ea20000002100 */
[----:B------:R-:W-:Y:S01]  /*dca0*/  UIADD3 UR30, UR8, 0x2, URZ ;  /* 0x00000002081e7890 */ /* 0x000fe2000fffe03f */
[----:B------:R-:W-:Y:S01]  /*dcb0*/  IMAD.U32 R20, RZ, RZ, UR7 ;  /* 0x00000007ff147e24 */ /* 0x000fe2000f8e00ff */
[----:B------:R-:W-:Y:S01]  /*dcc0*/  UMOV UR26, UR8 ;  /* 0x00000008001a7c82 */ /* 0x000fe20008000000 */
[----:B------:R-:W-:Y:S01]  /*dcd0*/  UMOV UR29, 0x40000040 ;  /* 0x40000040001d7882 */ /* 0x000fe20000000000 */
[----:B------:R-:W-:Y:S01]  /*dce0*/  HGMMA.64x64x16.F32.BF16 R152, gdesc[UR24], R152, gsb0 ;  /* 0x00e00000189879f0 */ /* 0x000fe20008001898 */
[----:B------:R-:W-:Y:S01]  /*dcf0*/  UMOV UR31, 0x40000040 ;  /* 0x40000040001f7882 */ /* 0x000fe20000000000 */
[----:B------:R-:W-:Y:S01]  /*dd00*/  UIADD3 UR19, UR5, 0x800, URZ ;  /* 0x0000080005137890 */ /* 0x000fe2000fffe03f */
[----:B------:R-:W-:Y:S01]  /*dd10*/  @!P1 VIADD R14, R20, 0x38840 ;  /* 0x00038840140e9836 */ /* 0x000fe20000000000 */
[----:B------:R-:W-:Y:S01]  /*dd20*/  UIADD3 UR18, UR8, 0x800, URZ ;  /* 0x0000080008127890 */ /* 0x000fe2000fffe03f */
[----:B------:R-:W-:Y:S01]  /*dd30*/  UMOV UR11, 0x4 ;  /* 0x00000004000b7882 */ /* 0x000fe20000000000 */
[----:B------:R-:W-:-:S02]  /*dd40*/  ULDC UR7, c[0x0][0xad8] ;  /* 0x0002b60000077ab9 */ /* 0x000fc40000000800 */
[----:B------:R-:W-:Y:S02]  /*dd50*/  @!P1 PRMT R14, RZ, 0x654, R14 ;  /* 0x00000654ff0e9816 */ /* 0x000fe4000000000e */
[----:B--2---:R-:W-:-:S05]  /*dd60*/  SHF.R.U32.HI R8, RZ, 0x7, R8 ;  /* 0x00000007ff087819 */ /* 0x004fca0000011608 */
[----:B01----:R-:W0:Y:S02]  /*dd70*/  SHFL.IDX PT, R7, R8, RZ, 0x1f ;  /* 0x00001fff08077589 */ /* 0x003e2400000e0000 */
        /* <DEDUP_REMOVED lines=284> */
[----:B------:R-:W0:Y:S01]  /*ef40*/  MUFU.TANH R7, R7 ;  /* 0x0000000700077308 */ /* 0x000e220000002400 */
[----:B------:R1:W-:Y:S01]  /*ef50*/  @!P1 SYNCS.ARRIVE.TRANS64.RED.A1T0 RZ, [R14+URZ], RZ ;  /* 0x000000ff0eff99a7 */ /* 0x0003e2000810043f */
[----:B------:R-:W-:-:S04]  /*ef60*/  IADD3 R15, R17, 0x1, -R172 ;  /* 0x00000001110f7810 */ /* 0x000fc80007ffe8ac */
[----:B------:R-:W-:Y:S02]  /*ef70*/  IADD3 R15, -R16, R15, -R18 ;  /* 0x0000000f100f7210 */ /* 0x000fe40007ffe912 */
[----:B------:R-:W2:Y:S02]  /*ef80*/  MUFU.TANH R185, R185 ;  /* 0x000000b900b97308 */ /* 0x000ea40000002400 */
[C---:B------:R-:W-:Y:S01]  /*ef90*/  IADD3 R206, R15.reuse, UR15, RZ ;  /* 0x0000000f0fce7c10 */ /* 0x040fe2000fffe0ff */
[----:B------:R-:W-:Y:S01]  /*efa0*/  VIADD R182, R15, UR7 ;  /* 0x000000070fb67c36 */ /* 0x000fe20008000000 */
[----:B------:R-:W-:-:S04]  /*efb0*/  ULDC UR7, c[0x0][0xadc] ;  /* 0x0002b70000077ab9 */ /* 0x000fc80000000800 */
[----:B------:R-:W3:Y:S01]  /*efc0*/  MUFU.TANH R8, R8 ;  /* 0x0000000800087308 */ /* 0x000ee20000002400 */
[C---:B------:R-:W-:Y:S02]  /*efd0*/  IMAD.IADD R180, R3.reuse, 0x1, R206 ;  /* 0x0000000103b47824 */ /* 0x040fe400078e02ce */
[----:B------:R-:W-:-:S05]  /*efe0*/  IMAD.IADD R174, R3, 0x1, R182 ;  /* 0x0000000103ae7824 */ /* 0x000fca00078e02b6 */
        /* <DEDUP_REMOVED lines=29> */
[----:B-1234-:R-:W-:Y:S05]  /*f1c0*/  @!P6 BRA `(.L_x_2488) ;  /* 0x00000000005ce947 */ /* 0x01efea0003800000 */
        /* <DEDUP_REMOVED lines=12> */
.L_x_2490:
[----:B------:R-:W-:Y:S01]  /*f290*/  IMAD.U32 R175, RZ, RZ, UR7 ;  /* 0x00000007ffaf7e24 */ /* 0x000fe2000f8e00ff */
[----:B------:R-:W-:-:S04]  /*f2a0*/  MOV R173, R11 ;  /* 0x0000000b00ad7202 */ /* 0x000fc80000000f00 */
[----:B------:R-:W-:-:S13]  /*f2b0*/  ISETP.NE.AND P2, PT, R175, 0x1, PT ;  /* 0x00000001af00780c */ /* 0x000fda0003f45270 */
[----:B------:R-:W1:Y:S02]  /*f2c0*/  @P2 LDC.64 R14, c[0x0][0xae0] ;  /* 0x0002b800ff0e2b82 */ /* 0x000e640000000a00 */
[----:B-1----:R-:W-:-:S05]  /*f2d0*/  @P2 IMAD.HI.U32 R14, R11, R14, RZ ;  /* 0x0000000e0b0e2227 */ /* 0x002fca00078e00ff */
[----:B------:R-:W-:-:S07]  /*f2e0*/  @P2 SHF.R.U32.HI R173, RZ, R15, R14 ;  /* 0x0000000fffad2219 */ /* 0x000fce000001160e */
.L_x_2491:
[----:B------:R-:W-:Y:S05]  /*f2f0*/  BSYNC B0 ;  /* 0x0000000000007941 */ /* 0x000fea0003800000 */
.L_x_2489:
[----:B------:R-:W-:-:S04]  /*f300*/  IMAD R15, R173, R175, -R172 ;  /* 0x000000afad0f7224 */ /* 0x000fc800078e0aac */
[----:B------:R-:W-:-:S05]  /*f310*/  IMAD.IADD R15, R15, 0x1, -R16 ;  /* 0x000000010f0f7824 */ /* 0x000fca00078e0a10 */
[----:B------:R-:W-:Y:S02]  /*f320*/  VIADDMNMX R174, R15, R175, R174, PT ;  /* 0x000000af0fae7246 */ /* 0x000fe400038001ae */
[----:B------:R-:W-:-:S07]  /*f330*/  VIMNMX R180, R180, R15, !PT ;  /* 0x0000000fb4b47248 */ /* 0x000fce0007fe0100 */
.L_x_2488:
[----:B------:R-:W-:-:S04]  /*f340*/  ISETP.GT.AND P2, PT, R6, -0x1, PT ;  /* 0xffffffff0600780c */ /* 0x000fc80003f44270 */
[C---:B------:R-:W-:Y:S02]  /*f350*/  ISETP.GT.AND P3, PT, R180.reuse, RZ, P2 ;  /* 0x000000ffb400720c */ /* 0x040fe40001764270 */
[----:B------:R-:W-:Y:S02]  /*f360*/  ISETP.GT.AND P5, PT, R180, 0x1, P2 ;  /* 0x00000001b400780c */ /* 0x000fe400017a4270 */
[----:B------:R-:W-:Y:S02]  /*f370*/  ISETP.LT.OR P4, PT, R174, 0x1, P3 ;  /* 0x00000001ae00780c */ /* 0x000fe40001f81670 */
[C---:B------:R-:W-:Y:S02]  /*f380*/  ISETP.GT.AND P3, PT, R180.reuse, 0x8, P2 ;  /* 0x00000008b400780c */ /* 0x040fe40001764270 */
        /* <DEDUP_REMOVED lines=50> */
[----:B------:R-:W-:Y:S02]  /*f6b0*/  IMAD.U32 R170, RZ, RZ, UR7 ;  /* 0x00000007ffaa7e24 */ /* 0x000fe4000f8e00ff */
[----:B------:R-:W-:-:S03]  /*f6c0*/  IMAD.MOV.U32 R7, RZ, RZ, R9 ;  /* 0x000000ffff077224 */ /* 0x000fc600078e0009 */
[----:B------:R-:W-:-:S13]  /*f6d0*/  ISETP.NE.AND P3, PT, R170, 0x1, PT ;  /* 0x00000001aa00780c */ /* 0x000fda0003f65270 */
[----:B------:R-:W0:Y:S02]  /*f6e0*/  @P3 LDC.64 R14, c[0x0][0xae0] ;  /* 0x0002b800ff0e3b82 */ /* 0x000e240000000a00 */
[----:B0-----:R-:W-:-:S05]  /*f6f0*/  @P3 IMAD.HI.U32 R14, R9, R14, RZ ;  /* 0x0000000e090e3227 */ /* 0x001fca00078e00ff */
[----:B------:R-:W-:-:S04]  /*f700*/  @P3 SHF.R.U32.HI R7, RZ, R15, R14 ;  /* 0x0000000fff073219 */ /* 0x000fc8000001160e */
[----:B------:R-:W-:Y:S01]  /*f710*/  LOP3.LUT R7, RZ, R7, RZ, 0x33, !PT ;  /* 0x00000007ff077212 */ /* 0x000fe200078e33ff */
[----:B------:R-:W-:Y:S06]  /*f720*/  BRA `(.L_x_2495) ;  /* 0x0000000000187947 */ /* 0x000fec0003800000 */
.L_x_2494:
[----:B------:R-:W-:Y:S02]  /*f730*/  IMAD.U32 R170, RZ, RZ, UR7 ;  /* 0x00000007ffaa7e24 */ /* 0x000fe4000f8e00ff */
[----:B------:R-:W-:-:S03]  /*f740*/  IMAD.MOV.U32 R7, RZ, RZ, R13 ;  /* 0x000000ffff077224 */ /* 0x000fc600078e000d */
[----:B------:R-:W-:-:S13]  /*f750*/  ISETP.NE.AND P3, PT, R170, 0x1, PT ;  /* 0x00000001aa00780c */ /* 0x000fda0003f65270 */
[----:B------:R-:W0:Y:S02]  /*f760*/  @P3 LDC.64 R14, c[0x0][0xae0] ;  /* 0x0002b800ff0e3b82 */ /* 0x000e240000000a00 */
[----:B0-----:R-:W-:-:S05]  /*f770*/  @P3 IMAD.HI.U32 R14, R13, R14, RZ ;  /* 0x0000000e0d0e3227 */ /* 0x001fca00078e00ff */
[----:B------:R-:W-:-:S07]  /*f780*/  @P3 SHF.R.U32.HI R7, RZ, R15, R14 ;  /* 0x0000000fff073219 */ /* 0x000fce000001160e */
.L_x_2495:
[----:B------:R-:W-:Y:S05]  /*f790*/  BSYNC B0 ;  /* 0x0000000000007941 */ /* 0x000fea0003800000 */
.L_x_2493:
[----:B------:R-:W-:-:S05]  /*f7a0*/  IMAD R7, R7, R170, -R172 ;  /* 0x000000aa07077224 */ /* 0x000fca00078e0aac */
[----:B------:R-:W-:-:S04]  /*f7b0*/  IADD3 R7, -R16, R7, RZ ;  /* 0x0000000710077210 */ /* 0x000fc80007ffe1ff */
[----:B------:R-:W-:Y:S02]  /*f7c0*/  VIADDMNMX R168, R7, R170, R168, PT ;  /* 0x000000aa07a87246 */ /* 0x000fe400038001a8 */
[----:B------:R-:W-:-:S07]  /*f7d0*/  VIMNMX R169, R169, R7, !PT ;  /* 0x00000007a9a97248 */ /* 0x000fce0007fe0100 */
.L_x_2492:
[----:B------:R-:W-:Y:S01]  /*f7e0*/  FMNMX.FTZ R14, R173, R10, !PT ;  /* 0x0000000aad0e7209 */ /* 0x000fe20007810000 */
[----:B------:R-:W-:Y:S01]  /*f7f0*/  ULDC UR11, c[0x0][0xa80] ;  /* 0x0002a000000b7ab9 */ /* 0x000fe20000000800 */
[----:B------:R-:W-:Y:S01]  /*f800*/  ISETP.GT.AND P3, PT, R169, 0x1, P2 ;  /* 0x00000001a900780c */ /* 0x000fe20001764270 */
[----:B------:R-:W-:Y:S01]  /*f810*/  UMOV UR7, 0x40000040 ;  /* 0x4000004000077882 */ /* 0x000fe20000000000 */
[----:B------:R-:W-:Y:S01]  /*f820*/  FMNMX.FTZ R7, R185, R14, !PT ;  /* 0x0000000eb9077209 */ /* 0x000fe20007810000 */
[----:B------:R-:W-:Y:S01]  /*f830*/  UMOV UR19, 0x40000040 ;  /* 0x4000004000137882 */ /* 0x000fe20000000000 */
[----:B------:R-:W-:Y:S01]  /*f840*/  ISETP.LT.OR P3, PT, R168, 0x2, P3 ;  /* 0x00000002a800780c */ /* 0x000fe20001f61670 */
[----:B------:R-:W-:Y:S01]  /*f850*/  @!P1 VIADD R20, R20, 0x38860 ;  /* 0x0003886014149836 */ /* 0x000fe20000000000 */
[----:B------:R-:W-:Y:S02]  /*f860*/  FMNMX.FTZ R14, R186, R7, !PT ;  /* 0x00000007ba0e7209 */ /* 0x000fe40007810000 */
[----:B------:R-:W-:-:S02]  /*f870*/  FSEL R181, R21, -INF , !P3 ;  /* 0xff80000015b57808 */ /* 0x000fc40005800000 */
[----:B------:R-:W-:Y:S02]  /*f880*/  FMNMX.FTZ R7, R187, R14, !PT ;  /* 0x0000000ebb077209 */ /* 0x000fe40007810000 */
[C---:B------:R-:W-:Y:S02]  /*f890*/  ISETP.GT.AND P3, PT, R169.reuse, RZ, P2 ;  /* 0x000000ffa900720c */ /* 0x040fe40001764270 */
[----:B------:R-:W-:Y:S02]  /*f8a0*/  FMNMX.FTZ R14, R202, R7, !PT ;  /* 0x00000007ca0e7209 */ /* 0x000fe40007810000 */
[----:B------:R-:W-:Y:S02]  /*f8b0*/  ISETP.GT.AND P5, PT, R169, 0x9, P2 ;  /* 0x00000009a900780c */ /* 0x000fe400017a4270 */
[----:B------:R-:W-:Y:S02]  /*f8c0*/  FMNMX.FTZ R7, R203, R14, !PT ;  /* 0x0000000ecb077209 */ /* 0x000fe40007810000 */
[----:B------:R-:W-:-:S02]  /*f8d0*/  ISETP.LT.OR P3, PT, R168, 0x1, P3 ;  /* 0x00000001a800780c */ /* 0x000fc40001f61670 */
[----:B------:R-:W-:Y:S02]  /*f8e0*/  FMNMX.FTZ R14, R204, R7, !PT ;  /* 0x00000007cc0e7209 */ /* 0x000fe40007810000 */
[----:B------:R-:W-:Y:S02]  /*f8f0*/  ISETP.GT.AND P4, PT, R169, 0x8, P2 ;  /* 0x00000008a900780c */ /* 0x000fe40001784270 */
[----:B------:R-:W-:Y:S02]  /*f900*/  FMNMX.FTZ R7, R205, R14, !PT ;  /* 0x0000000ecd077209 */ /* 0x000fe40007810000 */
[----:B------:R-:W-:Y:S02]  /*f910*/  ISETP.LT.OR P5, PT, R168, 0xa, P5 ;  /* 0x0000000aa800780c */ /* 0x000fe40002fa1670 */
[----:B------:R-:W-:Y:S02]  /*f920*/  FMNMX.FTZ R14, R166, R7, !PT ;  /* 0x00000007a60e7209 */ /* 0x000fe40007810000 */
[----:B------:R-:W-:-:S02]  /*f930*/  FSEL R183, R8, -INF , !P3 ;  /* 0xff80000008b77808 */ /* 0x000fc40005800000 */
[----:B------:R-:W-:Y:S02]  /*f940*/  FMNMX.FTZ R14, R167, R14, !PT ;  /* 0x0000000ea70e7209 */ /* 0x000fe40007810000 */
[----:B------:R-:W-:Y:S02]  /*f950*/  ISETP.LT.OR P4, PT, R168, 0x9, P4 ;  /* 0x00000009a800780c */ /* 0x000fe40002781670 */
[----:B------:R-:W-:Y:S02]  /*f960*/  FMNMX.FTZ R7, R175, R14, !PT ;  /* 0x0000000eaf077209 */ /* 0x000fe40007810000 */
[----:B------:R-:W-:Y:S02]  /*f970*/  FSEL R153, R153, -INF , !P5 ;  /* 0xff80000099997808 */ /* 0x000fe40006800000 */
[----:B------:R-:W-:Y:S02]  /*f980*/  FMNMX.FTZ R14, R176, R7, !PT ;  /* 0x00000007b00e7209 */ /* 0x000fe40007810000 */
[----:B------:R-:W-:-:S02]  /*f990*/  FMNMX.FTZ R8, R183, R12, !PT ;  /* 0x0000000cb7087209 */ /* 0x000fc40007810000 */
[----:B------:R-:W-:Y:S02]  /*f9a0*/  FMNMX.FTZ R7, R177, R14, !PT ;  /* 0x0000000eb1077209 */ /* 0x000fe40007810000 */
[----:B------:R-:W-:Y:S02]  /*f9b0*/  ISETP.GT.AND P5, PT, R169, 0x11, P2 ;  /* 0x00000011a900780c */ /* 0x000fe400017a4270 */
[----:B------:R-:W-:Y:S02]  /*f9c0*/  FMNMX.FTZ R14, R180, R7, !PT ;  /* 0x00000007b40e7209 */ /* 0x000fe40007810000 */
[----:B------:R-:W-:Y:S02]  /*f9d0*/  FSEL R152, R152, -INF , !P4 ;  /* 0xff80000098987808 */ /* 0x000fe40006000000 */
[----:B------:R-:W-:Y:S02]  /*f9e0*/  FMNMX.FTZ R7, R179, R14, !PT ;  /* 0x0000000eb3077209 */ /* 0x000fe40007810000 */
[----:B------:R-:W-:-:S02]  /*f9f0*/  ISETP.GT.AND P4, PT, R169, 0x10, P2 ;  /* 0x00000010a900780c */ /* 0x000fc40001784270 */
[----:B------:R-:W-:Y:S02]  /*fa00*/  FMNMX.FTZ R14, R178, R7, !PT ;  /* 0x00000007b20e7209 */ /* 0x000fe40007810000 */
[C---:B------:R-:W-:Y:S02]  /*fa10*/  ISETP.LT.OR P5, PT, R168.reuse, 0x12, P5 ;  /* 0x00000012a800780c */ /* 0x040fe40002fa1670 */
[----:B------:R-:W-:Y:S01]  /*fa20*/  ISETP.LT.OR P4, PT, R168, 0x11, P4 ;  /* 0x00000011a800780c */ /* 0x000fe20002781670 */
[----:B------:R-:W0:Y:S01]  /*fa30*/  SHFL.BFLY PT, R7, R14, 0x2, 0x1f ;  /* 0x0c401f000e077f89 */ /* 0x000e2200000e0000 */
[----:B------:R-:W-:Y:S02]  /*fa40*/  FSEL R155, R155, -INF , !P5 ;  /* 0xff8000009b9b7808 */ /* 0x000fe40006800000 */
[----:B------:R-:W-:Y:S02]  /*fa50*/  ISETP.GT.AND P5, PT, R169, 0x20, P2 ;  /* 0x00000020a900780c */ /* 0x000fe400017a4270 */
[----:B------:R-:W-:-:S02]  /*fa60*/  FSEL R154, R154, -INF , !P4 ;  /* 0xff8000009a9a7808 */ /* 0x000fc40006000000 */
[C---:B------:R-:W-:Y:S02]  /*fa70*/  ISETP.GT.AND P3, PT, R169.reuse, 0x18, P2 ;  /* 0x00000018a900780c */ /* 0x040fe40001764270 */
[C---:B------:R-:W-:Y:S02]  /*fa80*/  ISETP.LT.OR P5, PT, R168.reuse, 0x21, P5 ;  /* 0x00000021a800780c */ /* 0x040fe40002fa1670 */
[----:B------:R-:W-:Y:S02]  /*fa90*/  ISETP.GT.AND P4, PT, R169, 0x19, P2 ;  /* 0x00000019a900780c */ /* 0x000fe40001784270 */
[----:B------:R-:W-:Y:S02]  /*faa0*/  ISETP.LT.OR P3, PT, R168, 0x19, P3 ;  /* 0x00000019a800780c */ /* 0x000fe40001f61670 */
[----:B------:R-:W-:Y:S02]  /*fab0*/  FSEL R158, R158, -INF , !P5 ;  /* 0xff8000009e9e7808 */ /* 0x000fe40006800000 */
[----:B------:R-:W-:-:S02]  /*fac0*/  ISETP.LT.OR P4, PT, R168, 0x1a, P4 ;  /* 0x0000001aa800780c */ /* 0x000fc40002781670 */
[----:B------:R-:W-:Y:S02]  /*fad0*/  FSEL R156, R156, -INF , !P3 ;  /* 0xff8000009c9c7808 */ /* 0x000fe40005800000 */
[----:B------:R-:W-:Y:S02]  /*fae0*/  ISETP.GT.AND P3, PT, R169, 0x21, P2 ;  /* 0x00000021a900780c */ /* 0x000fe40001764270 */
[----:B------:R-:W-:Y:S02]  /*faf0*/  FSEL R157, R157, -INF , !P4 ;  /* 0xff8000009d9d7808 */ /* 0x000fe40006000000 */
[----:B0-----:R-:W-:Y:S02]  /*fb00*/  FMNMX.FTZ R15, R14, R7, !PT ;  /* 0x000000070e0f7209 */ /* 0x001fe40007810000 */
[----:B------:R-:W-:Y:S02]  /*fb10*/  ISETP.GT.AND P4, PT, R169, 0x28, P2 ;  /* 0x00000028a900780c */ /* 0x000fe40001784270 */
        /* <DEDUP_REMOVED lines=12> */
[C---:B------:R-:W-:Y:S02]  /*fbe0*/  ISETP.GT.AND P4, PT, R169.reuse, 0x38, P2 ;  /* 0x00000038a900780c */ /* 0x040fe40001784270 */
[----:B------:R-:W-:Y:S02]  /*fbf0*/  ISETP.GT.AND P2, PT, R169, 0x39, P2 ;  /* 0x00000039a900780c */ /* 0x000fe40001744270 */
[----:B0-----:R-:W-:-:S02]  /*fc00*/  FMNMX.FTZ R7, R15, R170, !PT ;  /* 0x000000aa0f077209 */ /* 0x001fc40007810000 */
[----:B------:R-:W-:Y:S02]  /*fc10*/  FMNMX.FTZ R15, R181, R8, !PT ;  /* 0x00000008b50f7209 */ /* 0x000fe40007810000 */
[C---:B------:R-:W-:Y:S01]  /*fc20*/  FSETP.NEU.FTZ.AND P5, PT, R7.reuse, -INF , PT ;  /* 0xff8000000700780b */ /* 0x040fe20003fbd000 */
[----:B------:R-:W-:Y:S01]  /*fc30*/  FMUL.FTZ R14, R7, UR11 ;  /* 0x0000000b070e7c20 */ /* 0x000fe20008410000 */
[----:B------:R-:W-:Y:S02]  /*fc40*/  FMNMX.FTZ R8, R152, R15, !PT ;  /* 0x0000000f98087209 */ /* 0x000fe40007810000 */
[C---:B------:R-:W-:Y:S02]  /*fc50*/  ISETP.LT.OR P3, PT, R168.reuse, 0x32, P3 ;  /* 0x00000032a800780c */ /* 0x040fe40001f61670 */
        /* <DEDUP_REMOVED lines=30> */
[----:B------:R-:W-:Y:S01]  /*fe40*/  FFMA.FTZ R186, R178, UR11, -R8 ;  /* 0x0000000bb2ba7c23 */ /* 0x000fe20008010808 */
[----:B------:R-:W-:Y:S01]  /*fe50*/  FSEL R167, R7, RZ, P5 ;  /* 0x000000ff07a77208 */ /* 0x000fe20002800000 */
[----:B------:R-:W-:Y:S01]  /*fe60*/  IMAD.MOV R187, RZ, RZ, -R22 ;  /* 0x000000ffffbb7224 */ /* 0x000fe200078e0a16 */
[----:B------:R-:W-:Y:S01]  /*fe70*/  FMNMX.FTZ R169, R163, R170, !PT ;  /* 0x000000aaa3a97209 */ /* 0x000fe20007810000 */
[----:B------:R-:W-:Y:S01]  /*fe80*/  MUFU.EX2 R15, R15 ;  /* 0x0000000f000f7308 */ /* 0x000fe20000000800 */
[----:B------:R-:W-:Y:S01]  /*fe90*/  @!P1 PRMT R20, RZ, 0x654, R20 ;  /* 0x00000654ff149816 */ /* 0x000fe20000000014 */
[----:B------:R-:W-:Y:S01]  /*fea0*/  FADD.FTZ R167, -R167, R10 ;  /* 0x0000000aa7a77221 */ /* 0x000fe20000010100 */
[----:B------:R-:W-:Y:S01]  /*feb0*/  FMNMX.FTZ R170, R164, R169, !PT ;  /* 0x000000a9a4aa7209 */ /* 0x000fe20007810000 */
[----:B------:R-:W-:-:S02]  /*fec0*/  FFMA.FTZ R169, R202, UR11, -R8 ;  /* 0x0000000bcaa97c23 */ /* 0x000fc40008010808 */
[----:B------:R-:W-:Y:S01]  /*fed0*/  FMUL.FTZ R167, R167, UR11 ;  /* 0x0000000ba7a77c20 */ /* 0x000fe20008410000 */
[----:B------:R-:W-:Y:S01]  /*fee0*/  FMNMX.FTZ R182, R165, R170, !PT ;  /* 0x000000aaa5b67209 */ /* 0x000fe20007810000 */
[----:B------:R-:W-:Y:S01]  /*fef0*/  FFMA.FTZ R170, R203, UR11, -R8 ;  /* 0x0000000bcbaa7c23 */ /* 0x000fe20008010808 */
[----:B------:R-:W-:Y:S03]  /*ff00*/  MUFU.EX2 R10, R186 ;  /* 0x000000ba000a7308 */ /* 0x000fe60000000800 */
[----:B0-----:R-:W0:Y:S05]  /*ff10*/  SHFL.BFLY PT, R185, R182, 0x2, 0x1f ;  /* 0x0c401f00b6b97f89 */ /* 0x001e2a00000e0000 */
[----:B------:R-:W1:Y:S08]  /*ff20*/  MUFU.EX2 R178, R167 ;  /* 0x000000a700b27308 */ /* 0x000e700000000800 */
[----:B------:R-:W-:Y:S08]  /*ff30*/  MUFU.EX2 R21, R21 ;  /* 0x0000001500157308 */ /* 0x000ff00000000800 */
[----:B------:R-:W-:Y:S01]  /*ff40*/  MUFU.EX2 R168, R168 ;  /* 0x000000a800a87308 */ /* 0x000fe20000000800 */
[-C--:B-1----:R-:W-:Y:S01]  /*ff50*/  FMUL.FTZ R24, R24, R178.reuse ;  /* 0x000000b218187220 */ /* 0x082fe20000410000 */
[-C--:B------:R-:W-:Y:S01]  /*ff60*/  FMUL.FTZ R25, R25, R178.reuse ;  /* 0x000000b219197220 */ /* 0x080fe20000410000 */
        /* <DEDUP_REMOVED lines=30> */
[----:B------:R-:W-:Y:S01]  /*10150*/  MUFU.EX2 R172, R172 ;  /* 0x000000ac00ac7308 */ /* 0x000fe20000000800 */
[-C--:B------:R-:W-:Y:S01]  /*10160*/  FMUL.FTZ R76, R76, R178.reuse ;  /* 0x000000b24c4c7220 */ /* 0x080fe20000410000 */
[-C--:B------:R-:W-:Y:S01]  /*10170*/  FMUL.FTZ R77, R77, R178.reuse ;  /* 0x000000b24d4d7220 */ /* 0x080fe20000410000 */
[C---:B------:R-:W-:Y:S01]  /*10180*/  FSETP.NEU.FTZ.AND P2, PT, R8.reuse, -INF , PT ;  /* 0xff8000000800780b */ /* 0x040fe20003f5d000 */
[----:B------:R-:W-:Y:S01]  /*10190*/  FMUL.FTZ R166, R8, UR11 ;  /* 0x0000000b08a67c20 */ /* 0x000fe20008410000 */
[-C--:B------:R-:W-:Y:S01]  /*101a0*/  FMUL.FTZ R80, R80, R178.reuse ;  /* 0x000000b250507220 */ /* 0x080fe20000410000 */
[-C--:B------:R-:W-:Y:S01]  /*101b0*/  FMUL.FTZ R81, R81, R178.reuse ;  /* 0x000000b251517220 */ /* 0x080fe20000410000 */
[----:B------:R-:W-:Y:S01]  /*101c0*/  FSEL R185, R8, RZ, P2 ;  /* 0x000000ff08b97208 */ /* 0x000fe20001000000 */
[----:B------:R-:W-:Y:S01]  /*101d0*/  MUFU.EX2 R173, R173 ;  /* 0x000000ad00ad7308 */ /* 0x000fe20000000800 */
[----:B------:R-:W-:Y:S01]  /*101e0*/  FSEL R166, R166, RZ, P2 ;  /* 0x000000ffa6a67208 */ /* 0x000fe20001000000 */
[-C--:B------:R-:W-:Y:S01]  /*101f0*/  FMUL.FTZ R84, R84, R178.reuse ;  /* 0x000000b254547220 */ /* 0x080fe20000410000 */
[----:B------:R-:W-:Y:S01]  /*10200*/  ISETP.NE.AND P2, PT, R16, R187, PT ;  /* 0x000000bb1000720c */ /* 0x000fe20003f45270 */
[----:B------:R-:W-:Y:S01]  /*10210*/  FADD.FTZ R185, -R185, R12 ;  /* 0x0000000cb9b97221 */ /* 0x000fe20000010100 */
[----:B------:R-:W-:Y:S01]  /*10220*/  FMUL.FTZ R85, R85, R178 ;  /* 0x000000b255557220 */ /* 0x000fe20000410000 */
[--C-:B------:R-:W-:Y:S01]  /*10230*/  FFMA.FTZ R182, R183, UR11, -R166.reuse ;  /* 0x0000000bb7b67c23 */ /* 0x100fe200080108a6 */
[----:B------:R-:W-:Y:S01]  /*10240*/  FFMA.FTZ R183, R152, UR11, -R166 ;  /* 0x0000000b98b77c23 */ /* 0x000fe200080108a6 */
[----:B------:R-:W-:Y:S01]  /*10250*/  FMUL.FTZ R185, R185, UR11 ;  /* 0x0000000bb9b97c20 */ /* 0x000fe20008410000 */
[----:B------:R-:W-:-:S02]  /*10260*/  IMAD.U32 R152, RZ, RZ, UR6 ;  /* 0x00000006ff987e24 */ /* 0x000fc4000f8e00ff */
[--C-:B------:R-:W-:Y:S01]  /*10270*/  FFMA.FTZ R187, R153, UR11, -R166.reuse ;  /* 0x0000000b99bb7c23 */ /* 0x100fe200080108a6 */
[--C-:B------:R-:W-:Y:S01]  /*10280*/  FFMA.FTZ R181, R181, UR11, -R166.reuse ;  /* 0x0000000bb5b57c23 */ /* 0x100fe200080108a6 */
[--C-:B------:R-:W-:Y:S01]  /*10290*/  FFMA.FTZ R186, R154, UR11, -R166.reuse ;  /* 0x0000000b9aba7c23 */ /* 0x100fe200080108a6 */
[--C-:B------:R-:W-:Y:S01]  /*102a0*/  FFMA.FTZ R203, R156, UR11, -R166.reuse ;  /* 0x0000000b9ccb7c23 */ /* 0x100fe200080108a6 */
[----:B------:R-:W0:Y:S01]  /*102b0*/  MUFU.EX2 R185, R185 ;  /* 0x000000b900b97308 */ /* 0x000e220000000800 */
[--C-:B------:R-:W-:Y:S01]  /*102c0*/  FFMA.FTZ R202, R157, UR11, -R166.reuse ;  /* 0x0000000b9dca7c23 */ /* 0x100fe200080108a6 */
[----:B------:R-:W-:Y:S02]  /*102d0*/  @!P2 IMAD R152, R152, 0x40, R19 ;  /* 0x000000409898a824 */ /* 0x000fe400078e0213 */
        /* <DEDUP_REMOVED lines=12> */
[----:B------:R-:W-:Y:S01]  /*103a0*/  F2FP.BF16.F32.PACK_AB R152, R14, R15 ;  /* 0x0000000f0e98723e */ /* 0x000fe200000010ff */
[-C--:B------:R-:W-:Y:S01]  /*103b0*/  FMUL.FTZ R88, R88, R178.reuse ;  /* 0x000000b258587220 */ /* 0x080fe20000410000 */
[----:B0-----:R0:W-:Y:S01]  /*103c0*/  @!P2 STS [R153+0x38420], R185 ;  /* 0x038420b99900a388 */ /* 0x0011e20000000800 */
[----:B------:R-:W-:Y:S01]  /*103d0*/  F2FP.BF16.F32.PACK_AB R154, R168, R21 ;  /* 0x00000015a89a723e */ /* 0x000fe200000010ff */
[-C--:B------:R-:W-:Y:S01]  /*103e0*/  FMUL.FTZ R89, R89, R178.reuse ;  /* 0x000000b259597220 */ /* 0x080fe20000410000 */
[----:B------:R-:W-:Y:S01]  /*103f0*/  F2FP.BF16.F32.PACK_AB R156, R170, R169 ;  /* 0x000000a9aa9c723e */ /* 0x000fe200000010ff */
[-C--:B------:R-:W-:Y:S01]  /*10400*/  FMUL.FTZ R92, R92, R178.reuse ;  /* 0x000000b25c5c7220 */ /* 0x080fe20000410000 */
        /* <DEDUP_REMOVED lines=32> */
[----:B------:R1:W0:Y:S01]  /*10610*/  MUFU.EX2 R187, R155 ;  /* 0x0000009b00bb7308 */ /* 0x0002220000000800 */
[-C--:B------:R-:W-:Y:S01]  /*10620*/  FMUL.FTZ R145, R145, R178.reuse ;  /* 0x000000b291917220 */ /* 0x080fe20000410000 */
[-C--:B------:R-:W-:Y:S01]  /*10630*/  FMUL.FTZ R148, R148, R178.reuse ;  /* 0x000000b294947220 */ /* 0x080fe20000410000 */
[----:B------:R-:W-:Y:S01]  /*10640*/  FMUL.FTZ R149, R149, R178 ;  /* 0x000000b295957220 */ /* 0x000fe20000410000 */
[-C--:B------:R-:W-:Y:S01]  /*10650*/  FMUL.FTZ R26, R26, R185.reuse ;  /* 0x000000b91a1a7220 */ /* 0x080fe20000410000 */
[-C--:B------:R-:W-:Y:S01]  /*10660*/  FMUL.FTZ R27, R27, R185.reuse ;  /* 0x000000b91b1b7220 */ /* 0x080fe20000410000 */
[-C--:B------:R-:W-:Y:S01]  /*10670*/  FMUL.FTZ R30, R30, R185.reuse ;  /* 0x000000b91e1e7220 */ /* 0x080fe20000410000 */
[----:B------:R-:W-:Y:S01]  /*10680*/  FMUL.FTZ R31, R31, R185 ;  /* 0x000000b91f1f7220 */ /* 0x000fe20000410000 */
[----:B------:R-:W-:Y:S01]  /*10690*/  MUFU.EX2 R203, R203 ;  /* 0x000000cb00cb7308 */ /* 0x000fe20000000800 */
[----:B-1----:R-:W-:Y:S01]  /*106a0*/  F2FP.BF16.F32.PACK_AB R155, R12, R183 ;  /* 0x000000b70c9b723e */ /* 0x002fe200000010ff */
[----:B------:R-:W-:Y:S01]  /*106b0*/  BAR.SYNC.DEFER_BLOCKING 0xf, 0x100 ;  /* 0x03c4000000007b1d */ /* 0x000fe20000010000 */
        /* <DEDUP_REMOVED lines=73> */
[----:B------:R-:W-:Y:S01]  /*10b50*/  FMUL.FTZ R151, R151, R185 ;  /* 0x000000b997977220 */ /* 0x000fe20000410000 */
[----:B------:R2:W-:Y:S01]  /*10b60*/  STSM.16.M88.4 [R23+0x36400], R152 ;  /* 0x0364009817007844 */ /* 0x0005e20000000200 */
[----:B------:R-:W-:Y:S01]  /*10b70*/  ULEA UR6, UR14, UR38, 0xc ;  /* 0x000000260e067291 */ /* 0x000fe2000f8e603f */
[----:B------:R-:W-:Y:S01]  /*10b80*/  FFMA.FTZ R15, R178, R4, R15 ;  /* 0x00000004b20f7223 */ /* 0x000fe2000001000f */
[----:B------:R-:W0:Y:S01]  /*10b90*/  MUFU.EX2 R180, R180 ;  /* 0x000000b400b47308 */ /* 0x000e220000000800 */
[----:B-1----:R-:W-:Y:S01]  /*10ba0*/  F2FP.BF16.F32.PACK_AB R163, R207, R206 ;  /* 0x000000cecfa3723e */ /* 0x002fe200000010ff */
[----:B------:R2:W-:Y:S01]  /*10bb0*/  STSM.16.M88.4 [R188], R156 ;  /* 0x0000009cbc007844 */ /* 0x0005e20000000200 */
[----:B------:R-:W-:Y:S01]  /*10bc0*/  UIADD3 UR8, UR6, 0x80, URZ ;  /* 0x0000008006087890 */ /* 0x000fe2000fffe03f */
[----:B------:R-:W-:Y:S01]  /*10bd0*/  FFMA.FTZ R182, R185, R5, R182 ;  /* 0x00000005b9b67223 */ /* 0x000fe200000100b6 */
[----:B------:R-:W-:Y:S01]  /*10be0*/  FADD.FTZ R14, R14, R15 ;  /* 0x0000000f0e0e7221 */ /* 0x000fe20000010000 */
[----:B------:R2:W-:Y:S01]  /*10bf0*/  STSM.16.M88.4 [R190], R160 ;  /* 0x000000a0be007844 */ /* 0x0005e20000000200 */
[C---:B------:R-:W-:Y:S01]  /*10c00*/  ISETP.GT.AND P2, PT, R6.reuse, R184, PT ;  /* 0x000000b80600720c */ /* 0x040fe20003f44270 */
[----:B------:R-:W1:Y:S01]  /*10c10*/  MUFU.EX2 R179, R179 ;  /* 0x000000b300b37308 */ /* 0x000e620000000800 */
[----:B------:R-:W-:Y:S01]  /*10c20*/  FADD.FTZ R182, R181, R182 ;  /* 0x000000b6b5b67221 */ /* 0x000fe20000010000 */
[----:B------:R-:W-:Y:S01]  /*10c30*/  UMOV UR18, UR8 ;  /* 0x0000000800127c82 */ /* 0x000fe20008000000 */
[----:B------:R-:W-:Y:S01]  /*10c40*/  UIADD3 UR8, UR6, 0x100, URZ ;  /* 0x0000010006087890 */ /* 0x000fe2000fffe03f */
[----:B------:R-:W-:Y:S01]  /*10c50*/  FADD.FTZ R21, R21, R14 ;  /* 0x0000000e15157221 */ /* 0x000fe20000010000 */
[----:B------:R-:W-:Y:S01]  /*10c60*/  FADD.FTZ R183, R183, R182 ;  /* 0x000000b6b7b77221 */ /* 0x000fe20000010000 */
[----:B------:R-:W-:-:S02]  /*10c70*/  VIADD R6, R6, 0xffffffff ;  /* 0xffffffff06067836 */ /* 0x000fc40000000000 */
[----:B------:R-:W-:Y:S01]  /*10c80*/  MUFU.EX2 R208, R208 ;  /* 0x000000d000d07308 */ /* 0x000fe20000000800 */
[----:B0-----:R-:W-:Y:S01]  /*10c90*/  F2FP.BF16.F32.PACK_AB R164, R180, R177 ;  /* 0x000000b1b4a4723e */ /* 0x001fe200000010ff */
[----:B------:R-:W-:Y:S01]  /*10ca0*/  FADD.FTZ R168, R168, R21 ;  /* 0x00000015a8a87221 */ /* 0x000fe20000010000 */
[----:B------:R-:W-:Y:S01]  /*10cb0*/  FADD.FTZ R183, R12, R183 ;  /* 0x000000b70cb77221 */ /* 0x000fe20000010000 */
[----:B------:R-:W-:Y:S02]  /*10cc0*/  IMAD.MOV.U32 R12, RZ, RZ, R8 ;  /* 0x000000ffff0c7224 */ /* 0x000fe400078e0008 */
[----:B------:R-:W-:Y:S01]  /*10cd0*/  FADD.FTZ R169, R169, R168 ;  /* 0x000000a8a9a97221 */ /* 0x000fe20000010000 */
[----:B------:R-:W-:Y:S01]  /*10ce0*/  FADD.FTZ R186, R186, R183 ;  /* 0x000000b7baba7221 */ /* 0x000fe20000010000 */
[----:B------:R-:W0:Y:S01]  /*10cf0*/  MUFU.EX2 R209, R209 ;  /* 0x000000d100d17308 */ /* 0x000e220000000800 */
        /* <DEDUP_REMOVED lines=11> */
[----:B0-----:R-:W-:Y:S01]  /*10db0*/  F2FP.BF16.F32.PACK_AB R165, R209, R208 ;  /* 0x000000d0d1a5723e */ /* 0x001fe200000010ff */
        /* <DEDUP_REMOVED lines=17> */
[----:B------:R-:W-:Y:S01]  /*10ed0*/  UIADD3 UR6, UR6, 0x180, URZ ;  /* 0x0000018006067890 */ /* 0x000fe2000fffe03f */
[----:B------:R-:W-:Y:S01]  /*10ee0*/  FADD.FTZ R5, R211, R210 ;  /* 0x000000d2d3057221 */ /* 0x000fe20000010000 */
[----:B------:R-:W-:Y:S01]  /*10ef0*/  UMOV UR7, 0x40000040 ;  /* 0x4000004000077882 */ /* 0x000fe20000000000 */
[----:B------:R-:W-:Y:S01]  /*10f00*/  MOV R10, R7 ;  /* 0x00000007000a7202 */ /* 0x000fe20000000f00 */
[----:B------:R-:W-:Y:S02]  /*10f10*/  WARPGROUP.DEPBAR.LE gsb0, 0x0 ;  /* 0x00008000000079c5 */ /* 0x000fe40000010000 */
[----:B------:R-:W-:-:S15]  /*10f20*/  WARPGROUP.ARRIVE ;  /* 0x00000000000079c5 */ /* 0x000fde0000000000 */
[----:B------:R-:W-:-:S06]  /*10f30*/  NOP ;  /* 0x0000000000007918 */ /* 0x000fcc0000000000 */
        /* <DEDUP_REMOVED lines=23> */
.L_x_2479:
[----:B------:R-:W1:Y:S01]  /*110b0*/  SHFL.BFLY PT, R3, R4, 0x2, 0x1f ;  /* 0x0c401f0004037f89 */ /* 0x000e6200000e0000 */
[----:B------:R-:W-:Y:S02]  /*110c0*/  IMAD.MOV R13, RZ, RZ, -R22 ;  /* 0x000000ffff0d7224 */ /* 0x000fe400078e0a16 */
[----:B------:R-:W-:Y:S01]  /*110d0*/  IMAD.MOV.U32 R11, RZ, RZ, RZ ;  /* 0x000000ffff0b7224 */ /* 0x000fe200078e00ff */
[----:B------:R-:W3:Y:S01]  /*110e0*/  SHFL.BFLY PT, R6, R5, 0x2, 0x1f ;  /* 0x0c401f0005067f89 */ /* 0x000ee200000e0000 */
[----:B------:R-:W-:Y:S01]  /*110f0*/  VIADD R198, R198, 0x1 ;  /* 0x00000001c6c67836 */ /* 0x000fe20000000000 */
[----:B------:R-:W-:Y:S08]  /*11100*/  BAR.ARV 0x8, 0xa0 ;  /* 0x0202800000007b1d */ /* 0x000ff00000002000 */
[----:B------:R-:W-:Y:S01]  /*11110*/  BAR.SYNC.DEFER_BLOCKING 0xf, 0x100 ;  /* 0x03c4000000007b1d */ /* 0x000fe20000010000 */
[----:B------:R-:W-:Y:S01]  /*11120*/  ISETP.NE.AND P0, PT, R16, R13, PT ;  /* 0x0000000d1000720c */ /* 0x000fe20003f05270 */
[----:B-1----:R-:W-:Y:S01]  /*11130*/  FADD.FTZ R3, R3, R4 ;  /* 0x0000000403037221 */ /* 0x002fe20000010000 */
[----:B------:R-:W-:Y:S01]  /*11140*/  MOV R4, RZ ;  /* 0x000000ff00047202 */ /* 0x000fe20000000f00 */
[----:B---3--:R-:W-:-:S03]  /*11150*/  FADD.FTZ R6, R6, R5 ;  /* 0x0000000506067221 */ /* 0x008fc60000010000 */
[----:B------:R-:W1:Y:S04]  /*11160*/  SHFL.BFLY PT, R0, R3, 0x1, 0x1f ;  /* 0x0c201f0003007f89 */ /* 0x000e6800000e0000 */
[----:B------:R-:W3:Y:S01]  /*11170*/  SHFL.BFLY PT, R9, R6, 0x1, 0x1f ;  /* 0x0c201f0006097f89 */ /* 0x000ee200000e0000 */
[----:B-1----:R-:W-:Y:S01]  /*11180*/  FADD.FTZ R17, R3, R0 ;  /* 0x0000000003117221 */ /* 0x002fe20000010000 */
[----:B------:R-:W-:Y:S01]  /*11190*/  IMAD.U32 R0, RZ, RZ, UR36 ;  /* 0x00000024ff007e24 */ /* 0x000fe2000f8e00ff */
[----:B------:R-:W-:Y:S01]  /*111a0*/  UIADD3 UR36, UR36, 0x1, URZ ;  /* 0x0000000124247890 */ /* 0x000fe2000fffe03f */
[----:B------:R-:W-:Y:S02]  /*111b0*/  IMAD.MOV.U32 R3, RZ, RZ, -0x800000 ;  /* 0xff800000ff037424 */ /* 0x000fe400078e00ff */
[----:B---3--:R-:W-:Y:S01]  /*111c0*/  FADD.FTZ R18, R6, R9 ;  /* 0x0000000906127221 */ /* 0x008fe20000010000 */
[----:B------:R-:W-:Y:S01]  /*111d0*/  FSETP.NE.FTZ.AND P1, PT, R17, RZ, PT ;  /* 0x000000ff1100720b */ /* 0x000fe20003f35000 */
[----:B------:R-:W-:Y:S01]  /*111e0*/  @!P0 IMAD R0, R0, 0x40, R19 ;  /* 0x0000004000008824 */ /* 0x000fe200078e0213 */
[----:B------:R-:W-:Y:S01]  /*111f0*/  UISETP.NE.AND UP0, UPT, UR36, 0x2, UPT ;  /* 0x000000022400788c */ /* 0x000fe2000bf05270 */
[----:B------:R-:W-:Y:S01]  /*11200*/  IMAD.U32 R6, RZ, RZ, UR11 ;  /* 0x0000000bff067e24 */ /* 0x000fe2000f8e00ff */
[----:B------:R-:W-:-:S02]  /*11210*/  FSETP.NE.FTZ.AND P2, PT, R18, RZ, PT ;  /* 0x000000ff1200720b */ /* 0x000fc40003f55000 */
[----:B------:R-:W-:Y:S01]  /*11220*/  @!P0 LEA R5, R0, UR37, 0x2 ;  /* 0x0000002500058c11 */ /* 0x000fe2000f8e10ff */
[----:B------:R-:W-:Y:S01]  /*11230*/  USEL UR4, URZ, 0x1, UP0 ;  /* 0x000000013f047887 */ /* 0x000fe20008000000 */
[----:B------:R-:W-:Y:S01]  /*11240*/  IMAD.MOV.U32 R0, RZ, RZ, -0x800000 ;  /* 0xff800000ff007424 */ /* 0x000fe200078e00ff */
[----:B------:R-:W-:-:S04]  /*11250*/  USEL UR36, UR36, URZ, UP0 ;  /* 0x0000003f24247287 */ /* 0x000fc80008000000 */
[----:B------:R-:W1:Y:S01]  /*11260*/  @P1 MUFU.RCP R11, R17 ;  /* 0x00000011000b1308 */ /* 0x000e620000001000 */
[----:B------:R-:W-:Y:S01]  /*11270*/  @P1 FMUL.FTZ R6, R6, 0.69314718246459960938 ;  /* 0x3f31721806061820 */ /* 0x000fe20000410000 */
[----:B------:R-:W-:-:S06]  /*11280*/  LOP3.LUT R2, R2, UR4, RZ, 0x3c, !PT ;  /* 0x0000000402027c12 */ /* 0x000fcc000f8e3cff */
[----:B------:R-:W3:Y:S08]  /*11290*/  @P2 MUFU.RCP R4, R18 ;  /* 0x0000001200042308 */ /* 0x000ef00000001000 */
[----:B------:R-:W4:Y:S01]  /*112a0*/  @P1 MUFU.LG2 R17, R17 ;  /* 0x0000001100111308 */ /* 0x000f220000000c00 */
[----:B-1----:R-:W-:Y:S01]  /*112b0*/  @!P0 STS [R5+0x38400], R11 ;  /* 0x0384000b05008388 */ /* 0x002fe20000000800 */
[----:B------:R-:W-:Y:S01]  /*112c0*/  FMUL.FTZ R171, R24, R11 ;  /* 0x0000000b18ab7220 */ /* 0x000fe20000410000 */
[----:B------:R-:W-:-:S02]  /*112d0*/  IMAD.U32 R24, RZ, RZ, UR11 ;  /* 0x0000000bff187e24 */ /* 0x000fc4000f8e00ff */
[-C--:B------:R-:W-:Y:S01]  /*112e0*/  FMUL.FTZ R169, R25, R11.reuse ;  /* 0x0000000b19a97220 */ /* 0x080fe20000410000 */
[-C--:B------:R-:W-:Y:S01]  /*112f0*/  FMUL.FTZ R170, R28, R11.reuse ;  /* 0x0000000b1caa7220 */ /* 0x080fe20000410000 */
[-C--:B--2---:R-:W-:Y:S01]  /*11300*/  FMUL.FTZ R20, R29, R11.reuse ;  /* 0x0000000b1d147220 */ /* 0x084fe20000410000 */
[----:B------:R-:W-:Y:S01]  /*11310*/  @P2 FMUL.FTZ R24, R24, 0.69314718246459960938 ;  /* 0x3f31721818182820 */ /* 0x000fe20000410000 */
[----:B------:R-:W1:Y:S01]  /*11320*/  @P2 MUFU.LG2 R18, R18 ;  /* 0x0000001200122308 */ /* 0x000e620000000c00 */
[----:B---3--:R2:W-:Y:S01]  /*11330*/  @!P0 STS [R5+0x38420], R4 ;  /* 0x0384200405008388 */ /* 0x0085e20000000800 */
[-C--:B0-----:R-:W-:Y:S01]  /*11340*/  FMUL.FTZ R167, R32, R11.reuse ;  /* 0x0000000b20a77220 */ /* 0x081fe20000410000 */
        /* <DEDUP_REMOVED lines=129> */
.L_x_2417:
[----:B------:R-:W0:Y:S08]  /*11b60*/  S2UR UR4, SR_CgaCtaId ;  /* 0x00000000000479c3 */ /* 0x000e300000008800 */
[----:B------:R-:W-:Y:S06]  /*11b70*/  BAR.SYNC.DEFER_BLOCKING 0x5, 0x120 ;  /* 0x0144800000007b1d */ /* 0x000fec0000010000 */
[----:B------:R-:W-:Y:S01]  /*11b80*/  UMOV UR37, 0x400 ;  /* 0x0000040000257882 */ /* 0x000fe20000000000 */
[----:B------:R-:W-:Y:S01]  /*11b90*/  BSSY B0, `(.L_x_2497) ;  /* 0x000027a000007945 */ /* 0x000fe20003800000 */
[----:B0-----:R-:W-:-:S09]  /*11ba0*/  ULEA UR37, UR4, UR37, 0x18 ;  /* 0x0000002504257291 */ /* 0x001fd2000f8ec03f */
[----:B------:R-:W0:Y:S01]  /*11bb0*/  LDS.128 R184, [UR37+0x388d0] ;  /* 0x0388d025ffb87984 */ /* 0x000e220008000c00 */
[----:B------:R-:W-:Y:S06]  /*11bc0*/  BAR.ARV 0x4, 0x120 ;  /* 0x0104800000007b1d */ /* 0x000fec0000002000 */
[----:B------:R-:W-:Y:S05]  /*11bd0*/  @P0 BRA `(.L_x_2498) ;  /* 0x0000001c00340947 */ /* 0x000fea0003800000 */
[----:B------:R-:W1:Y:S08]  /*11be0*/  S2UR UR6, SR_SWINHI ;  /* 0x00000000000679c3 */ /* 0x000e700000002f00 */
[----:B------:R-:W-:Y:S01]  /*11bf0*/  BAR.SYNC.DEFER_BLOCKING 0x1, 0x100 ;  /* 0x0044000000007b1d */ /* 0x000fe20000010000 */
[----:B------:R-:W-:Y:S02]  /*11c00*/  F2FP.BF16.F32.PACK_AB R5, R27, R5 ;  /* 0x000000051b05723e */ /* 0x000fe400000010ff */
[----:B------:R-:W-:-:S02]  /*11c10*/  F2FP.BF16.F32.PACK_AB R9, R35, R9 ;  /* 0x000000092309723e */ /* 0x000fc400000010ff */
        /* <DEDUP_REMOVED lines=12> */
[----:B------:R-:W-:Y:S01]  /*11ce0*/  F2FP.BF16.F32.PACK_AB R65, R67, R66 ;  /* 0x000000424341723e */ /* 0x000fe200000010ff */
        /* <DEDUP_REMOVED lines=15> */
[----:B------:R-:W-:Y:S02]  /*11de0*/  LOP3.LUT R24, R4, R175, RZ, 0x3c, !PT ;  /* 0x000000af04187212 */ /* 0x000fe400078e3cff */
[C---:B------:R-:W-:Y:S02]  /*11df0*/  IADD3 R203, P5, R6.reuse, 0x2040, RZ ;  /* 0x0000204006cb7810 */ /* 0x040fe40007fbe0ff */
[----:B------:R-:W-:Y:S02]  /*11e00*/  LOP3.LUT R4, R183, 0x380, RZ, 0xc0, !PT ;  /* 0x00000380b7047812 */ /* 0x000fe400078ec0ff */
[C---:B------:R-:W-:Y:S01]  /*11e10*/  IADD3 R179, P4, R6.reuse, 0x60, RZ ;  /* 0x0000006006b37810 */ /* 0x040fe20007f9e0ff */
[----:B------:R-:W-:Y:S01]  /*11e20*/  IMAD.X R45, RZ, RZ, R7, P5 ;  /* 0x000000ffff2d7224 */ /* 0x000fe200028e0607 */
[----:B------:R-:W-:-:S02]  /*11e30*/  IADD3 R181, P3, R6, 0x2000, RZ ;  /* 0x0000200006b57810 */ /* 0x000fc40007f7e0ff */
[C---:B------:R-:W-:Y:S01]  /*11e40*/  IADD3 R205, P2, R6.reuse, 0x2060, RZ ;  /* 0x0000206006cd7810 */ /* 0x040fe20007f5e0ff */
[--C-:B------:R-:W-:Y:S01]  /*11e50*/  IMAD.X R33, RZ, RZ, R7.reuse, P4 ;  /* 0x000000ffff217224 */ /* 0x100fe200020e0607 */
[----:B------:R-:W-:Y:S01]  /*11e60*/  IADD3 R207, P1, R6, 0x4000, RZ ;  /* 0x0000400006cf7810 */ /* 0x000fe20007f3e0ff */
[--C-:B------:R-:W-:Y:S01]  /*11e70*/  IMAD.X R37, RZ, RZ, R7.reuse, P3 ;  /* 0x000000ffff257224 */ /* 0x100fe200018e0607 */
[----:B------:R-:W-:Y:S01]  /*11e80*/  SHF.R.U64 R21, R21, 0x3, RZ ;  /* 0x0000000315157819 */ /* 0x000fe200000012ff */
[--C-:B------:R-:W-:Y:S01]  /*11e90*/  IMAD.X R95, RZ, RZ, R7.reuse, P2 ;  /* 0x000000ffff5f7224 */ /* 0x100fe200010e0607 */
[----:B------:R-:W-:Y:S01]  /*11ea0*/  SHF.R.U64 R4, R4, 0x3, RZ ;  /* 0x0000000304047819 */ /* 0x000fe200000012ff */
[----:B------:R-:W-:Y:S01]  /*11eb0*/  IMAD.X R99, RZ, RZ, R7, P1 ;  /* 0x000000ffff637224 */ /* 0x000fe200008e0607 */
[----:B------:R-:W-:Y:S02]  /*11ec0*/  IADD3 R209, P0, R6, 0x4020, RZ ;  /* 0x0000402006d17810 */ /* 0x000fe40007f1e0ff */
[----:B------:R-:W-:-:S02]  /*11ed0*/  IADD3.X R41, RZ, R7, RZ, P6, !PT ;  /* 0x00000007ff297210 */ /* 0x000fc400037fe4ff */
[C---:B------:R-:W-:Y:S01]  /*11ee0*/  IADD3 R8, P5, R6.reuse, 0x6020, RZ ;  /* 0x0000602006087810 */ /* 0x040fe20007fbe0ff */
[--C-:B------:R-:W-:Y:S01]  /*11ef0*/  IMAD.X R103, RZ, RZ, R7.reuse, P0 ;  /* 0x000000ffff677224 */ /* 0x100fe200000e0607 */
[C---:B------:R-:W-:Y:S02]  /*11f00*/  IADD3 R211, P4, R6.reuse, 0x4040, RZ ;  /* 0x0000404006d37810 */ /* 0x040fe40007f9e0ff */
[C---:B------:R-:W-:Y:S01]  /*11f10*/  IADD3 R213, P3, R6.reuse, 0x4060, RZ ;  /* 0x0000406006d57810 */ /* 0x040fe20007f7e0ff */
[--C-:B------:R-:W-:Y:S01]  /*11f20*/  IMAD.X R119, RZ, RZ, R7.reuse, P5 ;  /* 0x000000ffff777224 */ /* 0x100fe200028e0607 */
[C---:B------:R-:W-:Y:S01]  /*11f30*/  IADD3 R215, P6, R6.reuse, 0x6000, RZ ;  /* 0x0000600006d77810 */ /* 0x040fe20007fde0ff */
[--C-:B------:R-:W-:Y:S01]  /*11f40*/  IMAD.X R107, RZ, RZ, R7.reuse, P4 ;  /* 0x000000ffff6b7224 */ /* 0x100fe200020e0607 */
[C---:B------:R-:W-:Y:S02]  /*11f50*/  IADD3 R17, P2, R6.reuse, 0x6040, RZ ;  /* 0x0000604006117810 */ /* 0x040fe40007f5e0ff */
[----:B------:R-:W-:Y:S01]  /*11f60*/  IADD3 R18, P1, R6, 0x6060, RZ ;  /* 0x0000606006127810 */ /* 0x000fe20007f3e0ff */
[--C-:B------:R-:W-:Y:S01]  /*11f70*/  IMAD.X R115, RZ, RZ, R7.reuse, P6 ;  /* 0x000000ffff737224 */ /* 0x100fe200030e0607 */
[----:B------:R-:W-:Y:S01]  /*11f80*/  LOP3.LUT R6, R21, R6, RZ, 0x3c, !PT ;  /* 0x0000000615067212 */ /* 0x000fe200078e3cff */
[--C-:B------:R-:W-:Y:S01]  /*11f90*/  IMAD.X R123, RZ, RZ, R7.reuse, P2 ;  /* 0x000000ffff7b7224 */ /* 0x100fe200010e0607 */
[----:B------:R-:W-:Y:S01]  /*11fa0*/  LOP3.LUT R40, R4, R183, RZ, 0x3c, !PT ;  /* 0x000000b704287212 */ /* 0x000fe200078e3cff */
[----:B------:R-:W-:Y:S01]  /*11fb0*/  IMAD.X R21, RZ, RZ, R7, P1 ;  /* 0x000000ffff157224 */ /* 0x000fe200008e0607 */
[----:B------:R-:W-:-:S02]  /*11fc0*/  LOP3.LUT R4, R209, 0x380, RZ, 0xc0, !PT ;  /* 0x00000380d1047812 */ /* 0x000fc400078ec0ff */
[----:B------:R-:W-:Y:S02]  /*11fd0*/  LOP3.LUT R27, R8, 0x380, RZ, 0xc0, !PT ;  /* 0x00000380081b7812 */ /* 0x000fe400078ec0ff */
[-C--:B------:R-:W-:Y:S02]  /*11fe0*/  IADD3.X R111, RZ, R7.reuse, RZ, P3, !PT ;  /* 0x00000007ff6f7210 */ /* 0x080fe40001ffe4ff */
[----:B------:R-:W-:Y:S02]  /*11ff0*/  LOP3.LUT R28, R177, 0x380, RZ, 0xc0, !PT ;  /* 0x00000380b11c7812 */ /* 0x000fe400078ec0ff */
[----:B------:R-:W-:Y:S02]  /*12000*/  MOV R168, R6 ;  /* 0x0000000600a87202 */ /* 0x000fe40000000f00 */
[----:B------:R-:W-:Y:S02]  /*12010*/  SHF.R.U64 R4, R4, 0x3, RZ ;  /* 0x0000000304047819 */ /* 0x000fe400000012ff */
[----:B------:R-:W-:-:S02]  /*12020*/  LOP3.LUT R7, R17, 0x380, RZ, 0xc0, !PT ;  /* 0x0000038011077812 */ /* 0x000fc400078ec0ff */
[----:B------:R-:W-:Y:S02]  /*12030*/  SHF.R.U64 R27, R27, 0x3, RZ ;  /* 0x000000031b1b7819 */ /* 0x000fe400000012ff */
[----:B------:R-:W-:Y:S02]  /*12040*/  SHF.R.U64 R28, R28, 0x3, RZ ;  /* 0x000000031c1c7819 */ /* 0x000fe400000012ff */
[----:B------:R-:W-:Y:S02]  /*12050*/  F2FP.BF16.F32.PACK_AB R6, R20, R170 ;  /* 0x000000aa1406723e */ /* 0x000fe400000010ff */
[----:B------:R-:W-:Y:S02]  /*12060*/  LOP3.LUT R102, R4, R209, RZ, 0x3c, !PT ;  /* 0x000000d104667212 */ /* 0x000fe400078e3cff */
[----:B------:R-:W-:Y:S02]  /*12070*/  SHF.R.U64 R20, R7, 0x3, RZ ;  /* 0x0000000307147819 */ /* 0x000fe400000012ff */
[----:B------:R-:W-:-:S02]  /*12080*/  F2FP.BF16.F32.PACK_AB R4, R169, R171 ;  /* 0x000000aba904723e */ /* 0x000fc400000010ff */
[----:B------:R-:W-:Y:S02]  /*12090*/  F2FP.BF16.F32.PACK_AB R7, R31, R30 ;  /* 0x0000001e1f07723e */ /* 0x000fe400000010ff */
[----:B------:R-:W-:Y:S02]  /*120a0*/  LOP3.LUT R118, R27, R8, RZ, 0x3c, !PT ;  /* 0x000000081b767212 */ /* 0x000fe400078e3cff */
[----:B------:R-:W-:Y:S01]  /*120b0*/  MOV R27, R24 ;  /* 0x00000018001b7202 */ /* 0x000fe20000000f00 */
[----:B------:R1:W-:Y:S01]  /*120c0*/  STSM.16.M88.4 [R168], R4 ;  /* 0x00000004a8007844 */ /* 0x0003e20000000200 */
[----:B------:R-:W-:Y:S02]  /*120d0*/  F2FP.BF16.F32.PACK_AB R8, R162, R167 ;  /* 0x000000a7a208723e */ /* 0x000fe400000010ff */
[----:B------:R-:W-:Y:S02]  /*120e0*/  LOP3.LUT R28, R28, R177, RZ, 0x3c, !PT ;  /* 0x000000b11c1c7212 */ /* 0x000fe400078e3cff */
[----:B------:R-:W-:Y:S01]  /*120f0*/  LOP3.LUT R32, R179, 0x380, RZ, 0xc0, !PT ;  /* 0x00000380b3207812 */ /* 0x000fe200078ec0ff */
[----:B------:R2:W-:Y:S01]  /*12100*/  STSM.16.M88.4 [R27], R8 ;  /* 0x000000081b007844 */ /* 0x0005e20000000200 */
[----:B------:R-:W-:-:S02]  /*12110*/  MOV R28, R28 ;  /* 0x0000001c001c7202 */ /* 0x000fc40000000f00 */
[----:B------:R-:W-:Y:S02]  /*12120*/  LOP3.LUT R36, R181, 0x380, RZ, 0xc0, !PT ;  /* 0x00000380b5247812 */ /* 0x000fe400078ec0ff */
[----:B------:R-:W-:Y:S02]  /*12130*/  LOP3.LUT R44, R203, 0x380, RZ, 0xc0, !PT ;  /* 0x00000380cb2c7812 */ /* 0x000fe400078ec0ff */
[----:B------:R-:W-:Y:S02]  /*12140*/  SHF.R.U64 R32, R32, 0x3, RZ ;  /* 0x0000000320207819 */ /* 0x000fe400000012ff */
[----:B------:R-:W-:Y:S02]  /*12150*/  LOP3.LUT R94, R205, 0x380, RZ, 0xc0, !PT ;  /* 0x00000380cd5e7812 */ /* 0x000fe400078ec0ff */
[----:B-1----:R-:W-:Y:S02]  /*12160*/  F2FP.BF16.F32.PACK_AB R4, R155, R160 ;  /* 0x000000a09b04723e */ /* 0x002fe400000010ff */
[----:B------:R-:W-:-:S02]  /*12170*/  F2FP.BF16.F32.PACK_AB R5, R43, R42 ;  /* 0x0000002a2b05723e */ /* 0x000fc400000010ff */
[----:B------:R-:W-:Y:S01]  /*12180*/  F2FP.BF16.F32.PACK_AB R6, R12, R157 ;  /* 0x0000009d0c06723e */ /* 0x000fe200000010ff */
[----:B--2---:R-:W1:Y:S01]  /*12190*/  LDC.64 R8, c[0x0][0xce0] ;  /* 0x00033800ff087b82 */ /* 0x004e620000000a00 */
[----:B------:R-:W-:Y:S02]  /*121a0*/  F2FP.BF16.F32.PACK_AB R7, R47, R46 ;  /* 0x0000002e2f07723e */ /* 0x000fe400000010ff */
[----:B------:R-:W-:Y:S02]  /*121b0*/  SHF.R.U64 R36, R36, 0x3, RZ ;  /* 0x0000000324247819 */ /* 0x000fe400000012ff */
[----:B------:R-:W-:Y:S01]  /*121c0*/  LOP3.LUT R98, R207, 0x380, RZ, 0xc0, !PT ;  /* 0x00000380cf627812 */ /* 0x000fe200078ec0ff */
[----:B------:R2:W-:Y:S01]  /*121d0*/  STSM.16.M88.4 [R28], R4 ;  /* 0x000000041c007844 */ /* 0x0005e20000000200 */
[----:B------:R-:W-:Y:S02]  /*121e0*/  LOP3.LUT R106, R211, 0x380, RZ, 0xc0, !PT ;  /* 0x00000380d36a7812 */ /* 0x000fe400078ec0ff */
[----:B------:R-:W-:-:S02]  /*121f0*/  SHF.R.U64 R44, R44, 0x3, RZ ;  /* 0x000000032c2c7819 */ /* 0x000fc400000012ff */
[----:B------:R-:W-:Y:S02]  /*12200*/  LOP3.LUT R114, R215, 0x380, RZ, 0xc0, !PT ;  /* 0x00000380d7727812 */ /* 0x000fe400078ec0ff */
[----:B------:R-:W-:Y:S02]  /*12210*/  LOP3.LUT R32, R32, R179, RZ, 0x3c, !PT ;  /* 0x000000b320207212 */ /* 0x000fe400078e3cff */
[----:B------:R-:W-:Y:S02]  /*12220*/  SHF.R.U64 R94, R94, 0x3, RZ ;  /* 0x000000035e5e7819 */ /* 0x000fe400000012ff */
[----:B------:R-:W-:Y:S02]  /*12230*/  LOP3.LUT R110, R213, 0x380, RZ, 0xc0, !PT ;  /* 0x00000380d56e7812 */ /* 0x000fe400078ec0ff */
[----:B------:R-:W-:Y:S02]  /*12240*/  LOP3.LUT R36, R36, R181, RZ, 0x3c, !PT ;  /* 0x000000b524247212 */ /* 0x000fe400078e3cff */
[----:B------:R-:W-:Y:S01]  /*12250*/  SHF.R.U64 R98, R98, 0x3, RZ ;  /* 0x0000000362627819 */ /* 0x000fe200000012ff */
[----:B--2---:R-:W2:Y:S01]  /*12260*/  LDC.64 R6, c[0x0][0xcd8] ;  /* 0x00033600ff067b82 */ /* 0x004ea20000000a00 */
[----:B------:R-:W-:-:S02]  /*12270*/  SHF.R.U64 R106, R106, 0x3, RZ ;  /* 0x000000036a6a7819 */ /* 0x000fc400000012ff */
[----:B-1----:R-:W-:Y:S02]  /*12280*/  ISETP.NE.U32.AND P6, PT, R8, RZ, PT ;  /* 0x000000ff0800720c */ /* 0x002fe40003fc5070 */
[----:B------:R-:W-:Y:S02]  /*12290*/  LOP3.LUT R169, R18, 0x380, RZ, 0xc0, !PT ;  /* 0x0000038012a97812 */ /* 0x000fe400078ec0ff */
[----:B------:R-:W-:Y:S01]  /*122a0*/  LOP3.LUT R44, R44, R203, RZ, 0x3c, !PT ;  /* 0x000000cb2c2c7212 */ /* 0x000fe200078e3cff */
[----:B------:R-:W1:Y:S01]  /*122b0*/  LDC.64 R4, c[0x0][0xcd8] ;  /* 0x00033600ff047b82 */ /* 0x000e620000000a00 */
[----:B------:R-:W-:Y:S02]  /*122c0*/  SHF.R.U64 R114, R114, 0x3, RZ ;  /* 0x0000000372727819 */ /* 0x000fe400000012ff */
[----:B------:R-:W-:Y:S02]  /*122d0*/  F2FP.BF16.F32.PACK_AB R12, R49, R14 ;  /* 0x0000000e310c723e */ /* 0x000fe400000010ff */
[----:B------:R-:W-:-:S02]  /*122e0*/  LOP3.LUT R94, R94, R205, RZ, 0x3c, !PT ;  /* 0x000000cd5e5e7212 */ /* 0x000fc400078e3cff */
[----:B------:R-:W-:Y:S02]  /*122f0*/  SHF.R.U64 R110, R110, 0x3, RZ ;  /* 0x000000036e6e7819 */ /* 0x000fe400000012ff */
[----:B------:R-:W-:Y:S02]  /*12300*/  MOV R32, R32 ;  /* 0x0000002000207202 */ /* 0x000fe40000000f00 */
[----:B------:R-:W-:Y:S02]  /*12310*/  F2FP.BF16.F32.PACK_AB R14, R53, R52 ;  /* 0x00000034350e723e */ /* 0x000fe400000010ff */
[----:B------:R-:W-:Y:S02]  /*12320*/  ISETP.NE.AND.EX P6, PT, R9, RZ, PT, P6 ;  /* 0x000000ff0900720c */ /* 0x000fe40003fc5360 */
[----:B------:R-:W-:Y:S01]  /*12330*/  LOP3.LUT R98, R98, R207, RZ, 0x3c, !PT ;  /* 0x000000cf62627212 */ /* 0x000fe200078e3cff */
[----:B------:R-:W-:Y:S01]  /*12340*/  STSM.16.M88.4 [R32], R12 ;  /* 0x0000000c20007844 */ /* 0x000fe20000000200 */
[----:B------:R-:W-:-:S02]  /*12350*/  MOV R36, R36 ;  /* 0x0000002400247202 */ /* 0x000fc40000000f00 */
[----:B--2---:R-:W-:Y:S02]  /*12360*/  ISETP.NE.U32.AND P0, PT, R6, RZ, PT ;  /* 0x000000ff0600720c */ /* 0x004fe40003f05070 */
[----:B------:R-:W-:Y:S01]  /*12370*/  LOP3.LUT R106, R106, R211, RZ, 0x3c, !PT ;  /* 0x000000d36a6a7212 */ /* 0x000fe200078e3cff */
[----:B------:R-:W-:Y:S01]  /*12380*/  STSM.16.M88.4 [R36], R56 ;  /* 0x0000003824007844 */ /* 0x000fe20000000200 */
[----:B------:R-:W-:Y:S02]  /*12390*/  SHF.R.U64 R169, R169, 0x3, RZ ;  /* 0x00000003a9a97819 */ /* 0x000fe400000012ff */
[----:B------:R-:W-:Y:S02]  /*123a0*/  MOV R40, R40 ;  /* 0x0000002800287202 */ /* 0x000fe40000000f00 */
[----:B------:R-:W-:Y:S02]  /*123b0*/  F2FP.BF16.F32.PACK_AB R80, R81, R80 ;  /* 0x000000505150723e */ /* 0x000fe400000010ff */
[----:B------:R-:W-:Y:S01]  /*123c0*/  LOP3.LUT R114, R114, R215, RZ, 0x3c, !PT ;  /* 0x000000d772727212 */ /* 0x000fe200078e3cff */
[----:B------:R-:W-:Y:S01]  /*123d0*/  STSM.16.M88.4 [R40], R64 ;  /* 0x0000004028007844 */ /* 0x000fe20000000200 */
[----:B------:R-:W-:-:S02]  /*123e0*/  MOV R44, R44 ;  /* 0x0000002c002c7202 */ /* 0x000fc40000000f00 */
[----:B------:R-:W-:Y:S02]  /*123f0*/  F2FP.BF16.F32.PACK_AB R74, R77, R76 ;  /* 0x0000004c4d4a723e */ /* 0x000fe400000010ff */
[----:B------:R-:W-:Y:S02]  /*12400*/  F2FP.BF16.F32.PACK_AB R75, R79, R78 ;  /* 0x0000004e4f4b723e */ /* 0x000fe400000010ff */
[----:B------:R-:W-:Y:S02]  /*12410*/  F2FP.BF16.F32.PACK_AB R81, R83, R82 ;  /* 0x000000525351723e */ /* 0x000fe400000010ff */
[----:B------:R-:W-:Y:S01]  /*12420*/  F2FP.BF16.F32.PACK_AB R88, R89, R88 ;  /* 0x000000585958723e */ /* 0x000fe200000010ff */
[----:B------:R-:W-:Y:S01]  /*12430*/  STSM.16.M88.4 [R44], R72 ;  /* 0x000000482c007844 */ /* 0x000fe20000000200 */
[----:B------:R-:W-:Y:S02]  /*12440*/  LOP3.LUT R110, R110, R213, RZ, 0x3c, !PT ;  /* 0x000000d56e6e7212 */ /* 0x000fe400078e3cff */
[----:B------:R-:W-:-:S02]  /*12450*/  LOP3.LUT R122, R20, R17, RZ, 0x3c, !PT ;  /* 0x00000011147a7212 */ /* 0x000fc400078e3cff */
[----:B------:R-:W-:Y:S02]  /*12460*/  MOV R94, R94 ;  /* 0x0000005e005e7202 */ /* 0x000fe40000000f00 */
        /* <DEDUP_REMOVED lines=8> */
[----:B------:R-:W-:Y:S01]  /*124f0*/  ISETP.NE.AND.EX P0, PT, R7, RZ, PT, P0 ;  /* 0x000000ff0700720c */ /* 0x000fe20003f05300 */
[----:B-1----:R-:W-:Y:S01]  /*12500*/  IMAD.WIDE R6, R196, 0x4, R4 ;  /* 0x00000004c4067825 */ /* 0x002fe200078e0204 */
[----:B------:R-:W-:Y:S01]  /*12510*/  LOP3.LUT R20, R169, R18, RZ, 0x3c, !PT ;  /* 0x00000012a9147212 */ /* 0x000fe200078e3cff */
[----:B------:R-:W-:Y:S01]  /*12520*/  STSM.16.M88.4 [R25], R88 ;  /* 0x0000005819007844 */ /* 0x000fe20000000200 */
[----:B------:R-:W-:Y:S02]  /*12530*/  MOV R102, R102 ;  /* 0x0000006600667202 */ /* 0x000fe40000000f00 */
[----:B------:R-:W-:-:S02]  /*12540*/  MOV R24, R106 ;  /* 0x0000006a00187202 */ /* 0x000fc40000000f00 */
[----:B------:R-:W-:Y:S02]  /*12550*/  F2FP.BF16.F32.PACK_AB R97, R48, R38 ;  /* 0x000000263061723e */ /* 0x000fe400000010ff */
        /* <DEDUP_REMOVED lines=8> */
[----:B------:R-:W-:Y:S02]  /*125e0*/  F2FP.BF16.F32.PACK_AB R112, R113, R112 ;  /* 0x000000707170723e */ /* 0x000fe400000010ff */
[----:B------:R-:W-:Y:S01]  /*125f0*/  LEA R5, R194, R191, 0x6 ;  /* 0x000000bfc2057211 */ /* 0x000fe200078e30ff */
[----:B------:R-:W-:Y:S01]  /*12600*/  STSM.16.M88.4 [R24], R104 ;  /* 0x0000006818007844 */ /* 0x000fe20000000200 */
[----:B------:R-:W-:Y:S02]  /*12610*/  MOV R110, R110 ;  /* 0x0000006e006e7202 */ /* 0x000fe40000000f00 */
[----:B------:R-:W-:-:S02]  /*12620*/  MOV R17, R122 ;  /* 0x0000007a00117202 */ /* 0x000fc40000000f00 */
[----:B------:R-:W-:Y:S02]  /*12630*/  F2FP.BF16.F32.PACK_AB R113, R159, R158 ;  /* 0x0000009e9f71723e */ /* 0x000fe400000010ff */
[----:B------:R-:W-:Y:S02]  /*12640*/  F2FP.BF16.F32.PACK_AB R114, R117, R116 ;  /* 0x000000747572723e */ /* 0x000fe400000010ff */
[----:B------:R-:W-:Y:S02]  /*12650*/  F2FP.BF16.F32.PACK_AB R115, R163, R161 ;  /* 0x000000a1a373723e */ /* 0x000fe400000010ff */
[----:B------:R-:W-:Y:S02]  /*12660*/  F2FP.BF16.F32.PACK_AB R120, R121, R120 ;  /* 0x000000787978723e */ /* 0x000fe400000010ff */
[----:B------:R-:W-:Y:S02]  /*12670*/  F2FP.BF16.F32.PACK_AB R128, R129, R128 ;  /* 0x000000808180723e */ /* 0x000fe400000010ff */
[----:B------:R-:W-:-:S02]  /*12680*/  F2FP.BF16.F32.PACK_AB R136, R137, R136 ;  /* 0x000000888988723e */ /* 0x000fc400000010ff */
[----:B------:R-:W-:Y:S02]  /*12690*/  MOV R118, R118 ;  /* 0x0000007600767202 */ /* 0x000fe40000000f00 */
[----:B------:R-:W-:Y:S01]  /*126a0*/  F2FP.BF16.F32.PACK_AB R144, R145, R144 ;  /* 0x000000909190723e */ /* 0x000fe200000010ff */
[----:B------:R-:W-:Y:S01]  /*126b0*/  IMAD.WIDE R172, R5, 0x2, R172 ;  /* 0x0000000205ac7825 */ /* 0x000fe200078e02ac */
[----:B------:R-:W-:Y:S01]  /*126c0*/  F2FP.BF16.F32.PACK_AB R121, R165, R164 ;  /* 0x000000a4a579723e */ /* 0x000fe200000010ff */
[----:B------:R-:W-:Y:S01]  /*126d0*/  STSM.16.M88.4 [R110], R112 ;  /* 0x000000706e007844 */ /* 0x000fe20000000200 */
[----:B------:R-:W-:Y:S01]  /*126e0*/  F2FP.BF16.F32.PACK_AB R122, R125, R124 ;  /* 0x0000007c7d7a723e */ /* 0x000fe200000010ff */
[----:B------:R-:W1:Y:S01]  /*126f0*/  @P6 LDC.64 R4, c[0x0][0xce0] ;  /* 0x00033800ff046b82 */ /* 0x000e620000000a00 */
[----:B------:R-:W-:Y:S02]  /*12700*/  F2FP.BF16.F32.PACK_AB R123, R127, R126 ;  /* 0x0000007e7f7b723e */ /* 0x000fe400000010ff */
[----:B------:R-:W-:-:S02]  /*12710*/  F2FP.BF16.F32.PACK_AB R129, R131, R130 ;  /* 0x000000828381723e */ /* 0x000fc400000010ff */
[----:B------:R-:W-:Y:S01]  /*12720*/  F2FP.BF16.F32.PACK_AB R130, R133, R132 ;  /* 0x000000848582723e */ /* 0x000fe200000010ff */
[----:B------:R2:W-:Y:S01]  /*12730*/  STSM.16.M88.4 [R18], R120 ;  /* 0x0000007812007844 */ /* 0x0005e20000000200 */
[----:B------:R-:W-:Y:S02]  /*12740*/  F2FP.BF16.F32.PACK_AB R131, R135, R134 ;  /* 0x000000868783723e */ /* 0x000fe400000010ff */
[----:B------:R-:W-:Y:S02]  /*12750*/  F2FP.BF16.F32.PACK_AB R137, R139, R138 ;  /* 0x0000008a8b89723e */ /* 0x000fe400000010ff */
[----:B------:R-:W-:Y:S01]  /*12760*/  F2FP.BF16.F32.PACK_AB R138, R141, R140 ;  /* 0x0000008c8d8a723e */ /* 0x000fe200000010ff */
[----:B------:R3:W-:Y:S01]  /*12770*/  STSM.16.M88.4 [R118], R128 ;  /* 0x0000008076007844 */ /* 0x0007e20000000200 */
[----:B------:R-:W-:Y:S02]  /*12780*/  F2FP.BF16.F32.PACK_AB R139, R143, R142 ;  /* 0x0000008e8f8b723e */ /* 0x000fe400000010ff */
[----:B------:R-:W-:-:S02]  /*12790*/  F2FP.BF16.F32.PACK_AB R145, R147, R146 ;  /* 0x000000929391723e */ /* 0x000fc400000010ff */
[----:B------:R-:W-:Y:S01]  /*127a0*/  MOV R20, R20 ;  /* 0x0000001400147202 */ /* 0x000fe20000000f00 */
[----:B------:R3:W-:Y:S01]  /*127b0*/  STSM.16.M88.4 [R17], R136 ;  /* 0x0000008811007844 */ /* 0x0007e20000000200 */
[----:B------:R-:W-:Y:S02]  /*127c0*/  F2FP.BF16.F32.PACK_AB R146, R149, R148 ;  /* 0x000000949592723e */ /* 0x000fe400000010ff */
[----:B------:R-:W-:Y:S01]  /*127d0*/  F2FP.BF16.F32.PACK_AB R147, R151, R150 ;  /* 0x000000969793723e */ /* 0x000fe200000010ff */
[----:B------:R-:W4:Y:S01]  /*127e0*/  LDC R76, c[0x0][0xb88] ;  /* 0x0002e200ff4c7b82 */ /* 0x000f220000000800 */
[C---:B------:R-:W-:Y:S01]  /*127f0*/  IADD3 R9, P1, R172.reuse, 0x1000, RZ ;  /* 0x00001000ac097810 */ /* 0x040fe20007f3e0ff */
[----:B--2---:R-:W-:Y:S02]  /*12800*/  IMAD.MOV.U32 R18, RZ, RZ, RZ ;  /* 0x000000ffff127224 */ /* 0x004fe400078e00ff */
[----:B------:R3:W-:Y:S04]  /*12810*/  STSM.16.M88.4 [R20], R144 ;  /* 0x0000009014007844 */ /* 0x0007e80000000200 */
[----:B------:R-:W-:Y:S01]  /*12820*/  BAR.SYNC.DEFER_BLOCKING 0x1, 0x100 ;  /* 0x0044000000007b1d */ /* 0x000fe20000010000 */
[----:B------:R-:W-:-:S02]  /*12830*/  IADD3 R13, P2, R172, 0x2000, RZ ;  /* 0x00002000ac0d7810 */ /* 0x000fc40007f5e0ff */
[C---:B------:R-:W-:Y:S02]  /*12840*/  IADD3 R25, P3, R172.reuse, 0x3000, RZ ;  /* 0x00003000ac197810 */ /* 0x040fe40007f7e0ff */
[----:B------:R-:W-:Y:S02]  /*12850*/  IADD3 R33, P4, R172, 0x4000, RZ ;  /* 0x00004000ac217810 */ /* 0x000fe40007f9e0ff */
[----:B------:R-:W-:Y:S02]  /*12860*/  LOP3.LUT R8, R9, 0x380, RZ, 0xc0, !PT ;  /* 0x0000038009087812 */ /* 0x000fe400078ec0ff */
[----:B------:R-:W-:Y:S02]  /*12870*/  LOP3.LUT R12, R13, 0x380, RZ, 0xc0, !PT ;  /* 0x000003800d0c7812 */ /* 0x000fe400078ec0ff */
[----:B------:R-:W-:Y:S02]  /*12880*/  LOP3.LUT R24, R25, 0x380, RZ, 0xc0, !PT ;  /* 0x0000038019187812 */ /* 0x000fe400078ec0ff */
[----:B------:R-:W-:-:S02]  /*12890*/  LOP3.LUT R32, R33, 0x380, RZ, 0xc0, !PT ;  /* 0x0000038021207812 */ /* 0x000fc400078ec0ff */
[----:B------:R-:W-:Y:S02]  /*128a0*/  SHF.R.U64 R8, R8, 0x3, RZ ;  /* 0x0000000308087819 */ /* 0x000fe400000012ff */
[----:B------:R-:W-:Y:S02]  /*128b0*/  SHF.R.U64 R12, R12, 0x3, RZ ;  /* 0x000000030c0c7819 */ /* 0x000fe400000012ff */
        /* <DEDUP_REMOVED lines=10> */
[----:B------:R-:W-:Y:S01]  /*12960*/  IADD3 R29, P5, R172, 0x5000, RZ ;  /* 0x00005000ac1d7810 */ /* 0x000fe20007fbe0ff */
[----:B-1----:R-:W-:Y:S01]  /*12970*/  @P6 IMAD.WIDE R4, R196, 0x4, R4 ;  /* 0x00000004c4046825 */ /* 0x002fe200078e0204 */
[C---:B------:R-:W-:Y:S01]  /*12980*/  IADD3 R41, P1, R172.reuse, 0x6000, RZ ;  /* 0x00006000ac297810 */ /* 0x040fe20007f3e0ff */
[----:B------:R3:W5:Y:S01]  /*12990*/  @P0 LDG.E R18, desc[UR8][R6.64] ;  /* 0x0000000806120981 */ /* 0x000762000c1e1900 */
[----:B------:R-:W-:-:S02]  /*129a0*/  IADD3 R37, P2, R172, 0x7000, RZ ;  /* 0x00007000ac257810 */ /* 0x000fc40007f5e0ff */
[C---:B------:R-:W-:Y:S01]  /*129b0*/  IADD3 R53, P3, R172.reuse, 0x8000, RZ ;  /* 0x00008000ac357810 */ /* 0x040fe20007f7e0ff */
[----:B----4-:R3:W5:Y:S01]  /*129c0*/  @P6 LDG.E R76, desc[UR8][R4.64] ;  /* 0x00000008044c6981 */ /* 0x010762000c1e1900 */
[----:B------:R-:W-:Y:S02]  /*129d0*/  IADD3 R45, P4, R172, 0x9000, RZ ;  /* 0x00009000ac2d7810 */ /* 0x000fe40007f9e0ff */
[----:B------:R-:W-:Y:S02]  /*129e0*/  P2R R10, PR, RZ, 0x20 ;  /* 0x00000020ff0a7803 */ /* 0x000fe40000000000 */
[----:B------:R-:W-:Y:S02]  /*129f0*/  LOP3.LUT R28, R29, 0x380, RZ, 0xc0, !PT ;  /* 0x000003801d1c7812 */ /* 0x000fe400078ec0ff */
[----:B------:R-:W-:Y:S02]  /*12a00*/  LOP3.LUT R40, R41, 0x380, RZ, 0xc0, !PT ;  /* 0x0000038029287812 */ /* 0x000fe400078ec0ff */
[----:B------:R-:W-:-:S02]  /*12a10*/  LOP3.LUT R36, R37, 0x380, RZ, 0xc0, !PT ;  /* 0x0000038025247812 */ /* 0x000fc400078ec0ff */
[----:B------:R-:W-:Y:S02]  /*12a20*/  LOP3.LUT R52, R53, 0x380, RZ, 0xc0, !PT ;  /* 0x0000038035347812 */ /* 0x000fe400078ec0ff */
[----:B------:R-:W-:Y:S02]  /*12a30*/  LOP3.LUT R44, R45, 0x380, RZ, 0xc0, !PT ;  /* 0x000003802d2c7812 */ /* 0x000fe400078ec0ff */
[----:B------:R-:W-:Y:S02]  /*12a40*/  IADD3 R57, P5, R172, 0xa000, RZ ;  /* 0x0000a000ac397810 */ /* 0x000fe40007fbe0ff */
[----:B------:R-:W-:Y:S02]  /*12a50*/  SHF.R.U64 R28, R28, 0x3, RZ ;  /* 0x000000031c1c7819 */ /* 0x000fe400000012ff */
[----:B------:R-:W-:Y:S02]  /*12a60*/  SHF.R.U64 R40, R40, 0x3, RZ ;  /* 0x0000000328287819 */ /* 0x000fe400000012ff */
[----:B------:R-:W-:-:S02]  /*12a70*/  SHF.R.U64 R36, R36, 0x3, RZ ;  /* 0x0000000324247819 */ /* 0x000fc400000012ff */
[----:B------:R-:W-:Y:S02]  /*12a80*/  SHF.R.U64 R52, R52, 0x3, RZ ;  /* 0x0000000334347819 */ /* 0x000fe400000012ff */
[----:B------:R-:W-:Y:S02]  /*12a90*/  SHF.R.U64 R44, R44, 0x3, RZ ;  /* 0x000000032c2c7819 */ /* 0x000fe400000012ff */
[----:B------:R-:W-:Y:S02]  /*12aa0*/  LOP3.LUT R56, R57, 0x380, RZ, 0xc0, !PT ;  /* 0x0000038039387812 */ /* 0x000fe400078ec0ff */
[----:B------:R-:W-:Y:S02]  /*12ab0*/  LOP3.LUT R28, R28, R29, RZ, 0x3c, !PT ;  /* 0x0000001d1c1c7212 */ /* 0x000fe400078e3cff */
[----:B------:R-:W-:Y:S02]  /*12ac0*/  LOP3.LUT R40, R40, R41, RZ, 0x3c, !PT ;  /* 0x0000002928287212 */ /* 0x000fe400078e3cff */
[----:B------:R-:W-:-:S02]  /*12ad0*/  LOP3.LUT R36, R36, R37, RZ, 0x3c, !PT ;  /* 0x0000002524247212 */ /* 0x000fc400078e3cff */
[----:B------:R-:W-:Y:S02]  /*12ae0*/  LOP3.LUT R52, R52, R53, RZ, 0x3c, !PT ;  /* 0x0000003534347212 */ /* 0x000fe400078e3cff */
[----:B------:R-:W-:Y:S02]  /*12af0*/  LOP3.LUT R44, R44, R45, RZ, 0x3c, !PT ;  /* 0x0000002d2c2c7212 */ /* 0x000fe400078e3cff */
[----:B------:R-:W-:Y:S01]  /*12b00*/  SHF.R.U64 R56, R56, 0x3, RZ ;  /* 0x0000000338387819 */ /* 0x000fe200000012ff */
[----:B---3--:R-:W-:Y:S06]  /*12b10*/  @P6 BRA `(.L_x_2499) ;  /* 0x0000000000146947 */ /* 0x008fec0003800000 */
[----:B------:R-:W-:Y:S05]  /*12b20*/  @!P0 BRA `(.L_x_2499) ;  /* 0x0000000000108947 */ /* 0x000fea0003800000 */
[----:B------:R-:W-:Y:S02]  /*12b30*/  ULDC.64 UR4, c[0x0][0x208] ;  /* 0x0000820000047ab9 */ /* 0x000fe40000000a00 */
[----:B------:R-:W2:Y:S04]  /*12b40*/  LDG.E R5, desc[UR4][R6.64] ;  /* 0x0000000406057981 */ /* 0x000ea8000c1e1900 */
[----:B-----5:R-:W2:Y:S02]  /*12b50*/  LDG.E R76, desc[UR4][R6.64+0x4] ;  /* 0x00000404064c7981 */ /* 0x020ea4000c1e1900 */
[----:B--2---:R-:W-:-:S07]  /*12b60*/  IMAD.IADD R76, R76, 0x1, -R5 ;  /* 0x000000014c4c7824 */ /* 0x004fce00078e0a05 */
.L_x_2499:
[----:B------:R-:W1:Y:S01]  /*12b70*/  SHFL.IDX PT, R4, R199, RZ, 0x1f ;  /* 0x00001fffc7047589 */ /* 0x000e6200000e0000 */
        /* <DEDUP_REMOVED lines=18> */
[----:B-1----:R-:W-:Y:S02]  /*12ca0*/  ISETP.NE.AND P4, PT, R4, RZ, PT ;  /* 0x000000ff0400720c */ /* 0x002fe40003f85270 */
        /* <DEDUP_REMOVED lines=9> */
[----:B------:R-:W-:Y:S02]  /*12d40*/  LOP3.LUT R48, R48, R49, RZ, 0x3c, !PT ;  /* 0x0000003130307212 */ /* 0x000fe400078e3cff */
[----:B------:R-:W-:Y:S01]  /*12d50*/  LOP3.LUT R64, R64, R65, RZ, 0x3c, !PT ;  /* 0x0000004140407212 */ /* 0x000fe200078e3cff */
[--C-:B------:R-:W-:Y:S01]  /*12d60*/  IMAD.X R65, RZ, RZ, R173.reuse, P1 ;  /* 0x000000ffff417224 */ /* 0x100fe200008e06ad */
[----:B------:R-:W-:Y:S01]  /*12d70*/  LOP3.LUT R60, R60, R61, RZ, 0x3c, !PT ;  /* 0x0000003d3c3c7212 */ /* 0x000fe200078e3cff */
[--C-:B------:R-:W-:Y:S01]  /*12d80*/  IMAD.X R61, RZ, RZ, R173.reuse, P2 ;  /* 0x000000ffff3d7224 */ /* 0x100fe200010e06ad */
[----:B------:R-:W-:Y:S01]  /*12d90*/  LOP3.LUT R72, R72, R73, RZ, 0x3c, !PT ;  /* 0x0000004948487212 */ /* 0x000fe200078e3cff */
[----:B------:R-:W-:Y:S01]  /*12da0*/  IMAD.X R73, RZ, RZ, R173, P3 ;  /* 0x000000ffff497224 */ /* 0x000fe200018e06ad */
[----:B------:R-:W-:-:S02]  /*12db0*/  IADD3.X R49, RZ, R173, RZ, P6, !PT ;  /* 0x000000adff317210 */ /* 0x000fc400037fe4ff */
[----:B------:R-:W-:Y:S02]  /*12dc0*/  LOP3.LUT R172, R7, R172, RZ, 0x3c, !PT ;  /* 0x000000ac07ac7212 */ /* 0x000fe400078e3cff */
        /* <DEDUP_REMOVED lines=8> */
[----:B------:R-:W-:Y:S01]  /*12e50*/  IMAD R6, R78, UR4, RZ ;  /* 0x000000044e067c24 */ /* 0x000fe2000f8e02ff */
[----:B------:R-:W-:Y:S01]  /*12e60*/  ULDC.64 UR6, c[0x0][0x208] ;  /* 0x0000820000067ab9 */ /* 0x000fe20000000a00 */
[----:B------:R-:W-:Y:S02]  /*12e70*/  IMAD.MOV.U32 R4, RZ, RZ, R18 ;  /* 0x000000ffff047224 */ /* 0x000fe400078e0012 */
[C---:B------:R-:W-:Y:S02]  /*12e80*/  IMAD R7, R193.reuse, UR5, R6 ;  /* 0x00000005c1077c24 */ /* 0x040fe4000f8e0206 */
[----:B------:R-:W-:Y:S01]  /*12e90*/  IMAD.WIDE.U32 R4, R193, UR4, R4 ;  /* 0x00000004c1047c25 */ /* 0x000fe2000f8e0004 */
[----:B------:R-:W-:-:S03]  /*12ea0*/  ULDC.64 UR4, c[0x0][0xc78] ;  /* 0x00031e0000047ab9 */ /* 0x000fc60000000a00 */
[----:B------:R-:W-:Y:S02]  /*12eb0*/  IMAD.IADD R5, R5, 0x1, R7 ;  /* 0x0000000105057824 */ /* 0x000fe400078e0207 */
[----:B------:R-:W-:Y:S02]  /*12ec0*/  IMAD.MOV R7, RZ, RZ, -R22 ;  /* 0x000000ffff077224 */ /* 0x000fe400078e0a16 */
[----:B------:R-:W-:Y:S02]  /*12ed0*/  IMAD R15, R197, 0x40, R19 ;  /* 0x00000040c50f7824 */ /* 0x000fe400078e0213 */
[----:B------:R-:W-:Y:S01]  /*12ee0*/  IMAD R6, R80, UR4, RZ ;  /* 0x0000000450067c24 */ /* 0x000fe2000f8e02ff */
[----:B------:R-:W-:Y:S01]  /*12ef0*/  ISETP.NE.AND P0, PT, R16, R7, PT ;  /* 0x000000071000720c */ /* 0x000fe20003f05270 */
[----:B------:R-:W-:Y:S01]  /*12f00*/  IMAD.WIDE.U32 R4, R79, UR4, R4 ;  /* 0x000000044f047c25 */ /* 0x000fe2000f8e0004 */
[----:B------:R-:W-:Y:S02]  /*12f10*/  SHF.R.S32.HI R11, RZ, 0x1f, R15 ;  /* 0x0000001fff0b7819 */ /* 0x000fe4000001140f */
[C---:B------:R-:W-:Y:S01]  /*12f20*/  ISETP.GE.OR P1, PT, R15.reuse, R76, P0 ;  /* 0x0000004c0f00720c */ /* 0x040fe20000726670 */
[----:B------:R-:W-:-:S02]  /*12f30*/  VIADD R7, R15, 0x8 ;  /* 0x000000080f077836 */ /* 0x000fc40000000000 */
[----:B------:R-:W-:Y:S01]  /*12f40*/  IMAD R10, R79, UR5, R6 ;  /* 0x000000054f0a7c24 */ /* 0x000fe2000f8e0206 */
[----:B------:R-:W-:Y:S01]  /*12f50*/  IADD3 R6, P2, R15, R4, RZ ;  /* 0x000000040f067210 */ /* 0x000fe20007f5e0ff */
[----:B------:R-:W-:Y:S01]  /*12f60*/  ULDC.64 UR4, c[0x0][0xc40] ;  /* 0x0003100000047ab9 */ /* 0x000fe20000000a00 */
[----:B------:R-:W-:Y:S02]  /*12f70*/  ISETP.GE.OR P0, PT, R7, R76, P0 ;  /* 0x0000004c0700720c */ /* 0x000fe40000706670 */
[----:B------:R-:W-:Y:S02]  /*12f80*/  IADD3.X R11, R11, R5, R10, P2, !PT ;  /* 0x000000050b0b7210 */ /* 0x000fe400017fe40a */
[----:B------:R-:W-:-:S04]  /*12f90*/  LEA R4, P2, R6, UR4, 0x2 ;  /* 0x0000000406047c11 */ /* 0x000fc8000f8410ff */
[----:B------:R-:W-:-:S05]  /*12fa0*/  LEA.HI.X R5, R6, UR5, R11, 0x2, P2 ;  /* 0x0000000506057c11 */ /* 0x000fca00090f140b */
[----:B------:R1:W-:Y:S04]  /*12fb0*/  @!P1 STG.E desc[UR6][R4.64], R3 ;  /* 0x0000000304009986 */ /* 0x0003e8000c101906 */
[----:B------:R1:W-:Y:S02]  /*12fc0*/  @!P0 STG.E desc[UR6][R4.64+0x20], R0 ;  /* 0x0000200004008986 */ /* 0x0003e4000c101906 */
.L_x_2500:
[----:B------:R-:W-:Y:S01]  /*12fd0*/  ULDC.64 UR4, c[0x0][0x208] ;  /* 0x0000820000047ab9 */ /* 0x000fe20000000a00 */
[C---:B-1----:R-:W-:Y:S01]  /*12fe0*/  VIADD R3, R191.reuse, 0x40 ;  /* 0x00000040bf037836 */ /* 0x042fe20000000000 */
[----:B------:R1:W5:Y:S01]  /*12ff0*/  LD.E.128 R4, desc[UR4][R172.64] ;  /* 0x00000004ac047980 */ /* 0x000362000c101d00 */
[C---:B------:R-:W-:Y:S01]  /*13000*/  VIADD R83, R191.reuse, 0xc0 ;  /* 0x000000c0bf537836 */ /* 0x040fe20000000000 */
[C---:B------:R-:W-:Y:S01]  /*13010*/  IADD3 R82, R191.reuse, 0x80, RZ ;  /* 0x00000080bf527810 */ /* 0x040fe20007ffe0ff */
[----:B------:R-:W-:Y:S01]  /*13020*/  ULDC.64 UR6, c[0x0][0xba0] ;  /* 0x0002e80000067ab9 */ /* 0x000fe20000000a00 */
[----:B------:R-:W5:Y:S04]  /*13030*/  LD.E.128 R8, desc[UR4][R8.64] ;  /* 0x0000000408087980 */ /* 0x000f68000c101d00 */
        /* <DEDUP_REMOVED lines=14> */
[----:B------:R-:W-:Y:S01]  /*13120*/  ULDC UR5, c[0x0][0xb8c] ;  /* 0x0002e30000057ab9 */ /* 0x000fe20000000800 */
[----:B------:R-:W-:Y:S01]  /*13130*/  VIADD R84, R191, 0x100 ;  /* 0x00000100bf547836 */ /* 0x000fe20000000000 */
[----:B------:R-:W-:Y:S01]  /*13140*/  ISETP.GE.AND P1, PT, R3, UR5, PT ;  /* 0x0000000503007c0c */ /* 0x000fe2000bf26270 */
[C---:B------:R-:W-:Y:S01]  /*13150*/  VIADD R86, R191.reuse, 0x140 ;  /* 0x00000140bf567836 */ /* 0x040fe20000000000 */
[C---:B------:R-:W-:Y:S01]  /*13160*/  ISETP.GE.AND P0, PT, R191.reuse, UR5, PT ;  /* 0x00000005bf007c0c */ /* 0x040fe2000bf06270 */
[----:B------:R-:W-:Y:S01]  /*13170*/  @!PT LDS RZ, [RZ] ;  /* 0x00000000fffff984 */ /* 0x000fe20000000800 */
[----:B------:R-:W-:Y:S01]  /*13180*/  @!PT LDS RZ, [RZ] ;  /* 0x00000000fffff984 */ /* 0x000fe20000000800 */
[----:B------:R-:W-:Y:S01]  /*13190*/  @!PT LDS RZ, [RZ] ;  /* 0x00000000fffff984 */ /* 0x000fe20000000800 */
[----:B------:R-:W-:Y:S01]  /*131a0*/  @!PT LDS RZ, [RZ] ;  /* 0x00000000fffff984 */ /* 0x000fe20000000800 */
[----:B------:R2:W-:Y:S06]  /*131b0*/  MEMBAR.ALL.CTA ;  /* 0x0000000000007992 */ /* 0x0005ec0000008000 */
[----:B--2---:R-:W2:Y:S01]  /*131c0*/  FENCE.VIEW.ASYNC.S ;  /* 0x00000000000073c6 */ /* 0x004ea20000000000 */
[----:B------:R-:W-:Y:S01]  /*131d0*/  SEL R17, RZ, 0xffffffff, P1 ;  /* 0xffffffffff117807 */ /* 0x000fe20000800000 */
[----:B------:R-:W-:Y:S01]  /*131e0*/  UIADD3 UR4, UR37, 0x38820, URZ ;  /* 0x0003882025047890 */ /* 0x000fe2000fffe03f */
[----:B------:R-:W-:Y:S01]  /*131f0*/  SEL R0, RZ, 0x1, P0 ;  /* 0x00000001ff007807 */ /* 0x000fe20000000000 */
[----:B------:R-:W-:Y:S01]  /*13200*/  VIADD R85, R191, 0x1c0 ;  /* 0x000001c0bf557836 */ /* 0x000fe20000000000 */
[----:B------:R-:W-:Y:S01]  /*13210*/  ISETP.GE.AND P0, PT, R82, UR5, PT ;  /* 0x0000000552007c0c */ /* 0x000fe2000bf06270 */
[----:B------:R-:W-:Y:S01]  /*13220*/  IMAD.SHL.U32 R17, R17, 0x2, RZ ;  /* 0x0000000211117824 */ /* 0x000fe200078e00ff */
[----:B------:R-:W-:Y:S01]  /*13230*/  ISETP.GE.AND P1, PT, R83, UR5, PT ;  /* 0x0000000553007c0c */ /* 0x000fe2000bf26270 */
[----:B------:R-:W-:Y:S01]  /*13240*/  UPRMT UR4, URZ, 0x654, UR4 ;  /* 0x000006543f047896 */ /* 0x000fe20008000004 */
[----:B------:R-:W-:Y:S01]  /*13250*/  SHF.R.S32.HI R21, RZ, 0x1f, R191 ;  /* 0x0000001fff157819 */ /* 0x000fe200000114bf */
[----:B------:R-:W-:Y:S01]  /*13260*/  BSSY B1, `(.L_x_2501) ;  /* 0x0000043000017945 */ /* 0x000fe20003800000 */
[----:B------:R-:W-:-:S02]  /*13270*/  LOP3.LUT R0, R17, 0x2, R0, 0xe2, !PT ;  /* 0x0000000211007812 */ /* 0x000fc400078ee200 */
[----:B------:R-:W-:Y:S02]  /*13280*/  SEL R17, RZ, 0x4, P0 ;  /* 0x00000004ff117807 */ /* 0x000fe40000000000 */
[----:B------:R-:W-:Y:S02]  /*13290*/  SEL R20, RZ, 0x8, P1 ;  /* 0x00000008ff147807 */ /* 0x000fe40000800000 */
[----:B------:R-:W-:Y:S02]  /*132a0*/  ISETP.GE.AND P0, PT, R84, UR5, PT ;  /* 0x0000000554007c0c */ /* 0x000fe4000bf06270 */
[----:B------:R-:W-:Y:S01]  /*132b0*/  LOP3.LUT R0, R20, R0, R17, 0xfe, !PT ;  /* 0x0000000014007212 */ /* 0x000fe200078efe11 */
[----:B------:R-:W-:Y:S01]  /*132c0*/  IMAD R17, R77, UR6, RZ ;  /* 0x000000064d117c24 */ /* 0x000fe2000f8e02ff */
[----:B------:R-:W-:Y:S01]  /*132d0*/  IADD3 R81, R191, 0x180, RZ ;  /* 0x00000180bf517810 */ /* 0x000fe20007ffe0ff */
[----:B------:R-:W-:Y:S01]  /*132e0*/  IMAD.MOV.U32 R20, RZ, RZ, R191 ;  /* 0x000000ffff147224 */ /* 0x000fe200078e00bf */
[----:B------:R-:W-:Y:S01]  /*132f0*/  ISETP.GE.AND P1, PT, R86, UR5, PT ;  /* 0x0000000556007c0c */ /* 0x000fe2000bf26270 */
[C---:B------:R-:W-:Y:S01]  /*13300*/  IMAD R77, R18.reuse, UR7, R17 ;  /* 0x00000007124d7c24 */ /* 0x040fe2000f8e0211 */
[----:B------:R-:W-:Y:S01]  /*13310*/  SEL R17, RZ, 0x10, P0 ;  /* 0x00000010ff117807 */ /* 0x000fe20000000000 */
[----:B------:R-:W-:Y:S01]  /*13320*/  IMAD.WIDE.U32 R20, R18, UR6, R20 ;  /* 0x0000000612147c25 */ /* 0x000fe2000f8e0014 */
[----:B------:R-:W-:Y:S01]  /*13330*/  ISETP.GE.AND P0, PT, R81, UR5, PT ;  /* 0x0000000551007c0c */ /* 0x000fe2000bf06270 */
[----:B------:R-:W-:Y:S01]  /*13340*/  ULDC.64 UR6, c[0x0][0xbe0] ;  /* 0x0002f80000067ab9 */ /* 0x000fe20000000a00 */
[----:B------:R-:W-:Y:S01]  /*13350*/  SEL R18, RZ, 0x20, P1 ;  /* 0x00000020ff127807 */ /* 0x000fe20000800000 */
[----:B------:R-:W-:Y:S01]  /*13360*/  IMAD R81, R197, -0x40, R76 ;  /* 0xffffffc0c5517824 */ /* 0x000fe200078e024c */
[----:B------:R-:W-:Y:S01]  /*13370*/  ISETP.GE.AND P1, PT, R85, UR5, PT ;  /* 0x0000000555007c0c */ /* 0x000fe2000bf26270 */
[----:B------:R-:W-:Y:S01]  /*13380*/  IMAD.IADD R21, R21, 0x1, R77 ;  /* 0x0000000115157824 */ /* 0x000fe200078e024d */
[----:B------:R-:W-:Y:S01]  /*13390*/  LOP3.LUT R17, R18, R0, R17, 0xfe, !PT ;  /* 0x0000000012117212 */ /* 0x000fe200078efe11 */
[----:B------:R-:W-:Y:S01]  /*133a0*/  IMAD R78, R78, UR6, RZ ;  /* 0x000000064e4e7c24 */ /* 0x000fe2000f8e02ff */
[C---:B------:R-:W-:Y:S01]  /*133b0*/  ISETP.GE.AND P2, PT, R194.reuse, R81, PT ;  /* 0x00000051c200720c */ /* 0x040fe20003f46270 */
[C---:B------:R-:W-:Y:S01]  /*133c0*/  IMAD.WIDE.U32 R20, R193.reuse, UR6, R20 ;  /* 0x00000006c1147c25 */ /* 0x040fe2000f8e0014 */
[----:B------:R-:W-:Y:S01]  /*133d0*/  SEL R0, RZ, 0x40, P0 ;  /* 0x00000040ff007807 */ /* 0x000fe20000000000 */
[----:B--2---:R-:W-:Y:S01]  /*133e0*/  SYNCS.ARRIVE.TRANS64.RED.A1T0 RZ, [UR4], RZ ;  /* 0x000000ffffff79a7 */ /* 0x004fe20008100404 */
[----:B------:R-:W-:Y:S01]  /*133f0*/  SHF.R.S32.HI R195, RZ, 0x1f, R194 ;  /* 0x0000001fffc37819 */ /* 0x000fe200000114c2 */
[----:B------:R-:W-:Y:S01]  /*13400*/  IMAD R77, R193, UR7, R78 ;  /* 0x00000007c14d7c24 */ /* 0x000fe2000f8e024e */
[----:B------:R-:W-:Y:S01]  /*13410*/  ULDC.64 UR6, c[0x0][0xbe8] ;  /* 0x0002fa0000067ab9 */ /* 0x000fe20000000a00 */
[----:B------:R-:W-:Y:S01]  /*13420*/  VIADD R18, R194, 0x20 ;  /* 0x00000020c2127836 */ /* 0x000fe20000000000 */
[----:B------:R-:W-:Y:S01]  /*13430*/  LOP3.LUT R0, R17, R0, RZ, 0xfc, !PT ;  /* 0x0000000011007212 */ /* 0x000fe200078efcff */
[----:B------:R-:W-:-:S02]  /*13440*/  IMAD R17, R80, UR6, RZ ;  /* 0x0000000650117c24 */ /* 0x000fc4000f8e02ff */
[----:B------:R-:W-:Y:S01]  /*13450*/  IMAD.IADD R21, R21, 0x1, R77 ;  /* 0x0000000115157824 */ /* 0x000fe200078e024d */
[----:B------:R-:W-:Y:S01]  /*13460*/  ISETP.GE.AND P0, PT, R18, R81, PT ;  /* 0x000000511200720c */ /* 0x000fe20003f06270 */
[C---:B------:R-:W-:Y:S01]  /*13470*/  IMAD R81, R79.reuse, UR7, R17 ;  /* 0x000000074f517c24 */ /* 0x040fe2000f8e0211 */
[----:B------:R-:W-:Y:S01]  /*13480*/  SEL R17, RZ, 0x80, P1 ;  /* 0x00000080ff117807 */ /* 0x000fe20000800000 */
[----:B------:R-:W-:-:S03]  /*13490*/  IMAD.WIDE.U32 R78, R79, UR6, R20 ;  /* 0x000000064f4e7c25 */ /* 0x000fc6000f8e0014 */
[----:B------:R-:W-:Y:S01]  /*134a0*/  LOP3.LUT R17, R0, R17, RZ, 0xfc, !PT ;  /* 0x0000001100117212 */ /* 0x000fe200078efcff */
[----:B------:R-:W-:-:S04]  /*134b0*/  IMAD.WIDE R76, R197, 0x40, R194 ;  /* 0x00000040c54c7825 */ /* 0x000fc800078e02c2 */
[----:B------:R-:W-:Y:S01]  /*134c0*/  IMAD.IADD R85, R79, 0x1, R81 ;  /* 0x000000014f557824 */ /* 0x000fe200078e0251 */
[----:B-1----:R-:W-:Y:S06]  /*134d0*/  @P2 BRA `(.L_x_2502) ;  /* 0x00000000006c2947 */ /* 0x002fec0003800000 */
[----:B------:R-:W-:Y:S01]  /*134e0*/  ULDC.64 UR6, c[0x0][0xbd8] ;  /* 0x0002f60000067ab9 */ /* 0x000fe20000000a00 */
[----:B------:R-:W-:Y:S01]  /*134f0*/  MOV R20, R78 ;  /* 0x0000004e00147202 */ /* 0x000fe20000000f00 */
[----:B------:R-:W-:Y:S01]  /*13500*/  IMAD R81, R77, UR6, RZ ;  /* 0x000000064d517c24 */ /* 0x000fe2000f8e02ff */
[----:B------:R-:W-:Y:S01]  /*13510*/  ISETP.GE.AND P2, PT, R191, UR5, PT ;  /* 0x00000005bf007c0c */ /* 0x000fe2000bf46270 */
[----:B------:R-:W-:Y:S01]  /*13520*/  IMAD.MOV.U32 R21, RZ, RZ, R85 ;  /* 0x000000ffff157224 */ /* 0x000fe200078e0055 */
[----:B------:R-:W-:Y:S01]  /*13530*/  ISETP.GE.AND P3, PT, R3, UR5, PT ;  /* 0x0000000503007c0c */ /* 0x000fe2000bf66270 */
[C---:B------:R-:W-:Y:S01]  /*13540*/  IMAD R81, R76.reuse, UR7, R81 ;  /* 0x000000074c517c24 */ /* 0x040fe2000f8e0251 */
[----:B------:R-:W-:Y:S01]  /*13550*/  ULDC.64 UR8, c[0x0][0x208] ;  /* 0x0000820000087ab9 */ /* 0x000fe20000000a00 */
[----:B------:R-:W-:Y:S01]  /*13560*/  IMAD.WIDE.U32 R20, R76, UR6, R20 ;  /* 0x000000064c147c25 */ /* 0x000fe2000f8e0014 */
[----:B------:R-:W-:Y:S01]  /*13570*/  ULDC.64 UR6, c[0x0][0xb80] ;  /* 0x0002e00000067ab9 */ /* 0x000fe20000000a00 */
[----:B------:R-:W-:-:S02]  /*13580*/  ISETP.GE.AND P4, PT, R86, UR5, PT ;  /* 0x0000000556007c0c */ /* 0x000fc4000bf86270 */
[----:B------:R-:W-:Y:S01]  /*13590*/  IMAD.IADD R21, R21, 0x1, R81 ;  /* 0x0000000115157824 */ /* 0x000fe200078e0251 */
[----:B------:R-:W-:Y:S02]  /*135a0*/  LEA R80, P1, R20, UR6, 0x1 ;  /* 0x0000000614507c11 */ /* 0x000fe4000f8208ff */
[----:B------:R-:W-:Y:S02]  /*135b0*/  LOP3.LUT P5, RZ, R0, 0x40, RZ, 0xc0, !PT ;  /* 0x0000004000ff7812 */ /* 0x000fe400078ac0ff */
[----:B------:R-:W-:Y:S02]  /*135c0*/  LEA.HI.X R81, R20, UR7, R21, 0x1, P1 ;  /* 0x0000000714517c11 */ /* 0x000fe400088f0c15 */
[----:B------:R-:W-:Y:S02]  /*135d0*/  ISETP.GE.AND P1, PT, R82, UR5, PT ;  /* 0x0000000552007c0c */ /* 0x000fe4000bf26270 */
[----:B------:R-:W-:Y:S01]  /*135e0*/  LOP3.LUT P6, RZ, R17, 0x80, RZ, 0xc0, !PT ;  /* 0x0000008011ff7812 */ /* 0x000fe200078cc0ff */
        /* <DEDUP_REMOVED lines=10> */
.L_x_2502:
[----:B------:R-:W-:Y:S05]  /*13690*/  BSYNC B1 ;  /* 0x0000000000017941 */ /* 0x000fea0003800000 */
.L_x_2501:
[----:B------:R-:W-:Y:S05]  /*136a0*/  @P0 BRA `(.L_x_2503) ;  /* 0x0000000c00200947 */ /* 0x000fea0003800000 */
[----:B-1---5:R-:W-:Y:S01]  /*136b0*/  IADD3 R7, P0, R76, 0x20, RZ ;  /* 0x000000204c077810 */ /* 0x022fe20007f1e0ff */
[----:B------:R-:W-:Y:S01]  /*136c0*/  ULDC.64 UR6, c[0x0][0xbd8] ;  /* 0x0002f60000067ab9 */ /* 0x000fe20000000a00 */
[----:B------:R-:W-:Y:S01]  /*136d0*/  IMAD.MOV.U32 R4, RZ, RZ, R78 ;  /* 0x000000ffff047224 */ /* 0x000fe200078e004e */
[----:B------:R-:W-:Y:S01]  /*136e0*/  ISETP.GE.AND P4, PT, R3, UR5, PT ;  /* 0x0000000503007c0c */ /* 0x000fe2000bf86270 */
[----:B------:R-:W-:Y:S01]  /*136f0*/  IMAD.MOV.U32 R5, RZ, RZ, R85 ;  /* 0x000000ffff057224 */ /* 0x000fe200078e0055 */
[----:B------:R-:W-:Y:S01]  /*13700*/  ULDC.64 UR8, c[0x0][0x208] ;  /* 0x0000820000087ab9 */ /* 0x000fe20000000a00 */
[----:B------:R-:W-:Y:S01]  /*13710*/  IMAD.X R76, RZ, RZ, R77, P0 ;  /* 0x000000ffff4c7224 */ /* 0x000fe200000e064d */
        /* <DEDUP_REMOVED lines=9> */
[----:B------:R-:W-:Y:S02]  /*137b0*/  LEA R6, P6, R4, UR6, 0x1 ;  /* 0x0000000604067c11 */ /* 0x000fe4000f8c08ff */
[----:B------:R-:W-:-:S04]  /*137c0*/  IADD3 R3, R5, R3, RZ ;  /* 0x0000000305037210 */ /* 0x000fc80007ffe0ff */
        /* <DEDUP_REMOVED lines=14> */
.L_x_2498:
[----:B------:R-:W1:Y:S01]  /*138b0*/  LDC.64 R6, c[0x0][0xcd8] ;  /* 0x00033600ff067b82 */ /* 0x000e620000000a00 */
[----:B------:R-:W-:Y:S01]  /*138c0*/  IMAD.MOV.U32 R3, RZ, RZ, RZ ;  /* 0x000000ffff037224 */ /* 0x000fe200078e00ff */
[----:B------:R-:W-:Y:S01]  /*138d0*/  ULDC UR6, c[0x0][0xb8c] ;  /* 0x0002e30000067ab9 */ /* 0x000fe20000000800 */
[----:B------:R-:W-:-:S05]  /*138e0*/  ULDC.64 UR4, c[0x0][0x208] ;  /* 0x0000820000047ab9 */ /* 0x000fca0000000a00 */
[----:B------:R-:W2:Y:S01]  /*138f0*/  LDC.64 R4, c[0x0][0xcd8] ;  /* 0x00033600ff047b82 */ /* 0x000ea20000000a00 */
[----:B-1----:R-:W-:-:S04]  /*13900*/  ISETP.NE.U32.AND P0, PT, R6, RZ, PT ;  /* 0x000000ff0600720c */ /* 0x002fc80003f05070 */
[----:B------:R-:W-:-:S03]  /*13910*/  ISETP.NE.AND.EX P0, PT, R7, RZ, PT, P0 ;  /* 0x000000ff0700720c */ /* 0x000fc60003f05300 */
[----:B------:R-:W1:Y:S08]  /*13920*/  LDC.64 R6, c[0x0][0xce0] ;  /* 0x00033800ff067b82 */ /* 0x000e700000000a00 */
[----:B------:R-:W3:Y:S01]  /*13930*/  LDC R0, c[0x0][0xb88] ;  /* 0x0002e200ff007b82 */ /* 0x000ee20000000800 */
[C---:B------:R-:W-:Y:S01]  /*13940*/  VIADD R13, R191.reuse, 0x40 ;  /* 0x00000040bf0d7836 */ /* 0x040fe20000000000 */
[----:B------:R-:W-:Y:S01]  /*13950*/  ISETP.GE.AND P2, PT, R191, UR6, PT ;  /* 0x00000006bf007c0c */ /* 0x000fe2000bf46270 */
[----:B--2---:R-:W-:Y:S01]  /*13960*/  IMAD.WIDE R4, R196, 0x4, R4 ;  /* 0x00000004c4047825 */ /* 0x004fe200078e0204 */
[----:B-1----:R-:W-:-:S04]  /*13970*/  ISETP.NE.U32.AND P1, PT, R6, RZ, PT ;  /* 0x000000ff0600720c */ /* 0x002fc80003f25070 */
[----:B------:R1:W5:Y:S01]  /*13980*/  @P0 LDG.E R3, desc[UR4][R4.64] ;  /* 0x0000000404030981 */ /* 0x000362000c1e1900 */
[----:B------:R-:W-:-:S13]  /*13990*/  ISETP.NE.AND.EX P1, PT, R7, RZ, PT, P1 ;  /* 0x000000ff0700720c */ /* 0x000fda0003f25310 */
[----:B------:R-:W2:Y:S01]  /*139a0*/  @P1 LDC.64 R6, c[0x0][0xce0] ;  /* 0x00033800ff061b82 */ /* 0x000ea20000000a00 */
[----:B------:R-:W-:-:S04]  /*139b0*/  ISETP.GE.AND P3, PT, R13, UR6, PT ;  /* 0x000000060d007c0c */ /* 0x000fc8000bf66270 */
[----:B------:R-:W-:Y:S02]  /*139c0*/  SEL R9, RZ, 0xffffffff, P3 ;  /* 0xffffffffff097807 */ /* 0x000fe40001800000 */
[----:B------:R-:W-:-:S03]  /*139d0*/  SEL R8, RZ, 0x1, P2 ;  /* 0x00000001ff087807 */ /* 0x000fc60001000000 */
[----:B------:R-:W-:-:S05]  /*139e0*/  IMAD.SHL.U32 R9, R9, 0x2, RZ ;  /* 0x0000000209097824 */ /* 0x000fca00078e00ff */
[----:B------:R-:W-:Y:S01]  /*139f0*/  LOP3.LUT R14, R9, 0x2, R8, 0xe2, !PT ;  /* 0x00000002090e7812 */ /* 0x000fe200078ee208 */
[----:B--2---:R-:W-:-:S05]  /*13a00*/  @P1 IMAD.WIDE R6, R196, 0x4, R6 ;  /* 0x00000004c4061825 */ /* 0x004fca00078e0206 */
[----:B---3--:R1:W5:Y:S01]  /*13a10*/  @P1 LDG.E R0, desc[UR4][R6.64] ;  /* 0x0000000406001981 */ /* 0x008362000c1e1900 */
[----:B------:R-:W-:Y:S05]  /*13a20*/  @P1 BRA `(.L_x_2504) ;  /* 0x0000000000141947 */ /* 0x000fea0003800000 */
[----:B------:R-:W-:Y:S05]  /*13a30*/  @!P0 BRA `(.L_x_2504) ;  /* 0x0000000000108947 */ /* 0x000fea0003800000 */
[----:B------:R-:W-:Y:S02]  /*13a40*/  ULDC.64 UR4, c[0x0][0x208] ;  /* 0x0000820000047ab9 */ /* 0x000fe40000000a00 */
[----:B-1----:R-:W2:Y:S04]  /*13a50*/  LDG.E R7, desc[UR4][R4.64] ;  /* 0x0000000404077981 */ /* 0x002ea8000c1e1900 */
[----:B-----5:R-:W2:Y:S02]  /*13a60*/  LDG.E R0, desc[UR4][R4.64+0x4] ;  /* 0x0000040404007981 */ /* 0x020ea4000c1e1900 */
[----:B--2---:R-:W-:-:S07]  /*13a70*/  IMAD.IADD R0, R0, 0x1, -R7 ;  /* 0x0000000100007824 */ /* 0x004fce00078e0a07 */
.L_x_2504:
[----:B------:R-:W-:Y:S01]  /*13a80*/  ISETP.GT.AND P1, PT, R201, 0x3f, PT ;  /* 0x0000003fc900780c */ /* 0x000fe20003f24270 */
[C---:B------:R-:W-:Y:S01]  /*13a90*/  VIADD R17, R191.reuse, 0x80 ;  /* 0x00000080bf117836 */ /* 0x040fe20000000000 */
[C---:B------:R-:W-:Y:S01]  /*13aa0*/  IADD3 R18, R191.reuse, 0xc0, RZ ;  /* 0x000000c0bf127810 */ /* 0x040fe20007ffe0ff */
[----:B------:R-:W-:Y:S01]  /*13ab0*/  BSSY B1, `(.L_x_2505) ;  /* 0x0000023000017945 */ /* 0x000fe20003800000 */
[----:B-1----:R-:W-:Y:S01]  /*13ac0*/  SHF.R.S32.HI R4, RZ, 0x1f, R196 ;  /* 0x0000001fff047819 */ /* 0x002fe200000114c4 */
[----:B------:R-:W-:Y:S01]  /*13ad0*/  VIADD R24, R191, 0x100 ;  /* 0x00000100bf187836 */ /* 0x000fe20000000000 */
[----:B------:R-:W-:Y:S01]  /*13ae0*/  ISETP.GE.AND P2, PT, R17, UR6, PT ;  /* 0x0000000611007c0c */ /* 0x000fe2000bf46270 */
[----:B------:R-:W-:Y:S01]  /*13af0*/  VIADD R25, R191, 0x140 ;  /* 0x00000140bf197836 */ /* 0x000fe20000000000 */
[----:B------:R-:W-:Y:S02]  /*13b00*/  ISETP.GE.AND P3, PT, R18, UR6, PT ;  /* 0x0000000612007c0c */ /* 0x000fe4000bf66270 */
[----:B------:R-:W-:-:S02]  /*13b10*/  SHF.R.S32.HI R9, RZ, 0x1f, R193 ;  /* 0x0000001fff097819 */ /* 0x000fc400000114c1 */
[----:B------:R-:W-:Y:S02]  /*13b20*/  SHF.R.S32.HI R12, RZ, 0x1f, R191 ;  /* 0x0000001fff0c7819 */ /* 0x000fe400000114bf */
[----:B------:R-:W-:Y:S02]  /*13b30*/  SEL R11, R196, RZ, !P0 ;  /* 0x000000ffc40b7207 */ /* 0x000fe40004000000 */
[----:B------:R-:W-:Y:S02]  /*13b40*/  SEL R10, R4, RZ, !P0 ;  /* 0x000000ff040a7207 */ /* 0x000fe40004000000 */
[----:B-----5:R-:W-:Y:S01]  /*13b50*/  SHF.R.S32.HI R8, RZ, 0x1f, R3 ;  /* 0x0000001fff087819 */ /* 0x020fe20000011403 */
[----:B------:R-:W-:Y:S06]  /*13b60*/  @P1 BRA `(.L_x_2506) ;  /* 0x00000000005c1947 */ /* 0x000fec0003800000 */
[----:B------:R-:W1:Y:S02]  /*13b70*/  S2R R5, SR_TID.X ;  /* 0x0000000000057919 */ /* 0x000e640000002100 */
[----:B-1----:R-:W-:-:S04]  /*13b80*/  IMAD R4, R197, 0x40, R5 ;  /* 0x00000040c5047824 */ /* 0x002fc800078e0205 */
[----:B------:R-:W-:-:S05]  /*13b90*/  VIADD R5, R4, 0xffffff80 ;  /* 0xffffff8004057836 */ /* 0x000fca0000000000 */
[----:B------:R-:W-:-:S13]  /*13ba0*/  ISETP.GE.AND P0, PT, R5, R0, PT ;  /* 0x000000000500720c */ /* 0x000fda0003f06270 */
[----:B------:R-:W-:Y:S05]  /*13bb0*/  @P0 BRA `(.L_x_2506) ;  /* 0x0000000000480947 */ /* 0x000fea0003800000 */
[----:B------:R-:W-:Y:S01]  /*13bc0*/  IADD3 R4, P0, R5, R3, RZ ;  /* 0x0000000305047210 */ /* 0x000fe20007f1e0ff */
[----:B------:R-:W-:Y:S01]  /*13bd0*/  ULDC.64 UR4, c[0x0][0xc70] ;  /* 0x00031c0000047ab9 */ /* 0x000fe20000000a00 */
[----:B------:R-:W-:Y:S01]  /*13be0*/  ULDC.64 UR8, c[0x0][0x208] ;  /* 0x0000820000087ab9 */ /* 0x000fe20000000a00 */
        /* <DEDUP_REMOVED lines=15> */
.L_x_2506:
[----:B------:R-:W-:Y:S05]  /*13ce0*/  BSYNC B1 ;  /* 0x0000000000017941 */ /* 0x000fea0003800000 */
.L_x_2505:
[----:B------:R-:W-:Y:S01]  /*13cf0*/  ULDC.64 UR4, c[0x0][0xba0] ;  /* 0x0002e80000047ab9 */ /* 0x000fe20000000a00 */
[----:B------:R-:W-:Y:S01]  /*13d00*/  IMAD.MOV.U32 R4, RZ, RZ, R191 ;  /* 0x000000ffff047224 */ /* 0x000fe200078e00bf */
[----:B-1----:R-:W-:Y:S01]  /*13d10*/  SEL R7, RZ, 0x4, P2 ;  /* 0x00000004ff077807 */ /* 0x002fe20001000000 */
[----:B------:R-:W-:Y:S01]  /*13d20*/  IMAD.MOV.U32 R5, RZ, RZ, R12 ;  /* 0x000000ffff057224 */ /* 0x000fe200078e000c */
[----:B------:R-:W-:Y:S01]  /*13d30*/  ISETP.GE.AND P0, PT, R24, UR6, PT ;  /* 0x0000000618007c0c */ /* 0x000fe2000bf06270 */
[----:B------:R-:W-:Y:S01]  /*13d40*/  IMAD R6, R8, UR4, RZ ;  /* 0x0000000408067c24 */ /* 0x000fe2000f8e02ff */
[----:B------:R-:W-:Y:S01]  /*13d50*/  SEL R8, RZ, 0x8, P3 ;  /* 0x00000008ff087807 */ /* 0x000fe20001800000 */
[----:B------:R-:W-:Y:S01]  /*13d60*/  IMAD.WIDE.U32 R4, R3, UR4, R4 ;  /* 0x0000000403047c25 */ /* 0x000fe2000f8e0004 */
[----:B------:R-:W-:Y:S01]  /*13d70*/  ISETP.GE.AND P1, PT, R25, UR6, PT ;  /* 0x0000000619007c0c */ /* 0x000fe2000bf26270 */
[----:B------:R-:W-:Y:S01]  /*13d80*/  BSSY B1, `(.L_x_2507) ;  /* 0x000003c000017945 */ /* 0x000fe20003800000 */
[----:B------:R-:W-:Y:S01]  /*13d90*/  LOP3.LUT R7, R8, R14, R7, 0xfe, !PT ;  /* 0x0000000e08077212 */ /* 0x000fe200078efe07 */
[----:B------:R-:W-:Y:S01]  /*13da0*/  IMAD R3, R3, UR5, R6 ;  /* 0x0000000503037c24 */ /* 0x000fe2000f8e0206 */
[----:B------:R-:W-:Y:S01]  /*13db0*/  SEL R8, RZ, 0x10, P0 ;  /* 0x00000010ff087807 */ /* 0x000fe20000000000 */
[----:B------:R-:W-:Y:S01]  /*13dc0*/  VIADD R6, R191, 0x180 ;  /* 0x00000180bf067836 */ /* 0x000fe20000000000 */
[----:B------:R-:W-:Y:S01]  /*13dd0*/  SEL R12, RZ, 0x20, P1 ;  /* 0x00000020ff0c7807 */ /* 0x000fe20000800000 */
[----:B------:R-:W-:Y:S01]  /*13de0*/  ULDC.64 UR4, c[0x0][0xbe0] ;  /* 0x0002f80000047ab9 */ /* 0x000fe20000000a00 */
[----:B------:R-:W-:-:S02]  /*13df0*/  IMAD.IADD R5, R5, 0x1, R3 ;  /* 0x0000000105057824 */ /* 0x000fc400078e0203 */
[----:B------:R-:W-:Y:S01]  /*13e00*/  ISETP.GE.AND P0, PT, R6, UR6, PT ;  /* 0x0000000606007c0c */ /* 0x000fe2000bf06270 */
[----:B------:R-:W-:Y:S01]  /*13e10*/  IMAD R6, R9, UR4, RZ ;  /* 0x0000000409067c24 */ /* 0x000fe2000f8e02ff */
[----:B------:R-:W-:Y:S01]  /*13e20*/  LOP3.LUT R9, R12, R7, R8, 0xfe, !PT ;  /* 0x000000070c097212 */ /* 0x000fe200078efe08 */
[----:B------:R-:W-:Y:S01]  /*13e30*/  IMAD.WIDE.U32 R4, R193, UR4, R4 ;  /* 0x00000004c1047c25 */ /* 0x000fe2000f8e0004 */
[----:B------:R-:W-:-:S03]  /*13e40*/  IADD3 R7, R191, 0x1c0, RZ ;  /* 0x000001c0bf077810 */ /* 0x000fc60007ffe0ff */
[----:B------:R-:W-:Y:S01]  /*13e50*/  IMAD R3, R193, UR5, R6 ;  /* 0x00000005c1037c24 */ /* 0x000fe2000f8e0206 */
[----:B------:R-:W-:Y:S01]  /*13e60*/  ISETP.GE.AND P2, PT, R7, UR6, PT ;  /* 0x0000000607007c0c */ /* 0x000fe2000bf46270 */
[----:B------:R-:W-:Y:S01]  /*13e70*/  IMAD R7, R197, -0x40, R0 ;  /* 0xffffffc0c5077824 */ /* 0x000fe200078e0200 */
[----:B------:R-:W-:Y:S01]  /*13e80*/  SEL R6, RZ, 0x40, P0 ;  /* 0x00000040ff067807 */ /* 0x000fe20000000000 */
[C---:B------:R-:W-:Y:S01]  /*13e90*/  VIADD R0, R194.reuse, 0x20 ;  /* 0x00000020c2007836 */ /* 0x040fe20000000000 */
[----:B------:R-:W-:Y:S01]  /*13ea0*/  ULDC.64 UR4, c[0x0][0xbe8] ;  /* 0x0002fa0000047ab9 */ /* 0x000fe20000000a00 */
[----:B------:R-:W-:Y:S01]  /*13eb0*/  IMAD.IADD R5, R5, 0x1, R3 ;  /* 0x0000000105057824 */ /* 0x000fe200078e0203 */
[-C--:B------:R-:W-:Y:S01]  /*13ec0*/  ISETP.GE.AND P1, PT, R194, R7.reuse, PT ;  /* 0x00000007c200720c */ /* 0x080fe20003f26270 */
[----:B------:R-:W-:Y:S01]  /*13ed0*/  IMAD.MOV.U32 R8, RZ, RZ, R194 ;  /* 0x000000ffff087224 */ /* 0x000fe200078e00c2 */
[----:B------:R-:W-:Y:S01]  /*13ee0*/  ISETP.GE.AND P0, PT, R0, R7, PT ;  /* 0x000000070000720c */ /* 0x000fe20003f06270 */
[----:B------:R-:W-:Y:S01]  /*13ef0*/  IMAD R0, R10, UR4, RZ ;  /* 0x000000040a007c24 */ /* 0x000fe2000f8e02ff */
[----:B------:R-:W-:Y:S01]  /*13f00*/  LOP3.LUT R15, R9, R6, RZ, 0xfc, !PT ;  /* 0x00000006090f7212 */ /* 0x000fe200078efcff */
[----:B------:R-:W-:Y:S01]  /*13f10*/  IMAD.WIDE.U32 R6, R11, UR4, R4 ;  /* 0x000000040b067c25 */ /* 0x000fe2000f8e0004 */
[----:B------:R-:W-:-:S03]  /*13f20*/  SHF.R.S32.HI R9, RZ, 0x1f, R194 ;  /* 0x0000001fff097819 */ /* 0x000fc600000114c2 */
[----:B------:R-:W-:Y:S01]  /*13f30*/  IMAD R3, R11, UR5, R0 ;  /* 0x000000050b037c24 */ /* 0x000fe2000f8e0200 */
        /* <DEDUP_REMOVED lines=18> */
[----:B------:R-:W-:Y:S02]  /*14060*/  ISETP.GE.AND P3, PT, R24, UR6, PT ;  /* 0x0000000618007c0c */ /* 0x000fe4000bf66270 */
[----:B------:R-:W-:Y:S02]  /*14070*/  LEA.HI.X R21, R4, UR5, R3, 0x1, P1 ;  /* 0x0000000504157c11 */ /* 0x000fe400088f0c03 */
[----:B------:R-:W-:Y:S02]  /*14080*/  ISETP.GE.AND P1, PT, R17, UR6, PT ;  /* 0x0000000611007c0c */ /* 0x000fe4000bf26270 */
[----:B------:R-:W-:Y:S01]  /*14090*/  ISETP.GE.AND P2, PT, R25, UR6, PT ;  /* 0x0000000619007c0c */ /* 0x000fe2000bf46270 */
        /* <DEDUP_REMOVED lines=10> */
.L_x_2508:
[----:B------:R-:W-:Y:S05]  /*14140*/  BSYNC B1 ;  /* 0x0000000000017941 */ /* 0x000fea0003800000 */
.L_x_2507:
        /* <DEDUP_REMOVED lines=30> */
.L_x_2503:
[----:B------:R-:W-:Y:S05]  /*14330*/  BSYNC B0 ;  /* 0x0000000000007941 */ /* 0x000fea0003800000 */
.L_x_2497:
[----:B------:R-:W-:Y:S02]  /*14340*/  ULDC UR4, c[0x0][0xd14] ;  /* 0x0003450000047ab9 */ /* 0x000fe40000000800 */
[----:B0-----:R-:W-:-:S13]  /*14350*/  ISETP.GE.AND P0, PT, R187, UR4, PT ;  /* 0x00000004bb007c0c */ /* 0x001fda000bf06270 */
[----:B------:R-:W-:Y:S05]  /*14360*/  @!P0 BRA `(.L_x_2509) ;  /* 0xfffffec800f88947 */ /* 0x000fea000383ffff */
[----:B------:R-:W-:Y:S05]  /*14370*/  EXIT ;  /* 0x000000000000794d */ /* 0x000fea0003800000 */
.L_x_2405:
        /* <DEDUP_REMOVED lines=62> */
.L_x_2514:
        /* <DEDUP_REMOVED lines=16> */
.L_x_2513:
[----:B------:R-:W-:Y:S05]  /*14860*/  BSYNC B0 ;  /* 0x0000000000007941 */ /* 0x000fea0003800000 */
.L_x_2512:
        /* <DEDUP_REMOVED lines=25> */
.L_x_2510:
[----:B------:R-:W-:Y:S01]  /*14a00*/  IMAD.IADD R7, R5, 0x1, -R2 ;  /* 0x0000000105077824 */ /* 0x000fe200078e0a02 */
[----:B------:R-:W-:-:S03]  /*14a10*/  ULDC.64 UR8, c[0x0][0x208] ;  /* 0x0000820000087ab9 */ /* 0x000fc60000000a00 */
        /* <DEDUP_REMOVED lines=19> */
.L_x_2515:
        /* <DEDUP_REMOVED lines=25> */
[----:B------:R-:W-:Y:S02]  /*14ce0*/  VIADDMNMX R8, R3, UR4, R8, PT ;  /* 0x0000000403087c46 */ /* 0x000fe4000b800108 */
[----:B------:R-:W-:Y:S02]  /*14cf0*/  IADD3 R4, R5, R4, RZ ;  /* 0x0000000405047210 */ /* 0x000fe40007ffe0ff */
[----:B------:R-:W-:-:S04]  /*14d00*/  IABS R7, R8 ;  /* 0x0000000800077213 */ /* 0x000fc80000000000 */
[----:B------:R-:W1:Y:S08]  /*14d10*/  I2F.RP R10, R7 ;  /* 0x00000007000a7306 */ /* 0x000e700000209400 */
[----:B-1----:R-:W1:Y:S02]  /*14d20*/  MUFU.RCP R10, R10 ;  /* 0x0000000a000a7308 */ /* 0x002e640000001000 */
[----:B-1----:R-:W-:-:S06]  /*14d30*/  VIADD R2, R10, 0xffffffe ;  /* 0x0ffffffe0a027836 */ /* 0x002fcc0000000000 */
[----:B------:R1:W2:Y:S02]  /*14d40*/  F2I.FTZ.U32.TRUNC.NTZ R3, R2 ;  /* 0x0000000200037305 */ /* 0x0002a4000021f000 */
[----:B-1----:R-:W-:Y:S01]  /*14d50*/  MOV R2, RZ ;  /* 0x000000ff00027202 */ /* 0x002fe20000000f00 */
[----:B--2---:R-:W-:-:S04]  /*14d60*/  IMAD.MOV R6, RZ, RZ, -R3 ;  /* 0x000000ffff067224 */ /* 0x004fc800078e0a03 */
        /* <DEDUP_REMOVED lines=22> */
.L_x_2511:
[----:B------:R-:W-:Y:S02]  /*14ed0*/  IMAD.MOV.U32 R17, RZ, RZ, RZ ;  /* 0x000000ffff117224 */ /* 0x000fe400078e00ff */
[----:B------:R-:W-:Y:S02]  /*14ee0*/  IMAD.U32 R16, RZ, RZ, UR6 ;  /* 0x00000006ff107e24 */ /* 0x000fe4000f8e00ff */
[----:B------:R-:W-:-:S07]  /*14ef0*/  IMAD.MOV.U32 R18, RZ, RZ, RZ ;  /* 0x000000ffff127224 */ /* 0x000fce00078e00ff */
.L_x_2516:
[----:B------:R-:W1:Y:S01]  /*14f00*/  S2R R2, SR_TID.X ;  /* 0x0000000000027919 */ /* 0x000e620000002100 */
[----:B------:R-:W-:Y:S01]  /*14f10*/  UMOV UR4, URZ ;  /* 0x0000003f00047c82 */ /* 0x000fe20008000000 */
        /* <DEDUP_REMOVED lines=10> */
[----:B------:R1:W-:Y:S02]  /*14fc0*/  STL [R1+0x4], R0 ;  /* 0x0000040001007387 */ /* 0x0003e40000100800 */
[----:B-1----:R-:W-:-:S05]  /*14fd0*/  IMAD.U32 R0, RZ, RZ, UR4 ;  /* 0x00000004ff007e24 */ /* 0x002fca000f8e00ff */
[----:B------:R1:W-:Y:S01]  /*14fe0*/  STL [R1+0x1c], R0 ;  /* 0x00001c0001007387 */ /* 0x0003e20000100800 */
[----:B------:R-:W-:Y:S05]  /*14ff0*/  @P0 BRA `(.L_x_2517) ;  /* 0x00000048003c0947 */ /* 0x000fea0003800000 */
[----:B------:R-:W-:Y:S01]  /*15000*/  ULDC UR4, c[0x0][0xc] ;  /* 0x0000030000047ab9 */ /* 0x000fe20000000800 */
[----:B------:R-:W-:Y:S01]  /*15010*/  IMAD.MOV.U32 R2, RZ, RZ, 0x1 ;  /* 0x00000001ff027424 */ /* 0x000fe200078e00ff */
[----:B------:R-:W-:Y:S01]  /*15020*/  ULDC.64 UR54, c[0x0][0x198] ;  /* 0x0000660000367ab9 */ /* 0x000fe20000000a00 */
[----:B-1----:R-:W-:Y:S01]  /*15030*/  IMAD.U32 R0, RZ, RZ, UR4 ;  /* 0x00000004ff007e24 */ /* 0x002fe2000f8e00ff */
[----:B------:R-:W-:Y:S02]  /*15040*/  UMOV UR4, URZ ;  /* 0x0000003f00047c82 */ /* 0x000fe40008000000 */
[----:B------:R-:W-:Y:S04]  /*15050*/  STL [R1+0x4], R2 ;  /* 0x0000040201007387 */ /* 0x000fe80000100800 */
[----:B------:R-:W-:Y:S04]  /*15060*/  STL [R1], RZ ;  /* 0x000000ff01007387 */ /* 0x000fe80000100800 */
[----:B------:R1:W-:Y:S02]  /*15070*/  STL [R1+0x20], R0 ;  /* 0x0000200001007387 */ /* 0x0003e40000100800 */
[----:B-1----:R-:W-:-:S05]  /*15080*/  IMAD.U32 R0, RZ, RZ, UR4 ;  /* 0x00000004ff007e24 */ /* 0x002fca000f8e00ff */
[----:B------:R1:W-:Y:S02]  /*15090*/  STL [R1+0x1c], R0 ;  /* 0x00001c0001007387 */ /* 0x0003e40000100800 */
.L_x_2591:
[----:B------:R-:W-:Y:S05]  /*150a0*/  YIELD ;  /* 0x0000000000007946 */ /* 0x000fea0003800000 */
[----:B------:R-:W-:Y:S01]  /*150b0*/  ULDC.64 UR4, c[0x0][0xb20] ;  /* 0x0002c80000047ab9 */ /* 0x000fe20000000a00 */
[----:B-1----:R-:W-:Y:S01]  /*150c0*/  IMAD.MOV.U32 R0, RZ, RZ, RZ ;  /* 0x000000ffff007224 */ /* 0x002fe200078e00ff */
[----:B------:R-:W-:Y:S01]  /*150d0*/  ISETP.NE.U32.AND P0, PT, RZ, UR4, PT ;  /* 0x00000004ff007c0c */ /* 0x000fe2000bf05070 */
[----:B------:R-:W-:-:S03]  /*150e0*/  ULDC.64 UR6, c[0x0][0x208] ;  /* 0x0000820000067ab9 */ /* 0x000fc60000000a00 */
        /* <DEDUP_REMOVED lines=8> */
[----:B------:R-:W-:Y:S01]  /*15170*/  MOV R4, RZ ;  /* 0x000000ff00047202 */ /* 0x000fe20000000f00 */
[----:B-1----:R-:W1:Y:S02]  /*15180*/  LDC.64 R2, c[0x0][0xaf8] ;  /* 0x0002be00ff027b82 */ /* 0x002e640000000a00 */
[----:B-1----:R-:W-:-:S08]  /*15190*/  IMAD.WIDE R2, R19, 0x4, R2 ;  /* 0x0000000413027825 */ /* 0x002fd000078e0202 */
[----:B------:R-:W2:Y:S01]  /*151a0*/  @P2 LDG.E R4, desc[UR6][R2.64] ;  /* 0x0000000602042981 */ /* 0x000ea2000c1e1900 */
[----:B------:R-:W-:Y:S01]  /*151b0*/  ISETP.NE.U32.AND P1, PT, RZ, UR4, PT ;  /* 0x00000004ff007c0c */ /* 0x000fe2000bf25070 */
[----:B------:R-:W-:Y:S02]  /*151c0*/  ULDC UR4, c[0x0][0x288] ;  /* 0x0000a20000047ab9 */ /* 0x000fe40000000800 */
[----:B------:R-:W-:Y:S01]  /*151d0*/  IMAD.U32 R6, RZ, RZ, UR4 ;  /* 0x00000004ff067e24 */ /* 0x000fe2000f8e00ff */
[----:B------:R-:W-:Y:S01]  /*151e0*/  ISETP.NE.AND.EX P1, PT, RZ, UR5, PT, P1 ;  /* 0x00000005ff007c0c */ /* 0x000fe2000bf25310 */
[----:B------:R-:W-:Y:S02]  /*151f0*/  ULDC.64 UR4, c[0x0][0x3f8] ;  /* 0x0000fe0000047ab9 */ /* 0x000fe40000000a00 */
[----:B------:R-:W-:-:S03]  /*15200*/  UISETP.NE.U32.AND UP0, UPT, UR4, URZ, UPT ;  /* 0x0000003f0400728c */ /* 0x000fc6000bf05070 */
[----:B------:R-:W-:Y:S01]  /*15210*/  ULDC UR4, c[0x0][0x404] ;  /* 0x0001010000047ab9 */ /* 0x000fe20000000800 */
[----:B------:R-:W-:-:S03]  /*15220*/  UISETP.NE.AND.EX UP0, UPT, UR5, URZ, UPT, UP0 ;  /* 0x0000003f0500728c */ /* 0x000fc6000bf05300 */
[----:B------:R-:W-:Y:S01]  /*15230*/  ULDC UR5, c[0x0][0x2e0] ;  /* 0x0000b80000057ab9 */ /* 0x000fe20000000800 */
[----:B------:R-:W-:-:S04]  /*15240*/  USEL UR4, UR4, 0x1, UP0 ;  /* 0x0000000104047887 */ /* 0x000fc80008000000 */
[----:B------:R-:W-:Y:S01]  /*15250*/  UIMAD UR4, UR4, UR5, URZ ;  /* 0x00000005040472a4 */ /* 0x000fe2000f8e023f */
[----:B--2---:R1:W-:Y:S02]  /*15260*/  STL [R1+0x18], R4 ;  /* 0x0000180401007387 */ /* 0x0043e40000100800 */
[----:B-1----:R-:W1:Y:S02]  /*15270*/  @P1 LDC.64 R4, c[0x0][0xb10] ;  /* 0x0002c400ff041b82 */ /* 0x002e640000000a00 */
[----:B-1----:R-:W-:-:S05]  /*15280*/  @P1 IMAD.WIDE R4, R19, 0x4, R4 ;  /* 0x0000000413041825 */ /* 0x002fca00078e0204 */
[----:B------:R1:W5:Y:S01]  /*15290*/  @P1 LDG.E R6, desc[UR6][R4.64] ;  /* 0x0000000604061981 */ /* 0x000362000c1e1900 */
[----:B------:R-:W-:Y:S02]  /*152a0*/  ULDC.64 UR6, c[0x0][0xb00] ;  /* 0x0002c00000067ab9 */ /* 0x000fe40000000a00 */
[----:B------:R-:W-:-:S04]  /*152b0*/  ISETP.NE.U32.AND P0, PT, RZ, UR6, PT ;  /* 0x00000006ff007c0c */ /* 0x000fc8000bf05070 */
[----:B------:R-:W-:Y:S01]  /*152c0*/  ISETP.NE.AND.EX P0, PT, RZ, UR7, PT, P0 ;  /* 0x00000007ff007c0c */ /* 0x000fe2000bf05300 */
[----:B-1----:R-:W-:Y:S01]  /*152d0*/  IMAD.U32 R4, RZ, RZ, UR4 ;  /* 0x00000004ff047e24 */ /* 0x002fe2000f8e00ff */
[----:B------:R-:W-:Y:S11]  /*152e0*/  @P1 BRA `(.L_x_2518) ;  /* 0x0000000000141947 */ /* 0x000ff60003800000 */
[----:B------:R-:W-:Y:S05]  /*152f0*/  @!P2 BRA `(.L_x_2518) ;  /* 0x000000000010a947 */ /* 0x000fea0003800000 */
[----:B------:R-:W-:Y:S02]  /*15300*/  ULDC.64 UR4, c[0x0][0x208] ;  /* 0x0000820000047ab9 */ /* 0x000fe40000000a00 */
[----:B------:R-:W2:Y:S04]  /*15310*/  LDG.E R5, desc[UR4][R2.64] ;  /* 0x0000000402057981 */ /* 0x000ea8000c1e1900 */
[----:B-----5:R-:W2:Y:S02]  /*15320*/  LDG.E R6, desc[UR4][R2.64+0x4] ;  /* 0x0000040402067981 */ /* 0x020ea4000c1e1900 */
[----:B--2---:R-:W-:-:S07]  /*15330*/  IMAD.IADD R6, R6, 0x1, -R5 ;  /* 0x0000000106067824 */ /* 0x004fce00078e0a05 */
.L_x_2518:
[----:B------:R-:W1:Y:S01]  /*15340*/  LDC.64 R2, c[0x0][0xb00] ;  /* 0x0002c000ff027b82 */ /* 0x000e620000000a00 */
[----:B------:R-:W-:Y:S01]  /*15350*/  IMAD.MOV.U32 R5, RZ, RZ, RZ ;  /* 0x000000ffff057224 */ /* 0x000fe200078e00ff */
[----:B------:R-:W-:Y:S01]  /*15360*/  ULDC.64 UR4, c[0x0][0x208] ;  /* 0x0000820000047ab9 */ /* 0x000fe20000000a00 */
[----:B-1----:R-:W-:-:S05]  /*15370*/  IMAD.WIDE R2, R19, 0x4, R2 ;  /* 0x0000000413027825 */ /* 0x002fca00078e0202 */
[----:B------:R-:W2:Y:S01]  /*15380*/  @P0 LDG.E R5, desc[UR4][R2.64] ;  /* 0x0000000402050981 */ /* 0x000ea2000c1e1900 */
[----:B------:R-:W-:Y:S02]  /*15390*/  ULDC.64 UR4, c[0x0][0xb18] ;  /* 0x0002c60000047ab9 */ /* 0x000fe40000000a00 */
[----:B------:R-:W-:-:S04]  /*153a0*/  ISETP.NE.U32.AND P1, PT, RZ, UR4, PT ;  /* 0x00000004ff007c0c */ /* 0x000fc8000bf25070 */
[----:B------:R-:W-:Y:S01]  /*153b0*/  ISETP.NE.AND.EX P1, PT, RZ, UR5, PT, P1 ;  /* 0x00000005ff007c0c */ /* 0x000fe2000bf25310 */
[----:B--2--5:R-:W-:-:S05]  /*153c0*/  IMAD.IADD R5, R5, 0x1, R0 ;  /* 0x0000000105057824 */ /* 0x024fca00078e0200 */
[----:B------:R1:W-:Y:S07]  /*153d0*/  STL [R1+0x8], R5 ;  /* 0x0000080501007387 */ /* 0x0003ee0000100800 */
[----:B------:R-:W-:Y:S05]  /*153e0*/  @!P1 BRA `(.L_x_2519) ;  /* 0x0000000000149947 */ /* 0x000fea0003800000 */
[----:B------:R-:W2:Y:S01]  /*153f0*/  LDC.64 R2, c[0x0][0xb18] ;  /* 0x0002c600ff027b82 */ /* 0x000ea20000000a00 */
[----:B------:R-:W-:Y:S01]  /*15400*/  ULDC.64 UR4, c[0x0][0x208] ;  /* 0x0000820000047ab9 */ /* 0x000fe20000000a00 */
[----:B--2---:R-:W-:-:S05]  /*15410*/  IMAD.WIDE R2, R19, 0x4, R2 ;  /* 0x0000000413027825 */ /* 0x004fca00078e0202 */
[----:B------:R2:W5:Y:S01]  /*15420*/  LDG.E R4, desc[UR4][R2.64] ;  /* 0x0000000402047981 */ /* 0x000562000c1e1900 */
[----:B------:R-:W-:Y:S05]  /*15430*/  BRA `(.L_x_2520) ;  /* 0x0000000000147947 */ /* 0x000fea0003800000 */
.L_x_2519:
[----:B------:R-:W-:Y:S05]  /*15440*/  @!P0 BRA `(.L_x_2520) ;  /* 0x0000000000108947 */ /* 0x000fea0003800000 */
[----:B------:R-:W-:Y:S02]  /*15450*/  ULDC.64 UR4, c[0x0][0x208] ;  /* 0x0000820000047ab9 */ /* 0x000fe40000000a00 */
[----:B-1----:R-:W2:Y:S04]  /*15460*/  LDG.E R5, desc[UR4][R2.64] ;  /* 0x0000000402057981 */ /* 0x002ea8000c1e1900 */
[----:B------:R-:W2:Y:S02]  /*15470*/  LDG.E R4, desc[UR4][R2.64+0x4] ;  /* 0x0000040402047981 */ /* 0x000ea4000c1e1900 */
[----:B--2---:R-:W-:-:S07]  /*15480*/  IADD3 R4, -R5, R4, RZ ;  /* 0x0000000405047210 */ /* 0x004fce0007ffe1ff */
.L_x_2520:
        /* <DEDUP_REMOVED lines=9> */
[----:B------:R-:W-:-:S11]  /*15520*/  VIADD R8, R7, 0xffffffff ;  /* 0xffffffff07087836 */ /* 0x000fd60000000000 */
[----:B------:R-:W-:Y:S05]  /*15530*/  @P1 BRA `(.L_x_2523) ;  /* 0x00000000001c1947 */ /* 0x000fea0003800000 */
[----:B------:R-:W-:Y:S01]  /*15540*/  ISETP.NE.AND P1, PT, R3, 0x1, PT ;  /* 0x000000010300780c */ /* 0x000fe20003f25270 */
[----:B------:R-:W-:-:S12]  /*15550*/  IMAD.MOV R7, RZ, RZ, -R7 ;  /* 0x000000ffff077224 */ /* 0x000fd800078e0a07 */
[----:B-1----:R-:W1:Y:S02]  /*15560*/  @P1 LDC.64 R4, c[0x0][0xae0] ;  /* 0x0002b800ff041b82 */ /* 0x002e640000000a00 */
[----:B-1----:R-:W-:-:S05]  /*15570*/  @P1 IMAD.HI.U32 R4, R7, R4, RZ ;  /* 0x0000000407041227 */ /* 0x002fca00078e00ff */
[----:B------:R-:W-:-:S04]  /*15580*/  @P1 SHF.R.U32.HI R7, RZ, R5, R4 ;  /* 0x00000005ff071219 */ /* 0x000fc80000011604 */
[----:B------:R-:W-:Y:S01]  /*15590*/  LOP3.LUT R8, RZ, R7, RZ, 0x33, !PT ;  /* 0x00000007ff087212 */ /* 0x000fe200078e33ff */
[----:B------:R-:W-:Y:S06]  /*155a0*/  BRA `(.L_x_2524) ;  /* 0x0000000000107947 */ /* 0x000fec0003800000 */
.L_x_2523:
[----:B------:R-:W-:-:S13]  /*155b0*/  ISETP.NE.AND P1, PT, R3, 0x1, PT ;  /* 0x000000010300780c */ /* 0x000fda0003f25270 */
[----:B-1----:R-:W1:Y:S02]  /*155c0*/  @P1 LDC.64 R4, c[0x0][0xae0] ;  /* 0x0002b800ff041b82 */ /* 0x002e640000000a00 */
[----:B-1----:R-:W-:-:S05]  /*155d0*/  @P1 IMAD.HI.U32 R4, R8, R4, RZ ;  /* 0x0000000408041227 */ /* 0x002fca00078e00ff */
[----:B------:R-:W-:-:S07]  /*155e0*/  @P1 SHF.R.U32.HI R8, RZ, R5, R4 ;  /* 0x00000005ff081219 */ /* 0x000fce0000011604 */
.L_x_2524:
[----:B------:R-:W-:Y:S05]  /*155f0*/  BSYNC B0 ;  /* 0x0000000000007941 */ /* 0x000fea0003800000 */
.L_x_2522:
[----:B------:R-:W-:-:S05]  /*15600*/  IMAD R5, R8, R3, R3 ;  /* 0x0000000308057224 */ /* 0x000fca00078e0203 */
[----:B------:R-:W-:-:S07]  /*15610*/  VIMNMX R2, R2, R5, PT ;  /* 0x0000000502027248 */ /* 0x000fce0003fe0100 */
.L_x_2521:
[----:B------:R-:W-:Y:S01]  /*15620*/  VIADD R2, R2, 0x3f ;  /* 0x0000003f02027836 */ /* 0x000fe20000000000 */
[C---:B------:R-:W-:Y:S01]  /*15630*/  IADD3 R4, R0.reuse, 0x3f, RZ ;  /* 0x0000003f00047810 */ /* 0x040fe20007ffe0ff */
[----:B------:R-:W-:Y:S01]  /*15640*/  IMAD R7, R17, 0x40, -R6 ;  /* 0x0000004011077824 */ /* 0x000fe200078e0a06 */
[----:B------:R-:W-:Y:S02]  /*15650*/  ULDC UR4, c[0x0][0xad4] ;  /* 0x0002b50000047ab9 */ /* 0x000fe40000000800 */
[----:B-1----:R-:W-:Y:S01]  /*15660*/  SHF.R.S32.HI R5, RZ, 0x1f, R2 ;  /* 0x0000001fff057819 */ /* 0x002fe20000011402 */
[----:B------:R-:W-:-:S03]  /*15670*/  IMAD.IADD R7, R0, 0x1, R7 ;  /* 0x0000000100077824 */ /* 0x000fc600078e0207 */
[----:B------:R-:W-:Y:S01]  /*15680*/  LEA.HI R2, R5, R2, RZ, 0x6 ;  /* 0x0000000205027211 */ /* 0x000fe200078f30ff */
[----:B------:R-:W-:Y:S01]  /*15690*/  VIADD R0, R7, -UR4 ;  /* 0x8000000407007c36 */ /* 0x000fe20008000000 */
[----:B------:R-:W-:Y:S02]  /*156a0*/  SHF.R.S32.HI R5, RZ, 0x1f, R4 ;  /* 0x0000001fff057819 */ /* 0x000fe40000011404 */
[----:B------:R-:W-:Y:S02]  /*156b0*/  SHF.R.S32.HI R2, RZ, 0x6, R2 ;  /* 0x00000006ff027819 */ /* 0x000fe40000011402 */
[----:B------:R-:W-:-:S04]  /*156c0*/  LEA.HI R5, R5, R4, RZ, 0x6 ;  /* 0x0000000405057211 */ /* 0x000fc800078f30ff */
[----:B------:R-:W-:-:S04]  /*156d0*/  SHF.R.S32.HI R5, RZ, 0x6, R5 ;  /* 0x00000006ff057819 */ /* 0x000fc80000011405 */
[----:B------:R-:W-:-:S05]  /*156e0*/  VIMNMX R8, R5, R2, PT ;  /* 0x0000000205087248 */ /* 0x000fca0003fe0100 */
[----:B------:R1:W-:Y:S01]  /*156f0*/  STL [R1+0x14], R8 ;  /* 0x0000140801007387 */ /* 0x0003e20000100800 */
[----:B------:R-:W-:Y:S05]  /*15700*/  @!P0 BRA `(.L_x_2525) ;  /* 0x0000000000488947 */ /* 0x000fea0003800000 */
[----:B------:R-:W-:Y:S01]  /*15710*/  IMAD.MOV.U32 R2, RZ, RZ, R7 ;  /* 0x000000ffff027224 */ /* 0x000fe200078e0007 */
[----:B------:R-:W-:Y:S04]  /*15720*/  BSSY B0, `(.L_x_2526) ;  /* 0x000000e000007945 */ /* 0x000fe80003800000 */
        /* <DEDUP_REMOVED lines=9> */
.L_x_2527:
[----:B------:R-:W-:-:S13]  /*157c0*/  ISETP.NE.AND P0, PT, R3, 0x1, PT ;  /* 0x000000010300780c */ /* 0x000fda0003f05270 */
[----:B------:R-:W2:Y:S02]  /*157d0*/  @P0 LDC.64 R4, c[0x0][0xae0] ;  /* 0x0002b800ff040b82 */ /* 0x000ea40000000a00 */
[----:B--2---:R-:W-:-:S05]  /*157e0*/  @P0 IMAD.HI.U32 R4, R2, R4, RZ ;  /* 0x0000000402040227 */ /* 0x004fca00078e00ff */
[----:B------:R-:W-:-:S07]  /*157f0*/  @P0 SHF.R.U32.HI R2, RZ, R5, R4 ;  /* 0x00000005ff020219 */ /* 0x000fce0000011604 */
.L_x_2528:
[----:B------:R-:W-:Y:S05]  /*15800*/  BSYNC B0 ;  /* 0x0000000000007941 */ /* 0x000fea0003800000 */
.L_x_2526:
[----:B------:R-:W-:-:S05]  /*15810*/  IMAD R3, R2, R3, RZ ;  /* 0x0000000302037224 */ /* 0x000fca00078e02ff */
[----:B------:R-:W-:-:S07]  /*15820*/  VIMNMX R0, R0, R3, !PT ;  /* 0x0000000300007248 */ /* 0x000fce0007fe0100 */
.L_x_2525:
        /* <DEDUP_REMOVED lines=12> */
[----:B------:R-:W2:Y:S01]  /*158f0*/  LDL R2, [R1+0x20] ;  /* 0x0000200001027983 */ /* 0x000ea20000100800 */
        /* <DEDUP_REMOVED lines=13> */
[----:B---3--:R-:W-:Y:S01]  /*159d0*/  IADD3 R16, R0, UR5, R7 ;  /* 0x0000000500107c10 */ /* 0x008fe2000fffe007 */
[----:B------:R-:W-:Y:S06]  /*159e0*/  BRA `(.L_x_2531) ;  /* 0x0000003000ac7947 */ /* 0x000fec0003800000 */
.L_x_2530:
        /* <DEDUP_REMOVED lines=11> */
[----:B------:R-:W-:Y:S01]  /*15aa0*/  MOV R4, UR6 ;  /* 0x0000000600047c02 */ /* 0x000fe20008000f00 */
[----:B------:R-:W-:Y:S01]  /*15ab0*/  IMAD.U32 R5, RZ, RZ, UR7 ;  /* 0x00000007ff057e24 */ /* 0x000fe2000f8e00ff */
[----:B------:R-:W2:Y:S01]  /*15ac0*/  LDC.64 R2, c[0x4][R2] ;  /* 0x0100000002027b82 */ /* 0x000ea20000000a00 */
[----:B------:R-:W-:Y:S01]  /*15ad0*/  IMAD.U32 R6, RZ, RZ, UR8 ;  /* 0x00000008ff067e24 */ /* 0x000fe2000f8e00ff */
[----:B-1----:R-:W-:Y:S01]  /*15ae0*/  MOV R8, 0x70 ;  /* 0x0000007000087802 */ /* 0x002fe20000000f00 */
[----:B------:R-:W-:Y:S02]  /*15af0*/  IMAD.U32 R7, RZ, RZ, UR9 ;  /* 0x00000009ff077e24 */ /* 0x000fe4000f8e00ff */
[----:B------:R-:W-:-:S02]  /*15b00*/  IMAD.U32 R10, RZ, RZ, UR4 ;  /* 0x00000004ff0a7e24 */ /* 0x000fc4000f8e00ff */
[----:B------:R-:W-:Y:S02]  /*15b10*/  IMAD.U32 R11, RZ, RZ, UR5 ;  /* 0x00000005ff0b7e24 */ /* 0x000fe4000f8e00ff */
[----:B------:R-:W-:Y:S02]  /*15b20*/  IMAD.MOV.U32 R12, RZ, RZ, 0x1 ;  /* 0x00000001ff0c7424 */ /* 0x000fe400078e00ff */
[----:B0-----:R-:W-:-:S07]  /*15b30*/  IMAD.MOV.U32 R13, RZ, RZ, RZ ;  /* 0x000000ffff0d7224 */ /* 0x001fce00078e00ff */
[----:B------:R-:W-:-:S07]  /*15b40*/  LEPC R20, `(.L_x_2532) ;  /* 0x000000001014794e */ /* 0x000fce0000000000 */
[----:B--2---:R-:W-:Y:S05]  /*15b50*/  CALL.ABS.NOINC R2 ;  /* 0x0000000002007343 */ /* 0x004fea0003c00000 */
.L_x_2532:
        /* <DEDUP_REMOVED lines=9> */
[----:B------:R-:W-:Y:S01]  /*15bf0*/  IMAD.U32 R4, RZ, RZ, UR6 ;  /* 0x00000006ff047e24 */ /* 0x000fe2000f8e00ff */
[----:B------:R-:W-:Y:S01]  /*15c00*/  MOV R6, UR8 ;  /* 0x0000000800067c02 */ /* 0x000fe20008000f00 */
[----:B------:R-:W-:Y:S01]  /*15c10*/  IMAD.U32 R5, RZ, RZ, UR7 ;  /* 0x00000007ff057e24 */ /* 0x000fe2000f8e00ff */
[----:B0-----:R-:W-:Y:S01]  /*15c20*/  MOV R13, RZ ;  /* 0x000000ff000d7202 */ /* 0x001fe20000000f00 */
[----:B------:R-:W-:Y:S02]  /*15c30*/  IMAD.U32 R7, RZ, RZ, UR9 ;  /* 0x00000009ff077e24 */ /* 0x000fe4000f8e00ff */
[----:B------:R-:W-:-:S02]  /*15c40*/  IMAD.U32 R10, RZ, RZ, UR4 ;  /* 0x00000004ff0a7e24 */ /* 0x000fc4000f8e00ff */
[----:B------:R-:W-:Y:S02]  /*15c50*/  IMAD.U32 R11, RZ, RZ, UR5 ;  /* 0x00000005ff0b7e24 */ /* 0x000fe4000f8e00ff */
[----:B-1----:R-:W-:Y:S02]  /*15c60*/  IMAD.MOV.U32 R8, RZ, RZ, 0x70 ;  /* 0x00000070ff087424 */ /* 0x002fe400078e00ff */
[----:B--2---:R-:W-:-:S07]  /*15c70*/  IMAD.MOV.U32 R12, RZ, RZ, 0x1 ;  /* 0x00000001ff0c7424 */ /* 0x004fce00078e00ff */
[----:B------:R-:W-:-:S07]  /*15c80*/  LEPC R20, `(.L_x_2534) ;  /* 0x000000001014794e */ /* 0x000fce0000000000 */
[----:B---3--:R-:W-:Y:S05]  /*15c90*/  CALL.ABS.NOINC R2 ;  /* 0x0000000002007343 */ /* 0x008fea0003c00000 */
.L_x_2534:
        /* <DEDUP_REMOVED lines=16> */
.L_x_2533:
[----:B------:R-:W2:Y:S01]  /*15da0*/  LDL.LU R7, [R1+0x18] ;  /* 0x0000180001077983 */ /* 0x000ea20000300800 */
[----:B------:R-:W3:Y:S01]  /*15db0*/  LDC R0, c[0x0][0x428] ;  /* 0x00010a00ff007b82 */ /* 0x000ee20000000800 */
[----:B------:R-:W-:Y:S01]  /*15dc0*/  ULDC.64 UR4, c[0x0][0xaf0] ;  /* 0x0002bc0000047ab9 */ /* 0x000fe20000000a00 */
[----:B------:R-:W-:Y:S01]  /*15dd0*/  IMAD.MOV.U32 R4, RZ, RZ, R19 ;  /* 0x000000ffff047224 */ /* 0x000fe200078e0013 */
[----:B------:R-:W4:Y:S01]  /*15de0*/  S2R R6, SR_TID.X ;  /* 0x0000000000067919 */ /* 0x000f220000002100 */
[----:B------:R-:W-:Y:S01]  /*15df0*/  ULDC.64 UR6, c[0x0][0x208] ;  /* 0x0000820000067ab9 */ /* 0x000fe20000000a00 */
[----:B---3--:R-:W-:Y:S01]  /*15e00*/  ISETP.NE.AND P0, PT, R0, 0x1, PT ;  /* 0x000000010000780c */ /* 0x008fe20003f05270 */
[----:B------:R-:W-:Y:S01]  /*15e10*/  IMAD.MOV.U32 R0, RZ, RZ, R18 ;  /* 0x000000ffff007224 */ /* 0x000fe200078e0012 */
[----:B----4-:R-:W-:-:S11]  /*15e20*/  LOP3.LUT R6, R6, 0x1f, RZ, 0xc0, !PT ;  /* 0x0000001f06067812 */ /* 0x010fd600078ec0ff */
[----:B------:R-:W3:Y:S08]  /*15e30*/  @P0 LDC R3, c[0x0][0x42c] ;  /* 0x00010b00ff030b82 */ /* 0x000ef00000000800 */
[----:B------:R-:W4:Y:S01]  /*15e40*/  @P0 LDC R5, c[0x0][0x430] ;  /* 0x00010c00ff050b82 */ /* 0x000f220000000800 */
[----:B---3--:R-:W-:-:S05]  /*15e50*/  @P0 IMAD.HI.U32 R2, R18, R3, RZ ;  /* 0x0000000312020227 */ /* 0x008fca00078e00ff */
[----:B----4-:R-:W-:Y:S02]  /*15e60*/  @P0 SHF.R.U32.HI R0, RZ, R5, R2 ;  /* 0x00000005ff000219 */ /* 0x010fe40000011602 */
[----:B------:R-:W-:-:S04]  /*15e70*/  ISETP.NE.U32.AND P0, PT, RZ, UR4, PT ;  /* 0x00000004ff007c0c */ /* 0x000fc8000bf05070 */
[----:B------:R-:W-:Y:S01]  /*15e80*/  ISETP.NE.AND.EX P0, PT, RZ, UR5, PT, P0 ;  /* 0x00000005ff007c0c */ /* 0x000fe2000bf05300 */
[----:B------:R-:W-:-:S12]  /*15e90*/  ULDC.64 UR4, c[0x0][0xaf8] ;  /* 0x0002be0000047ab9 */ /* 0x000fd80000000a00 */
[----:B------:R-:W3:Y:S01]  /*15ea0*/  @P0 LDC.64 R2, c[0x0][0xaf0] ;  /* 0x0002bc00ff020b82 */ /* 0x000ee20000000a00 */
[----:B------:R-:W-:-:S04]  /*15eb0*/  ISETP.NE.AND P6, PT, R6, RZ, PT ;  /* 0x000000ff0600720c */ /* 0x000fc80003fc5270 */
[----:B------:R-:W-:-:S09]  /*15ec0*/  PLOP3.LUT P1, PT, P6, PT, PT, 0x8, 0x0 ;  /* 0x000000000000781c */ /* 0x000fd2000372e170 */
[----:B------:R-:W-:Y:S01]  /*15ed0*/  VOTEU.ALL UP1, P6 ;  /* 0x00000000003f7886 */ /* 0x000fe20003020000 */
[----:B---3--:R-:W-:-:S05]  /*15ee0*/  @P0 IMAD.WIDE R2, R19, 0x4, R2 ;  /* 0x0000000413020825 */ /* 0x008fca00078e0202 */
[----:B------:R3:W5:Y:S01]  /*15ef0*/  @P0 LDG.E R4, desc[UR6][R2.64] ;  /* 0x0000000602040981 */ /* 0x000762000c1e1900 */
[----:B------:R-:W-:Y:S01]  /*15f00*/  ISETP.NE.U32.AND P0, PT, RZ, UR4, PT ;  /* 0x00000004ff007c0c */ /* 0x000fe2000bf05070 */
[----:B------:R-:W-:-:S03]  /*15f10*/  @!UP1 UIADD3 UR8, UP0, UR54, 0x270, URZ ;  /* 0x0000027036089890 */ /* 0x000fc6000ff1e03f */
[----:B------:R-:W-:Y:S01]  /*15f20*/  ISETP.NE.AND.EX P0, PT, RZ, UR5, PT, P0 ;  /* 0x00000005ff007c0c */ /* 0x000fe2000bf05300 */
[----:B------:R-:W-:-:S03]  /*15f30*/  @!UP1 UIADD3.X UR9, URZ, UR55, URZ, UP0, !UPT ;  /* 0x000000373f099290 */ /* 0x000fc600087fe43f */
[----:B------:R-:W-:Y:S01]  /*15f40*/  SEL R6, R19, RZ, !P0 ;  /* 0x000000ff13067207 */ /* 0x000fe20004000000 */
[----:B------:R-:W-:Y:S01]  /*15f50*/  VOTEU.ALL UP0, P6 ;  /* 0x00000000003f7886 */ /* 0x000fe20003000000 */
[----:B--23--:R-:W-:-:S07]  /*15f60*/  LEA R17, R17, R7, 0x6 ;  /* 0x0000000711117211 */ /* 0x00cfce00078e30ff */
.L_x_2535:
        /* <DEDUP_REMOVED lines=9> */
[----:B--2---:R-:W-:Y:S05]  /*16000*/  @P1 BRA.U.ANY `(.L_x_2535) ;  /* 0xfffffffd00d81947 */ /* 0x004fea000393ffff */
[----:B------:R-:W1:Y:S01]  /*16010*/  LDL R5, [R1+0x14] ;  /* 0x0000140001057983 */ /* 0x000e620000100800 */
[----:B------:R-:W2:Y:S01]  /*16020*/  LDC.64 R2, c[0x0][0x3f8] ;  /* 0x0000fe00ff027b82 */ /* 0x000ea20000000a00 */
[----:B------:R-:W-:Y:S02]  /*16030*/  ULDC.64 UR4, c[0x0][0xb00] ;  /* 0x0002c00000047ab9 */ /* 0x000fe40000000a00 */
[----:B--2---:R-:W-:Y:S01]  /*16040*/  LOP3.LUT P0, RZ, R2, UR4, RZ, 0xfc, !PT ;  /* 0x0000000402ff7c12 */ /* 0x004fe2000f80fcff */
[----:B------:R-:W-:-:S03]  /*16050*/  UMOV UR4, 0xffffffff ;  /* 0xffffffff00047882 */ /* 0x000fc60000000000 */
[----:B------:R-:W-:-:S04]  /*16060*/  LOP3.LUT P0, RZ, R3, UR5, RZ, 0xfc, P0 ;  /* 0x0000000503ff7c12 */ /* 0x000fc8000800fcff */
[----:B-----5:R-:W-:Y:S01]  /*16070*/  SEL R7, R4, RZ, !P0 ;  /* 0x000000ff04077207 */ /* 0x020fe20004000000 */
[----:B-1----:R-:W-:Y:S01]  /*16080*/  VIADD R8, R5, 0xffffffff ;  /* 0xffffffff05087836 */ /* 0x002fe20000000000 */
[----:B------:R-:W-:Y:S07]  /*16090*/  BRA.DIV UR4, `(.L_x_2536) ;  /* 0x0000003e04f07947 */ /* 0x000fee000b800000 */
.L_x_2607:
[----:B------:R-:W-:Y:S01]  /*160a0*/  UMOV UR4, 0xffffffff ;  /* 0xffffffff00047882 */ /* 0x000fe20000000000 */
[----:B------:R-:W-:Y:S02]  /*160b0*/  SHF.R.S32.HI R5, RZ, 0x1f, R4 ;  /* 0x0000001fff057819 */ /* 0x000fe40000011404 */
[----:B------:R-:W-:Y:S05]  /*160c0*/  BRA.DIV UR4, `(.L_x_2537) ;  /* 0x0000004204187947 */ /* 0x000fea000b800000 */
[----:B------:R-:W-:-:S13]  /*160d0*/  ELECT P6, URZ, PT ;  /* 0x00000000003f782f */ /* 0x000fda00038c0000 */
.L_x_2610:
        /* <DEDUP_REMOVED lines=8> */
[----:B-1----:R-:W-:-:S13]  /*16160*/  ISETP.NE.AND P0, PT, R12, 0x1, PT ;  /* 0x000000010c00780c */ /* 0x002fda0003f05270 */
[----:B------:R-:W1:Y:S02]  /*16170*/  @P0 LDC.64 R10, c[0x0][0x420] ;  /* 0x00010800ff0a0b82 */ /* 0x000e640000000a00 */
[----:B-1----:R-:W-:-:S05]  /*16180*/  @P0 IMAD.HI.U32 R10, R8, R10, RZ ;  /* 0x0000000a080a0227 */ /* 0x002fca00078e00ff */
[----:B------:R-:W-:-:S04]  /*16190*/  @P0 SHF.R.U32.HI R7, RZ, R11, R10 ;  /* 0x0000000bff070219 */ /* 0x000fc8000001160a */
[--C-:B------:R-:W-:Y:S01]  /*161a0*/  SHF.R.S32.HI R11, RZ, 0x1f, R7.reuse ;  /* 0x0000001fff0b7819 */ /* 0x100fe20000011407 */
[--C-:B------:R-:W-:Y:S02]  /*161b0*/  IMAD.MOV R9, RZ, RZ, -R7.reuse ;  /* 0x000000ffff097224 */ /* 0x100fe400078e0a07 */
[----:B------:R-:W-:Y:S02]  /*161c0*/  IMAD.MOV.U32 R10, RZ, RZ, R7 ;  /* 0x000000ffff0a7224 */ /* 0x000fe400078e0007 */
        /* <DEDUP_REMOVED lines=8> */
.L_x_2539:
[----:B------:R-:W2:Y:S01]  /*16250*/  LDL R9, [R1] ;  /* 0x0000000001097983 */ /* 0x000ea20000100800 */
[----:B------:R-:W-:-:S03]  /*16260*/  MOV R11, 0x400 ;  /* 0x00000400000b7802 */ /* 0x000fc60000000f00 */
[----:B------:R-:W3:Y:S01]  /*16270*/  LDL R10, [R1+0x4] ;  /* 0x00000400010a7983 */ /* 0x000ee20000100800 */
[----:B-1----:R-:W1:Y:S02]  /*16280*/  S2R R12, SR_CgaCtaId ;  /* 0x00000000000c7919 */ /* 0x002e640000008800 */
[----:B-1----:R-:W-:-:S04]  /*16290*/  LEA R11, R12, R11, 0x18 ;  /* 0x0000000b0c0b7211 */ /* 0x002fc800078ec0ff */
[----:B--2---:R-:W-:Y:S02]  /*162a0*/  LEA R9, R9, R11, 0x3 ;  /* 0x0000000b09097211 */ /* 0x004fe400078e18ff */
[----:B---3--:R-:W-:-:S04]  /*162b0*/  SHF.L.U32 R10, R10, 0x1f, RZ ;  /* 0x0000001f0a0a7819 */ /* 0x008fc800000006ff */
[----:B------:R-:W1:Y:S02]  /*162c0*/  SYNCS.PHASECHK.TRANS64.TRYWAIT P0, [R9+URZ+0x38840], R10 ;  /* 0x0388400a090075a7 */ /* 0x000e64000800017f */
[----:B-1----:R-:W-:Y:S05]  /*162d0*/  @!P0 BRA `(.L_x_2540) ;  /* 0x0000003c00b48947 */ /* 0x002fea0003800000 */
.L_x_2611:
        /* <DEDUP_REMOVED lines=11> */
.L_x_2541:
        /* <DEDUP_REMOVED lines=22> */
.L_x_2538:
[----:B------:R-:W1:Y:S01]  /*164f0*/  S2R R12, SR_CgaCtaId ;  /* 0x00000000000c7919 */ /* 0x000e620000008800 */
[----:B------:R-:W-:Y:S05]  /*16500*/  WARPSYNC.ALL ;  /* 0x0000000000007948 */ /* 0x000fea0003800000 */
[----:B------:R-:W-:Y:S01]  /*16510*/  BAR.SYNC.DEFER_BLOCKING 0x8, 0xa0 ;  /* 0x0202800000007b1d */ /* 0x000fe20000010000 */
[----:B------:R-:W-:Y:S02]  /*16520*/  ELECT P0, URZ, PT ;  /* 0x00000000003f782f */ /* 0x000fe40003800000 */
[----:B------:R-:W-:-:S03]  /*16530*/  MOV R11, 0x400 ;  /* 0x00000400000b7802 */ /* 0x000fc60000000f00 */
[----:B------:R-:W-:Y:S01]  /*16540*/  BSSY B0, `(.L_x_2542) ;  /* 0x000004c000007945 */ /* 0x000fe20003800000 */
[----:B-1----:R-:W-:-:S07]  /*16550*/  LEA R11, R12, R11, 0x18 ;  /* 0x0000000b0c0b7211 */ /* 0x002fce00078ec0ff */
        /* <DEDUP_REMOVED lines=20> */
[----:B-1----:R-:W-:Y:S01]  /*166a0*/  IMAD.MOV.U32 R6, RZ, RZ, 0x10000 ;  /* 0x00010000ff067424 */ /* 0x002fe200078e00ff */
        /* <DEDUP_REMOVED lines=24> */
[----:B--2---:R-:W-:Y:S01]  /*16830*/  MOV R6, UR47 ;  /* 0x0000002f00067c02 */ /* 0x004fe20008000f00 */
        /* <DEDUP_REMOVED lines=20> */
[----:B-1----:R-:W-:Y:S01]  /*16980*/  R2UR UR42, R10 ;  /* 0x000000000a2a72ca */ /* 0x002fe200000e0000 */
[----:B------:R-:W-:-:S02]  /*16990*/  UIADD3 UR40, UR16, 0x2e400, URZ ;  /* 0x0002e40010287890 */ /* 0x000fc4000fffe03f */
[----:B------:R-:W-:-:S10]  /*169a0*/  UIADD3 UR16, UR16, 0x34400, URZ ;  /* 0x0003440010107890 */ /* 0x000fd4000fffe03f */
[----:B------:R2:W-:Y:S01]  /*169b0*/  UTMALDG.4D [UR40], [UR4], desc[UR6] ;  /* 0x00000628040075b4 */ /* 0x0005e20008019000 */
[----:B------:R2:W-:Y:S01]  /*169c0*/  UTMALDG.4D [UR32], [UR4], desc[UR6] ;  /* 0x00000620040075b4 */ /* 0x0005e20008019000 */
[----:B------:R2:W-:Y:S01]  /*169d0*/  UTMALDG.4D [UR24], [UR4], desc[UR6] ;  /* 0x00000618040075b4 */ /* 0x0005e20008019000 */
[----:B------:R2:W-:Y:S02]  /*169e0*/  UTMALDG.4D [UR16], [UR4], desc[UR6] ;  /* 0x00000610040075b4 */ /* 0x0005e40008019000 */
[----:B--2---:R-:W-:Y:S01]  /*169f0*/  NOP ;  /* 0x0000000000007918 */ /* 0x004fe20000000000 */
.L_x_2543:
[----:B------:R-:W-:Y:S05]  /*16a00*/  BSYNC B0 ;  /* 0x0000000000007941 */ /* 0x000fea0003800000 */
.L_x_2542:
[----:B------:R-:W2:Y:S02]  /*16a10*/  LDL.LU R6, [R1+0x1c] ;  /* 0x00001c0001067983 */ /* 0x000ea40000300800 */
[----:B--2---:R-:W-:-:S13]  /*16a20*/  R2UR UR5, R6 ;  /* 0x00000000060572ca */ /* 0x004fda00000e0000 */
[----:B------:R-:W-:-:S04]  /*16a30*/  UIADD3 UR5, UR5, 0x1, URZ ;  /* 0x0000000105057890 */ /* 0x000fc8000fffe03f */
[----:B------:R-:W-:Y:S02]  /*16a40*/  ULEA.HI UR4, UR5, UR5, URZ, 0x1 ;  /* 0x0000000505047291 */ /* 0x000fe4000f8f083f */
[----:B------:R-:W-:Y:S02]  /*16a50*/  IMAD.U32 R6, RZ, RZ, UR5 ;  /* 0x00000005ff067e24 */ /* 0x000fe4000f8e00ff */
[----:B------:R-:W-:-:S03]  /*16a60*/  ULOP3.LUT UR4, UR4, 0xfffffffe, URZ, 0xc0, !UPT ;  /* 0xfffffffe04047892 */ /* 0x000fc6000f8ec03f */
[----:B------:R1:W-:Y:S01]  /*16a70*/  STL [R1+0x1c], R6 ;  /* 0x00001c0601007387 */ /* 0x0003e20000100800 */
[----:B------:R-:W-:-:S06]  /*16a80*/  UIADD3 UR4, UR5, -UR4, URZ ;  /* 0x8000000405047290 */ /* 0x000fcc000fffe03f */
[----:B-1----:R-:W-:-:S04]  /*16a90*/  MOV R6, UR4 ;  /* 0x0000000400067c02 */ /* 0x002fc80008000f00 */
[----:B------:R-:W-:-:S04]  /*16aa0*/  SHF.L.U32 R6, R6, 0x1f, RZ ;  /* 0x0000001f06067819 */ /* 0x000fc800000006ff */
[----:B------:R-:W1:Y:S02]  /*16ab0*/  SYNCS.PHASECHK.TRANS64.TRYWAIT P0, [R11+URZ+0x38820], R6 ;  /* 0x038820060b0075a7 */ /* 0x000e64000800017f */
[----:B-1----:R-:W-:Y:S05]  /*16ac0*/  @!P0 BRA `(.L_x_2544) ;  /* 0x0000003400cc8947 */ /* 0x002fea0003800000 */
.L_x_2612:
[----:B------:R-:W-:Y:S01]  /*16ad0*/  ULDC.64 UR38, c[0x0][0x3f8] ;  /* 0x0000fe0000267ab9 */ /* 0x000fe20000000a00 */
[----:B------:R-:W-:Y:S01]  /*16ae0*/  ULDC.64 UR46, c[0x0][0x408] ;  /* 0x00010200002e7ab9 */ /* 0x000fe20000000a00 */
        /* <DEDUP_REMOVED lines=11> */
.L_x_2613:
        /* <DEDUP_REMOVED lines=11> */
.L_x_2548:
        /* <DEDUP_REMOVED lines=43> */
[----:B------:R-:W-:-:S02]  /*16f00*/  UMOV UR10, UR21 ;  /* 0x00000015000a7c82 */ /* 0x000fc40008000000 */
[----:B------:R1:W-:Y:S01]  /*16f10*/  UTMALDG.4D [UR8], [UR4], desc[UR6] ;  /* 0x00000608040075b4 */ /* 0x0003e20008019000 */
        /* <DEDUP_REMOVED lines=12> */
.L_x_2546:
[----:B------:R-:W-:Y:S05]  /*16fe0*/  BSYNC B0 ;  /* 0x0000000000007941 */ /* 0x000fea0003800000 */
.L_x_2545:
[----:B-1----:R-:W2:Y:S04]  /*16ff0*/  LDL R9, [R1+0x14] ;  /* 0x0000140001097983 */ /* 0x002ea80000100800 */
[----:B------:R-:W3:Y:S01]  /*17000*/  LDL R6, [R1+0xc] ;  /* 0x00000c0001067983 */ /* 0x000ee20000100800 */
[----:B------:R-:W-:Y:S01]  /*17010*/  BSSY B0, `(.L_x_2549) ;  /* 0x00001aa000007945 */ /* 0x000fe20003800000 */
[----:B--2---:R-:W-:-:S05]  /*17020*/  VIADD R8, R9, 0xfffffffe ;  /* 0xfffffffe09087836 */ /* 0x004fca0000000000 */
[----:B---3--:R-:W-:-:S13]  /*17030*/  ISETP.GE.AND P0, PT, R8, R6, PT ;  /* 0x000000060800720c */ /* 0x008fda0003f06270 */
[----:B------:R-:W-:Y:S05]  /*17040*/  @!P0 BRA `(.L_x_2550) ;  /* 0x0000001800988947 */ /* 0x000fea0003800000 */
[----:B------:R-:W-:Y:S01]  /*17050*/  LOP3.LUT R10, RZ, R6, RZ, 0x33, !PT ;  /* 0x00000006ff0a7212 */ /* 0x000fe200078e33ff */
[----:B------:R-:W-:Y:S01]  /*17060*/  IMAD.MOV R6, RZ, RZ, -R9 ;  /* 0x000000ffff067224 */ /* 0x000fe200078e0a09 */
[----:B------:R-:W-:Y:S04]  /*17070*/  BSSY B1, `(.L_x_2551) ;  /* 0x0000090000017945 */ /* 0x000fe80003800000 */
[----:B------:R-:W-:-:S04]  /*17080*/  VIADDMNMX R10, R6, 0x1, R10, !PT ;  /* 0x00000001060a7846 */ /* 0x000fc8000780010a */
[----:B------:R-:W-:-:S04]  /*17090*/  IADD3 R6, R9, R10, RZ ;  /* 0x0000000a09067210 */ /* 0x000fc80007ffe0ff */
        /* <DEDUP_REMOVED lines=32> */
[----:B------:R-:W-:Y:S01]  /*172a0*/  LEA.HI.X R3, R6, R3, R11, 0x2, P0 ;  /* 0x0000000306037211 */ /* 0x000fe200000f140b */
[----:B------:R-:W-:-:S04]  /*172b0*/  IMAD.MOV R6, RZ, RZ, -R9 ;  /* 0x000000ffff067224 */ /* 0x000fc800078e0a09 */
[----:B------:R1:W5:Y:S01]  /*172c0*/  LDG.E R7, desc[UR6][R2.64] ;  /* 0x0000000602077981 */ /* 0x000362000c1e1900 */
[----:B------:R-:W-:-:S07]  /*172d0*/  IMAD R8, R12, R6, R8 ;  /* 0x000000060c087224 */ /* 0x000fce00078e0208 */
.L_x_2555:
[----:B-1----:R-:W1:Y:S01]  /*172e0*/  S2R R3, SR_CgaCtaId ;  /* 0x0000000000037919 */ /* 0x002e620000008800 */
[----:B------:R-:W-:-:S04]  /*172f0*/  MOV R2, 0x400 ;  /* 0x0000040000027802 */ /* 0x000fc80000000f00 */
[----:B-1----:R-:W-:Y:S02]  /*17300*/  LEA R2, R3, R2, 0x18 ;  /* 0x0000000203027211 */ /* 0x002fe400078ec0ff */
[----:B------:R-:W-:Y:S02]  /*17310*/  SHF.L.U32 R3, R13, 0x1f, RZ ;  /* 0x0000001f0d037819 */ /* 0x000fe400000006ff */
[----:B------:R-:W-:-:S04]  /*17320*/  LEA R2, R14, R2, 0x3 ;  /* 0x000000020e027211 */ /* 0x000fc800078e18ff */
[----:B------:R-:W1:Y:S02]  /*17330*/  SYNCS.PHASECHK.TRANS64.TRYWAIT P0, [R2+URZ+0x38840], R3 ;  /* 0x03884003020075a7 */ /* 0x000e64000800017f */
[----:B-1----:R-:W-:Y:S05]  /*17340*/  @!P0 BRA `(.L_x_2556) ;  /* 0x0000002c00e08947 */ /* 0x002fea0003800000 */
.L_x_2614:
        /* <DEDUP_REMOVED lines=11> */
.L_x_2557:
        /* <DEDUP_REMOVED lines=22> */
.L_x_2615:
        /* <DEDUP_REMOVED lines=8> */
.L_x_2559:
        /* <DEDUP_REMOVED lines=54> */
.L_x_2554:
[----:B------:R-:W-:Y:S05]  /*17940*/  BSYNC B2 ;  /* 0x0000000000027941 */ /* 0x000fea0003800000 */
.L_x_2553:
[----:B------:R-:W2:Y:S02]  /*17950*/  LDL R2, [R1+0x14] ;  /* 0x0000140001027983 */ /* 0x000ea40000100800 */
[----:B--2---:R-:W-:-:S07]  /*17960*/  IADD3 R8, R2, -0x3, RZ ;  /* 0xfffffffd02087810 */ /* 0x004fce0007ffe0ff */
.L_x_2552:
[----:B------:R-:W-:Y:S05]  /*17970*/  BSYNC B1 ;  /* 0x0000000000017941 */ /* 0x000fea0003800000 */
.L_x_2551:
[----:B------:R-:W2:Y:S01]  /*17980*/  LDL.LU R2, [R1+0x14] ;  /* 0x0000140001027983 */ /* 0x000ea20000300800 */
[----:B------:R-:W-:Y:S01]  /*17990*/  VIADD R10, R10, 0xfffffffe ;  /* 0xfffffffe0a0a7836 */ /* 0x000fe20000000000 */
[----:B--2---:R-:W-:-:S04]  /*179a0*/  LOP3.LUT R3, RZ, R2, RZ, 0x33, !PT ;  /* 0x00000002ff037212 */ /* 0x004fc800078e33ff */
[----:B------:R-:W-:-:S13]  /*179b0*/  ISETP.NE.AND P0, PT, R10, R3, PT ;  /* 0x000000030a00720c */ /* 0x000fda0003f05270 */
[----:B------:R-:W-:Y:S05]  /*179c0*/  @!P0 BRA `(.L_x_2550) ;  /* 0x0000001000388947 */ /* 0x000fea0003800000 */
.L_x_2574:
        /* <DEDUP_REMOVED lines=26> */
[----:B------:R-:W-:-:S05]  /*17b70*/  IMAD.WIDE.U32 R2, R4, UR46, R2 ;  /* 0x0000002e04027c25 */ /* 0x000fca000f8e0002 */
[----:B------:R-:W-:Y:S02]  /*17b80*/  IADD3 R3, R6, R3, RZ ;  /* 0x0000000306037210 */ /* 0x000fe40007ffe0ff */
[----:B------:R-:W-:-:S04]  /*17b90*/  LEA R6, P0, R2, UR38, 0x2 ;  /* 0x0000002602067c11 */ /* 0x000fc8000f8010ff */
[----:B------:R-:W-:-:S06]  /*17ba0*/  LEA.HI.X R7, R2, UR39, R3, 0x2, P0 ;  /* 0x0000002702077c11 */ /* 0x000fcc00080f1403 */
[----:B------:R1:W5:Y:S03]  /*17bb0*/  LDG.E R7, desc[UR4][R6.64] ;  /* 0x0000000406077981 */ /* 0x000366000c1e1900 */
.L_x_2562:
[----:B------:R-:W2:Y:S01]  /*17bc0*/  S2R R3, SR_CgaCtaId ;  /* 0x0000000000037919 */ /* 0x000ea20000008800 */
[----:B------:R-:W-:-:S04]  /*17bd0*/  MOV R2, 0x400 ;  /* 0x0000040000027802 */ /* 0x000fc80000000f00 */
[----:B--2---:R-:W-:Y:S02]  /*17be0*/  LEA R2, R3, R2, 0x18 ;  /* 0x0000000203027211 */ /* 0x004fe400078ec0ff */
[----:B------:R-:W-:-:S03]  /*17bf0*/  SHF.L.U32 R3, R10, 0x1f, RZ ;  /* 0x0000001f0a037819 */ /* 0x000fc600000006ff */
[----:B------:R-:W-:-:S04]  /*17c00*/  IMAD R2, R9, 0x8, R2 ;  /* 0x0000000809027824 */ /* 0x000fc800078e0202 */
[----:B------:R-:W2:Y:S02]  /*17c10*/  SYNCS.PHASECHK.TRANS64.TRYWAIT P0, [R2+URZ+0x38840], R3 ;  /* 0x03884003020075a7 */ /* 0x000ea4000800017f */
[----:B--2---:R-:W-:Y:S05]  /*17c20*/  @!P0 BRA `(.L_x_2563) ;  /* 0x0000002400d08947 */ /* 0x004fea0003800000 */
.L_x_2616:
        /* <DEDUP_REMOVED lines=11> */
.L_x_2564:
[----:B------:R-:W3:Y:S01]  /*17ce0*/  LDL R12, [R1+0x8] ;  /* 0x00000800010c7983 */ /* 0x000ee20000100800 */
[----:B-1----:R-:W-:Y:S01]  /*17cf0*/  MOV R6, 0x400 ;  /* 0x0000040000067802 */ /* 0x002fe20000000f00 */
        /* <DEDUP_REMOVED lines=19> */
.L_x_2617:
        /* <DEDUP_REMOVED lines=8> */
.L_x_2566:
        /* <DEDUP_REMOVED lines=17> */
[----:B-1----:R-:W-:-:S04]  /*17fc0*/  LEA R3, R11, R3, 0x18 ;  /* 0x000000030b037211 */ /* 0x002fc800078ec0ff */
[----:B------:R-:W-:-:S04]  /*17fd0*/  LEA R2, R9, R3, 0x10 ;  /* 0x0000000309027211 */ /* 0x000fc800078e80ff */
        /* <DEDUP_REMOVED lines=34> */
.L_x_2561:
[----:B------:R-:W-:Y:S05]  /*18200*/  BSYNC B1 ;  /* 0x0000000000017941 */ /* 0x000fea0003800000 */
.L_x_2560:
[----:B------:R-:W-:Y:S01]  /*18210*/  VIADD R9, R9, 0x1 ;  /* 0x0000000109097836 */ /* 0x000fe20000000000 */
[----:B------:R-:W-:Y:S04]  /*18220*/  BSSY B1, `(.L_x_2567) ;  /* 0x0000084000017945 */ /* 0x000fe80003800000 */
        /* <DEDUP_REMOVED lines=8> */
[----:B------:R-:W-:Y:S01]  /*182b0*/  ISETP.NE.U32.AND P0, PT, RZ, UR38, PT ;  /* 0x00000026ff007c0c */ /* 0x000fe2000bf05070 */
[----:B------:R-:W-:-:S03]  /*182c0*/  IMAD.MOV.U32 R10, RZ, RZ, R9 ;  /* 0x000000ffff0a7224 */ /* 0x000fc600078e0009 */
        /* <DEDUP_REMOVED lines=19> */
.L_x_2569:
[----:B------:R-:W3:Y:S01]  /*18400*/  S2R R3, SR_CgaCtaId ;  /* 0x0000000000037919 */ /* 0x000ee20000008800 */
[----:B------:R-:W-:-:S04]  /*18410*/  MOV R2, 0x400 ;  /* 0x0000040000027802 */ /* 0x000fc80000000f00 */
[----:B---3--:R-:W-:Y:S02]  /*18420*/  LEA R2, R3, R2, 0x18 ;  /* 0x0000000203027211 */ /* 0x008fe400078ec0ff */
[----:B------:R-:W-:-:S03]  /*18430*/  SHF.L.U32 R3, R11, 0x1f, RZ ;  /* 0x0000001f0b037819 */ /* 0x000fc600000006ff */
[----:B------:R-:W-:-:S04]  /*18440*/  IMAD R2, R12, 0x8, R2 ;  /* 0x000000080c027824 */ /* 0x000fc800078e0202 */
[----:B------:R-:W3:Y:S02]  /*18450*/  SYNCS.PHASECHK.TRANS64.TRYWAIT P0, [R2+URZ+0x38840], R3 ;  /* 0x03884003020075a7 */ /* 0x000ee4000800017f */
[----:B---3--:R-:W-:Y:S05]  /*18460*/  @!P0 BRA `(.L_x_2570) ;  /* 0x0000001c00e88947 */ /* 0x008fea0003800000 */
.L_x_2618:
        /* <DEDUP_REMOVED lines=11> */
.L_x_2571:
[----:B--2---:R-:W2:Y:S01]  /*18520*/  LDL R6, [R1] ;  /* 0x0000000001067983 */ /* 0x004ea20000100800 */
        /* <DEDUP_REMOVED lines=21> */
.L_x_2619:
[----:B------:R-:W-:Y:S05]  /*18680*/  @P0 BRA `(.L_x_2573) ;  /* 0x00000000001c0947 */ /* 0x000fea0003800000 */
[----:B------:R-:W1:Y:S01]  /*18690*/  S2R R10, SR_TID.X ;  /* 0x00000000000a7919 */ /* 0x000e620000002100 */
[----:B0--3--:R-:W-:-:S04]  /*186a0*/  IMAD.MOV.U32 R3, RZ, RZ, 0x10000 ;  /* 0x00010000ff037424 */ /* 0x009fc800078e00ff */
[----:B------:R2:W-:Y:S01]  /*186b0*/  SYNCS.ARRIVE.TRANS64 RZ, [R2+URZ+0x38850], R3 ;  /* 0x0388500302ff79a7 */ /* 0x0005e2000800003f */
[----:B-1----:R-:W-:-:S04]  /*186c0*/  LOP3.LUT R10, R10, 0x1f, RZ, 0xc0, !PT ;  /* 0x0000001f0a0a7812 */ /* 0x002fc800078ec0ff */
[----:B------:R-:W-:-:S13]  /*186d0*/  ISETP.NE.AND P1, PT, R10, RZ, PT ;  /* 0x000000ff0a00720c */ /* 0x000fda0003f25270 */
[----:B--2---:R-:W-:Y:S05]  /*186e0*/  @!P1 BRA `(.L_x_2573) ;  /* 0x0000000000049947 */ /* 0x004fea0003800000 */
[----:B------:R-:W-:Y:S01]  /*186f0*/  BPT.TRAP 0x1 ;  /* 0x000000040000795c */ /* 0x000fe20000300000 */
.L_x_2573:
        /* <DEDUP_REMOVED lines=54> */
.L_x_2568:
[----:B------:R-:W-:Y:S05]  /*18a60*/  BSYNC B1 ;  /* 0x0000000000017941 */ /* 0x000fea0003800000 */
.L_x_2567:
[----:B------:R-:W2:Y:S01]  /*18a70*/  LDL R2, [R1+0xc] ;  /* 0x00000c0001027983 */ /* 0x000ea20000100800 */
[----:B------:R-:W-:Y:S01]  /*18a80*/  VIADD R8, R8, 0xfffffffe ;  /* 0xfffffffe08087836 */ /* 0x000fe20000000000 */
[----:B--2---:R-:W-:-:S13]  /*18a90*/  ISETP.GT.AND P0, PT, R9, R2, PT ;  /* 0x000000020900720c */ /* 0x004fda0003f04270 */
[----:B------:R-:W-:Y:S05]  /*18aa0*/  @P0 BRA `(.L_x_2574) ;  /* 0xffffffec00c80947 */ /* 0x000fea000383ffff */
.L_x_2550:
[----:B------:R-:W-:Y:S05]  /*18ab0*/  BSYNC B0 ;  /* 0x0000000000007941 */ /* 0x000fea0003800000 */
.L_x_2549:
        /* <DEDUP_REMOVED lines=26> */
.L_x_2576:
[----:B------:R-:W-:Y:S05]  /*18c60*/  BSYNC B0 ;  /* 0x0000000000007941 */ /* 0x000fea0003800000 */
.L_x_2575:
[----:B--2---:R-:W2:Y:S02]  /*18c70*/  LDL.LU R2, [R1+0x4] ;  /* 0x0000040001027983 */ /* 0x004ea40000300800 */
[----:B--2---:R-:W-:-:S05]  /*18c80*/  LOP3.LUT R2, R2, R0, RZ, 0x3c, !PT ;  /* 0x0000000002027212 */ /* 0x004fca00078e3cff */
[----:B------:R2:W-:Y:S02]  /*18c90*/  STL [R1+0x4], R2 ;  /* 0x0000040201007387 */ /* 0x0005e40000100800 */
.L_x_2531:
[----:B------:R-:W-:Y:S05]  /*18ca0*/  BSYNC B6 ;  /* 0x0000000000067941 */ /* 0x000fea0003800000 */
.L_x_2529:
[----:B------:R-:W-:-:S03]  /*18cb0*/  UMOV UR4, 0xffffffff ;  /* 0xffffffff00047882 */ /* 0x000fc60000000000 */
[----:B------:R-:W-:Y:S05]  /*18cc0*/  BRA.DIV UR4, `(.L_x_2577) ;  /* 0x0000001604f87947 */ /* 0x000fea000b800000 */
[----:B------:R3:W4:Y:S04]  /*18cd0*/  SHFL.IDX PT, R4, R16, RZ, 0x1f ;  /* 0x00001fff10047589 */ /* 0x00072800000e0000 */
[----:B------:R-:W0:Y:S02]  /*18ce0*/  SHFL.IDX PT, R16, R16, 0x1, 0x1f ;  /* 0x00201f0010107f89 */ /* 0x000e2400000e0000 */
.L_x_2623:
[----:B------:R-:W1:Y:S01]  /*18cf0*/  S2R R0, SR_TID.X ;  /* 0x0000000000007919 */ /* 0x000e620000002100 */
[----:B------:R-:W-:Y:S01]  /*18d00*/  ULDC UR4, c[0x0][0xd14] ;  /* 0x0003450000047ab9 */ /* 0x000fe20000000800 */
[----:B------:R-:W-:Y:S01]  /*18d10*/  BSSY B0, `(.L_x_2578) ;  /* 0x000000c000007945 */ /* 0x000fe20003800000 */
[----:B------:R-:W-:Y:S01]  /*18d20*/  IMAD.MOV.U32 R3, RZ, RZ, RZ ;  /* 0x000000ffff037224 */ /* 0x000fe200078e00ff */
[----:B-1----:R-:W-:Y:S01]  /*18d30*/  LOP3.LUT R8, R0, 0x1f, RZ, 0xc0, !PT ;  /* 0x0000001f00087812 */ /* 0x002fe200078ec0ff */
[----:B------:R-:W-:-:S03]  /*18d40*/  IMAD.U32 R0, RZ, RZ, UR4 ;  /* 0x00000004ff007e24 */ /* 0x000fc6000f8e00ff */
[C---:B------:R-:W-:Y:S01]  /*18d50*/  ISETP.NE.AND P0, PT, R8.reuse, 0x1f, PT ;  /* 0x0000001f0800780c */ /* 0x040fe20003f05270 */
[----:B------:R-:W-:-:S05]  /*18d60*/  IMAD.IADD R5, R8, 0x1, R19 ;  /* 0x0000000108057824 */ /* 0x000fca00078e0213 */
[----:B------:R-:W-:-:S13]  /*18d70*/  ISETP.GE.OR P0, PT, R5, R0, !P0 ;  /* 0x000000000500720c */ /* 0x000fda0004706670 */
[----:B------:R-:W-:Y:S05]  /*18d80*/  @P0 BRA `(.L_x_2579) ;  /* 0x0000000000100947 */ /* 0x000fea0003800000 */
[----:B--2---:R-:W1:Y:S01]  /*18d90*/  LDC.64 R2, c[0x0][0xd58] ;  /* 0x00035600ff027b82 */ /* 0x004e620000000a00 */
[----:B------:R-:W-:Y:S01]  /*18da0*/  ULDC.64 UR4, c[0x0][0x208] ;  /* 0x0000820000047ab9 */ /* 0x000fe20000000a00 */
[----:B-1----:R-:W-:-:S06]  /*18db0*/  IMAD.WIDE R2, R5, 0x4, R2 ;  /* 0x0000000405027825 */ /* 0x002fcc00078e0202 */
[----:B------:R1:W5:Y:S02]  /*18dc0*/  LDG.E R3, desc[UR4][R2.64] ;  /* 0x0000000402037981 */ /* 0x000364000c1e1900 */
.L_x_2579:
[----:B------:R-:W-:Y:S05]  /*18dd0*/  BSYNC B0 ;  /* 0x0000000000007941 */ /* 0x000fea0003800000 */
.L_x_2578:
[----:B------:R-:W-:-:S03]  /*18de0*/  UMOV UR4, 0xffffffff ;  /* 0xffffffff00047882 */ /* 0x000fc60000000000 */
[----:B------:R-:W-:Y:S05]  /*18df0*/  BRA.DIV UR4, `(.L_x_2580) ;  /* 0x0000001604f87947 */ /* 0x000fea000b800000 */
        /* <DEDUP_REMOVED lines=17> */
[----:B------:R-:W1:Y:S02]  /*18f10*/  SHFL.UP PT, R14, R7, 0x10, RZ ;  /* 0x06000000070e7989 */ /* 0x000e6400000e00ff */
[----:B-12---:R-:W-:-:S05]  /*18f20*/  SEL R2, R14, RZ, P0 ;  /* 0x000000ff0e027207 */ /* 0x006fca0000000000 */
[----:B------:R-:W-:-:S05]  /*18f30*/  IMAD.IADD R2, R7, 0x1, R2 ;  /* 0x0000000107027824 */ /* 0x000fca00078e0202 */
[----:B------:R0:W1:Y:S02]  /*18f40*/  SHFL.IDX PT, R14, R2, 0x1f, 0x1f ;  /* 0x03e01f00020e7f89 */ /* 0x00006400000e0000 */
.L_x_2631:
[----:B------:R-:W-:Y:S02]  /*18f50*/  ULDC UR4, c[0x0][0xd10] ;  /* 0x0003440000047ab9 */ /* 0x000fe40000000800 */
[----:B------:R-:W-:-:S04]  /*18f60*/  IMAD.U32 R5, RZ, RZ, UR4 ;  /* 0x00000004ff057e24 */ /* 0x000fc8000f8e00ff */
[----:B-1----:R-:W-:-:S05]  /*18f70*/  IMAD R7, R14, R5, RZ ;  /* 0x000000050e077224 */ /* 0x002fca00078e02ff */
[----:B---3--:R-:W-:-:S04]  /*18f80*/  IADD3 R16, R16, R7, RZ ;  /* 0x0000000710107210 */ /* 0x008fc80007ffe0ff */
[----:B----4-:R-:W-:-:S13]  /*18f90*/  ISETP.GT.AND P0, PT, R16, R4, PT ;  /* 0x000000041000720c */ /* 0x010fda0003f04270 */
[----:B------:R-:W-:Y:S05]  /*18fa0*/  @P0 BRA `(.L_x_2581) ;  /* 0x0000000000b80947 */ /* 0x000fea0003800000 */
[----:B------:R-:W1:Y:S02]  /*18fb0*/  LDC R0, c[0x0][0xd14] ;  /* 0x00034500ff007b82 */ /* 0x000e640000000800 */
.L_x_2586:
[----:B------:R-:W-:-:S05]  /*18fc0*/  VIADD R19, R19, 0x1f ;  /* 0x0000001f13137836 */ /* 0x000fca0000000000 */
[----:B-1----:R-:W-:-:S13]  /*18fd0*/  ISETP.GE.AND P0, PT, R19, R0, PT ;  /* 0x000000001300720c */ /* 0x002fda0003f06270 */
        /* <DEDUP_REMOVED lines=9> */
[----:B------:R-:W0:Y:S01]  /*19070*/  LDC.64 R2, c[0x0][0xd58] ;  /* 0x00035600ff027b82 */ /* 0x000e220000000a00 */
[----:B------:R-:W-:Y:S01]  /*19080*/  ULDC.64 UR4, c[0x0][0x208] ;  /* 0x0000820000047ab9 */ /* 0x000fe20000000a00 */
[----:B0-----:R-:W-:-:S06]  /*19090*/  IMAD.WIDE R2, R5, 0x4, R2 ;  /* 0x0000000405027825 */ /* 0x001fcc00078e0202 */
[----:B------:R0:W5:Y:S02]  /*190a0*/  LDG.E R3, desc[UR4][R2.64] ;  /* 0x0000000402037981 */ /* 0x000164000c1e1900 */
.L_x_2584:
[----:B------:R-:W-:Y:S05]  /*190b0*/  BSYNC B0 ;  /* 0x0000000000007941 */ /* 0x000fea0003800000 */
.L_x_2583:
[----:B------:R-:W-:-:S03]  /*190c0*/  UMOV UR4, 0xffffffff ;  /* 0xffffffff00047882 */ /* 0x000fc60000000000 */
[----:B------:R-:W-:Y:S05]  /*190d0*/  BRA.DIV UR4, `(.L_x_2585) ;  /* 0x0000001a04107947 */ /* 0x000fea000b800000 */
[----:B-----5:R-:W1:Y:S01]  /*190e0*/  SHFL.UP PT, R14, R3, 0x1, RZ ;  /* 0x04200000030e7989 */ /* 0x020e6200000e00ff */
[C---:B------:R-:W-:Y:S02]  /*190f0*/  ISETP.NE.AND P0, PT, R7.reuse, RZ, PT ;  /* 0x000000ff0700720c */ /* 0x040fe40003f05270 */
[C---:B------:R-:W-:Y:S02]  /*19100*/  ISETP.GE.U32.AND P1, PT, R7.reuse, 0x2, PT ;  /* 0x000000020700780c */ /* 0x040fe40003f26070 */
[----:B-1----:R-:W-:Y:S02]  /*19110*/  SEL R14, R14, RZ, P0 ;  /* 0x000000ff0e0e7207 */ /* 0x002fe40000000000 */
        /* <DEDUP_REMOVED lines=16> */
[----:B------:R0:W1:Y:S02]  /*19220*/  SHFL.IDX PT, R14, R2, 0x1f, 0x1f ;  /* 0x03e01f00020e7f89 */ /* 0x00006400000e0000 */
.L_x_2639:
[----:B------:R-:W-:Y:S02]  /*19230*/  ULDC UR4, c[0x0][0xd10] ;  /* 0x0003440000047ab9 */ /* 0x000fe40000000800 */
[----:B------:R-:W-:-:S04]  /*19240*/  IMAD.U32 R5, RZ, RZ, UR4 ;  /* 0x00000004ff057e24 */ /* 0x000fc8000f8e00ff */
[----:B-1----:R-:W-:-:S04]  /*19250*/  IMAD R7, R14, R5, RZ ;  /* 0x000000050e077224 */ /* 0x002fc800078e02ff */
[----:B------:R-:W-:-:S05]  /*19260*/  IMAD.IADD R16, R7, 0x1, R16 ;  /* 0x0000000107107824 */ /* 0x000fca00078e0210 */
[----:B------:R-:W-:-:S13]  /*19270*/  ISETP.GT.AND P0, PT, R16, R4, PT ;  /* 0x000000041000720c */ /* 0x000fda0003f04270 */
[----:B------:R-:W-:Y:S05]  /*19280*/  @!P0 BRA `(.L_x_2586) ;  /* 0xfffffffc004c8947 */ /* 0x000fea000383ffff */
.L_x_2581:
[----:B------:R-:W-:Y:S01]  /*19290*/  IMAD.IADD R16, R16, 0x1, -R7 ;  /* 0x0000000110107824 */ /* 0x000fe200078e0a07 */
[----:B------:R-:W-:-:S03]  /*192a0*/  UMOV UR4, 0xffffffff ;  /* 0xffffffff00047882 */ /* 0x000fc60000000000 */
[----:B------:R-:W-:-:S05]  /*192b0*/  IMAD R7, R2, R5, R16 ;  /* 0x0000000502077224 */ /* 0x000fca00078e0210 */
[----:B------:R-:W-:Y:S01]  /*192c0*/  ISETP.GT.AND P6, PT, R7, R4, PT ;  /* 0x000000040700720c */ /* 0x000fe20003fc4270 */
[----:B------:R-:W-:-:S12]  /*192d0*/  BRA.DIV UR4, `(.L_x_2587) ;  /* 0x0000001a04607947 */ /* 0x000fd8000b800000 */
[----:B------:R-:W-:-:S04]  /*192e0*/  VOTE.ANY R6, PT, !P6 ;  /* 0x0000000000067806 */ /* 0x000fc800070e0100 */
[----:B------:R-:W1:Y:S02]  /*192f0*/  POPC R7, R6 ;  /* 0x0000000600077309 */ /* 0x000e640000000000 */
[----:B-1----:R1:W2:Y:S02]  /*19300*/  SHFL.IDX PT, R17, R3, R7, 0x1f ;  /* 0x00001f0703117589 */ /* 0x0022a400000e0000 */
.L_x_2643:
[----:B------:R-:W-:Y:S02]  /*19310*/  ISETP.NE.AND P0, PT, R6, RZ, PT ;  /* 0x000000ff0600720c */ /* 0x000fe40003f05270 */
[----:B------:R-:W-:-:S11]  /*19320*/  MOV R8, RZ ;  /* 0x000000ff00087202 */ /* 0x000fd60000000f00 */
[----:B------:R-:W-:Y:S05]  /*19330*/  @!P0 BRA `(.L_x_2588) ;  /* 0x0000000000108947 */ /* 0x000fea0003800000 */
[----:B------:R-:W-:Y:S01]  /*19340*/  UMOV UR4, 0xffffffff ;  /* 0xffffffff00047882 */ /* 0x000fe20000000000 */
[----:B------:R-:W-:Y:S02]  /*19350*/  VIADD R12, R7, 0xffffffff ;  /* 0xffffffff070c7836 */ /* 0x000fe40000000000 */
[----:B------:R-:W-:Y:S05]  /*19360*/  BRA.DIV UR4, `(.L_x_2589) ;  /* 0x0000001a04847947 */ /* 0x000fea000b800000 */
[----:B------:R3:W4:Y:S02]  /*19370*/  SHFL.IDX PT, R8, R2, R12, 0x1f ;  /* 0x00001f0c02087589 */ /* 0x00072400000e0000 */
.L_x_2588:
[----:B01-3--:R-:W0:Y:S01]  /*19380*/  LDC.64 R2, c[0x0][0xd68] ;  /* 0x00035a00ff027b82 */ /* 0x00be220000000a00 */
[----:B------:R-:W-:Y:S01]  /*19390*/  IMAD.IADD R19, R7, 0x1, R19 ;  /* 0x0000000107137824 */ /* 0x000fe200078e0213 */
[----:B------:R-:W-:-:S03]  /*193a0*/  ULDC.64 UR4, c[0x0][0x208] ;  /* 0x0000820000047ab9 */ /* 0x000fc60000000a00 */
[----:B0-----:R-:W-:-:S05]  /*193b0*/  IMAD.WIDE R2, R19, 0x4, R2 ;  /* 0x0000000413027825 */ /* 0x001fca00078e0202 */
[----:B------:R0:W2:Y:S01]  /*193c0*/  LDG.E R10, desc[UR4][R2.64] ;  /* 0x00000004020a7981 */ /* 0x0000a2000c1e1900 */
[----:B----4-:R-:W-:Y:S02]  /*193d0*/  IMAD R16, R8, R5, R16 ;  /* 0x0000000508107224 */ /* 0x010fe400078e0210 */
[----:B0-----:R-:W-:Y:S02]  /*193e0*/  IMAD.MOV.U32 R2, RZ, RZ, RZ ;  /* 0x000000ffff027224 */ /* 0x001fe400078e00ff */
[----:B--2---:R-:W-:-:S05]  /*193f0*/  IMAD R6, R17, R10, RZ ;  /* 0x0000000a11067224 */ /* 0x004fca00078e02ff */
        /* <DEDUP_REMOVED lines=22> */
[----:B------:R-:W-:Y:S02]  /*19560*/  @!P0 IADD3 R7, -R7, RZ, RZ ;  /* 0x000000ff07078210 */ /* 0x000fe40007ffe1ff */
[----:B------:R-:W-:-:S13]  /*19570*/  ISETP.NE.AND P0, PT, R6, RZ, PT ;  /* 0x000000ff0600720c */ /* 0x000fda0003f05270 */
[----:B------:R-:W-:-:S05]  /*19580*/  @!P0 LOP3.LUT R7, RZ, R6, RZ, 0x33, !PT ;  /* 0x00000006ff078212 */ /* 0x000fca00078e33ff */
[----:B------:R-:W-:Y:S02]  /*19590*/  IMAD R4, R10, R7, RZ ;  /* 0x000000070a047224 */ /* 0x000fe400078e02ff */
[----:B------:R-:W-:Y:S02]  /*195a0*/  IMAD.MOV R7, RZ, RZ, -R7 ;  /* 0x000000ffff077224 */ /* 0x000fe400078e0a07 */
[----:B------:R-:W-:Y:S02]  /*195b0*/  IMAD.MOV R2, RZ, RZ, -R4 ;  /* 0x000000ffff027224 */ /* 0x000fe400078e0a04 */
[----:B------:R-:W-:-:S03]  /*195c0*/  IMAD R6, R6, R7, R9 ;  /* 0x0000000706067224 */ /* 0x000fc600078e0209 */
[----:B------:R-:W-:Y:S01]  /*195d0*/  VIADDMNMX R5, R2, R5, R10, PT ;  /* 0x0000000502057246 */ /* 0x000fe2000380010a */
[----:B------:R-:W-:Y:S02]  /*195e0*/  IMAD.MOV.U32 R2, RZ, RZ, RZ ;  /* 0x000000ffff027224 */ /* 0x000fe400078e00ff */
[----:B------:R-:W-:Y:S01]  /*195f0*/  IMAD.IADD R4, R6, 0x1, R4 ;  /* 0x0000000106047824 */ /* 0x000fe200078e0204 */
        /* <DEDUP_REMOVED lines=10> */
[----:B------:R-:W-:Y:S01]  /*196a0*/  IMAD.HI.U32 R3, R3, R2, RZ ;  /* 0x0000000203037227 */ /* 0x000fe200078e00ff */
[----:B------:R-:W-:-:S05]  /*196b0*/  IADD3 R7, RZ, -R7, RZ ;  /* 0x80000007ff077210 */ /* 0x000fca0007ffe0ff */
        /* <DEDUP_REMOVED lines=10> */
[----:B------:R-:W-:Y:S02]  /*19760*/  @!P0 LOP3.LUT R3, RZ, R5, RZ, 0x33, !PT ;  /* 0x00000005ff038212 */ /* 0x000fe400078e33ff */
[----:B------:R-:W-:Y:S02]  /*19770*/  IADD3 R5, -R5, RZ, RZ ;  /* 0x000000ff05057210 */ /* 0x000fe40007ffe1ff */
[----:B------:R-:W-:-:S03]  /*19780*/  LOP3.LUT R2, RZ, R3, RZ, 0x33, !PT ;  /* 0x00000003ff027212 */ /* 0x000fc600078e33ff */
[----:B------:R-:W-:Y:S02]  /*19790*/  IMAD R18, R3, R5, R4 ;  /* 0x0000000503127224 */ /* 0x000fe400078e0204 */
[----:B------:R-:W-:Y:S01]  /*197a0*/  IMAD.IADD R17, R17, 0x1, R2 ;  /* 0x0000000111117824 */ /* 0x000fe200078e0202 */
[----:B------:R-:W-:Y:S06]  /*197b0*/  BRA `(.L_x_2590) ;  /* 0x00000000001c7947 */ /* 0x000fec0003800000 */
.L_x_2582:
[----:B------:R-:W-:Y:S01]  /*197c0*/  UMOV UR4, URZ ;  /* 0x0000003f00047c82 */ /* 0x000fe20008000000 */
[----:B------:R-:W-:Y:S01]  /*197d0*/  UMOV UR5, URZ ;  /* 0x0000003f00057c82 */ /* 0x000fe20008000000 */
[----:B------:R-:W-:Y:S01]  /*197e0*/  ULDC UR6, c[0x0][0xd14] ;  /* 0x0003450000067ab9 */ /* 0x000fe20000000800 */
[----:B------:R-:W-:Y:S02]  /*197f0*/  IMAD.MOV.U32 R16, RZ, RZ, R4 ;  /* 0x000000ffff107224 */ /* 0x000fe400078e0004 */
[----:B------:R-:W-:Y:S02]  /*19800*/  IMAD.U32 R17, RZ, RZ, UR4 ;  /* 0x00000004ff117e24 */ /* 0x000fe4000f8e00ff */
[----:B------:R-:W-:Y:S02]  /*19810*/  IMAD.U32 R18, RZ, RZ, UR5 ;  /* 0x00000005ff127e24 */ /* 0x000fe4000f8e00ff */
[----:B------:R-:W-:-:S07]  /*19820*/  IMAD.U32 R19, RZ, RZ, UR6 ;  /* 0x00000006ff137e24 */ /* 0x000fce000f8e00ff */
.L_x_2590:
        /* <DEDUP_REMOVED lines=12> */
.L_x_2517:
[----:B-1----:R-:W3:Y:S01]  /*198f0*/  LDL R0, [R1+0x1c] ;  /* 0x00001c0001007983 */ /* 0x002ee20000100800 */
[----:B------:R-:W1:Y:S01]  /*19900*/  S2R R3, SR_CgaCtaId ;  /* 0x0000000000037919 */ /* 0x000e620000008800 */
[----:B---3--:R-:W-:Y:S02]  /*19910*/  R2UR UR4, R0 ;  /* 0x00000000000472ca */ /* 0x008fe400000e0000 */
[----:B------:R-:W-:-:S04]  /*19920*/  MOV R0, 0x400 ;  /* 0x0000040000007802 */ /* 0x000fc80000000f00 */
[----:B-1----:R-:W-:-:S07]  /*19930*/  LEA R0, R3, R0, 0x18 ;  /* 0x0000000003007211 */ /* 0x002fce00078ec0ff */
[----:B------:R-:W-:-:S04]  /*19940*/  UIADD3 UR4, UR4, 0x1, URZ ;  /* 0x0000000104047890 */ /* 0x000fc8000fffe03f */
[----:B------:R-:W-:-:S04]  /*19950*/  ULEA.HI UR5, UR4, UR4, URZ, 0x1 ;  /* 0x0000000404057291 */ /* 0x000fc8000f8f083f */
[----:B------:R-:W-:-:S04]  /*19960*/  ULOP3.LUT UR5, UR5, 0xfffffffe, URZ, 0xc0, !UPT ;  /* 0xfffffffe05057892 */ /* 0x000fc8000f8ec03f */
[----:B------:R-:W-:-:S06]  /*19970*/  UIADD3 UR5, UR4, -UR5, URZ ;  /* 0x8000000504057290 */ /* 0x000fcc000fffe03f */
[----:B------:R-:W-:-:S04]  /*19980*/  MOV R3, UR5 ;  /* 0x0000000500037c02 */ /* 0x000fc80008000f00 */
[----:B------:R-:W-:-:S04]  /*19990*/  SHF.L.U32 R3, R3, 0x1f, RZ ;  /* 0x0000001f03037819 */ /* 0x000fc800000006ff */
[----:B------:R-:W1:Y:S02]  /*199a0*/  SYNCS.PHASECHK.TRANS64.TRYWAIT P0, [R0+URZ+0x38820], R3 ;  /* 0x03882003000075a7 */ /* 0x000e64000800017f */
[----:B-1----:R-:W-:Y:S05]  /*199b0*/  @!P0 BRA `(.L_x_2592) ;  /* 0x0000001400188947 */ /* 0x002fea0003800000 */
.L_x_2646:
[----:B------:R-:W-:-:S03]  /*199c0*/  UMOV UR4, 0xffffffff ;  /* 0xffffffff00047882 */ /* 0x000fc60000000000 */
[----:B------:R-:W-:Y:S05]  /*199d0*/  BRA.DIV UR4, `(.L_x_2593) ;  /* 0x0000001604247947 */ /* 0x000fea000b800000 */
[----:B--2---:R-:W2:Y:S02]  /*199e0*/  S2R R2, SR_TID.X ;  /* 0x0000000000027919 */ /* 0x004ea40000002100 */
[----:B--2---:R-:W-:-:S04]  /*199f0*/  SHF.R.U32.HI R2, RZ, 0x5, R2 ;  /* 0x00000005ff027819 */ /* 0x004fc80000011602 */
[----:B------:R-:W-:-:S05]  /*19a00*/  LOP3.LUT R2, R2, 0x3, RZ, 0xc0, !PT ;  /* 0x0000000302027812 */ /* 0x000fca00078ec0ff */
[----:B------:R2:W3:Y:S02]  /*19a10*/  SHFL.IDX PT, R14, R2, RZ, 0x1f ;  /* 0x00001fff020e7589 */ /* 0x0004e400000e0000 */
.L_x_2649:
[----:B---3--:R-:W-:Y:S01]  /*19a20*/  ISETP.NE.AND P0, PT, R14, RZ, PT ;  /* 0x000000ff0e00720c */ /* 0x008fe20003f05270 */
[----:B------:R-:W-:-:S12]  /*19a30*/  BSSY B0, `(.L_x_2594) ;  /* 0x0000027000007945 */ /* 0x000fd80003800000 */
[----:B------:R-:W-:Y:S05]  /*19a40*/  @P0 BRA `(.L_x_2595) ;  /* 0x0000000000940947 */ /* 0x000fea0003800000 */
[----:B------:R-:W-:-:S03]  /*19a50*/  UMOV UR4, 0xffffffff ;  /* 0xffffffff00047882 */ /* 0x000fc60000000000 */
[----:B------:R-:W-:Y:S05]  /*19a60*/  BRA.DIV UR4, `(.L_x_2596) ;  /* 0x0000001604347947 */ /* 0x000fea000b800000 */
[----:B------:R-:W-:-:S13]  /*19a70*/  ELECT P6, URZ, PT ;  /* 0x00000000003f782f */ /* 0x000fda00038c0000 */
.L_x_2652:
[----:B------:R-:W-:Y:S05]  /*19a80*/  @!P6 BRA `(.L_x_2595) ;  /* 0x000000000084e947 */ /* 0x000fea0003800000 */
[----:B--2---:R-:W2:Y:S02]  /*19a90*/  LDL.LU R2, [R1+0x24] ;  /* 0x0000240001027983 */ /* 0x004ea40000300800 */
[----:B--2---:R-:W-:-:S04]  /*19aa0*/  LOP3.LUT R2, R2, 0x2, RZ, 0xfc, !PT ;  /* 0x0000000202027812 */ /* 0x004fc800078efcff */
[----:B------:R-:W-:-:S13]  /*19ab0*/  ISETP.NE.AND P2, PT, R2, 0x3, PT ;  /* 0x000000030200780c */ /* 0x000fda0003f45270 */
[----:B------:R-:W-:Y:S05]  /*19ac0*/  @!P2 BRA `(.L_x_2597) ;  /* 0x000000000004a947 */ /* 0x000fea0003800000 */
[----:B------:R-:W-:Y:S01]  /*19ad0*/  BPT.TRAP 0x1 ;  /* 0x000000040000795c */ /* 0x000fe20000300000 */
.L_x_2597:
[----:B-1----:R-:W2:Y:S04]  /*19ae0*/  LDL R3, [R1] ;  /* 0x0000000001037983 */ /* 0x002ea80000100800 */
[----:B------:R-:W3:Y:S01]  /*19af0*/  LDL.LU R7, [R1+0x4] ;  /* 0x0000040001077983 */ /* 0x000ee20000300800 */
[----:B------:R-:W-:-:S04]  /*19b00*/  VIADD R2, R0, 0x38840 ;  /* 0x0003884000027836 */ /* 0x000fc80000000000 */
        /* <DEDUP_REMOVED lines=11> */
.L_x_2653:
[----:B------:R-:W2:Y:S02]  /*19bc0*/  SYNCS.PHASECHK.TRANS64.TRYWAIT P0, [R7+URZ], R2 ;  /* 0x00000002070075a7 */ /* 0x000ea4000800017f */
[----:B--2---:R-:W-:Y:S05]  /*19bd0*/  @!P0 BRA `(.L_x_2599) ;  /* 0x00000014000c8947 */ /* 0x004fea0003800000 */
.L_x_2654:
[----:B------:R-:W-:Y:S05]  /*19be0*/  @!P2 BRA `(.L_x_2600) ;  /* 0x000000000004a947 */ /* 0x000fea0003800000 */
[----:B------:R-:W-:Y:S01]  /*19bf0*/  BPT.TRAP 0x1 ;  /* 0x000000040000795c */ /* 0x000fe20000300000 */
.L_x_2600:
[----:B------:R-:W3:Y:S01]  /*19c00*/  LDL.LU R4, [R1] ;  /* 0x0000000001047983 */ /* 0x000ee20000300800 */
[----:B------:R-:W-:-:S05]  /*19c10*/  VIADD R0, R0, 0x38860 ;  /* 0x0003886000007836 */ /* 0x000fca0000000000 */
[----:B---3--:R-:W-:-:S04]  /*19c20*/  LEA R4, R4, R0, 0x3 ;  /* 0x0000000004047211 */ /* 0x008fc800078e18ff */
[----:B------:R-:W3:Y:S02]  /*19c30*/  SYNCS.PHASECHK.TRANS64.TRYWAIT P0, [R4+URZ], R5 ;  /* 0x00000005040075a7 */ /* 0x000ee4000800017f */
[----:B---3--:R-:W-:Y:S05]  /*19c40*/  @!P0 BRA `(.L_x_2601) ;  /* 0x0000001400048947 */ /* 0x008fea0003800000 */
.L_x_2655:
[----:B------:R-:W-:-:S07]  /*19c50*/  IMAD R3, R3, 0x8, R0 ;  /* 0x0000000803037824 */ /* 0x000fce00078e0200 */
.L_x_2602:
[----:B----4-:R4:W0:Y:S02]  /*19c60*/  SYNCS.PHASECHK.TRANS64.TRYWAIT P0, [R3+URZ], R2 ;  /* 0x00000002030075a7 */ /* 0x010824000800017f */
[----:B0-----:R-:W-:Y:S05]  /*19c70*/  @!P0 NANOSLEEP.SYNCS 0x989680 ;  /* 0x009896800000895d */ /* 0x001fea0003900000 */
[----:B------:R-:W0:Y:S02]  /*19c80*/  @!P0 SYNCS.PHASECHK.TRANS64 P0, [R3+URZ], R2 ;  /* 0x00000002030085a7 */ /* 0x000e24000800007f */
[----:B0-----:R-:W-:Y:S05]  /*19c90*/  @!P0 BRA `(.L_x_2602) ;  /* 0xfffffffc00f08947 */ /* 0x001fea000383ffff */
.L_x_2595:
[----:B------:R-:W-:Y:S05]  /*19ca0*/  BSYNC B0 ;  /* 0x0000000000007941 */ /* 0x000fea0003800000 */
.L_x_2594:
[----:B------:R-:W-:Y:S05]  /*19cb0*/  EXIT ;  /* 0x000000000000794d */ /* 0x000fea0003800000 */
.L_x_2427:
[----:B0-----:R-:W-:-:S04]  /*19cc0*/  IMAD.U32 R0, RZ, RZ, UR37 ;  /* 0x00000025ff007e24 */ /* 0x001fc8000f8e00ff */
[----:B------:R0:W1:Y:S03]  /*19cd0*/  SYNCS.PHASECHK.TRANS64.TRYWAIT P1, [R0+URZ+0x38800], R3 ;  /* 0x03880003000075a7 */ /* 0x000066000802017f */
[----:B-1----:R-:W-:Y:S05]  /*19ce0*/  @!P1 NANOSLEEP.SYNCS 0x989680 ;  /* 0x009896800000995d */ /* 0x002fea0003900000 */
[----:B------:R-:W1:Y:S02]  /*19cf0*/  @!P1 SYNCS.PHASECHK.TRANS64 P1, [R0+URZ+0x38800], R3 ;  /* 0x03880003000095a7 */ /* 0x000e64000802007f */
[----:B-1----:R-:W-:Y:S05]  /*19d00*/  @!P1 BRA `(.L_x_2427) ;  /* 0xfffffffc00ec9947 */ /* 0x002fea000383ffff */
[----:B------:R-:W-:Y:S05]  /*19d10*/  BRA `(.L_x_2603) ;  /* 0xfffffe9c00b87947 */ /* 0x000fea000383ffff */
.L_x_2431:
[----:B--2---:R2:W3:Y:S02]  /*19d20*/  SYNCS.PHASECHK.TRANS64.TRYWAIT P1, [R4+URZ+0x38830], R5 ;  /* 0x03883005040075a7 */ /* 0x0044e4000802017f */
[----:B---3--:R-:W-:Y:S05]  /*19d30*/  @!P1 NANOSLEEP.SYNCS 0x989680 ;  /* 0x009896800000995d */ /* 0x008fea0003900000 */
[----:B------:R-:W3:Y:S02]  /*19d40*/  @!P1 SYNCS.PHASECHK.TRANS64 P1, [R4+URZ+0x38830], R5 ;  /* 0x03883005040095a7 */ /* 0x000ee4000802007f */
[----:B---3--:R-:W-:Y:S05]  /*19d50*/  @!P1 BRA `(.L_x_2431) ;  /* 0xfffffffc00f09947 */ /* 0x008fea000383ffff */
[----:B------:R-:W-:Y:S05]  /*19d60*/  BRA `(.L_x_2430) ;  /* 0xfffffe9c00d07947 */ /* 0x000fea000383ffff */
.L_x_2432:
[----:B0-----:R-:W-:-:S04]  /*19d70*/  IMAD.U32 R6, RZ, RZ, UR37 ;  /* 0x00000025ff067e24 */ /* 0x001fc8000f8e00ff */
[----:B------:R0:W3:Y:S03]  /*19d80*/  SYNCS.PHASECHK.TRANS64.TRYWAIT P1, [R6+URZ+0x38810], R3 ;  /* 0x03881003060075a7 */ /* 0x0000e6000802017f */
[----:B---3--:R-:W-:Y:S05]  /*19d90*/  @!P1 NANOSLEEP.SYNCS 0x989680 ;  /* 0x009896800000995d */ /* 0x008fea0003900000 */
[----:B------:R-:W3:Y:S02]  /*19da0*/  @!P1 SYNCS.PHASECHK.TRANS64 P1, [R6+URZ+0x38810], R3 ;  /* 0x03881003060095a7 */ /* 0x000ee4000802007f */
[----:B---3--:R-:W-:Y:S05]  /*19db0*/  @!P1 BRA `(.L_x_2432) ;  /* 0xfffffffc00ec9947 */ /* 0x008fea000383ffff */
[----:B------:R-:W-:Y:S05]  /*19dc0*/  BRA `(.L_x_2604) ;  /* 0xfffffea000587947 */ /* 0x000fea000383ffff */
.L_x_2436:
[----:B----4-:R4:W0:Y:S02]  /*19dd0*/  SYNCS.PHASECHK.TRANS64.TRYWAIT P1, [R4+URZ+0x38850], R5 ;  /* 0x03885005040075a7 */ /* 0x010824000802017f */
[----:B0-----:R-:W-:Y:S05]  /*19de0*/  @!P1 NANOSLEEP.SYNCS 0x989680 ;  /* 0x009896800000995d */ /* 0x001fea0003900000 */
[----:B------:R-:W0:Y:S02]  /*19df0*/  @!P1 SYNCS.PHASECHK.TRANS64 P1, [R4+URZ+0x38850], R5 ;  /* 0x03885005040095a7 */ /* 0x000e24000802007f */
[----:B0-----:R-:W-:Y:S05]  /*19e00*/  @!P1 BRA `(.L_x_2436) ;  /* 0xfffffffc00f09947 */ /* 0x001fea000383ffff */
[----:B------:R-:W-:Y:S05]  /*19e10*/  BRA `(.L_x_2435) ;  /* 0xfffffea000647947 */ /* 0x000fea000383ffff */
.L_x_2452:
[----:B-1----:R-:W-:-:S04]  /*19e20*/  IMAD.U32 R15, RZ, RZ, UR7 ;  /* 0x00000007ff0f7e24 */ /* 0x002fc8000f8e00ff */
[----:B------:R1:W2:Y:S03]  /*19e30*/  SYNCS.PHASECHK.TRANS64.TRYWAIT P2, [R15+URZ+0x38830], R10 ;  /* 0x0388300a0f0075a7 */ /* 0x0002a6000804017f */
[----:B--2---:R-:W-:Y:S05]  /*19e40*/  @!P2 NANOSLEEP.SYNCS 0x989680 ;  /* 0x009896800000a95d */ /* 0x004fea0003900000 */
[----:B------:R-:W2:Y:S02]  /*19e50*/  @!P2 SYNCS.PHASECHK.TRANS64 P2, [R15+URZ+0x38830], R10 ;  /* 0x0388300a0f00a5a7 */ /* 0x000ea4000804007f */
[----:B--2---:R-:W-:Y:S05]  /*19e60*/  @!P2 BRA `(.L_x_2452) ;  /* 0xfffffffc00eca947 */ /* 0x004fea000383ffff */
[----:B------:R-:W-:Y:S05]  /*19e70*/  BRA `(.L_x_2451) ;  /* 0xfffffed000bc7947 */ /* 0x000fea000383ffff */
.L_x_2456:
[----:B-1----:R-:W-:-:S04]  /*19e80*/  IMAD.U32 R15, RZ, RZ, UR7 ;  /* 0x00000007ff0f7e24 */ /* 0x002fc8000f8e00ff */
[----:B------:R1:W3:Y:S03]  /*19e90*/  SYNCS.PHASECHK.TRANS64.TRYWAIT P2, [R15+URZ+0x38850], R10 ;  /* 0x0388500a0f0075a7 */ /* 0x0002e6000804017f */
[----:B---3--:R-:W-:Y:S05]  /*19ea0*/  @!P2 NANOSLEEP.SYNCS 0x989680 ;  /* 0x009896800000a95d */ /* 0x008fea0003900000 */
[----:B------:R-:W3:Y:S02]  /*19eb0*/  @!P2 SYNCS.PHASECHK.TRANS64 P2, [R15+URZ+0x38850], R10 ;  /* 0x0388500a0f00a5a7 */ /* 0x000ee4000804007f */
[----:B---3--:R-:W-:Y:S05]  /*19ec0*/  @!P2 BRA `(.L_x_2456) ;  /* 0xfffffffc00eca947 */ /* 0x008fea000383ffff */
[----:B------:R-:W-:Y:S05]  /*19ed0*/  BRA `(.L_x_2455) ;  /* 0xfffffed4003c7947 */ /* 0x000fea000383ffff */
.L_x_2473:
[----:B-1----:R-:W-:-:S04]  /*19ee0*/  MOV R8, UR6 ;  /* 0x0000000600087c02 */ /* 0x002fc80008000f00 */
[----:B------:R1:W2:Y:S03]  /*19ef0*/  SYNCS.PHASECHK.TRANS64.TRYWAIT P3, [R8+URZ+0x38830], R7 ;  /* 0x03883007080075a7 */ /* 0x0002a6000806017f */
[----:B--2---:R-:W-:Y:S05]  /*19f00*/  @!P3 NANOSLEEP.SYNCS 0x989680 ;  /* 0x009896800000b95d */ /* 0x004fea0003900000 */
[----:B------:R-:W2:Y:S02]  /*19f10*/  @!P3 SYNCS.PHASECHK.TRANS64 P3, [R8+URZ+0x38830], R7 ;  /* 0x038830070800b5a7 */ /* 0x000ea4000806007f */
[----:B--2---:R-:W-:Y:S05]  /*19f20*/  @!P3 BRA `(.L_x_2473) ;  /* 0xfffffffc00ecb947 */ /* 0x004fea000383ffff */
[----:B------:R-:W-:Y:S05]  /*19f30*/  BRA `(.L_x_2472) ;  /* 0xffffff0c00247947 */ /* 0x000fea000383ffff */
.L_x_2477:
[----:B-1----:R-:W-:-:S04]  /*19f40*/  IMAD.U32 R8, RZ, RZ, UR6 ;  /* 0x00000006ff087e24 */ /* 0x002fc8000f8e00ff */
[----:B------:R1:W3:Y:S03]  /*19f50*/  SYNCS.PHASECHK.TRANS64.TRYWAIT P3, [R8+URZ+0x38850], R7 ;  /* 0x03885007080075a7 */ /* 0x0002e6000806017f */
[----:B---3--:R-:W-:Y:S05]  /*19f60*/  @!P3 NANOSLEEP.SYNCS 0x989680 ;  /* 0x009896800000b95d */ /* 0x008fea0003900000 */
[----:B------:R-:W3:Y:S02]  /*19f70*/  @!P3 SYNCS.PHASECHK.TRANS64 P3, [R8+URZ+0x38850], R7 ;  /* 0x038850070800b5a7 */ /* 0x000ee4000806007f */
[----:B---3--:R-:W-:Y:S05]  /*19f80*/  @!P3 BRA `(.L_x_2477) ;  /* 0xfffffffc00ecb947 */ /* 0x008fea000383ffff */
[----:B------:R-:W-:Y:S05]  /*19f90*/  BRA `(.L_x_2476) ;  /* 0xffffff0c00a47947 */ /* 0x000fea000383ffff */
.L_x_2483:
[----:B--2---:R-:W-:-:S04]  /*19fa0*/  IMAD.U32 R8, RZ, RZ, UR7 ;  /* 0x00000007ff087e24 */ /* 0x004fc8000f8e00ff */
[----:B------:R2:W3:Y:S03]  /*19fb0*/  SYNCS.PHASECHK.TRANS64.TRYWAIT P2, [R8+URZ+0x38830], R7 ;  /* 0x03883007080075a7 */ /* 0x0004e6000804017f */
[----:B---3--:R-:W-:Y:S05]  /*19fc0*/  @!P2 NANOSLEEP.SYNCS 0x989680 ;  /* 0x009896800000a95d */ /* 0x008fea0003900000 */
[----:B------:R-:W3:Y:S02]  /*19fd0*/  @!P2 SYNCS.PHASECHK.TRANS64 P2, [R8+URZ+0x38830], R7 ;  /* 0x038830070800a5a7 */ /* 0x000ee4000804007f */
[----:B---3--:R-:W-:Y:S05]  /*19fe0*/  @!P2 BRA `(.L_x_2483) ;  /* 0xfffffffc00eca947 */ /* 0x008fea000383ffff */
[----:B------:R-:W-:Y:S05]  /*19ff0*/  BRA `(.L_x_2482) ;  /* 0xffffff38007c7947 */ /* 0x000fea000383ffff */
.L_x_2487:
[----:B--2---:R-:W-:-:S04]  /*1a000*/  IMAD.U32 R8, RZ, RZ, UR7 ;  /* 0x00000007ff087e24 */ /* 0x004fc8000f8e00ff */
[----:B------:R2:W3:Y:S03]  /*1a010*/  SYNCS.PHASECHK.TRANS64.TRYWAIT P2, [R8+URZ+0x38850], R7 ;  /* 0x03885007080075a7 */ /* 0x0004e6000804017f */
[----:B---3--:R-:W-:Y:S05]  /*1a020*/  @!P2 NANOSLEEP.SYNCS 0x989680 ;  /* 0x009896800000a95d */ /* 0x008fea0003900000 */
[----:B------:R-:W3:Y:S02]  /*1a030*/  @!P2 SYNCS.PHASECHK.TRANS64 P2, [R8+URZ+0x38850], R7 ;  /* 0x038850070800a5a7 */ /* 0x000ee4000804007f */
[----:B---3--:R-:W-:Y:S05]  /*1a040*/  @!P2 BRA `(.L_x_2487) ;  /* 0xfffffffc00eca947 */ /* 0x008fea000383ffff */
[----:B------:R-:W-:Y:S05]  /*1a050*/  BRA `(.L_x_2486) ;  /* 0xffffff3800fc7947 */ /* 0x000fea000383ffff */
.L_x_2536:
[----:B------:R-:W1:Y:S01]  /*1a060*/  S2R R5, SR_TID.X ;  /* 0x0000000000057919 */ /* 0x000e620000002100 */
[----:B------:R-:W-:Y:S01]  /*1a070*/  BSSY B0, `(.L_x_2605) ;  /* 0x000000a000007945 */ /* 0x000fe20003800000 */
[----:B------:R-:W-:Y:S01]  /*1a080*/  IMAD.MOV.U32 R12, RZ, RZ, RZ ;  /* 0x000000ffff0c7224 */ /* 0x000fe200078e00ff */
[----:B------:R-:W-:Y:S01]  /*1a090*/  MOV R11, 0x1f ;  /* 0x0000001f000b7802 */ /* 0x000fe20000000f00 */
[----:B------:R-:W-:Y:S01]  /*1a0a0*/  IMAD.MOV.U32 R15, RZ, RZ, -0x1 ;  /* 0xffffffffff0f7424 */ /* 0x000fe200078e00ff */
[----:B-1----:R-:W-:-:S04]  /*1a0b0*/  SHF.R.U32.HI R5, RZ, 0x5, R5 ;  /* 0x00000005ff057819 */ /* 0x002fc80000011605 */
[----:B------:R-:W-:-:S05]  /*1a0c0*/  LOP3.LUT R5, R5, 0x3, RZ, 0xc0, !PT ;  /* 0x0000000305057812 */ /* 0x000fca00078ec0ff */
[----:B0-----:R-:W-:-:S07]  /*1a0d0*/  IMAD.MOV.U32 R13, RZ, RZ, R5 ;  /* 0x000000ffff0d7224 */ /* 0x001fce00078e0005 */
[----:B------:R-:W-:Y:S05]  /*1a0e0*/  WARPSYNC.COLLECTIVE R15, `(.L_x_2606) ;  /* 0x000000000f087348 */ /* 0x000fea0003c00000 */
[----:B------:R0:W1:Y:S02]  /*1a0f0*/  SHFL.IDX P6, R14, R13, R12, R11 ;  /* 0x0000000c0d0e7389 */ /* 0x00006400000c000b */
[----:B01----:R-:W-:Y:S01]  /*1a100*/  ENDCOLLECTIVE ;  /* 0x000000000000791b */ /* 0x003fe20003800000 */
.L_x_2606:
[----:B------:R-:W-:Y:S05]  /*1a110*/  BSYNC B0 ;  /* 0x0000000000007941 */ /* 0x000fea0003800000 */
.L_x_2605:
[----:B------:R-:W-:Y:S05]  /*1a120*/  BRA `(.L_x_2607) ;  /* 0xffffffbc00dc7947 */ /* 0x000fea000383ffff */
.L_x_2537:
[----:B------:R-:W-:Y:S01]  /*1a130*/  BSSY B0, `(.L_x_2608) ;  /* 0x0000006000007945 */ /* 0x000fe20003800000 */
[----:B------:R-:W-:-:S07]  /*1a140*/  IMAD.MOV.U32 R15, RZ, RZ, -0x1 ;  /* 0xffffffffff0f7424 */ /* 0x000fce00078e00ff */
[----:B0-----:R-:W-:Y:S05]  /*1a150*/  WARPSYNC.COLLECTIVE R15, `(.L_x_2609) ;  /* 0x000000000f0c7348 */ /* 0x001fea0003c00000 */
[----:B------:R-:W-:Y:S02]  /*1a160*/  ELECT P6, UR62, PT ;  /* 0x00000000003e782f */ /* 0x000fe400038c0000 */
[----:B------:R-:W-:Y:S01]  /*1a170*/  MOV R14, UR62 ;  /* 0x0000003e000e7c02 */ /* 0x000fe20008000f00 */
[----:B0-----:R-:W-:Y:S10]  /*1a180*/  ENDCOLLECTIVE ;  /* 0x000000000000791b */ /* 0x001ff40003800000 */
.L_x_2609:
[----:B------:R-:W-:Y:S05]  /*1a190*/  BSYNC B0 ;  /* 0x0000000000007941 */ /* 0x000fea0003800000 */
.L_x_2608:
[----:B------:R-:W-:Y:S05]  /*1a1a0*/  BRA `(.L_x_2610) ;  /* 0xffffffbc00cc7947 */ /* 0x000fea000383ffff */
.L_x_2540:
[----:B-1----:R1:W2:Y:S02]  /*1a1b0*/  SYNCS.PHASECHK.TRANS64.TRYWAIT P0, [R9+URZ+0x38840], R10 ;  /* 0x0388400a090075a7 */ /* 0x0022a4000800017f */
[----:B--2---:R-:W-:Y:S05]  /*1a1c0*/  @!P0 NANOSLEEP.SYNCS 0x989680 ;  /* 0x009896800000895d */ /* 0x004fea0003900000 */
[----:B------:R-:W2:Y:S02]  /*1a1d0*/  @!P0 SYNCS.PHASECHK.TRANS64 P0, [R9+URZ+0x38840], R10 ;  /* 0x0388400a090085a7 */ /* 0x000ea4000800007f */
[----:B--2---:R-:W-:Y:S05]  /*1a1e0*/  @!P0 BRA `(.L_x_2540) ;  /* 0xfffffffc00f08947 */ /* 0x004fea000383ffff */
[----:B------:R-:W-:Y:S05]  /*1a1f0*/  BRA `(.L_x_2611) ;  /* 0xffffffc000387947 */ /* 0x000fea000383ffff */
.L_x_2544:
        /* <DEDUP_REMOVED lines=8> */
.L_x_2547:
[----:B-1----:R1:W2:Y:S02]  /*1a280*/  SYNCS.PHASECHK.TRANS64.TRYWAIT P0, [R6+URZ+0x38860], R9 ;  /* 0x03886009060075a7 */ /* 0x0022a4000800017f */
[----:B--2---:R-:W-:Y:S05]  /*1a290*/  @!P0 NANOSLEEP.SYNCS 0x989680 ;  /* 0x009896800000895d */ /* 0x004fea0003900000 */
[----:B------:R-:W2:Y:S02]  /*1a2a0*/  @!P0 SYNCS.PHASECHK.TRANS64 P0, [R6+URZ+0x38860], R9 ;  /* 0x03886009060085a7 */ /* 0x000ea4000800007f */
[----:B--2---:R-:W-:Y:S05]  /*1a2b0*/  @!P0 BRA `(.L_x_2547) ;  /* 0xfffffffc00f08947 */ /* 0x004fea000383ffff */
[----:B------:R-:W-:Y:S05]  /*1a2c0*/  BRA `(.L_x_2613) ;  /* 0xffffffc800347947 */ /* 0x000fea000383ffff */
.L_x_2556:
[----:B-1----:R1:W2:Y:S02]  /*1a2d0*/  SYNCS.PHASECHK.TRANS64.TRYWAIT P0, [R2+URZ+0x38840], R3 ;  /* 0x03884003020075a7 */ /* 0x0022a4000800017f */
[----:B--2---:R-:W-:Y:S05]  /*1a2e0*/  @!P0 NANOSLEEP.SYNCS 0x989680 ;  /* 0x009896800000895d */ /* 0x004fea0003900000 */
[----:B------:R-:W2:Y:S02]  /*1a2f0*/  @!P0 SYNCS.PHASECHK.TRANS64 P0, [R2+URZ+0x38840], R3 ;  /* 0x03884003020085a7 */ /* 0x000ea4000800007f */
[----:B--2---:R-:W-:Y:S05]  /*1a300*/  @!P0 BRA `(.L_x_2556) ;  /* 0xfffffffc00f08947 */ /* 0x004fea000383ffff */
[----:B------:R-:W-:Y:S05]  /*1a310*/  BRA `(.L_x_2614) ;  /* 0xffffffd0000c7947 */ /* 0x000fea000383ffff */
.L_x_2558:
[----:B--2---:R2:W3:Y:S02]  /*1a320*/  SYNCS.PHASECHK.TRANS64.TRYWAIT P0, [R2+URZ+0x38860], R3 ;  /* 0x03886003020075a7 */ /* 0x0044e4000800017f */
[----:B---3--:R-:W-:Y:S05]  /*1a330*/  @!P0 NANOSLEEP.SYNCS 0x989680 ;  /* 0x009896800000895d */ /* 0x008fea0003900000 */
[----:B------:R-:W3:Y:S02]  /*1a340*/  @!P0 SYNCS.PHASECHK.TRANS64 P0, [R2+URZ+0x38860], R3 ;  /* 0x03886003020085a7 */ /* 0x000ee4000800007f */
[----:B---3--:R-:W-:Y:S05]  /*1a350*/  @!P0 BRA `(.L_x_2558) ;  /* 0xfffffffc00f08947 */ /* 0x008fea000383ffff */
[----:B------:R-:W-:Y:S05]  /*1a360*/  BRA `(.L_x_2615) ;  /* 0xffffffd0007c7947 */ /* 0x000fea000383ffff */
.L_x_2563:
[----:B--2---:R2:W3:Y:S02]  /*1a370*/  SYNCS.PHASECHK.TRANS64.TRYWAIT P0, [R2+URZ+0x38840], R3 ;  /* 0x03884003020075a7 */ /* 0x0044e4000800017f */
[----:B---3--:R-:W-:Y:S05]  /*1a380*/  @!P0 NANOSLEEP.SYNCS 0x989680 ;  /* 0x009896800000895d */ /* 0x008fea0003900000 */
[----:B------:R-:W3:Y:S02]  /*1a390*/  @!P0 SYNCS.PHASECHK.TRANS64 P0, [R2+URZ+0x38840], R3 ;  /* 0x03884003020085a7 */ /* 0x000ee4000800007f */
[----:B---3--:R-:W-:Y:S05]  /*1a3a0*/  @!P0 BRA `(.L_x_2563) ;  /* 0xfffffffc00f08947 */ /* 0x008fea000383ffff */
[----:B------:R-:W-:Y:S05]  /*1a3b0*/  BRA `(.L_x_2616) ;  /* 0xffffffd8001c7947 */ /* 0x000fea000383ffff */
.L_x_2565:
[----:B0-----:R0:W1:Y:S02]  /*1a3c0*/  SYNCS.PHASECHK.TRANS64.TRYWAIT P1, [R2+URZ+0x38860], R3 ;  /* 0x03886003020075a7 */ /* 0x001064000802017f */
[----:B-1----:R-:W-:Y:S05]  /*1a3d0*/  @!P1 NANOSLEEP.SYNCS 0x989680 ;  /* 0x009896800000995d */ /* 0x002fea0003900000 */
[----:B------:R-:W1:Y:S02]  /*1a3e0*/  @!P1 SYNCS.PHASECHK.TRANS64 P1, [R2+URZ+0x38860], R3 ;  /* 0x03886003020095a7 */ /* 0x000e64000802007f */
[----:B-1----:R-:W-:Y:S05]  /*1a3f0*/  @!P1 BRA `(.L_x_2565) ;  /* 0xfffffffc00f09947 */ /* 0x002fea000383ffff */
[----:B------:R-:W-:Y:S05]  /*1a400*/  BRA `(.L_x_2617) ;  /* 0xffffffd800887947 */ /* 0x000fea000383ffff */
.L_x_2570:
[----:B---3--:R3:W4:Y:S02]  /*1a410*/  SYNCS.PHASECHK.TRANS64.TRYWAIT P0, [R2+URZ+0x38840], R3 ;  /* 0x03884003020075a7 */ /* 0x008724000800017f */
[----:B----4-:R-:W-:Y:S05]  /*1a420*/  @!P0 NANOSLEEP.SYNCS 0x989680 ;  /* 0x009896800000895d */ /* 0x010fea0003900000 */
[----:B------:R-:W4:Y:S02]  /*1a430*/  @!P0 SYNCS.PHASECHK.TRANS64 P0, [R2+URZ+0x38840], R3 ;  /* 0x03884003020085a7 */ /* 0x000f24000800007f */
[----:B----4-:R-:W-:Y:S05]  /*1a440*/  @!P0 BRA `(.L_x_2570) ;  /* 0xfffffffc00f08947 */ /* 0x010fea000383ffff */
[----:B------:R-:W-:Y:S05]  /*1a450*/  BRA `(.L_x_2618) ;  /* 0xffffffe000047947 */ /* 0x000fea000383ffff */
.L_x_2572:
[----:B0-----:R0:W1:Y:S02]  /*1a460*/  SYNCS.PHASECHK.TRANS64.TRYWAIT P1, [R2+URZ+0x38860], R3 ;  /* 0x03886003020075a7 */ /* 0x001064000802017f */
[----:B-1----:R-:W-:Y:S05]  /*1a470*/  @!P1 NANOSLEEP.SYNCS 0x989680 ;  /* 0x009896800000995d */ /* 0x002fea0003900000 */
[----:B------:R-:W1:Y:S02]  /*1a480*/  @!P1 SYNCS.PHASECHK.TRANS64 P1, [R2+URZ+0x38860], R3 ;  /* 0x03886003020095a7 */ /* 0x000e64000802007f */
[----:B-1----:R-:W-:Y:S05]  /*1a490*/  @!P1 BRA `(.L_x_2572) ;  /* 0xfffffffc00f09947 */ /* 0x002fea000383ffff */
[----:B------:R-:W-:Y:S05]  /*1a4a0*/  BRA `(.L_x_2619) ;  /* 0xffffffe000747947 */ /* 0x000fea000383ffff */
.L_x_2577:
[----:B------:R-:W-:Y:S01]  /*1a4b0*/  BSSY B0, `(.L_x_2620) ;  /* 0x0000008000007945 */ /* 0x000fe20003800000 */
[----:B0-----:R-:W-:Y:S01]  /*1a4c0*/  IMAD.MOV.U32 R13, RZ, RZ, R16 ;  /* 0x000000ffff0d7224 */ /* 0x001fe200078e0010 */
[----:B------:R-:W-:Y:S01]  /*1a4d0*/  MOV R15, 0xffffffff ;  /* 0xffffffff000f7802 */ /* 0x000fe20000000f00 */
[----:B-1----:R-:W-:Y:S02]  /*1a4e0*/  IMAD.MOV.U32 R12, RZ, RZ, RZ ;  /* 0x000000ffff0c7224 */ /* 0x002fe400078e00ff */
[----:B------:R-:W-:-:S07]  /*1a4f0*/  IMAD.MOV.U32 R11, RZ, RZ, 0x1f ;  /* 0x0000001fff0b7424 */ /* 0x000fce00078e00ff */
[----:B--2---:R-:W-:Y:S05]  /*1a500*/  WARPSYNC.COLLECTIVE R15, `(.L_x_2621) ;  /* 0x000000000f087348 */ /* 0x004fea0003c00000 */
[----:B------:R0:W1:Y:S02]  /*1a510*/  SHFL.IDX P6, R14, R13, R12, R11 ;  /* 0x0000000c0d0e7389 */ /* 0x00006400000c000b */
[----:B012---:R-:W-:Y:S01]  /*1a520*/  ENDCOLLECTIVE ;  /* 0x000000000000791b */ /* 0x007fe20003800000 */
.L_x_2621:
[----:B------:R-:W-:Y:S05]  /*1a530*/  BSYNC B0 ;  /* 0x0000000000007941 */ /* 0x000fea0003800000 */
.L_x_2620:
        /* <DEDUP_REMOVED lines=8> */
.L_x_2622:
[----:B------:R-:W-:Y:S01]  /*1a5c0*/  MOV R16, R14 ;  /* 0x0000000e00107202 */ /* 0x000fe20000000f00 */
[----:B------:R-:W-:Y:S06]  /*1a5d0*/  BRA `(.L_x_2623) ;  /* 0xffffffe400c47947 */ /* 0x000fec000383ffff */
.L_x_2580:
        /* <DEDUP_REMOVED lines=8> */
.L_x_2625:
[----:B------:R-:W-:Y:S05]  /*1a660*/  BSYNC B0 ;  /* 0x0000000000007941 */ /* 0x000fea0003800000 */
.L_x_2624:
        /* <DEDUP_REMOVED lines=10> */
.L_x_2626:
        /* <DEDUP_REMOVED lines=8> */
.L_x_2627:
        /* <DEDUP_REMOVED lines=8> */
.L_x_2628:
        /* <DEDUP_REMOVED lines=8> */
.L_x_2629:
        /* <DEDUP_REMOVED lines=8> */
.L_x_2630:
[----:B------:R-:W-:Y:S05]  /*1a910*/  BRA `(.L_x_2631) ;  /* 0xffffffe4008c7947 */ /* 0x000fea000383ffff */
.L_x_2585:
[----:B------:R-:W-:Y:S01]  /*1a920*/  BSSY B0, `(.L_x_2632) ;  /* 0x0000008000007945 */ /* 0x000fe20003800000 */
[----:B-----5:R-:W-:Y:S01]  /*1a930*/  IMAD.MOV.U32 R13, RZ, RZ, R3 ;  /* 0x000000ffff0d7224 */ /* 0x020fe200078e0003 */
[----:B------:R-:W-:Y:S01]  /*1a940*/  MOV R11, RZ ;  /* 0x000000ff000b7202 */ /* 0x000fe20000000f00 */
[----:B------:R-:W-:Y:S02]  /*1a950*/  IMAD.MOV.U32 R12, RZ, RZ, 0x1 ;  /* 0x00000001ff0c7424 */ /* 0x000fe400078e00ff */
[----:B------:R-:W-:-:S07]  /*1a960*/  IMAD.MOV.U32 R15, RZ, RZ, -0x1 ;  /* 0xffffffffff0f7424 */ /* 0x000fce00078e00ff */
[----:B0-----:R-:W-:Y:S05]  /*1a970*/  WARPSYNC.COLLECTIVE R15, `(.L_x_2633) ;  /* 0x000000000f087348 */ /* 0x001fea0003c00000 */
[----:B------:R1:W2:Y:S02]  /*1a980*/  SHFL.UP P6, R14, R13, R12, R11 ;  /* 0x0400000c0d0e7389 */ /* 0x0002a400000c000b */
[----:B012---:R-:W-:Y:S01]  /*1a990*/  ENDCOLLECTIVE ;  /* 0x000000000000791b */ /* 0x007fe20003800000 */
.L_x_2633:
[----:B------:R-:W-:Y:S05]  /*1a9a0*/  BSYNC B0 ;  /* 0x0000000000007941 */ /* 0x000fea0003800000 */
.L_x_2632:
        /* <DEDUP_REMOVED lines=10> */
.L_x_2634:
        /* <DEDUP_REMOVED lines=8> */
.L_x_2635:
        /* <DEDUP_REMOVED lines=8> */
.L_x_2636:
        /* <DEDUP_REMOVED lines=8> */
.L_x_2637:
[----:B------:R-:W-:Y:S01]  /*1abd0*/  IMAD.MOV.U32 R12, RZ, RZ, 0x1f ;  /* 0x0000001fff0c7424 */ /* 0x000fe200078e00ff */
[----:B------:R-:W-:Y:S02]  /*1abe0*/  MOV R11, 0x1f ;  /* 0x0000001f000b7802 */ /* 0x000fe40000000f00 */
[----:B------:R-:W-:-:S05]  /*1abf0*/  SEL R5, R14, RZ, P0 ;  /* 0x000000ff0e057207 */ /* 0x000fca0000000000 */
[----:B------:R-:W-:-:S04]  /*1ac00*/  IMAD.IADD R2, R6, 0x1, R5 ;  /* 0x0000000106027824 */ /* 0x000fc800078e0205 */
[----:B------:R-:W-:-:S07]  /*1ac10*/  IMAD.MOV.U32 R13, RZ, RZ, R2 ;  /* 0x000000ffff0d7224 */ /* 0x000fce00078e0002 */
[----:B------:R-:W-:Y:S05]  /*1ac20*/  WARPSYNC.COLLECTIVE R15, `(.L_x_2638) ;  /* 0x000000000f087348 */ /* 0x000fea0003c00000 */
[----:B------:R0:W1:Y:S02]  /*1ac30*/  SHFL.IDX P6, R14, R13, R12, R11 ;  /* 0x0000000c0d0e7389 */ /* 0x00006400000c000b */
[----:B01----:R-:W-:Y:S01]  /*1ac40*/  ENDCOLLECTIVE ;  /* 0x000000000000791b */ /* 0x003fe20003800000 */
.L_x_2638:
[----:B------:R-:W-:Y:S05]  /*1ac50*/  BRA `(.L_x_2639) ;  /* 0xffffffe400747947 */ /* 0x000fea000383ffff */
.L_x_2587:
[----:B------:R-:W-:Y:S01]  /*1ac60*/  BSSY B0, `(.L_x_2640) ;  /* 0x0000006000007945 */ /* 0x000fe20003800000 */
[----:B------:R-:W-:Y:S01]  /*1ac70*/  PLOP3.LUT P6, PT, P6, PT, PT, 0x8, 0x0 ;  /* 0x000000000000781c */ /* 0x000fe200037ce170 */
[----:B------:R-:W-:-:S12]  /*1ac80*/  IMAD.MOV.U32 R15, RZ, RZ, -0x1 ;  /* 0xffffffffff0f7424 */ /* 0x000fd800078e00ff */
[----:B0-----:R-:W-:Y:S05]  /*1ac90*/  WARPSYNC.COLLECTIVE R15, `(.L_x_2641) ;  /* 0x000000000f087348 */ /* 0x001fea0003c00000 */
[----:B------:R-:W-:Y:S01]  /*1aca0*/  VOTE.ANY R14, PT, P6 ;  /* 0x00000000000e7806 */ /* 0x000fe200030e0100 */
[----:B0-----:R-:W-:Y:S06]  /*1acb0*/  ENDCOLLECTIVE ;  /* 0x000000000000791b */ /* 0x001fec0003800000 */
.L_x_2641:
[----:B------:R-:W-:Y:S05]  /*1acc0*/  BSYNC B0 ;  /* 0x0000000000007941 */ /* 0x000fea0003800000 */
.L_x_2640:
        /* <DEDUP_REMOVED lines=9> */
.L_x_2642:
[----:B------:R-:W-:Y:S01]  /*1ad60*/  IMAD.MOV.U32 R17, RZ, RZ, R14 ;  /* 0x000000ffff117224 */ /* 0x000fe200078e000e */
[----:B------:R-:W-:Y:S06]  /*1ad70*/  BRA `(.L_x_2643) ;  /* 0xffffffe400647947 */ /* 0x000fec000383ffff */
.L_x_2589:
[----:B------:R-:W-:Y:S01]  /*1ad80*/  BSSY B0, `(.L_x_2644) ;  /* 0x0000007000007945 */ /* 0x000fe20003800000 */
[----:B------:R-:W-:Y:S02]  /*1ad90*/  IMAD.MOV.U32 R13, RZ, RZ, R2 ;  /* 0x000000ffff0d7224 */ /* 0x000fe400078e0002 */
[----:B------:R-:W-:Y:S02]  /*1ada0*/  IMAD.MOV.U32 R11, RZ, RZ, 0x1f ;  /* 0x0000001fff0b7424 */ /* 0x000fe400078e00ff */
[----:B------:R-:W-:-:S07]  /*1adb0*/  IMAD.MOV.U32 R15, RZ, RZ, -0x1 ;  /* 0xffffffffff0f7424 */ /* 0x000fce00078e00ff */
[----:B012---:R-:W-:Y:S05]  /*1adc0*/  WARPSYNC.COLLECTIVE R15, `(.L_x_2645) ;  /* 0x000000000f087348 */ /* 0x007fea0003c00000 */
[----:B------:R3:W4:Y:S02]  /*1add0*/  SHFL.IDX P6, R14, R13, R12, R11 ;  /* 0x0000000c0d0e7389 */ /* 0x00072400000c000b */
[----:B01234-:R-:W-:Y:S01]  /*1ade0*/  ENDCOLLECTIVE ;  /* 0x000000000000791b */ /* 0x01ffe20003800000 */
.L_x_2645:
[----:B------:R-:W-:Y:S05]  /*1adf0*/  BSYNC B0 ;  /* 0x0000000000007941 */ /* 0x000fea0003800000 */
.L_x_2644:
[----:B------:R-:W-:Y:S01]  /*1ae00*/  IMAD.MOV.U32 R8, RZ, RZ, R14 ;  /* 0x000000ffff087224 */ /* 0x000fe200078e000e */
[----:B------:R-:W-:Y:S06]  /*1ae10*/  BRA `(.L_x_2588) ;  /* 0xffffffe400587947 */ /* 0x000fec000383ffff */
.L_x_2592:
[----:B-1----:R1:W3:Y:S02]  /*1ae20*/  SYNCS.PHASECHK.TRANS64.TRYWAIT P0, [R0+URZ+0x38820], R3 ;  /* 0x03882003000075a7 */ /* 0x0022e4000800017f */
[----:B---3--:R-:W-:Y:S05]  /*1ae30*/  @!P0 NANOSLEEP.SYNCS 0x989680 ;  /* 0x009896800000895d */ /* 0x008fea0003900000 */
[----:B------:R-:W3:Y:S02]  /*1ae40*/  @!P0 SYNCS.PHASECHK.TRANS64 P0, [R0+URZ+0x38820], R3 ;  /* 0x03882003000085a7 */ /* 0x000ee4000800007f */
[----:B---3--:R-:W-:Y:S05]  /*1ae50*/  @!P0 BRA `(.L_x_2592) ;  /* 0xfffffffc00f08947 */ /* 0x008fea000383ffff */
[----:B------:R-:W-:Y:S05]  /*1ae60*/  BRA `(.L_x_2646) ;  /* 0xffffffe800d47947 */ /* 0x000fea000383ffff */
.L_x_2593:
[----:B--2---:R-:W2:Y:S01]  /*1ae70*/  S2R R2, SR_TID.X ;  /* 0x0000000000027919 */ /* 0x004ea20000002100 */
[----:B------:R-:W-:Y:S01]  /*1ae80*/  BSSY B0, `(.L_x_2647) ;  /* 0x000000a000007945 */ /* 0x000fe20003800000 */
[----:B------:R-:W-:Y:S02]  /*1ae90*/  IMAD.MOV.U32 R12, RZ, RZ, RZ ;  /* 0x000000ffff0c7224 */ /* 0x000fe400078e00ff */
[----:B------:R-:W-:Y:S02]  /*1aea0*/  IMAD.MOV.U32 R11, RZ, RZ, 0x1f ;  /* 0x0000001fff0b7424 */ /* 0x000fe400078e00ff */
[----:B------:R-:W-:Y:S01]  /*1aeb0*/  IMAD.MOV.U32 R15, RZ, RZ, -0x1 ;  /* 0xffffffffff0f7424 */ /* 0x000fe200078e00ff */
[----:B--2---:R-:W-:-:S04]  /*1aec0*/  SHF.R.U32.HI R2, RZ, 0x5, R2 ;  /* 0x00000005ff027819 */ /* 0x004fc80000011602 */
[----:B------:R-:W-:-:S04]  /*1aed0*/  LOP3.LUT R2, R2, 0x3, RZ, 0xc0, !PT ;  /* 0x0000000302027812 */ /* 0x000fc800078ec0ff */
[----:B0-----:R-:W-:-:S07]  /*1aee0*/  MOV R13, R2 ;  /* 0x00000002000d7202 */ /* 0x001fce0000000f00 */
[----:B-1----:R-:W-:Y:S05]  /*1aef0*/  WARPSYNC.COLLECTIVE R15, `(.L_x_2648) ;  /* 0x000000000f087348 */ /* 0x002fea0003c00000 */
[----:B------:R0:W2:Y:S02]  /*1af00*/  SHFL.IDX P6, R14, R13, R12, R11 ;  /* 0x0000000c0d0e7389 */ /* 0x0000a400000c000b */
[----:B012---:R-:W-:Y:S01]  /*1af10*/  ENDCOLLECTIVE ;  /* 0x000000000000791b */ /* 0x007fe20003800000 */
.L_x_2648:
[----:B------:R-:W-:Y:S05]  /*1af20*/  BSYNC B0 ;  /* 0x0000000000007941 */ /* 0x000fea0003800000 */
.L_x_2647:
[----:B------:R-:W-:Y:S05]  /*1af30*/  BRA `(.L_x_2649) ;  /* 0xffffffe800b87947 */ /* 0x000fea000383ffff */
.L_x_2596:
[----:B------:R-:W-:Y:S01]  /*1af40*/  BSSY B1, `(.L_x_2650) ;  /* 0x0000006000017945 */ /* 0x000fe20003800000 */
[----:B------:R-:W-:-:S07]  /*1af50*/  IMAD.MOV.U32 R15, RZ, RZ, -0x1 ;  /* 0xffffffffff0f7424 */ /* 0x000fce00078e00ff */
[----:B012---:R-:W-:Y:S05]  /*1af60*/  WARPSYNC.COLLECTIVE R15, `(.L_x_2651) ;  /* 0x000000000f0c7348 */ /* 0x007fea0003c00000 */
[----:B------:R-:W-:Y:S02]  /*1af70*/  ELECT P6, UR62, PT ;  /* 0x00000000003e782f */ /* 0x000fe400038c0000 */
[----:B------:R-:W-:Y:S01]  /*1af80*/  MOV R14, UR62 ;  /* 0x0000003e000e7c02 */ /* 0x000fe20008000f00 */
[----:B012---:R-:W-:Y:S10]  /*1af90*/  ENDCOLLECTIVE ;  /* 0x000000000000791b */ /* 0x007ff40003800000 */
.L_x_2651:
[----:B------:R-:W-:Y:S05]  /*1afa0*/  BSYNC B1 ;  /* 0x0000000000017941 */ /* 0x000fea0003800000 */
.L_x_2650:
[----:B------:R-:W-:Y:S05]  /*1afb0*/  BRA `(.L_x_2652) ;  /* 0xffffffe800b07947 */ /* 0x000fea000383ffff */
.L_x_2598:
[----:B-1----:R1:W2:Y:S02]  /*1afc0*/  SYNCS.PHASECHK.TRANS64.TRYWAIT P0, [R6+URZ], R5 ;  /* 0x00000005060075a7 */ /* 0x0022a4000800017f */
[----:B--2---:R-:W-:Y:S05]  /*1afd0*/  @!P0 NANOSLEEP.SYNCS 0x989680 ;  /* 0x009896800000895d */ /* 0x004fea0003900000 */
[----:B------:R-:W2:Y:S02]  /*1afe0*/  @!P0 SYNCS.PHASECHK.TRANS64 P0, [R6+URZ], R5 ;  /* 0x00000005060085a7 */ /* 0x000ea4000800007f */
[----:B--2---:R-:W-:Y:S05]  /*1aff0*/  @!P0 BRA `(.L_x_2598) ;  /* 0xfffffffc00f08947 */ /* 0x004fea000383ffff */
[----:B------:R-:W-:Y:S05]  /*1b000*/  BRA `(.L_x_2653) ;  /* 0xffffffe800ec7947 */ /* 0x000fea000383ffff */
.L_x_2599:
[----:B--2---:R2:W3:Y:S02]  /*1b010*/  SYNCS.PHASECHK.TRANS64.TRYWAIT P0, [R7+URZ], R2 ;  /* 0x00000002070075a7 */ /* 0x0044e4000800017f */
[----:B---3--:R-:W-:Y:S05]  /*1b020*/  @!P0 NANOSLEEP.SYNCS 0x989680 ;  /* 0x009896800000895d */ /* 0x008fea0003900000 */
[----:B------:R-:W3:Y:S02]  /*1b030*/  @!P0 SYNCS.PHASECHK.TRANS64 P0, [R7+URZ], R2 ;  /* 0x00000002070085a7 */ /* 0x000ee4000800007f */
[----:B---3--:R-:W-:Y:S05]  /*1b040*/  @!P0 BRA `(.L_x_2599) ;  /* 0xfffffffc00f08947 */ /* 0x008fea000383ffff */
[----:B------:R-:W-:Y:S05]  /*1b050*/  BRA `(.L_x_2654) ;  /* 0xffffffe800e07947 */ /* 0x000fea000383ffff */
.L_x_2601:
[----:B---3--:R3:W4:Y:S02]  /*1b060*/  SYNCS.PHASECHK.TRANS64.TRYWAIT P0, [R4+URZ], R5 ;  /* 0x00000005040075a7 */ /* 0x008724000800017f */
[----:B----4-:R-:W-:Y:S05]  /*1b070*/  @!P0 NANOSLEEP.SYNCS 0x989680 ;  /* 0x009896800000895d */ /* 0x010fea0003900000 */
[----:B------:R-:W4:Y:S02]  /*1b080*/  @!P0 SYNCS.PHASECHK.TRANS64 P0, [R4+URZ], R5 ;  /* 0x00000005040085a7 */ /* 0x000f24000800007f */
[----:B----4-:R-:W-:Y:S05]  /*1b090*/  @!P0 BRA `(.L_x_2601) ;  /* 0xfffffffc00f08947 */ /* 0x010fea000383ffff */
[----:B------:R-:W-:Y:S05]  /*1b0a0*/  BRA `(.L_x_2655) ;  /* 0xffffffe800e87947 */ /* 0x000fea000383ffff */
.L_x_2656:
        /* <DEDUP_REMOVED lines=13> */
.L_x_4559:


//--------------------- .text._ZN7cutlass13device_kernelIN5flash11enable_sm90INS1_16FlashAttnFwdSm90INS1_25CollectiveMainloopFwdSm90ILi2EN4cute5tupleIJNS5_1CILi1EEES8_S8_EEENS6_IJNS7_ILi64EEESA_SA_EEELi512ENS_10bfloat16_tEfNS_4arch4Sm90ELb0ELb1ELb1ELb1ELb0ELb1ELb1ELb0ELb0ELb0ELb0ELb0EEENS1_21CollectiveEpilogueFwdINS6_IJSA_NS7_ILi512EEESA_EEES9_SC_SE_Li256ELb1ELb0ELb0ELb0EEENS1_36VarlenDynamicPersistentTileSchedulerILi64ELi64ELi256ELi32ELb0ELb0ELb1ELb1ELb0ELb1EEEEEEEEEvNT_6ParamsE --------------------------
	.section	.text._ZN7cutlass13device_kernelIN5flash11enable_sm90INS1_16FlashAttnFwdSm90INS1_25CollectiveMainloopFwdSm90ILi2EN4cute5tupleIJNS5_1CILi1EEES8_S8_EEENS6_IJNS7_ILi64EEESA_SA_EEELi512ENS_10bfloat16_tEfNS_4arch4Sm90ELb0ELb1ELb1ELb1ELb0ELb1ELb1ELb0ELb0ELb0ELb0ELb0EEENS1_21CollectiveEpilogueFwdINS6_IJSA_NS7_ILi512EEESA_EEES9_SC_SE_Li256ELb1ELb0ELb0ELb0EEENS1_36VarlenDynamicPersistentTileSchedulerILi64ELi64ELi256ELi32ELb0ELb0ELb1ELb1ELb0ELb1EEEEEEEEEvNT_6ParamsE,"ax",@progbits
	.align	128
.text._ZN7cutlass13device_kernelIN5flash11enable_sm90INS1_16FlashAttnFwdSm90INS1_25CollectiveMainloopFwdSm90ILi2EN4cute5tupleIJNS5_1CILi1EEES8_S8_EEENS6_IJNS7_ILi64EEESA_SA_EEELi512ENS_10bfloat16_tEfNS_4arch4Sm90ELb0ELb1ELb1ELb1ELb0ELb1ELb1ELb0ELb0ELb0ELb0ELb0EEENS1_21CollectiveEpilogueFwdINS6_IJSA_NS7_ILi512EEESA_EEES9_SC_SE_Li256ELb1ELb0ELb0ELb0EEENS1_36VarlenDynamicPersistentTileSchedulerILi64ELi64ELi256ELi32ELb0ELb0ELb1ELb1ELb0ELb1EEEEEEEEEvNT_6ParamsE:
        .type           _ZN7cutlass13device_kernelIN5flash11enable_sm90INS1_16FlashAttnFwdSm90INS1_25CollectiveMainloopFwdSm90ILi2EN4cute5tupleIJNS5_1CILi1EEES8_S8_EEENS6_IJNS7_ILi64EEESA_SA_EEELi512ENS_10bfloat16_tEfNS_4arch4Sm90ELb0ELb1ELb1ELb1ELb0ELb1ELb1ELb0ELb0ELb0ELb0ELb0EEENS1_21CollectiveEpilogueFwdINS6_IJSA_NS7_ILi512EEESA_EEES9_SC_SE_Li256ELb1ELb0ELb0ELb0EEENS1_36VarlenDynamicPersistentTileSchedulerILi64ELi64ELi256ELi32ELb0ELb0ELb1ELb1ELb0ELb1EEEEEEEEEvNT_6ParamsE,@function
        .size           _ZN7cutlass13device_kernelIN5flash11enable_sm90INS1_16FlashAttnFwdSm90INS1_25CollectiveMainloopFwdSm90ILi2EN4cute5tupleIJNS5_1CILi1EEES8_S8_EEENS6_IJNS7_ILi64EEESA_SA_EEELi512ENS_10bfloat16_tEfNS_4arch4Sm90ELb0ELb1ELb1ELb1ELb0ELb1ELb1ELb0ELb0ELb0ELb0ELb0EEENS1_21CollectiveEpilogueFwdINS6_IJSA_NS7_ILi512EEESA_EEES9_SC_SE_Li256ELb1ELb0ELb0ELb0EEENS1_36VarlenDynamicPersistentTileSchedulerILi64ELi64ELi256ELi32ELb0ELb0ELb1ELb1ELb0ELb1EEEEEEEEEvNT_6ParamsE,(.L_x_4560 - _ZN7cutlass13device_kernelIN5flash11enable_sm90INS1_16FlashAttnFwdSm90INS1_25CollectiveMainloopFwdSm90ILi2EN4cute5tupleIJNS5_1CILi1EEES8_S8_EEENS6_IJNS7_ILi64EEESA_SA_EEELi512ENS_10bfloat16_tEfNS_4arch4Sm90ELb0ELb1ELb1ELb1ELb0ELb1ELb1ELb0ELb0ELb0ELb0ELb0EEENS1_21CollectiveEpilogueFwdINS6_IJSA_NS7_ILi512EEESA_EEES9_SC_SE_Li256ELb1ELb0ELb0ELb0EEENS1_36VarlenDynamicPersistentTileSchedulerILi64ELi64ELi256ELi32ELb0ELb0ELb1ELb1ELb0ELb1EEEEEEEEEvNT_6ParamsE)
        .other          _ZN7cutlass13device_kernelIN5flash11enable_sm90INS1_16FlashAttnFwdSm90INS1_25CollectiveMainloopFwdSm90ILi2EN4cute5tupleIJNS5_1CILi1EEES8_S8_EEENS6_IJNS7_ILi64EEESA_SA_EEELi512ENS_10bfloat16_tEfNS_4arch4Sm90ELb0ELb1ELb1ELb1ELb0ELb1ELb1ELb0ELb0ELb0ELb0ELb0EEENS1_21CollectiveEpilogueFwdINS6_IJSA_NS7_ILi512EEESA_EEES9_SC_SE_Li256ELb1ELb0ELb0ELb0EEENS1_36VarlenDynamicPersistentTileSchedulerILi64ELi64ELi256ELi32ELb0ELb0ELb1ELb1ELb0ELb1EEEEEEEEEvNT_6ParamsE,@"STO_CUDA_ENTRY STV_DEFAULT"
_ZN7cutlass13device_kernelIN5flash11enable_sm90INS1_16FlashAttnFwdSm90INS1_25CollectiveMainloopFwdSm90ILi2EN4cute5tupleIJNS5_1CILi1EEES8_S8_EEENS6_IJNS7_ILi64EEESA_SA_EEELi512ENS_10bfloat16_tEfNS_4arch4Sm90ELb0ELb1ELb1ELb1ELb0ELb1ELb1ELb0ELb0ELb0ELb0ELb0EEENS1_21CollectiveEpilogueFwdINS6_IJSA_NS7_ILi512EEESA_EEES9_SC_SE_Li256ELb1ELb0ELb0ELb0EEENS1_36VarlenDynamicPersistentTileSchedulerILi64ELi64ELi256ELi32ELb0ELb0ELb1ELb1ELb0ELb1EEEEEEEEEvNT_6ParamsE:
[----:B------:R-:W0:Y:S02]  /*0000*/  LDC R1, c[0x0][0x28] ;  /* 0x00000a00ff017b82 */ /* 0x000e240000000800 */
[----:B0-----:R-:W-:Y:S01]  /*0010*/  VIADD R1, R1, 0xffffffc8 ;  /* 0xffffffc801017836 */ /* 0x001fe20000000000 */
[----:B------:R-:W0:Y:S01]  /*0020*/  S2R R3, SR_TID.X ;  /* 0x0000000000037919 */ /* 0x000e220000002100 */
[----:B------:R-:W-:Y:S01]  /*0030*/  ELECT P0, URZ, PT ;  /* 0x00000000003f782f */ /* 0x000fe20003800000 */
[----:B------:R-:W-:Y:S01]  /*0040*/  BSSY B0, `(.L_x_2657) ;  /* 0x000001a000007945 */ /* 0x000fe20003800000 */
[--C-:B0-----:R-:W-:Y:S02]  /*0050*/  SHF.R.U32.HI R0, RZ, 0x5, R3.reuse ;  /* 0x00000005ff007819 */ /* 0x101fe40000011603 */
[----:B------:R-:W-:-:S03]  /*0060*/  SHF.R.U32.HI R4, RZ, 0x7, R3 ;  /* 0x00000007ff047819 */ /* 0x000fc60000011603 */
        /* <DEDUP_REMOVED lines=23> */
.L_x_2658:
[----:B------:R-:W-:Y:S05]  /*01e0*/  BSYNC B0 ;  /* 0x0000000000007941 */ /* 0x000fea0003800000 */
.L_x_2657:
[----:B------:R-:W0:Y:S01]  /*01f0*/  SHFL.IDX PT, R4, R4, RZ, 0x1f ;  /* 0x00001fff04047589 */ /* 0x000e2200000e0000 */
[----:B------:R-:W-:Y:S01]  /*0200*/  VOTEU.ANY UP0, P0 ;  /* 0x00000000003f7886 */ /* 0x000fe20000000100 */
[----:B------:R-:W-:Y:S01]  /*0210*/  UMOV UR4, 0x1 ;  /* 0x0000000100047882 */ /* 0x000fe20000000000 */
[----:B------:R-:W-:Y:S01]  /*0220*/  UMOV UR7, 0x100 ;  /* 0x0000010000077882 */ /* 0x000fe20000000000 */
[----:B------:R-:W1:Y:S01]  /*0230*/  SHFL.IDX PT, R2, R0, RZ, 0x1f ;  /* 0x00001fff00027589 */ /* 0x000e6200000e0000 */
[----:B------:R-:W-:Y:S01]  /*0240*/  VOTEU.ANY UP1, P0 ;  /* 0x00000000003f7886 */ /* 0x000fe20000020100 */
[----:B------:R-:W2:Y:S01]  /*0250*/  @UP0 S2UR UR8, SR_CgaCtaId ;  /* 0x00000000000809c3 */ /* 0x000ea20000008800 */
[----:B------:R-:W-:Y:S01]  /*0260*/  @UP0 UMOV UR6, 0x400 ;  /* 0x0000040000060882 */ /* 0x000fe20000000000 */
[----:B------:R-:W-:-:S04]  /*0270*/  @UP0 UIADD3 UR4, -UR4, 0x100000, URZ ;  /* 0x0010000004040890 */ /* 0x000fc8000fffe13f */
[----:B------:R-:W-:Y:S02]  /*0280*/  @UP0 USHF.L.U32 UR5, UR4, 0xb, URZ ;  /* 0x0000000b04050899 */ /* 0x000fe4000800063f */
[----:B------:R-:W-:Y:S01]  /*0290*/  @UP0 USHF.L.U32 UR4, UR4, 0x1, URZ ;  /* 0x0000000104040899 */ /* 0x000fe2000800063f */
[----:B------:R-:W-:Y:S01]  /*02a0*/  VOTEU.ANY UP2, P0 ;  /* 0x00000000003f7886 */ /* 0x000fe20000040100 */
[----:B------:R-:W-:Y:S01]  /*02b0*/  VOTEU.ANY UP3, P0 ;  /* 0x00000000003f7886 */ /* 0x000fe20000060100 */
[----:B0-----:R-:W-:Y:S02]  /*02c0*/  R2UR UR9, R4 ;  /* 0x00000000040972ca */ /* 0x001fe400000e0000 */
[----:B-1----:R-:W-:Y:S01]  /*02d0*/  ISETP.NE.AND P1, PT, R2, RZ, PT ;  /* 0x000000ff0200720c */ /* 0x002fe20003f25270 */
[----:B--2---:R-:W-:Y:S02]  /*02e0*/  @UP0 ULEA UR8, UR8, UR6, 0x18 ;  /* 0x0000000608080291 */ /* 0x004fe4000f8ec03f */
[----:B------:R-:W-:-:S04]  /*02f0*/  @UP0 UIADD3 UR6, -UR7, 0x100000, URZ ;  /* 0x0010000007060890 */ /* 0x000fc8000fffe13f */
[----:B------:R-:W-:Y:S02]  /*0300*/  @UP0 USHF.L.U32 UR7, UR6, 0xb, URZ ;  /* 0x0000000b06070899 */ /* 0x000fe4000800063f */
[----:B------:R-:W-:Y:S02]  /*0310*/  @UP0 USHF.L.U32 UR6, UR6, 0x1, URZ ;  /* 0x0000000106060899 */ /* 0x000fe4000800063f */
[----:B------:R-:W-:Y:S01]  /*0320*/  IMAD.U32 R4, RZ, RZ, UR9 ;  /* 0x00000009ff047e24 */ /* 0x000fe2000f8e00ff */
[----:B------:R-:W-:-:S04]  /*0330*/  UISETP.NE.AND UP0, UPT, UR9, URZ, UPT ;  /* 0x0000003f0900728c */ /* 0x000fc8000bf05270 */
[----:B------:R0:W-:Y:S04]  /*0340*/  STL [R1+0x2c], R4 ;  /* 0x00002c0401007387 */ /* 0x0001e80000100800 */
[----:B------:R-:W1:Y:S02]  /*0350*/  FENCE.VIEW.ASYNC.S ;  /* 0x00000000000073c6 */ /* 0x000e640000000000 */
[----:B-1----:R0:W1:Y:S01]  /*0360*/  @UP1 SYNCS.EXCH.64 URZ, [UR8+0x38800], UR4 ;  /* 0x03880004083f15b2 */ /* 0x0020620008000100 */
[----:B------:R0:W2:Y:S01]  /*0370*/  @UP2 SYNCS.EXCH.64 URZ, [UR8+0x38810], UR4 ;  /* 0x03881004083f25b2 */ /* 0x0000a20008000100 */
[----:B------:R0:W3:Y:S01]  /*0380*/  @UP3 SYNCS.EXCH.64 URZ, [UR8+0x38820], UR6 ;  /* 0x03882006083f35b2 */ /* 0x0000e20008000100 */
        /* <DEDUP_REMOVED lines=14> */
[----:B----4-:R-:W-:Y:S01]  /*0470*/  NOP ;  /* 0x0000000000007918 */ /* 0x010fe20000000000 */
.L_x_2659:
[----:B------:R-:W4:Y:S01]  /*0480*/  SHFL.IDX PT, R2, R0, RZ, 0x1f ;  /* 0x00001fff00027589 */ /* 0x000f2200000e0000 */
[----:B------:R-:W-:Y:S01]  /*0490*/  NOP ;  /* 0x0000000000007918 */ /* 0x000fe20000000000 */
[----:B----4-:R-:W-:-:S13]  /*04a0*/  ISETP.NE.AND P0, PT, R2, RZ, PT ;  /* 0x000000ff0200720c */ /* 0x010fda0003f05270 */
        /* <DEDUP_REMOVED lines=18> */
[----:B----4-:R-:W-:Y:S01]  /*05d0*/  NOP ;  /* 0x0000000000007918 */ /* 0x010fe20000000000 */
.L_x_2660:
[----:B------:R-:W4:Y:S01]  /*05e0*/  SHFL.IDX PT, R2, R0, RZ, 0x1f ;  /* 0x00001fff00027589 */ /* 0x000f2200000e0000 */
[----:B------:R-:W-:Y:S01]  /*05f0*/  NOP ;  /* 0x0000000000007918 */ /* 0x000fe20000000000 */
[----:B----4-:R-:W-:-:S13]  /*0600*/  ISETP.NE.AND P0, PT, R2, RZ, PT ;  /* 0x000000ff0200720c */ /* 0x010fda0003f05270 */
        /* <DEDUP_REMOVED lines=15> */
.L_x_2661:
        /* <DEDUP_REMOVED lines=22> */
.L_x_2662:
        /* <DEDUP_REMOVED lines=22> */
.L_x_2663:
[----:B0-----:R-:W-:Y:S01]  /*09c0*/  UMOV UR4, 0x1 ;  /* 0x0000000100047882 */ /* 0x001fe20000000000 */
[----:B------:R-:W-:Y:S01]  /*09d0*/  PLOP3.LUT P0, PT, PT, PT, UP0, 0x80, 0x0 ;  /* 0x000000000000781c */ /* 0x000fe20003f0f008 */
[----:B------:R-:W-:Y:S01]  /*09e0*/  USEL UR4, UR4, 0x2, !UP0 ;  /* 0x0000000204047887 */ /* 0x000fe2000c000000 */
[----:B------:R-:W-:Y:S01]  /*09f0*/  NOP ;  /* 0x0000000000007918 */ /* 0x000fe20000000000 */
[----:B------:R-:W-:Y:S01]  /*0a00*/  ULDC.64 UR54, c[0x0][0x208] ;  /* 0x0000820000367ab9 */ /* 0x000fe20000000a00 */
[----:B------:R-:W-:Y:S03]  /*0a10*/  BSSY B8, `(.L_x_2664) ;  /* 0x0002305000087945 */ /* 0x000fe60003800000 */
[----:B------:R-:W-:-:S05]  /*0a20*/  IMAD.U32 R2, RZ, RZ, UR4 ;  /* 0x00000004ff027e24 */ /* 0x000fca000f8e00ff */
[----:B------:R0:W-:Y:S01]  /*0a30*/  STL [R1+0x30], R2 ;  /* 0x0000300201007387 */ /* 0x0001e20000100800 */
[----:B-123--:R-:W-:Y:S06]  /*0a40*/  BAR.SYNC.DEFER_BLOCKING 0x0 ;  /* 0x0000000000007b1d */ /* 0x00efec0000010000 */
[----:B------:R-:W-:Y:S05]  /*0a50*/  @!P0 BRA `(.L_x_2665) ;  /* 0x000001c000888947 */ /* 0x000fea0003800000 */
.L_x_2666:
[----:B------:R-:W-:-:S08]  /*0a60*/  NOP ;  /* 0x0000000000007918 */ /* 0x000fd00000000000 */
[----:B------:R-:W1:Y:S02]  /*0a70*/  USETMAXREG.TRY_ALLOC.CTAPOOL UP0, 0xf0 ;  /* 0x000000f0000079c8 */ /* 0x000e640008000600 */
[----:B-1----:R-:W-:-:S13]  /*0a80*/  PLOP3.LUT P0, PT, PT, PT, UP0, 0x80, 0x0 ;  /* 0x000000000000781c */ /* 0x002fda0003f0f008 */
[----:B------:R-:W-:Y:S05]  /*0a90*/  @!P0 BRA `(.L_x_2666) ;  /* 0xfffffffc00f08947 */ /* 0x000fea000383ffff */
[----:B------:R-:W-:Y:S01]  /*0aa0*/  SHF.R.U32.HI R0, RZ, 0x7, R3 ;  /* 0x00000007ff007819 */ /* 0x000fe20000011603 */
[----:B------:R-:W1:Y:S01]  /*0ab0*/  S2UR UR5, SR_CgaCtaId ;  /* 0x00000000000579c3 */ /* 0x000e620000008800 */
[----:B------:R-:W-:Y:S02]  /*0ac0*/  UMOV UR4, 0x400 ;  /* 0x0000040000047882 */ /* 0x000fe40000000000 */
[----:B------:R-:W-:-:S13]  /*0ad0*/  ISETP.NE.AND P0, PT, R0, 0x1, PT ;  /* 0x000000010000780c */ /* 0x000fda0003f05270 */
[----:B------:R-:W-:Y:S06]  /*0ae0*/  @!P0 BAR.ARV 0x8, 0xa0 ;  /* 0x0202800000008b1d */ /* 0x000fec0000002000 */
[----:B------:R-:W-:Y:S01]  /*0af0*/  ISETP.GE.U32.AND P0, PT, R3, 0x100, PT ;  /* 0x000001000300780c */ /* 0x000fe20003f06070 */
[----:B-1----:R-:W-:-:S06]  /*0b00*/  ULEA UR4, UR5, UR4, 0x18 ;  /* 0x0000000405047291 */ /* 0x002fcc000f8ec03f */
[----:B------:R-:W-:Y:S01]  /*0b10*/  IMAD.U32 R18, RZ, RZ, UR4 ;  /* 0x00000004ff127e24 */ /* 0x000fe2000f8e00ff */
[----:B------:R-:W-:-:S05]  /*0b20*/  ULDC UR4, c[0x0][0xd14] ;  /* 0x0003450000047ab9 */ /* 0x000fca0000000800 */
[----:B------:R-:W-:Y:S08]  /*0b30*/  @P0 BAR.ARV 0xf, 0x100 ;  /* 0x03c4000000000b1d */ /* 0x000ff00000002000 */
[----:B------:R-:W-:Y:S06]  /*0b40*/  BAR.SYNC.DEFER_BLOCKING 0x5, 0x120 ;  /* 0x0144800000007b1d */ /* 0x000fec0000010000 */
[----:B------:R-:W1:Y:S02]  /*0b50*/  LDS.128 R188, [R18+0x388d0] ;  /* 0x0388d00012bc7984 */ /* 0x000e640000000c00 */
[----:B------:R-:W-:Y:S06]  /*0b60*/  BAR.ARV 0x4, 0x120 ;  /* 0x0104800000007b1d */ /* 0x000fec0000002000 */
[----:B-1----:R-:W-:-:S13]  /*0b70*/  ISETP.GE.AND P0, PT, R191, UR4, PT ;  /* 0x00000004bf007c0c */ /* 0x002fda000bf06270 */
[----:B------:R-:W-:Y:S05]  /*0b80*/  @P0 BRA `(.L_x_2667) ;  /* 0x0000022c00b40947 */ /* 0x000fea0003800000 */
[----:B------:R-:W2:Y:S01]  /*0b90*/  LDL R0, [R1+0x30] ;  /* 0x0000300001007983 */ /* 0x000ea20000100800 */
[----:B------:R-:W-:Y:S01]  /*0ba0*/  VIADD R233, R3, 0xffffff80 ;  /* 0xffffff8003e97836 */ /* 0x000fe20000000000 */
[----:B------:R-:W-:Y:S01]  /*0bb0*/  MOV R19, RZ ;  /* 0x000000ff00137202 */ /* 0x000fe20000000f00 */
[----:B------:R-:W-:Y:S02]  /*0bc0*/  IMAD.MOV.U32 R208, RZ, RZ, 0x40 ;  /* 0x00000040ffd07424 */ /* 0x000fe400078e00ff */
[----:B------:R-:W-:Y:S02]  /*0bd0*/  IMAD.MOV.U32 R187, RZ, RZ, RZ ;  /* 0x000000ffffbb7224 */ /* 0x000fe400078e00ff */
[----:B------:R-:W-:Y:S02]  /*0be0*/  IMAD.MOV.U32 R192, RZ, RZ, RZ ;  /* 0x000000ffffc07224 */ /* 0x000fe400078e00ff */
[----:B------:R-:W-:Y:S02]  /*0bf0*/  IMAD.MOV.U32 R22, RZ, RZ, RZ ;  /* 0x000000ffff167224 */ /* 0x000fe400078e00ff */
[----:B------:R-:W-:Y:S01]  /*0c00*/  IMAD.MOV.U32 R218, RZ, RZ, RZ ;  /* 0x000000ffffda7224 */ /* 0x000fe200078e00ff */
[----:B--2---:R-:W-:-:S02]  /*0c10*/  R2UR UR4, R0 ;  /* 0x00000000000472ca */ /* 0x004fc400000e0000 */
[----:B------:R-:W-:-:S04]  /*0c20*/  SHF.R.S32.HI R0, RZ, 0x1f, R233 ;  /* 0x0000001fff007819 */ /* 0x000fc800000114e9 */
[CC--:B------:R-:W-:Y:S02]  /*0c30*/  LEA.HI R3, R0.reuse, R233.reuse, RZ, 0x4 ;  /* 0x000000e900037211 */ /* 0x0c0fe400078f20ff */
[CC--:B0-----:R-:W-:Y:S02]  /*0c40*/  LEA.HI R2, R0.reuse, R233.reuse, RZ, 0x7 ;  /* 0x000000e900027211 */ /* 0x0c1fe400078f38ff */
[----:B------:R-:W-:Y:S02]  /*0c50*/  LOP3.LUT R4, R3, 0xfffffff0, RZ, 0xc0, !PT ;  /* 0xfffffff003047812 */ /* 0x000fe400078ec0ff */
[----:B------:R-:W-:Y:S01]  /*0c60*/  LEA.HI R5, R0, R233, RZ, 0x5 ;  /* 0x000000e900057211 */ /* 0x000fe200078f28ff */
[----:B------:R-:W-:Y:S01]  /*0c70*/  ULOP3.LUT UR36, UR4, 0x1, URZ, 0xfc, !UPT ;  /* 0x0000000104247892 */ /* 0x000fe2000f8efc3f */
[----:B------:R-:W-:Y:S01]  /*0c80*/  LOP3.LUT R6, R2, 0xffffff80, RZ, 0xc0, !PT ;  /* 0xffffff8002067812 */ /* 0x000fe200078ec0ff */
[----:B------:R-:W-:Y:S01]  /*0c90*/  IMAD.IADD R4, R233, 0x1, -R4 ;  /* 0x00000001e9047824 */ /* 0x000fe200078e0a04 */
[----:B------:R-:W-:-:S02]  /*0ca0*/  SHF.R.S32.HI R213, RZ, 0x5, R5 ;  /* 0x00000005ffd57819 */ /* 0x000fc40000011405 */
[----:B------:R-:W-:Y:S01]  /*0cb0*/  SHF.R.S32.HI R8, RZ, 0x1f, R5 ;  /* 0x0000001fff087819 */ /* 0x000fe20000011405 */
[----:B------:R-:W-:Y:S01]  /*0cc0*/  IMAD.IADD R7, R233, 0x1, -R6 ;  /* 0x00000001e9077824 */ /* 0x000fe200078e0a06 */
[----:B------:R-:W-:Y:S02]  /*0cd0*/  SHF.R.S32.HI R5, RZ, 0x1f, R4 ;  /* 0x0000001fff057819 */ /* 0x000fe40000011404 */
[----:B------:R-:W-:Y:S02]  /*0ce0*/  SHF.R.S32.HI R6, RZ, 0x4, R3 ;  /* 0x00000004ff067819 */ /* 0x000fe40000011403 */
[----:B------:R-:W-:Y:S02]  /*0cf0*/  LEA.HI R11, R5, R4, RZ, 0x3 ;  /* 0x00000004050b7211 */ /* 0x000fe400078f18ff */
[----:B------:R-:W-:Y:S02]  /*0d00*/  LEA.HI R3, R3, R6, RZ, 0x1 ;  /* 0x0000000603037211 */ /* 0x000fe400078f08ff */
[----:B------:R-:W-:-:S02]  /*0d10*/  LEA.HI R8, R8, R213, RZ, 0x2 ;  /* 0x000000d508087211 */ /* 0x000fc400078f10ff */
[C---:B------:R-:W-:Y:S01]  /*0d20*/  LOP3.LUT R13, R11.reuse, 0xfffffff8, RZ, 0xc0, !PT ;  /* 0xfffffff80b0d7812 */ /* 0x040fe200078ec0ff */
[----:B------:R-:W-:Y:S01]  /*0d30*/  IMAD.SHL.U32 R11, R11, 0x40, RZ ;  /* 0x000000400b0b7824 */ /* 0x000fe200078e00ff */
[----:B------:R-:W-:Y:S02]  /*0d40*/  SHF.R.S32.HI R221, RZ, 0x7, R2 ;  /* 0x00000007ffdd7819 */ /* 0x000fe40000011402 */
[----:B------:R-:W-:Y:S01]  /*0d50*/  LOP3.LUT R3, R3, 0x1ffffffe, RZ, 0xc0, !PT ;  /* 0x1ffffffe03037812 */ /* 0x000fe200078ec0ff */
[----:B------:R-:W-:Y:S01]  /*0d60*/  IMAD.IADD R13, R4, 0x1, -R13 ;  /* 0x00000001040d7824 */ /* 0x000fe200078e0a0d */
[----:B------:R-:W-:Y:S01]  /*0d70*/  LOP3.LUT R8, R8, 0x3ffffc, RZ, 0xc0, !PT ;  /* 0x003ffffc08087812 */ /* 0x000fe200078ec0ff */
[----:B------:R-:W-:Y:S01]  /*0d80*/  IMAD R15, R221, 0x100, R4 ;  /* 0x00000100dd0f7824 */ /* 0x000fe200078e0204 */
[----:B------:R-:W-:Y:S01]  /*0d90*/  SHF.R.S32.HI R10, RZ, 0x1f, R7 ;  /* 0x0000001fff0a7819 */ /* 0x000fe20000011407 */
[----:B------:R-:W-:Y:S01]  /*0da0*/  IMAD.IADD R3, R6, 0x1, -R3 ;  /* 0x0000000106037824 */ /* 0x000fe200078e0a03 */
[----:B------:R-:W-:Y:S01]  /*0db0*/  R2P PR, R13, 0x6 ;  /* 0x000000060d007804 */ /* 0x000fe20000000000 */
[----:B------:R-:W-:Y:S01]  /*0dc0*/  IMAD.IADD R8, R213, 0x1, -R8 ;  /* 0x00000001d5087824 */ /* 0x000fe200078e0a08 */
[CC--:B------:R-:W-:Y:S01]  /*0dd0*/  LEA.HI R5, R10.reuse, R7.reuse, RZ, 0x2 ;  /* 0x000000070a057211 */ /* 0x0c0fe200078f10ff */
[----:B------:R-:W-:Y:S01]  /*0de0*/  IMAD.SHL.U32 R4, R13, 0x40, RZ ;  /* 0x000000400d047824 */ /* 0x000fe200078e00ff */
[----:B------:R-:W-:Y:S01]  /*0df0*/  LEA.HI R10, R10, R7, RZ, 0x5 ;  /* 0x000000070a0a7211 */ /* 0x000fe200078f28ff */
[----:B------:R-:W-:Y:S01]  /*0e00*/  IMAD R8, R8, 0x10, R15 ;  /* 0x0000001008087824 */ /* 0x000fe200078e020f */
[----:B------:R-:W-:Y:S01]  /*0e10*/  SHF.R.S32.HI R9, RZ, 0x2, R5 ;  /* 0x00000002ff097819 */ /* 0x000fe20000011405 */
[----:B------:R-:W-:Y:S01]  /*0e20*/  IMAD.SHL.U32 R3, R3, 0x8, RZ ;  /* 0x0000000803037824 */ /* 0x000fe200078e00ff */
[----:B------:R-:W-:-:S02]  /*0e30*/  LOP3.LUT R4, R4, 0x1c0, RZ, 0xc0, !PT ;  /* 0x000001c004047812 */ /* 0x000fc400078ec0ff */
[----:B------:R-:W-:Y:S01]  /*0e40*/  SHF.R.S32.HI R12, RZ, 0x1f, R5 ;  /* 0x0000001fff0c7819 */ /* 0x000fe20000011405 */
[--C-:B------:R-:W-:Y:S01]  /*0e50*/  IMAD.U32 R232, R8, 0x40, R3.reuse ;  /* 0x0000004008e87824 */ /* 0x100fe200078e0003 */
[----:B------:R-:W-:Y:S02]  /*0e60*/  LOP3.LUT R3, R4, 0x8, R3, 0xf8, !PT ;  /* 0x0000000804037812 */ /* 0x000fe400078ef803 */
[----:B------:R-:W-:Y:S02]  /*0e70*/  SHF.R.U32.HI R6, RZ, 0x3, R4 ;  /* 0x00000003ff067819 */ /* 0x000fe40000011604 */
[----:B------:R-:W-:Y:S02]  /*0e80*/  LOP3.LUT R4, R11, 0x7ffffe00, RZ, 0xc0, !PT ;  /* 0x7ffffe000b047812 */ /* 0x000fe400078ec0ff */
[----:B------:R-:W-:Y:S02]  /*0e90*/  LOP3.LUT R3, R3, R6, RZ, 0x3c, !PT ;  /* 0x0000000603037212 */ /* 0x000fe400078e3cff */
[----:B------:R-:W-:Y:S01]  /*0ea0*/  LOP3.LUT R8, R5, 0x7ffffffc, RZ, 0xc0, !PT ;  /* 0x7ffffffc05087812 */ /* 0x000fe200078ec0ff */
[----:B------:R-:W-:Y:S01]  /*0eb0*/  IMAD R4, R213, 0x400, R4 ;  /* 0x00000400d5047824 */ /* 0x000fe200078e0204 */
[----:B------:R-:W-:-:S02]  /*0ec0*/  LEA.HI R12, R12, R9, RZ, 0x3 ;  /* 0x000000090c0c7211 */ /* 0x000fc400078f18ff */
[----:B------:R-:W-:Y:S01]  /*0ed0*/  LEA.HI R2, R2, R221, RZ, 0x1 ;  /* 0x000000dd02027211 */ /* 0x000fe200078f08ff */
[----:B------:R-:W-:Y:S01]  /*0ee0*/  IMAD.IADD R3, R4, 0x1, R3 ;  /* 0x0000000104037824 */ /* 0x000fe200078e0203 */
[CC--:B------:R-:W-:Y:S01]  /*0ef0*/  LEA.HI R4, R0.reuse, R233.reuse, RZ, 0x3 ;  /* 0x000000e900047211 */ /* 0x0c0fe200078f18ff */
[----:B------:R-:W-:Y:S01]  /*0f00*/  IMAD.IADD R8, R7, 0x1, -R8 ;  /* 0x0000000107087824 */ /* 0x000fe200078e0a08 */
[----:B------:R-:W-:Y:S01]  /*0f10*/  LEA.HI R0, R0, R233, RZ, 0x2 ;  /* 0x000000e900007211 */ /* 0x000fe200078f10ff */
[----:B------:R-:W-:Y:S01]  /*0f20*/  IMAD R196, R3, 0x2, R18 ;  /* 0x0000000203c47824 */ /* 0x000fe200078e0212 */
[----:B------:R-:W-:Y:S01]  /*0f30*/  SHF.R.S32.HI R214, RZ, 0x3, R4 ;  /* 0x00000003ffd67819 */ /* 0x000fe20000011404 */
[----:B------:R-:W-:Y:S01]  /*0f40*/  IMAD.SHL.U32 R185, R8, 0x2, RZ ;  /* 0x0000000208b97824 */ /* 0x000fe200078e00ff */
[--C-:B------:R-:W-:Y:S01]  /*0f50*/  SHF.R.S32.HI R186, RZ, 0x2, R0.reuse ;  /* 0x00000002ffba7819 */ /* 0x100fe20000011400 */
[----:B------:R-:W-:Y:S01]  /*0f60*/  VIADD R209, R196, 0x36400 ;  /* 0x00036400c4d17836 */ /* 0x000fe20000000000 */
[----:B------:R-:W-:Y:S01]  /*0f70*/  LOP3.LUT R220, R0, 0xfffffffc, RZ, 0xc0, !PT ;  /* 0xfffffffc00dc7812 */ /* 0x000fe200078ec0ff */
[----:B------:R-:W-:Y:S01]  /*0f80*/  VIADD R197, R196, 0x36420 ;  /* 0x00036420c4c57836 */ /* 0x000fe20000000000 */
[----:B------:R-:W-:Y:S01]  /*0f90*/  SHF.R.S32.HI R5, RZ, 0x1f, R0 ;  /* 0x0000001fff057819 */ /* 0x000fe20000011400 */
[----:B------:R-:W-:Y:S01]  /*0fa0*/  VIADD R234, R186, 0x20 ;  /* 0x00000020baea7836 */ /* 0x000fe20000000000 */
[----:B------:R-:W-:Y:S01]  /*0fb0*/  LOP3.LUT R12, R12, 0xfffffff8, RZ, 0xc0, !PT ;  /* 0xfffffff80c0c7812 */ /* 0x000fe200078ec0ff */
[----:B------:R-:W-:Y:S01]  /*0fc0*/  IMAD.IADD R220, R233, 0x1, -R220 ;  /* 0x00000001e9dc7824 */ /* 0x000fe200078e0adc */
[----:B------:R-:W-:Y:S01]  /*0fd0*/  LOP3.LUT R4, R4, 0x1ffffff8, RZ, 0xc0, !PT ;  /* 0x1ffffff804047812 */ /* 0x000fe200078ec0ff */
[----:B------:R-:W-:Y:S01]  /*0fe0*/  IMAD.SHL.U32 R230, R234, 0x40, RZ ;  /* 0x00000040eae67824 */ /* 0x000fe200078e00ff */
[----:B------:R-:W-:Y:S01]  /*0ff0*/  SHF.R.S32.HI R7, RZ, 0x1f, R234 ;  /* 0x0000001fff077819 */ /* 0x000fe200000114ea */
[----:B------:R-:W-:Y:S01]  /*1000*/  IMAD.SHL.U32 R16, R220, 0x8, RZ ;  /* 0x00000008dc107824 */ /* 0x000fe200078e00ff */
[----:B------:R-:W-:Y:S01]  /*1010*/  LEA.HI R5, R5, R186, RZ, 0x3 ;  /* 0x000000ba05057211 */ /* 0x000fe200078f18ff */
[----:B------:R-:W-:Y:S01]  /*1020*/  IMAD.IADD R193, R9, 0x1, -R12 ;  /* 0x0000000109c17824 */ /* 0x000fe200078e0a0c */
[----:B------:R-:W-:Y:S01]  /*1030*/  LEA.HI R7, R7, R234, RZ, 0x3 ;  /* 0x000000ea07077211 */ /* 0x000fe200078f18ff */
[----:B------:R-:W-:Y:S01]  /*1040*/  IMAD.IADD R4, R233, 0x1, -R4 ;  /* 0x00000001e9047824 */ /* 0x000fe200078e0a04 */
[----:B------:R-:W-:Y:S01]  /*1050*/  LOP3.LUT R230, R230, 0x1c0, RZ, 0xc0, !PT ;  /* 0x000001c0e6e67812 */ /* 0x000fe200078ec0ff */
[----:B------:R-:W-:Y:S01]  /*1060*/  @P1 VIADD R197, R209, 0xffffffe0 ;  /* 0xffffffe0d1c51836 */ /* 0x000fe20000000000 */
[----:B------:R-:W-:Y:S01]  /*1070*/  LOP3.LUT R2, R2, 0xfffffe, RZ, 0xc0, !PT ;  /* 0x00fffffe02027812 */ /* 0x000fe200078ec0ff */
[----:B------:R-:W-:Y:S01]  /*1080*/  IMAD.SHL.U32 R7, R7, 0x40, RZ ;  /* 0x0000004007077824 */ /* 0x000fe200078e00ff */
[----:B------:R-:W-:Y:S01]  /*1090*/  LOP3.LUT R0, R230, 0x38, R16, 0xf8, !PT ;  /* 0x00000038e6007812 */ /* 0x000fe200078ef810 */
[----:B------:R-:W-:Y:S01]  /*10a0*/  IMAD.SHL.U32 R211, R4, 0x8, RZ ;  /* 0x0000000804d37824 */ /* 0x000fe200078e00ff */
        /* <DEDUP_REMOVED lines=15> */
.L_x_2877:
[----:B------:R-:W-:Y:S01]  /*11a0*/  ULDC.64 UR4, c[0x0][0xb20] ;  /* 0x0002c80000047ab9 */ /* 0x000fe20000000a00 */
[----:B0-23-5:R-:W0:Y:S01]  /*11b0*/  LDC.64 R4, c[0x0][0xb00] ;  /* 0x0002c000ff047b82 */ /* 0x02de220000000a00 */
        /* <DEDUP_REMOVED lines=10> */
[----:B------:R-:W1:Y:S01]  /*1260*/  @P0 LDC.64 R2, c[0x0][0xb20] ;  /* 0x0002c800ff020b82 */ /* 0x000e620000000a00 */
[----:B------:R-:W-:Y:S01]  /*1270*/  ISETP.NE.AND.EX P3, PT, RZ, UR5, PT, P3 ;  /* 0x00000005ff007c0c */ /* 0x000fe2000bf65330 */
[----:B0-----:R-:W-:-:S06]  /*1280*/  IMAD.WIDE R8, R191, 0x4, R4 ;  /* 0x00000004bf087825 */ /* 0x001fcc00078e0204 */
[----:B------:R-:W0:Y:S01]  /*1290*/  @P1 LDC.64 R6, c[0x0][0xb10] ;  /* 0x0002c400ff061b82 */ /* 0x000e220000000a00 */
[----:B------:R-:W-:Y:S02]  /*12a0*/  ULDC UR4, c[0x0][0x288] ;  /* 0x0000a20000047ab9 */ /* 0x000fe40000000800 */
[----:B------:R-:W-:Y:S01]  /*12b0*/  IMAD.U32 R184, RZ, RZ, UR4 ;  /* 0x00000004ffb87e24 */ /* 0x000fe2000f8e00ff */
        /* <DEDUP_REMOVED lines=27> */
[----:B--2---:R-:W-:-:S07]  /*1470*/  IADD3 R184, -R184, R5, RZ ;  /* 0x00000005b8b87210 */ /* 0x004fce0007ffe1ff */
.L_x_2668:
[----:B------:R-:W-:Y:S02]  /*1480*/  IMAD.U32 R32, RZ, RZ, UR5 ;  /* 0x00000005ff207e24 */ /* 0x000fe4000f8e00ff */
[----:B------:R-:W-:Y:S01]  /*1490*/  IMAD.U32 R24, RZ, RZ, UR4 ;  /* 0x00000004ff187e24 */ /* 0x000fe2000f8e00ff */
[----:B------:R-:W-:Y:S06]  /*14a0*/  @!P2 BRA `(.L_x_2669) ;  /* 0x000000000010a947 */ /* 0x000fec0003800000 */
[----:B------:R-:W0:Y:S02]  /*14b0*/  LDC.64 R2, c[0x0][0xb18] ;  /* 0x0002c600ff027b82 */ /* 0x000e240000000a00 */
[----:B0-----:R-:W-:-:S05]  /*14c0*/  IMAD.WIDE R2, R191, 0x4, R2 ;  /* 0x00000004bf027825 */ /* 0x001fca00078e0202 */
[----:B------:R0:W5:Y:S01]  /*14d0*/  LDG.E R24, desc[UR54][R2.64] ;  /* 0x0000003602187981 */ /* 0x000162000c1e1900 */
[----:B------:R-:W-:Y:S05]  /*14e0*/  BRA `(.L_x_2670) ;  /* 0x0000000000107947 */ /* 0x000fea0003800000 */
.L_x_2669:
[----:B------:R-:W-:Y:S05]  /*14f0*/  @!P3 BRA `(.L_x_2670) ;  /* 0x00000000000cb947 */ /* 0x000fea0003800000 */
[----:B------:R-:W2:Y:S04]  /*1500*/  LDG.E R3, desc[UR54][R8.64] ;  /* 0x0000003608037981 */ /* 0x000ea8000c1e1900 */
[----:B------:R-:W2:Y:S02]  /*1510*/  LDG.E R24, desc[UR54][R8.64+0x4] ;  /* 0x0000043608187981 */ /* 0x000ea4000c1e1900 */
[----:B--2---:R-:W-:-:S07]  /*1520*/  IMAD.IADD R24, R24, 0x1, -R3 ;  /* 0x0000000118187824 */ /* 0x004fce00078e0a03 */
.L_x_2670:
        /* <DEDUP_REMOVED lines=13> */
[----:B--2---:R-:W-:-:S04]  /*1600*/  @P1 IMAD.WIDE R4, R191, 0x4, R4 ;  /* 0x00000004bf041825 */ /* 0x004fc800078e0204 */
[----:B------:R-:W-:Y:S01]  /*1610*/  IMAD.IADD R11, R24, 0x1, -R11 ;  /* 0x00000001180b7824 */ /* 0x000fe200078e0a0b */
[----:B------:R0:W5:Y:S01]  /*1620*/  @P1 LDG.E R33, desc[UR54][R4.64] ;  /* 0x0000003604211981 */ /* 0x000162000c1e1900 */
[----:B-1----:R-:W-:Y:S02]  /*1630*/  ISETP.GE.AND P1, PT, R9, 0x1, PT ;  /* 0x000000010900780c */ /* 0x002fe40003f26270 */
[----:B------:R-:W-:Y:S01]  /*1640*/  LEA R47, R189, 0x40, 0x6 ;  /* 0x00000040bd2f7811 */ /* 0x000fe200078e30ff */
[----:B---3--:R-:W-:-:S04]  /*1650*/  @P0 IMAD.IADD R32, R7, 0x1, -R0 ;  /* 0x0000000107200824 */ /* 0x008fc800078e0a00 */
[----:B------:R-:W-:-:S04]  /*1660*/  IMAD.IADD R23, R11, 0x1, R32 ;  /* 0x000000010b177824 */ /* 0x000fc800078e0220 */
[C---:B------:R-:W-:Y:S01]  /*1670*/  VIADD R0, R23.reuse, 0x3f ;  /* 0x0000003f17007836 */ /* 0x040fe20000000000 */
[----:B------:R-:W-:-:S04]  /*1680*/  IADD3 R47, R23, R47, -R184 ;  /* 0x0000002f172f7210 */ /* 0x000fc80007ffe8b8 */
        /* <DEDUP_REMOVED lines=16> */
.L_x_2673:
[----:B------:R-:W-:-:S13]  /*1790*/  ISETP.NE.AND P0, PT, R9, 0x1, PT ;  /* 0x000000010900780c */ /* 0x000fda0003f05270 */
[----:B------:R-:W0:Y:S02]  /*17a0*/  @P0 LDC.64 R4, c[0x0][0xae0] ;  /* 0x0002b800ff040b82 */ /* 0x000e240000000a00 */
[----:B0-----:R-:W-:-:S05]  /*17b0*/  @P0 IMAD.HI.U32 R4, R2, R4, RZ ;  /* 0x0000000402040227 */ /* 0x001fca00078e00ff */
[----:B------:R-:W-:-:S07]  /*17c0*/  @P0 SHF.R.U32.HI R2, RZ, R5, R4 ;  /* 0x00000005ff020219 */ /* 0x000fce0000011604 */
.L_x_2674:
[----:B------:R-:W-:Y:S05]  /*17d0*/  BSYNC B0 ;  /* 0x0000000000007941 */ /* 0x000fea0003800000 */
.L_x_2672:
[----:B------:R-:W-:-:S05]  /*17e0*/  IMAD R3, R2, R9, R9 ;  /* 0x0000000902037224 */ /* 0x000fca00078e0209 */
[----:B------:R-:W-:-:S07]  /*17f0*/  VIMNMX R0, R0, R3, PT ;  /* 0x0000000300007248 */ /* 0x000fce0003fe0100 */
.L_x_2671:
        /* <DEDUP_REMOVED lines=15> */
.L_x_2677:
[----:B------:R-:W-:Y:S01]  /*18f0*/  ISETP.NE.AND P0, PT, R9, 0x1, PT ;  /* 0x000000010900780c */ /* 0x000fe20003f05270 */
[----:B------:R-:W-:-:S12]  /*1900*/  IMAD.MOV.U32 R4, RZ, RZ, R45 ;  /* 0x000000ffff047224 */ /* 0x000fd800078e002d */
[----:B------:R-:W0:Y:S02]  /*1910*/  @P0 LDC.64 R6, c[0x0][0xae0] ;  /* 0x0002b800ff060b82 */ /* 0x000e240000000a00 */
[----:B0-----:R-:W-:-:S05]  /*1920*/  @P0 IMAD.HI.U32 R6, R45, R6, RZ ;  /* 0x000000062d060227 */ /* 0x001fca00078e00ff */
[----:B------:R-:W-:-:S07]  /*1930*/  @P0 SHF.R.U32.HI R4, RZ, R7, R6 ;  /* 0x00000007ff040219 */ /* 0x000fce0000011606 */
.L_x_2678:
[----:B------:R-:W-:Y:S05]  /*1940*/  BSYNC B0 ;  /* 0x0000000000007941 */ /* 0x000fea0003800000 */
.L_x_2676:
[----:B------:R-:W-:-:S05]  /*1950*/  IMAD R3, R4, R9, RZ ;  /* 0x0000000904037224 */ /* 0x000fca00078e02ff */
[----:B------:R-:W-:-:S07]  /*1960*/  VIMNMX R2, R2, R3, !PT ;  /* 0x0000000302027248 */ /* 0x000fce0007fe0100 */
.L_x_2675:
        /* <DEDUP_REMOVED lines=10> */
[--C-:B------:R-:W-:Y:S02]  /*1a10*/  IMAD R5, R5, 0x40, -R11.reuse ;  /* 0x0000004005057824 */ /* 0x100fe400078e0a0b */
[----:B------:R-:W-:-:S03]  /*1a20*/  IMAD R3, R0, 0x40, -R11 ;  /* 0x0000004000037824 */ /* 0x000fc600078e0a0b */
        /* <DEDUP_REMOVED lines=31> */
.L_x_2681:
[----:B------:R-:W-:Y:S05]  /*1c20*/  BSYNC B6 ;  /* 0x0000000000067941 */ /* 0x000fea0003800000 */
.L_x_2680:
        /* <DEDUP_REMOVED lines=20> */
.L_x_2683:
[----:B------:R-:W-:Y:S05]  /*1d70*/  BSYNC B6 ;  /* 0x0000000000067941 */ /* 0x000fea0003800000 */
.L_x_2682:
[----:B------:R-:W-:Y:S01]  /*1d80*/  ULDC.64 UR4, c[0x0][0xaf0] ;  /* 0x0002bc0000047ab9 */ /* 0x000fe20000000a00 */
[----:B------:R-:W0:Y:S01]  /*1d90*/  LDC R0, c[0x0][0x428] ;  /* 0x00010a00ff007b82 */ /* 0x000e220000000800 */
[----:B------:R-:W-:-:S07]  /*1da0*/  ISETP.NE.U32.AND P0, PT, RZ, UR4, PT ;  /* 0x00000004ff007c0c */ /* 0x000fce000bf05070 */
[----:B------:R-:W1:Y:S01]  /*1db0*/  LDC.64 R52, c[0x0][0x2f0] ;  /* 0x0000bc00ff347b82 */ /* 0x000e620000000a00 */
[----:B------:R-:W-:Y:S01]  /*1dc0*/  ISETP.NE.AND.EX P0, PT, RZ, UR5, PT, P0 ;  /* 0x00000005ff007c0c */ /* 0x000fe2000bf05300 */
[----:B------:R-:W-:Y:S01]  /*1dd0*/  IMAD.IADD R25, R25, 0x1, R24 ;  /* 0x0000000119197824 */ /* 0x000fe200078e0218 */
[----:B------:R-:W-:Y:S01]  /*1de0*/  ULDC.64 UR8, c[0x0][0xb00] ;  /* 0x0002c00000087ab9 */ /* 0x000fe20000000a00 */
[----:B------:R-:W-:Y:S01]  /*1df0*/  ULDC.64 UR4, c[0x0][0x2f8] ;  /* 0x0000be0000047ab9 */ /* 0x000fe20000000a00 */
[----:B------:R-:W-:-:S03]  /*1e00*/  ULDC.64 UR6, c[0x0][0x320] ;  /* 0x0000c80000067ab9 */ /* 0x000fc60000000a00 */
[----:B------:R-:W2:Y:S08]  /*1e10*/  LDC.64 R26, c[0x0][0x3d8] ;  /* 0x0000f600ff1a7b82 */ /* 0x000eb00000000a00 */
[----:B------:R-:W3:Y:S08]  /*1e20*/  @P0 LDC.64 R2, c[0x0][0xaf0] ;  /* 0x0002bc00ff020b82 */ /* 0x000ef00000000a00 */
[----:B------:R-:W4:Y:S01]  /*1e30*/  LDC R63, c[0x0][0x3d4] ;  /* 0x0000f500ff3f7b82 */ /* 0x000f220000000800 */
[----:B------:R-:W2:Y:S07]  /*1e40*/  S2R R20, SR_TID.X ;  /* 0x0000000000147919 */ /* 0x000eae0000002100 */
[----:B------:R-:W2:Y:S01]  /*1e50*/  LDC.64 R58, c[0x0][0x3e8] ;  /* 0x0000fa00ff3a7b82 */ /* 0x000ea20000000a00 */
[----:B---3--:R-:W-:-:S07]  /*1e60*/  @P0 IMAD.WIDE R2, R191, 0x4, R2 ;  /* 0x00000004bf020825 */ /* 0x008fce00078e0202 */
[----:B------:R-:W3:Y:S01]  /*1e70*/  LDC R60, c[0x0][0x2e4] ;  /* 0x0000b900ff3c7b82 */ /* 0x000ee20000000800 */
[----:B------:R2:W3:Y:S01]  /*1e80*/  @P0 LDG.E R191, desc[UR54][R2.64] ;  /* 0x0000003602bf0981 */ /* 0x0004e2000c1e1900 */
[----:B0-----:R-:W-:Y:S01]  /*1e90*/  ISETP.NE.AND P0, PT, R0, 0x1, PT ;  /* 0x000000010000780c */ /* 0x001fe20003f05270 */
[----:B------:R-:W-:Y:S01]  /*1ea0*/  IMAD.SHL.U32 R40, R220, 0x4, RZ ;  /* 0x00000004dc287824 */ /* 0x000fe200078e00ff */
[----:B------:R-:W-:Y:S01]  /*1eb0*/  SHF.R.S32.HI R13, RZ, 0x1f, R25 ;  /* 0x0000001fff0d7819 */ /* 0x000fe20000011419 */
[----:B------:R-:W-:Y:S01]  /*1ec0*/  IMAD.SHL.U32 R57, R194, 0x40, RZ ;  /* 0x00000040c2397824 */ /* 0x000fe200078e00ff */
[C---:B----4-:R-:W-:Y:S01]  /*1ed0*/  ISETP.GE.AND P1, PT, R16.reuse, R63, PT ;  /* 0x0000003f1000720c */ /* 0x050fe20003f26270 */
[----:B------:R-:W-:Y:S01]  /*1ee0*/  VIADD R76, R16, 0x20 ;  /* 0x00000020104c7836 */ /* 0x000fe20000000000 */
[----:B------:R-:W-:Y:S01]  /*1ef0*/  SHF.R.S32.HI R41, RZ, 0x1f, R40 ;  /* 0x0000001fff297819 */ /* 0x000fe20000011428 */
[-C--:B-1----:R-:W-:Y:S01]  /*1f00*/  IMAD R4, R13, R52.reuse, RZ ;  /* 0x000000340d047224 */ /* 0x082fe200078e02ff */
[----:B------:R-:W-:Y:S01]  /*1f10*/  SEL R11, R63, RZ, P1 ;  /* 0x000000ff3f0b7207 */ /* 0x000fe20000800000 */
[----:B--2---:R-:W-:Y:S01]  /*1f20*/  IMAD.WIDE.U32 R2, R25, R52, RZ ;  /* 0x0000003419027225 */ /* 0x004fe200078e00ff */
[----:B------:R-:W-:-:S02]  /*1f30*/  LOP3.LUT R57, R57, 0x1c0, RZ, 0xc0, !PT ;  /* 0x000001c039397812 */ /* 0x000fc400078ec0ff */
[----:B------:R-:W-:Y:S01]  /*1f40*/  SHF.R.U32.HI R20, RZ, 0x7, R20 ;  /* 0x00000007ff147819 */ /* 0x000fe20000011614 */
[----:B------:R-:W0:Y:S01]  /*1f50*/  @P0 LDC R5, c[0x0][0x42c] ;  /* 0x00010b00ff050b82 */ /* 0x000e220000000800 */
[----:B------:R-:W-:Y:S01]  /*1f60*/  IMAD.IADD R11, R16, 0x1, R11 ;  /* 0x00000001100b7824 */ /* 0x000fe200078e020b */
[C---:B------:R-:W-:Y:S01]  /*1f70*/  SHF.L.U64.HI R54, R58.reuse, 0x6, R59 ;  /* 0x000000063a367819 */ /* 0x040fe2000001023b */
[----:B------:R-:W-:Y:S01]  /*1f80*/  IMAD.SHL.U32 R56, R58, 0x40, RZ ;  /* 0x000000403a387824 */ /* 0x000fe200078e00ff */
[----:B------:R-:W-:Y:S01]  /*1f90*/  SHF.R.U32.HI R61, RZ, 0x3, R57 ;  /* 0x00000003ff3d7819 */ /* 0x000fe20000011639 */
[----:B------:R-:W-:Y:S01]  /*1fa0*/  IMAD.SHL.U32 R55, R26, 0x40, RZ ;  /* 0x000000401a377824 */ /* 0x000fe200078e00ff */
[----:B------:R-:W-:Y:S01]  /*1fb0*/  SHF.R.S32.HI R50, RZ, 0x1f, R11 ;  /* 0x0000001fff327819 */ /* 0x000fe2000001140b */
[----:B------:R-:W-:Y:S01]  /*1fc0*/  IMAD.SHL.U32 R63, R63, 0x2, RZ ;  /* 0x000000023f3f7824 */ /* 0x000fe200078e00ff */
[----:B------:R-:W1:Y:S01]  /*1fd0*/  @P0 LDC R7, c[0x0][0x430] ;  /* 0x00010c00ff070b82 */ /* 0x000e620000000800 */
[----:B------:R-:W-:-:S02]  /*1fe0*/  P2R R72, PR, RZ, 0x2 ;  /* 0x00000002ff487803 */ /* 0x000fc40000000000 */
[----:B------:R-:W-:Y:S02]  /*1ff0*/  LEA.HI R50, R50, R11, RZ, 0x3 ;  /* 0x0000000b32327211 */ /* 0x000fe400078f18ff */
[----:B------:R-:W-:Y:S02]  /*2000*/  SHF.L.U64.HI R51, R52, 0x6, R53 ;  /* 0x0000000634337819 */ /* 0x000fe40000010235 */
[----:B------:R-:W-:-:S04]  /*2010*/  LOP3.LUT R67, R50, 0xfffffff8, RZ, 0xc0, !PT ;  /* 0xfffffff832437812 */ /* 0x000fc800078ec0ff */
[----:B------:R-:W-:Y:S01]  /*2020*/  SHF.R.S32.HI R71, RZ, 0x1f, R67 ;  /* 0x0000001fff477819 */ /* 0x000fe20000011443 */
[----:B0-----:R-:W-:-:S04]  /*2030*/  @P0 IMAD.HI.U32 R0, R190, R5, RZ ;  /* 0x00000005be000227 */ /* 0x001fc800078e00ff */
[----:B------:R-:W-:Y:S01]  /*2040*/  IMAD R5, R25, R53, R4 ;  /* 0x0000003519057224 */ /* 0x000fe200078e0204 */
[----:B-1----:R-:W-:-:S03]  /*2050*/  @P0 SHF.R.U32.HI R190, RZ, R7, R0 ;  /* 0x00000007ffbe0219 */ /* 0x002fc60000011600 */
[----:B------:R-:W-:Y:S01]  /*2060*/  IMAD.IADD R3, R3, 0x1, R5 ;  /* 0x0000000103037824 */ /* 0x000fe200078e0205 */
[----:B------:R-:W-:Y:S02]  /*2070*/  ISETP.NE.U32.AND P0, PT, RZ, UR8, PT ;  /* 0x00000008ff007c0c */ /* 0x000fe4000bf05070 */
[----:B------:R-:W-:Y:S01]  /*2080*/  SHF.R.S32.HI R0, RZ, 0x1f, R190 ;  /* 0x0000001fff007819 */ /* 0x000fe200000114be */
[----:B------:R-:W-:Y:S01]  /*2090*/  IMAD.WIDE.U32 R2, R190, UR4, R2 ;  /* 0x00000004be027c25 */ /* 0x000fe2000f8e0002 */
[----:B------:R-:W-:-:S03]  /*20a0*/  ISETP.NE.AND.EX P0, PT, RZ, UR9, PT, P0 ;  /* 0x00000009ff007c0c */ /* 0x000fc6000bf05300 */
[C---:B------:R-:W-:Y:S02]  /*20b0*/  IMAD R5, R0.reuse, UR4, RZ ;  /* 0x0000000400057c24 */ /* 0x040fe4000f8e02ff */
[----:B------:R-:W-:Y:S02]  /*20c0*/  IMAD R9, R0, UR6, RZ ;  /* 0x0000000600097c24 */ /* 0x000fe4000f8e02ff */
[C---:B------:R-:W-:Y:S01]  /*20d0*/  IMAD R7, R190.reuse, UR5, R5 ;  /* 0x00000005be077c24 */ /* 0x040fe2000f8e0205 */
[----:B------:R-:W-:Y:S01]  /*20e0*/  ULDC.64 UR4, c[0x0][0x300] ;  /* 0x0000c00000047ab9 */ /* 0x000fe20000000a00 */
[C---:B------:R-:W-:Y:S02]  /*20f0*/  IMAD R9, R190.reuse, UR7, R9 ;  /* 0x00000007be097c24 */ /* 0x040fe4000f8e0209 */
[----:B------:R-:W-:Y:S02]  /*2100*/  IMAD.IADD R3, R3, 0x1, R7 ;  /* 0x0000000103037824 */ /* 0x000fe400078e0207 */
[----:B------:R-:W-:-:S04]  /*2110*/  IMAD.WIDE.U32 R4, R190, UR6, R16 ;  /* 0x00000006be047c25 */ /* 0x000fc8000f8e0010 */
[----:B------:R-:W-:Y:S01]  /*2120*/  IMAD.IADD R5, R5, 0x1, R9 ;  /* 0x0000000105057824 */ /* 0x000fe200078e0209 */
[----:B---3--:R-:W-:Y:S02]  /*2130*/  SHF.R.S32.HI R0, RZ, 0x1f, R191 ;  /* 0x0000001fff007819 */ /* 0x008fe400000114bf */
[----:B------:R-:W-:Y:S02]  /*2140*/  SEL R39, R191, RZ, !P0 ;  /* 0x000000ffbf277207 */ /* 0x000fe40004000000 */
[----:B------:R-:W-:-:S03]  /*2150*/  SEL R0, R0, RZ, !P0 ;  /* 0x000000ff00007207 */ /* 0x000fc60004000000 */
[----:B------:R-:W-:-:S04]  /*2160*/  IMAD.WIDE.U32 R42, R39, UR4, R2 ;  /* 0x00000004272a7c25 */ /* 0x000fc8000f8e0002 */
[----:B------:R-:W-:Y:S02]  /*2170*/  IMAD R6, R0, UR4, RZ ;  /* 0x0000000400067c24 */ /* 0x000fe4000f8e02ff */
[----:B------:R-:W-:-:S04]  /*2180*/  IMAD.WIDE.U32 R2, R186, R52, R16 ;  /* 0x00000034ba027225 */ /* 0x000fc800078e0010 */
[----:B------:R-:W-:Y:S01]  /*2190*/  IMAD R7, R39, UR5, R6 ;  /* 0x0000000527077c24 */ /* 0x000fe2000f8e0206 */
[----:B------:R-:W-:Y:S01]  /*21a0*/  ULDC.64 UR4, c[0x0][0x328] ;  /* 0x0000ca0000047ab9 */ /* 0x000fe20000000a00 */
[----:B------:R-:W-:Y:S01]  /*21b0*/  IMAD R6, R226, R52, RZ ;  /* 0x00000034e2067224 */ /* 0x000fe200078e02ff */
[----:B------:R-:W-:Y:S01]  /*21c0*/  IADD3 R46, P0, R42, R2, RZ ;  /* 0x000000022a2e7210 */ /* 0x000fe20007f1e0ff */
[----:B------:R-:W-:Y:S01]  /*21d0*/  IMAD R8, R0, UR4, RZ ;  /* 0x0000000400087c24 */ /* 0x000fe2000f8e02ff */
[----:B------:R-:W-:Y:S01]  /*21e0*/  SHF.L.U32 R52, R52, 0x6, RZ ;  /* 0x0000000634347819 */ /* 0x000fe200000006ff */
[----:B------:R-:W-:Y:S01]  /*21f0*/  IMAD R9, R186, R53, R6 ;  /* 0x00000035ba097224 */ /* 0x000fe200078e0206 */
[----:B------:R-:W-:Y:S01]  /*2200*/  SHF.L.U64.HI R53, R26, 0x6, R27 ;  /* 0x000000061a357819 */ /* 0x000fe2000001021b */
[----:B------:R-:W-:Y:S02]  /*2210*/  IMAD.IADD R0, R43, 0x1, R7 ;  /* 0x000000012b007824 */ /* 0x000fe400078e0207 */
[----:B------:R-:W-:-:S02]  /*2220*/  IMAD R2, R226, R26, RZ ;  /* 0x0000001ae2027224 */ /* 0x000fc400078e02ff */
[----:B------:R-:W-:Y:S01]  /*2230*/  IMAD.WIDE.U32 R6, R186, R26, R16 ;  /* 0x0000001aba067225 */ /* 0x000fe200078e0010 */
[----:B------:R-:W-:-:S03]  /*2240*/  IADD3.X R48, R0, R3, R9, P0, !PT ;  /* 0x0000000300307210 */ /* 0x000fc600007fe409 */
[C---:B------:R-:W-:Y:S02]  /*2250*/  IMAD R15, R186.reuse, R27, R2 ;  /* 0x0000001bba0f7224 */ /* 0x040fe400078e0202 */
[----:B------:R-:W-:-:S04]  /*2260*/  IMAD.WIDE.U32 R2, R186, R26, R40 ;  /* 0x0000001aba027225 */ /* 0x000fc800078e0028 */
[C---:B------:R-:W-:Y:S02]  /*2270*/  IMAD R73, R39.reuse, UR5, R8 ;  /* 0x0000000527497c24 */ /* 0x040fe4000f8e0208 */
[----:B------:R-:W-:Y:S01]  /*2280*/  IMAD.WIDE.U32 R38, R39, UR4, R4 ;  /* 0x0000000427267c25 */ /* 0x000fe2000f8e0004 */
[----:B------:R-:W-:Y:S02]  /*2290*/  ULDC UR4, c[0x0][0x2e4] ;  /* 0x0000b90000047ab9 */ /* 0x000fe40000000800 */
[----:B------:R-:W-:Y:S01]  /*22a0*/  ISETP.GE.AND P0, PT, R16, UR4, PT ;  /* 0x0000000410007c0c */ /* 0x000fe2000bf06270 */
[----:B------:R-:W-:Y:S01]  /*22b0*/  IMAD.IADD R7, R15, 0x1, R7 ;  /* 0x000000010f077824 */ /* 0x000fe200078e0207 */
[----:B------:R-:W-:Y:S01]  /*22c0*/  ISETP.GE.AND P1, PT, R76, UR4, PT ;  /* 0x000000044c007c0c */ /* 0x000fe2000bf26270 */
[----:B------:R-:W-:Y:S01]  /*22d0*/  IMAD.IADD R3, R3, 0x1, R15 ;  /* 0x0000000103037824 */ /* 0x000fe200078e020f */
[----:B-----5:R-:W-:Y:S01]  /*22e0*/  SHF.R.S32.HI R15, RZ, 0x1f, R33 ;  /* 0x0000001fff0f7819 */ /* 0x020fe20000011421 */
[----:B------:R-:W-:-:S02]  /*22f0*/  IMAD R4, R226, R58, RZ ;  /* 0x0000003ae2047224 */ /* 0x000fc400078e02ff */
[----:B------:R-:W-:-:S04]  /*2300*/  IMAD.WIDE.U32 R8, R186, R58, R16 ;  /* 0x0000003aba087225 */ /* 0x000fc800078e0010 */
[C---:B------:R-:W-:Y:S02]  /*2310*/  IMAD R21, R186.reuse, R59, R4 ;  /* 0x0000003bba157224 */ /* 0x040fe400078e0204 */
[----:B------:R-:W-:-:S04]  /*2320*/  IMAD.WIDE.U32 R4, R186, R58, R40 ;  /* 0x0000003aba047225 */ /* 0x000fc800078e0028 */
[----:B------:R-:W-:Y:S02]  /*2330*/  IMAD R10, R15, R26, RZ ;  /* 0x0000001a0f0a7224 */ /* 0x000fe400078e02ff */
[----:B------:R-:W-:Y:S02]  /*2340*/  IMAD.IADD R9, R21, 0x1, R9 ;  /* 0x0000000115097824 */ /* 0x000fe400078e0209 */
[----:B------:R-:W-:Y:S02]  /*2350*/  IMAD.IADD R5, R5, 0x1, R21 ;  /* 0x0000000105057824 */ /* 0x000fe400078e0215 */
[----:B------:R-:W-:Y:S02]  /*2360*/  IMAD R11, R33, R27, R10 ;  /* 0x0000001b210b7224 */ /* 0x000fe400078e020a */
[-C--:B------:R-:W-:Y:S02]  /*2370*/  IMAD R10, R15, R58.reuse, RZ ;  /* 0x0000003a0f0a7224 */ /* 0x080fe400078e02ff */
[----:B------:R-:W-:-:S04]  /*2380*/  IMAD.WIDE.U32 R30, R33, R58, R8 ;  /* 0x0000003a211e7225 */ /* 0x000fc800078e0008 */
[----:B------:R-:W-:Y:S01]  /*2390*/  IMAD.WIDE.U32 R28, R33, R58, R4 ;  /* 0x0000003a211c7225 */ /* 0x000fe200078e0004 */
[----:B------:R-:W-:-:S03]  /*23a0*/  LOP3.LUT R4, R57, 0x18, R16, 0xf8, !PT ;  /* 0x0000001839047812 */ /* 0x000fc600078ef810 */
[C---:B------:R-:W-:Y:S01]  /*23b0*/  IMAD R69, R33.reuse, R59, R10 ;  /* 0x0000003b21457224 */ /* 0x040fe200078e020a */
[----:B------:R-:W-:Y:S01]  /*23c0*/  LOP3.LUT R4, R4, R61, RZ, 0x3c, !PT ;  /* 0x0000003d04047212 */ /* 0x000fe200078e3cff */
[----:B------:R-:W-:Y:S01]  /*23d0*/  VIADD R58, R20, 0x8 ;  /* 0x00000008143a7836 */ /* 0x000fe20000000000 */
[----:B------:R-:W0:Y:S01]  /*23e0*/  LDC R59, c[0x0][0x3d4] ;  /* 0x0000f500ff3b7b82 */ /* 0x000e220000000800 */
[----:B------:R-:W-:Y:S01]  /*23f0*/  IMAD.WIDE.U32 R34, R33, R26, R2 ;  /* 0x0000001a21227225 */ /* 0x000fe200078e0002 */
[----:B------:R-:W-:-:S03]  /*2400*/  IADD3 R2, P2, R186, R25, RZ ;  /* 0x00000019ba027210 */ /* 0x000fc60007f5e0ff */
[----:B------:R-:W-:Y:S01]  /*2410*/  IMAD R62, R213, 0x200, R4 ;  /* 0x00000200d53e7824 */ /* 0x000fe200078e0204 */
[----:B------:R-:W-:Y:S01]  /*2420*/  LOP3.LUT R4, R57, 0x38, R50, 0xf8, !PT ;  /* 0x0000003839047812 */ /* 0x000fe200078ef832 */
[----:B------:R-:W-:Y:S01]  /*2430*/  IMAD.WIDE.U32 R36, R33, R26, R6 ;  /* 0x0000001a21247225 */ /* 0x000fe200078e0006 */
[----:B------:R-:W1:Y:S02]  /*2440*/  LDC.64 R20, c[0x0][0x2d8] ;  /* 0x0000b600ff147b82 */ /* 0x000e640000000a00 */
[----:B------:R-:W-:Y:S01]  /*2450*/  LOP3.LUT R4, R4, R61, RZ, 0x3c, !PT ;  /* 0x0000003d04047212 */ /* 0x000fe200078e3cff */
[----:B------:R-:W-:Y:S02]  /*2460*/  IMAD.IADD R65, R69, 0x1, R31 ;  /* 0x0000000145417824 */ /* 0x000fe400078e021f */
[----:B------:R-:W-:Y:S02]  /*2470*/  IMAD.X R3, R226, 0x1, R13, P2 ;  /* 0x00000001e2037824 */ /* 0x000fe400010e060d */
[----:B------:R-:W-:-:S02]  /*2480*/  IMAD.IADD R64, R11, 0x1, R37 ;  /* 0x000000010b407824 */ /* 0x000fc400078e0225 */
[----:B------:R-:W-:Y:S02]  /*2490*/  IMAD.IADD R66, R35, 0x1, R11 ;  /* 0x0000000123427824 */ /* 0x000fe400078e020b */
[----:B------:R-:W-:Y:S02]  /*24a0*/  IMAD.IADD R69, R29, 0x1, R69 ;  /* 0x000000011d457824 */ /* 0x000fe400078e0245 */
[----:B------:R-:W-:Y:S02]  /*24b0*/  IMAD R68, R213, 0x200, R4 ;  /* 0x00000200d5447824 */ /* 0x000fe400078e0204 */
[----:B------:R-:W-:-:S07]  /*24c0*/  IMAD.IADD R73, R39, 0x1, R73 ;  /* 0x0000000127497824 */ /* 0x000fce00078e0249 */
.L_x_2713:
[----:B------:R-:W-:Y:S01]  /*24d0*/  VIADD R49, R49, 0xffffffff ;  /* 0xffffffff31317836 */ /* 0x000fe20000000000 */
[----:B0-----:R-:W-:Y:S01]  /*24e0*/  ISETP.GE.AND P3, PT, R59, 0x1, PT ;  /* 0x000000013b00780c */ /* 0x001fe20003f66270 */
[----:B---34-:R-:W-:Y:S01]  /*24f0*/  IMAD.SHL.U32 R15, R187, 0x1000, RZ ;  /* 0x00001000bb0f7824 */ /* 0x018fe200078e00ff */
[----:B------:R-:W-:Y:S05]  /*2500*/  YIELD ;  /* 0x0000000000007946 */ /* 0x000fea0003800000 */
[----:B------:R-:W-:Y:S01]  /*2510*/  SHF.R.S32.HI R77, RZ, 0x1f, R49 ;  /* 0x0000001fff4d7819 */ /* 0x000fe20000011431 */
[-C--:B------:R-:W-:Y:S01]  /*2520*/  IMAD R5, R51, R49.reuse, RZ ;  /* 0x0000003133057224 */ /* 0x080fe200078e02ff */
[----:B------:R-:W-:Y:S01]  /*2530*/  BSSY B0, `(.L_x_2684) ;  /* 0x0000190000007945 */ /* 0x000fe20003800000 */
[----:B------:R-:W-:-:S04]  /*2540*/  IMAD.WIDE.U32 R24, R52, R49, RZ ;  /* 0x0000003134187225 */ /* 0x000fc800078e00ff */
[----:B------:R-:W-:Y:S01]  /*2550*/  IMAD R5, R77, R52, R5 ;  /* 0x000000344d057224 */ /* 0x000fe200078e0205 */
[----:B-1----:R-:W-:-:S03]  /*2560*/  IADD3 R4, P2, R46, R24, RZ ;  /* 0x000000182e047210 */ /* 0x002fc60007f5e0ff */
[----:B------:R-:W-:Y:S01]  /*2570*/  IMAD.IADD R79, R25, 0x1, R5 ;  /* 0x00000001194f7824 */ /* 0x000fe200078e0205 */
[----:B-1----:R-:W-:Y:S01]  /*2580*/  LEA R12, P4, R4, R20, 0x1 ;  /* 0x00000014040c7211 */ /* 0x002fe200078808ff */
        /* <DEDUP_REMOVED lines=22> */
[----:B------:R-:W-:Y:S01]  /*26f0*/  IADD3 R7, P3, R34, R4, RZ ;  /* 0x0000000422077210 */ /* 0x000fe20007f7e0ff */
[----:B------:R-:W-:Y:S01]  /*2700*/  IMAD R9, R54, R49, RZ ;  /* 0x0000003136097224 */ /* 0x000fe200078e02ff */
[----:B------:R-:W-:Y:S01]  /*2710*/  ULDC.64 UR4, c[0x0][0x3c8] ;  /* 0x0000f20000047ab9 */ /* 0x000fe20000000a00 */
[----:B------:R-:W-:Y:S01]  /*2720*/  IMAD.MOV.U32 R4, RZ, RZ, R28 ;  /* 0x000000ffff047224 */ /* 0x000fe200078e001c */
[----:B------:R-:W-:Y:S01]  /*2730*/  ULDC.64 UR6, c[0x0][0x3e0] ;  /* 0x0000f80000067ab9 */ /* 0x000fe20000000a00 */
[----:B------:R-:W-:Y:S01]  /*2740*/  IMAD.MOV.U32 R5, RZ, RZ, R69 ;  /* 0x000000ffff057224 */ /* 0x000fe200078e0045 */
[----:B------:R-:W-:Y:S01]  /*2750*/  IADD3 R8, R40, 0x10, RZ ;  /* 0x0000001028087810 */ /* 0x000fe20007ffe0ff */
[-C--:B------:R-:W-:Y:S02]  /*2760*/  IMAD R9, R77, R56.reuse, R9 ;  /* 0x000000384d097224 */ /* 0x080fe400078e0209 */
[----:B------:R-:W-:-:S04]  /*2770*/  IMAD.WIDE.U32 R4, R49, R56, R4 ;  /* 0x0000003831047225 */ /* 0x000fc800078e0004 */
[----:B------:R-:W-:Y:S01]  /*2780*/  IMAD.X R10, R81, 0x1, R66, P3 ;  /* 0x00000001510a7824 */ /* 0x000fe200018e0642 */
[----:B------:R-:W-:Y:S01]  /*2790*/  LEA R6, P3, R7, UR4, 0x1 ;  /* 0x0000000407067c11 */ /* 0x000fe2000f8608ff */
[----:B------:R-:W-:Y:S01]  /*27a0*/  IMAD.IADD R5, R5, 0x1, R9 ;  /* 0x0000000105057824 */ /* 0x000fe200078e0209 */
[C---:B------:R-:W-:Y:S02]  /*27b0*/  LEA R78, P5, R4.reuse, UR6, 0x1 ;  /* 0x00000006044e7c11 */ /* 0x040fe4000f8a08ff */
        /* <DEDUP_REMOVED lines=10> */
.L_x_2688:
[----:B------:R-:W-:Y:S05]  /*2860*/  BSYNC B1 ;  /* 0x0000000000017941 */ /* 0x000fea0003800000 */
.L_x_2687:
        /* <DEDUP_REMOVED lines=15> */
[----:B------:R-:W-:Y:S02]  /*2960*/  PRMT R83, R83, 0x5410, R6 ;  /* 0x0000541053537816 */ /* 0x000fe40000000006 */
[----:B------:R-:W-:Y:S02]  /*2970*/  PRMT R88, R88, 0x5410, R4 ;  /* 0x0000541058587816 */ /* 0x000fe40000000004 */
[----:B------:R-:W-:Y:S01]  /*2980*/  PRMT R84, R84, 0x5410, R7 ;  /* 0x0000541054547816 */ /* 0x000fe20000000007 */
[----:B------:R-:W-:Y:S06]  /*2990*/  @!P3 BRA `(.L_x_2689) ;  /* 0x000000000004b947 */ /* 0x000fec0003800000 */
[----:B------:R-:W-:Y:S01]  /*29a0*/  BPT.TRAP 0x1 ;  /* 0x000000040000795c */ /* 0x000fe20000300000 */
.L_x_2689:
[----:B------:R-:W-:Y:S01]  /*29b0*/  IMAD R70, R187, 0x8, R18 ;  /* 0x00000008bb467824 */ /* 0x000fe200078e0212 */
[----:B------:R-:W-:Y:S01]  /*29c0*/  SHF.L.U32 R77, R192, 0x1f, RZ ;  /* 0x0000001fc04d7819 */ /* 0x000fe200000006ff */
[----:B------:R-:W-:Y:S03]  /*29d0*/  BSSY B1, `(.L_x_2690) ;  /* 0x0000003000017945 */ /* 0x000fe60003800000 */
[----:B------:R-:W0:Y:S02]  /*29e0*/  SYNCS.PHASECHK.TRANS64.TRYWAIT P5, [R70+URZ+0x38890], R77 ;  /* 0x0388904d460075a7 */ /* 0x000e2400080a017f */
[----:B0-----:R-:W-:Y:S05]  /*29f0*/  @!P5 BRA `(.L_x_2691) ;  /* 0x000002100020d947 */ /* 0x001fea0003800000 */
.L_x_2995:
[----:B------:R-:W-:Y:S05]  /*2a00*/  BSYNC B1 ;  /* 0x0000000000017941 */ /* 0x000fea0003800000 */
.L_x_2690:
[----:B------:R-:W-:Y:S05]  /*2a10*/  @P4 BRA `(.L_x_2692) ;  /* 0x0000001400044947 */ /* 0x000fea0003800000 */
[----:B------:R-:W-:Y:S04]  /*2a20*/  BSSY B1, `(.L_x_2693) ;  /* 0x0000036000017945 */ /* 0x000fe80003800000 */
[----:B------:R-:W-:Y:S05]  /*2a30*/  @P0 BRA `(.L_x_2694) ;  /* 0x0000000000d00947 */ /* 0x000fea0003800000 */
[----:B------:R1:W2:Y:S01]  /*2a40*/  LDS.128 R4, [R14+0x22400] ;  /* 0x022400000e047984 */ /* 0x0002a20000000c00 */
[----:B------:R-:W-:Y:S01]  /*2a50*/  ISETP.GE.AND P4, PT, R40, R59, PT ;  /* 0x0000003b2800720c */ /* 0x000fe20003f86270 */
[----:B------:R-:W-:-:S12]  /*2a60*/  BSSY B2, `(.L_x_2695) ;  /* 0x0000030000027945 */ /* 0x000fd80003800000 */
[----:B-1----:R-:W-:Y:S05]  /*2a70*/  @P4 BRA `(.L_x_2696) ;  /* 0x0000000000b84947 */ /* 0x002fea0003800000 */
[--C-:B------:R-:W-:Y:S01]  /*2a80*/  SHF.R.U64 R74, R26, 0x10, R27.reuse ;  /* 0x000000101a4a7819 */ /* 0x100fe2000000121b */
[----:B--2---:R-:W-:Y:S01]  /*2a90*/  IMAD.U32 R14, R6, 0x10000, RZ ;  /* 0x00010000060e7824 */ /* 0x004fe200078e00ff */
[----:B------:R-:W-:Y:S02]  /*2aa0*/  SHF.R.U32.HI R78, RZ, 0x10, R27 ;  /* 0x00000010ff4e7819 */ /* 0x000fe4000001161b */
[--C-:B------:R-:W-:Y:S02]  /*2ab0*/  SHF.R.U64 R80, R24, 0x10, R25.reuse ;  /* 0x0000001018507819 */ /* 0x100fe40000001219 */
[----:B------:R-:W-:Y:S01]  /*2ac0*/  SHF.R.U32.HI R82, RZ, 0x10, R25 ;  /* 0x00000010ff527819 */ /* 0x000fe20000011619 */
[----:B------:R-:W-:Y:S01]  /*2ad0*/  IMAD.U32 R25, R7, 0x10000, RZ ;  /* 0x0001000007197824 */ /* 0x000fe200078e00ff */
[----:B------:R-:W-:Y:S02]  /*2ae0*/  PRMT R27, R79, 0x5432, R74 ;  /* 0x000054324f1b7816 */ /* 0x000fe4000000004a */
[----:B------:R-:W-:-:S02]  /*2af0*/  LOP3.LUT R26, R7, 0xffff0000, RZ, 0xc0, !PT ;  /* 0xffff0000071a7812 */ /* 0x000fc400078ec0ff */
[----:B------:R-:W-:Y:S02]  /*2b00*/  PRMT R80, R83, 0x5432, R80 ;  /* 0x0000543253507816 */ /* 0x000fe40000000050 */
[----:B------:R-:W-:Y:S02]  /*2b10*/  PRMT R82, R84, 0x5432, R82 ;  /* 0x0000543254527816 */ /* 0x000fe40000000052 */
[----:B------:R-:W-:Y:S02]  /*2b20*/  LOP3.LUT R7, R5, 0xffff0000, RZ, 0xc0, !PT ;  /* 0xffff000005077812 */ /* 0x000fe400078ec0ff */
[----:B------:R-:W-:Y:S01]  /*2b30*/  LOP3.LUT R74, R27, 0xffff0000, RZ, 0xc0, !PT ;  /* 0xffff00001b4a7812 */ /* 0x000fe200078ec0ff */
[----:B------:R-:W-:Y:S01]  /*2b40*/  IMAD.U32 R83, R82, 0x10000, RZ ;  /* 0x0001000052537824 */ /* 0x000fe200078e00ff */
[----:B------:R-:W-:Y:S01]  /*2b50*/  PRMT R78, R81, 0x5432, R78 ;  /* 0x00005432514e7816 */ /* 0x000fe2000000004e */
[----:B------:R-:W-:Y:S01]  /*2b60*/  IMAD.U32 R27, R27, 0x10000, RZ ;  /* 0x000100001b1b7824 */ /* 0x000fe200078e00ff */
[----:B------:R-:W-:Y:S01]  /*2b70*/  LOP3.LUT R81, R80, 0xffff0000, RZ, 0xc0, !PT ;  /* 0xffff000050517812 */ /* 0x000fe200078ec0ff */
[----:B------:R-:W-:Y:S01]  /*2b80*/  FMUL.FTZ R84, R7, R74 ;  /* 0x0000004a07547220 */ /* 0x000fe20000410000 */
[----:B------:R-:W-:Y:S01]  /*2b90*/  LOP3.LUT R24, R6, 0xffff0000, RZ, 0xc0, !PT ;  /* 0xffff000006187812 */ /* 0x000fe200078ec0ff */
[----:B------:R-:W-:Y:S01]  /*2ba0*/  IMAD.U32 R6, R5, 0x10000, RZ ;  /* 0x0001000005067824 */ /* 0x000fe200078e00ff */
[----:B------:R-:W-:Y:S01]  /*2bb0*/  LOP3.LUT R82, R82, 0xffff0000, RZ, 0xc0, !PT ;  /* 0xffff000052527812 */ /* 0x000fe200078ec0ff */
[----:B------:R-:W-:-:S02]  /*2bc0*/  IMAD.U32 R79, R78, 0x10000, RZ ;  /* 0x000100004e4f7824 */ /* 0x000fc400078e00ff */
[----:B------:R-:W-:Y:S01]  /*2bd0*/  FMUL.FTZ R85, R7, R81 ;  /* 0x0000005107557220 */ /* 0x000fe20000410000 */
[----:B------:R-:W-:Y:S01]  /*2be0*/  FMUL.FTZ R7, R24, R83 ;  /* 0x0000005318077220 */ /* 0x000fe20000410000 */
[----:B------:R-:W-:Y:S01]  /*2bf0*/  FFMA.FTZ R84, R6, R81, R84 ;  /* 0x0000005106547223 */ /* 0x000fe20000010054 */
[-C--:B------:R-:W-:Y:S01]  /*2c00*/  FMUL.FTZ R81, R24, R79.reuse ;  /* 0x0000004f18517220 */ /* 0x080fe20000410000 */
[----:B------:R-:W-:Y:S01]  /*2c10*/  LOP3.LUT R78, R78, 0xffff0000, RZ, 0xc0, !PT ;  /* 0xffff00004e4e7812 */ /* 0x000fe200078ec0ff */
[----:B------:R-:W-:Y:S02]  /*2c20*/  IMAD.U32 R5, R4, 0x10000, RZ ;  /* 0x0001000004057824 */ /* 0x000fe400078e00ff */
[----:B------:R-:W-:Y:S01]  /*2c30*/  FFMA.FTZ R79, R14, R79, -R7 ;  /* 0x0000004f0e4f7223 */ /* 0x000fe20000010807 */
[----:B------:R-:W-:Y:S01]  /*2c40*/  LOP3.LUT R4, R4, 0xffff0000, RZ, 0xc0, !PT ;  /* 0xffff000004047812 */ /* 0x000fe200078ec0ff */
[----:B------:R-:W-:Y:S01]  /*2c50*/  FFMA.FTZ R14, R14, R83, R81 ;  /* 0x000000530e0e7223 */ /* 0x000fe20000010051 */
[----:B------:R-:W-:-:S02]  /*2c60*/  IMAD.U32 R80, R80, 0x10000, RZ ;  /* 0x0001000050507824 */ /* 0x000fc400078e00ff */
[C---:B------:R-:W-:Y:S01]  /*2c70*/  FMUL.FTZ R24, R26.reuse, R82 ;  /* 0x000000521a187220 */ /* 0x040fe20000410000 */
[----:B------:R-:W-:Y:S01]  /*2c80*/  FMUL.FTZ R81, R26, R78 ;  /* 0x0000004e1a517220 */ /* 0x000fe20000410000 */
[----:B------:R-:W-:Y:S01]  /*2c90*/  FFMA.FTZ R85, R6, R74, -R85 ;  /* 0x0000004a06557223 */ /* 0x000fe20000010855 */
[C---:B------:R-:W-:Y:S01]  /*2ca0*/  FMUL.FTZ R6, R4.reuse, R80 ;  /* 0x0000005004067220 */ /* 0x040fe20000410000 */
[-C--:B------:R-:W-:Y:S01]  /*2cb0*/  FMUL.FTZ R7, R4, R27.reuse ;  /* 0x0000001b04077220 */ /* 0x080fe20000410000 */
[C---:B------:R-:W-:Y:S01]  /*2cc0*/  FFMA.FTZ R24, R25.reuse, R78, -R24 ;  /* 0x0000004e19187223 */ /* 0x040fe20000010818 */
[----:B------:R-:W-:Y:S01]  /*2cd0*/  FFMA.FTZ R81, R25, R82, R81 ;  /* 0x0000005219517223 */ /* 0x000fe20000010051 */
[C---:B------:R-:W-:Y:S01]  /*2ce0*/  FFMA.FTZ R6, R5.reuse, R27, -R6 ;  /* 0x0000001b05067223 */ /* 0x040fe20000010806 */
[----:B------:R-:W-:Y:S01]  /*2cf0*/  FFMA.FTZ R7, R5, R80, R7 ;  /* 0x0000005005077223 */ /* 0x000fe20000010007 */
[----:B------:R-:W-:Y:S02]  /*2d00*/  F2FP.BF16.F32.PACK_AB R79, R14, R79 ;  /* 0x0000004f0e4f723e */ /* 0x000fe400000010ff */
[----:B------:R-:W-:-:S02]  /*2d10*/  F2FP.BF16.F32.PACK_AB R24, R81, R24 ;  /* 0x000000185118723e */ /* 0x000fc400000010ff */
[----:B------:R-:W-:Y:S01]  /*2d20*/  F2FP.BF16.F32.PACK_AB R4, R7, R6 ;  /* 0x000000060704723e */ /* 0x000fe200000010ff */
[----:B------:R-:W-:Y:S01]  /*2d30*/  IMAD.MOV.U32 R6, RZ, RZ, R79 ;  /* 0x000000ffff067224 */ /* 0x000fe200078e004f */
[----:B------:R-:W-:Y:S01]  /*2d40*/  F2FP.BF16.F32.PACK_AB R5, R84, R85 ;  /* 0x000000555405723e */ /* 0x000fe200000010ff */
[----:B------:R-:W-:-:S07]  /*2d50*/  IMAD.MOV.U32 R7, RZ, RZ, R24 ;  /* 0x000000ffff077224 */ /* 0x000fce00078e0018 */
.L_x_2696:
[----:B------:R-:W-:Y:S05]  /*2d60*/  BSYNC B2 ;  /* 0x0000000000027941 */ /* 0x000fea0003800000 */
.L_x_2695:
[----:B--2---:R1:W-:Y:S02]  /*2d70*/  STG.E.128 desc[UR54][R12.64], R4 ;  /* 0x000000040c007986 */ /* 0x0043e4000c101d36 */
.L_x_2694:
[----:B------:R-:W-:Y:S05]  /*2d80*/  BSYNC B1 ;  /* 0x0000000000017941 */ /* 0x000fea0003800000 */
.L_x_2693:
        /* <DEDUP_REMOVED lines=27> */
[C---:B------:R-:W-:Y:S01]  /*2f40*/  LOP3.LUT R15, R14.reuse, 0xffff0000, RZ, 0xc0, !PT ;  /* 0xffff00000e0f7812 */ /* 0x040fe200078ec0ff */
[----:B------:R-:W-:Y:S01]  /*2f50*/  IMAD.U32 R14, R14, 0x10000, RZ ;  /* 0x000100000e0e7824 */ /* 0x000fe200078e00ff */
[----:B------:R-:W-:Y:S01]  /*2f60*/  LOP3.LUT R9, R6, 0xffff0000, RZ, 0xc0, !PT ;  /* 0xffff000006097812 */ /* 0x000fe200078ec0ff */
[C---:B------:R-:W-:Y:S01]  /*2f70*/  FMUL.FTZ R79, R7.reuse, R27 ;  /* 0x0000001b074f7220 */ /* 0x040fe20000410000 */
[----:B------:R-:W-:Y:S01]  /*2f80*/  LOP3.LUT R74, R74, 0xffff0000, RZ, 0xc0, !PT ;  /* 0xffff00004a4a7812 */ /* 0x000fe200078ec0ff */
[----:B------:R-:W-:Y:S01]  /*2f90*/  FMUL.FTZ R80, R7, R15 ;  /* 0x0000000f07507220 */ /* 0x000fe20000410000 */
[----:B------:R-:W-:Y:S01]  /*2fa0*/  LOP3.LUT R24, R24, 0xffff0000, RZ, 0xc0, !PT ;  /* 0xffff000018187812 */ /* 0x000fe200078ec0ff */
[CC--:B------:R-:W-:Y:S01]  /*2fb0*/  FMUL.FTZ R7, R9.reuse, R78.reuse ;  /* 0x0000004e09077220 */ /* 0x0c0fe20000410000 */
[-C--:B------:R-:W-:Y:S01]  /*2fc0*/  FMUL.FTZ R9, R9, R25.reuse ;  /* 0x0000001909097220 */ /* 0x080fe20000410000 */
[----:B------:R-:W-:Y:S01]  /*2fd0*/  IMAD.U32 R6, R5, 0x10000, RZ ;  /* 0x0001000005067824 */ /* 0x000fe200078e00ff */
[----:B------:R-:W-:Y:S01]  /*2fe0*/  SHF.L.U32 R5, R4, 0x10, RZ ;  /* 0x0000001004057819 */ /* 0x000fe200000006ff */
[C---:B------:R-:W-:Y:S01]  /*2ff0*/  FFMA.FTZ R25, R8.reuse, R25, -R7 ;  /* 0x0000001908197223 */ /* 0x040fe20000010807 */
        /* <DEDUP_REMOVED lines=18> */
.L_x_2698:
[----:B------:R-:W-:Y:S05]  /*3120*/  BSYNC B1 ;  /* 0x0000000000017941 */ /* 0x000fea0003800000 */
.L_x_2697:
[----:B-1----:R2:W-:Y:S01]  /*3130*/  STG.E.128 desc[UR54][R12.64+0x40], R4 ;  /* 0x000040040c007986 */ /* 0x0025e2000c101d36 */
[----:B------:R-:W-:Y:S05]  /*3140*/  BRA `(.L_x_2692) ;  /* 0x0000000c00387947 */ /* 0x000fea0003800000 */
.L_x_2686:
        /* <DEDUP_REMOVED lines=36> */
[----:B------:R-:W-:Y:S01]  /*3390*/  PRMT R92, R12, 0x7610, R92 ;  /* 0x000076100c5c7816 */ /* 0x000fe2000000005c */
[----:B------:R-:W-:Y:S01]  /*33a0*/  IMAD.MOV.U32 R26, RZ, RZ, R9 ;  /* 0x000000ffff1a7224 */ /* 0x000fe200078e0009 */
[----:B------:R-:W-:-:S04]  /*33b0*/  PRMT R93, R13, 0x7610, R93 ;  /* 0x000076100d5d7816 */ /* 0x000fc8000000005d */
[----:B------:R-:W-:Y:S01]  /*33c0*/  PRMT R84, R14, 0x5410, R26 ;  /* 0x000054100e547816 */ /* 0x000fe2000000001a */
[----:B------:R-:W-:Y:S06]  /*33d0*/  @!P3 BRA `(.L_x_2699) ;  /* 0x000000000004b947 */ /* 0x000fec0003800000 */
[----:B------:R-:W-:Y:S01]  /*33e0*/  BPT.TRAP 0x1 ;  /* 0x000000040000795c */ /* 0x000fe20000300000 */
.L_x_2699:
[----:B------:R-:W-:Y:S01]  /*33f0*/  IMAD R70, R187, 0x8, R18 ;  /* 0x00000008bb467824 */ /* 0x000fe200078e0212 */
[----:B------:R-:W-:Y:S01]  /*3400*/  SHF.L.U32 R77, R192, 0x1f, RZ ;  /* 0x0000001fc04d7819 */ /* 0x000fe200000006ff */
[----:B------:R-:W-:Y:S03]  /*3410*/  BSSY B1, `(.L_x_2700) ;  /* 0x0000003000017945 */ /* 0x000fe60003800000 */
[----:B------:R-:W0:Y:S02]  /*3420*/  SYNCS.PHASECHK.TRANS64.TRYWAIT P5, [R70+URZ+0x38890], R77 ;  /* 0x0388904d460075a7 */ /* 0x000e2400080a017f */
[----:B0-----:R-:W-:Y:S05]  /*3430*/  @!P5 BRA `(.L_x_2701) ;  /* 0x0000020400a4d947 */ /* 0x001fea0003800000 */
.L_x_2996:
[----:B------:R-:W-:Y:S05]  /*3440*/  BSYNC B1 ;  /* 0x0000000000017941 */ /* 0x000fea0003800000 */
.L_x_2700:
        /* <DEDUP_REMOVED lines=122> */
.L_x_2703:
[----:B------:R-:W-:Y:S05]  /*3bf0*/  BSYNC B1 ;  /* 0x0000000000017941 */ /* 0x000fea0003800000 */
.L_x_2702:
        /* <DEDUP_REMOVED lines=10> */
.L_x_2685:
[----:B------:R-:W-:-:S06]  /*3ca0*/  UISETP.NE.AND UP0, UPT, UR36, 0x3, UPT ;  /* 0x000000032400788c */ /* 0x000fcc000bf05270 */
[----:B------:R-:W-:-:S13]  /*3cb0*/  PLOP3.LUT P3, PT, PT, PT, UP0, 0x80, 0x0 ;  /* 0x000000000000781c */ /* 0x000fda0003f6f008 */
[----:B------:R-:W-:Y:S05]  /*3cc0*/  @!P3 BRA `(.L_x_2704) ;  /* 0x000000000004b947 */ /* 0x000fea0003800000 */
[----:B------:R-:W-:Y:S01]  /*3cd0*/  BPT.TRAP 0x1 ;  /* 0x000000040000795c */ /* 0x000fe20000300000 */
.L_x_2704:
        /* <DEDUP_REMOVED lines=8> */
.L_x_2997:
[----:B------:R-:W-:Y:S05]  /*3d60*/  BSYNC B1 ;  /* 0x0000000000017941 */ /* 0x000fea0003800000 */
.L_x_2705:
[----:B------:R-:W-:Y:S05]  /*3d70*/  @P4 BRA `(.L_x_2692) ;  /* 0x00000000002c4947 */ /* 0x000fea0003800000 */
[----:B------:R-:W-:Y:S01]  /*3d80*/  @!P1 LOP3.LUT P4, RZ, R194, 0x4, RZ, 0xc0, !PT ;  /* 0x00000004c2ff9812 */ /* 0x000fe2000788c0ff */
[----:B------:R-:W-:Y:S01]  /*3d90*/  @!P1 VIADD R4, R62, 0x20 ;  /* 0x000000203e049836 */ /* 0x000fe20000000000 */
[----:B------:R-:W-:Y:S02]  /*3da0*/  PLOP3.LUT P5, PT, PT, PT, PT, 0x8, 0x0 ;  /* 0x000000000000781c */ /* 0x000fe40003fae170 */
[----:B------:R-:W-:-:S13]  /*3db0*/  @!P1 PLOP3.LUT P5, PT, P4, PT, PT, 0x80, 0x0 ;  /* 0x000000000000981c */ /* 0x000fda00027af070 */
[----:B------:R-:W-:-:S04]  /*3dc0*/  @P5 VIADD R4, R62, 0xffffffe0 ;  /* 0xffffffe03e045836 */ /* 0x000fc80000000000 */
[----:B------:R-:W-:Y:S02]  /*3dd0*/  @!P1 IMAD.IADD R15, R15, 0x1, R4 ;  /* 0x000000010f0f9824 */ /* 0x000fe400078e0204 */
[----:B------:R-:W1:Y:S03]  /*3de0*/  @!P0 LDS.128 R4, [R14+0x22400] ;  /* 0x022400000e048984 */ /* 0x000e660000000c00 */
[----:B------:R-:W-:-:S06]  /*3df0*/  @!P1 LEA R8, R15, R18, 0x1 ;  /* 0x000000120f089211 */ /* 0x000fcc00078e08ff */
[----:B------:R-:W2:Y:S04]  /*3e00*/  @!P1 LDS.128 R8, [R8+0x22400] ;  /* 0x0224000008089984 */ /* 0x000ea80000000c00 */
[----:B-1----:R1:W-:Y:S04]  /*3e10*/  @!P0 STG.E.128 desc[UR54][R12.64], R4 ;  /* 0x000000040c008986 */ /* 0x0023e8000c101d36 */
[----:B--2---:R1:W-:Y:S02]  /*3e20*/  @!P1 STG.E.128 desc[UR54][R12.64+0x40], R8 ;  /* 0x000040080c009986 */ /* 0x0043e4000c101d36 */
.L_x_2692:
[----:B------:R-:W-:Y:S05]  /*3e30*/  BSYNC B0 ;  /* 0x0000000000007941 */ /* 0x000fea0003800000 */
.L_x_2684:
        /* <DEDUP_REMOVED lines=17> */
.L_x_2708:
[----:B------:R-:W-:Y:S05]  /*3f50*/  BSYNC B0 ;  /* 0x0000000000007941 */ /* 0x000fea0003800000 */
.L_x_2707:
[----:B------:R-:W2:Y:S01]  /*3f60*/  SYNCS.PHASECHK.TRANS64.TRYWAIT P5, [R70+URZ+0x388b0], R77 ;  /* 0x0388b04d460075a7 */ /* 0x000ea200080a017f */
[----:B------:R-:W-:Y:S01]  /*3f70*/  BSSY B0, `(.L_x_2709) ;  /* 0x0000003000007945 */ /* 0x000fe20003800000 */
[----:B------:R-:W-:-:S03]  /*3f80*/  ISETP.GE.AND P3, PT, R186, R75, PT ;  /* 0x0000004bba00720c */ /* 0x000fc60003f66270 */
[----:B--2---:R-:W-:Y:S10]  /*3f90*/  @!P5 BRA `(.L_x_2710) ;  /* 0x000001f800f4d947 */ /* 0x004ff40003800000 */
.L_x_2998:
[----:B------:R-:W-:Y:S05]  /*3fa0*/  BSYNC B0 ;  /* 0x0000000000007941 */ /* 0x000fea0003800000 */
.L_x_2709:
        /* <DEDUP_REMOVED lines=15> */
[----:B------:R-:W-:Y:S02]  /*40a0*/  VIADD R4, R16, 0x40 ;  /* 0x0000004010047836 */ /* 0x000fe40000000000 */
[C---:B0-2---:R-:W-:Y:S01]  /*40b0*/  VIADD R77, R9.reuse, 0x20 ;  /* 0x00000020094d7836 */ /* 0x045fe20000000000 */
[----:B------:R-:W-:Y:S01]  /*40c0*/  LEA.HI.X R75, R6, UR5, R5, 0x1, P5 ;  /* 0x00000005064b7c11 */ /* 0x000fe2000a8f0c05 */
[C---:B------:R-:W-:Y:S01]  /*40d0*/  @P3 VIADD R77, R9.reuse, 0xffffffe0 ;  /* 0xffffffe0094d3836 */ /* 0x040fe20000000000 */
[----:B------:R-:W-:Y:S01]  /*40e0*/  ISETP.GE.AND P5, PT, R16, UR4, PT ;  /* 0x0000000410007c0c */ /* 0x000fe2000bfa6270 */
[----:B---3--:R-:W-:Y:S01]  /*40f0*/  IMAD R80, R9, 0x2, R18 ;  /* 0x0000000209507824 */ /* 0x008fe200078e0212 */
[----:B------:R-:W-:Y:S01]  /*4100*/  ISETP.GE.AND P3, PT, R4, UR4, PT ;  /* 0x0000000404007c0c */ /* 0x000fe2000bf66270 */
[----:B------:R-:W-:-:S02]  /*4110*/  VIADD R12, R16, 0x80 ;  /* 0x00000080100c7836 */ /* 0x000fc40000000000 */
[C---:B------:R-:W-:Y:S02]  /*4120*/  VIADD R13, R16.reuse, 0xc0 ;  /* 0x000000c0100d7836 */ /* 0x040fe40000000000 */
[C---:B------:R-:W-:Y:S02]  /*4130*/  VIADD R78, R16.reuse, 0x100 ;  /* 0x00000100104e7836 */ /* 0x040fe40000000000 */
[----:B------:R-:W-:-:S04]  /*4140*/  VIADD R79, R16, 0x140 ;  /* 0x00000140104f7836 */ /* 0x000fc80000000000 */
        /* <DEDUP_REMOVED lines=21> */
[----:B------:R-:W-:Y:S02]  /*42a0*/  IMAD R79, R77, 0x2, R18 ;  /* 0x000000024d4f7824 */ /* 0x000fe400078e0212 */
[----:B------:R-:W-:-:S06]  /*42b0*/  VIADD R77, R16, 0xa0 ;  /* 0x000000a0104d7836 */ /* 0x000fcc0000000000 */
        /* <DEDUP_REMOVED lines=33> */
.L_x_2712:
[----:B------:R-:W-:Y:S05]  /*44d0*/  BSYNC B0 ;  /* 0x0000000000007941 */ /* 0x000fea0003800000 */
.L_x_2711:
        /* <DEDUP_REMOVED lines=16> */
[----:B--2---:R-:W-:Y:S06]  /*45e0*/  @P2 BRA `(.L_x_2713) ;  /* 0xffffffdc00b82947 */ /* 0x004fec000383ffff */
.L_x_2679:
[----:B------:R-:W-:Y:S04]  /*45f0*/  BSSY B0, `(.L_x_2714) ;  /* 0x0000004000007945 */ /* 0x000fe80003800000 */
[----:B------:R-:W-:Y:S05]  /*4600*/  @P3 BRA `(.L_x_2715) ;  /* 0x0000000000083947 */ /* 0x000fea0003800000 */
[----:B------:R-:W0:Y:S02]  /*4610*/  FENCE.VIEW.ASYNC.G ;  /* 0x00000000000073c6 */ /* 0x000e240000000100 */
[----:B0-----:R-:W-:Y:S06]  /*4620*/  BAR.ARV 0xc, 0x120 ;  /* 0x0304800000007b1d */ /* 0x001fec0000002000 */
.L_x_2715:
[----:B------:R-:W-:Y:S05]  /*4630*/  BSYNC B0 ;  /* 0x0000000000007941 */ /* 0x000fea0003800000 */
.L_x_2714:
[----:B------:R-:W2:Y:S01]  /*4640*/  LDL R0, [R1+0x2c] ;  /* 0x00002c0001007983 */ /* 0x000ea20000100800 */
[----:B------:R-:W-:Y:S01]  /*4650*/  BSSY B7, `(.L_x_2716) ;  /* 0x00015ed000077945 */ /* 0x000fe20003800000 */
[----:B--2---:R-:W-:-:S13]  /*4660*/  R2UR UR4, R0 ;  /* 0x00000000000472ca */ /* 0x004fda00000e0000 */
[----:B------:R-:W-:-:S03]  /*4670*/  UISETP.NE.AND UP0, UPT, UR4, 0x1, UPT ;  /* 0x000000010400788c */ /* 0x000fc6000bf05270 */
[----:B------:R-:W-:Y:S02]  /*4680*/  ULDC UR4, c[0x0][0xad8] ;  /* 0x0002b60000047ab9 */ /* 0x000fe40000000800 */
[----:B------:R-:W-:Y:S02]  /*4690*/  IADD3 R0, R47, UR4, RZ ;  /* 0x000000042f007c10 */ /* 0x000fe4000fffe0ff */
[----:B------:R-:W-:-:S13]  /*46a0*/  PLOP3.LUT P0, PT, PT, PT, UP0, 0x80, 0x0 ;  /* 0x000000000000781c */ /* 0x000fda0003f0f008 */
[----:B------:R-:W-:Y:S05]  /*46b0*/  @!P0 BRA `(.L_x_2717) ;  /* 0x0000002000188947 */ /* 0x000fea0003800000 */
[----:B-1----:R-:W0:Y:S02]  /*46c0*/  LDC R4, c[0x0][0xadc] ;  /* 0x0002b700ff047b82 */ /* 0x002e240000000800 */
        /* <DEDUP_REMOVED lines=13> */
.L_x_2720:
[----:B------:R-:W-:-:S13]  /*47a0*/  ISETP.NE.AND P1, PT, R4, 0x1, PT ;  /* 0x000000010400780c */ /* 0x000fda0003f25270 */
[----:B------:R-:W0:Y:S02]  /*47b0*/  @P1 LDC.64 R6, c[0x0][0xae0] ;  /* 0x0002b800ff061b82 */ /* 0x000e240000000a00 */
[----:B0-----:R-:W-:-:S05]  /*47c0*/  @P1 IMAD.HI.U32 R2, R3, R6, RZ ;  /* 0x0000000603021227 */ /* 0x001fca00078e00ff */
[----:B------:R-:W-:-:S07]  /*47d0*/  @P1 SHF.R.U32.HI R3, RZ, R7, R2 ;  /* 0x00000007ff031219 */ /* 0x000fce0000011602 */
.L_x_2721:
[----:B------:R-:W-:Y:S05]  /*47e0*/  BSYNC B0 ;  /* 0x0000000000007941 */ /* 0x000fea0003800000 */
.L_x_2719:
[----:B------:R-:W-:-:S05]  /*47f0*/  IMAD R3, R3, R4, R4 ;  /* 0x0000000403037224 */ /* 0x000fca00078e0204 */
[----:B------:R-:W-:-:S07]  /*4800*/  VIMNMX R0, R0, R3, PT ;  /* 0x0000000300007248 */ /* 0x000fce0003fe0100 */
.L_x_2718:
[----:B------:R-:W-:Y:S01]  /*4810*/  VIADD R0, R0, 0x3f ;  /* 0x0000003f00007836 */ /* 0x000fe20000000000 */
[----:B------:R-:W-:Y:S02]  /*4820*/  ULDC UR4, c[0x0][0xad4] ;  /* 0x0002b50000047ab9 */ /* 0x000fe40000000800 */
[----:B------:R-:W-:Y:S02]  /*4830*/  VIADD R2, R45, -UR4 ;  /* 0x800000042d027c36 */ /* 0x000fe40008000000 */
[----:B------:R-:W-:-:S04]  /*4840*/  SHF.R.S32.HI R3, RZ, 0x1f, R0 ;  /* 0x0000001fff037819 */ /* 0x000fc80000011400 */
[----:B------:R-:W-:-:S04]  /*4850*/  LEA.HI R3, R3, R0, RZ, 0x6 ;  /* 0x0000000003037211 */ /* 0x000fc800078f30ff */
[----:B------:R-:W-:-:S04]  /*4860*/  SHF.R.S32.HI R20, RZ, 0x6, R3 ;  /* 0x00000006ff147819 */ /* 0x000fc80000011403 */
        /* <DEDUP_REMOVED lines=12> */
.L_x_2724:
[----:B------:R-:W-:-:S13]  /*4930*/  ISETP.NE.AND P0, PT, R4, 0x1, PT ;  /* 0x000000010400780c */ /* 0x000fda0003f05270 */
[----:B------:R-:W0:Y:S02]  /*4940*/  @P0 LDC.64 R6, c[0x0][0xae0] ;  /* 0x0002b800ff060b82 */ /* 0x000e240000000a00 */
[----:B0-----:R-:W-:-:S05]  /*4950*/  @P0 IMAD.HI.U32 R6, R45, R6, RZ ;  /* 0x000000062d060227 */ /* 0x001fca00078e00ff */
[----:B------:R-:W-:-:S07]  /*4960*/  @P0 SHF.R.U32.HI R45, RZ, R7, R6 ;  /* 0x00000007ff2d0219 */ /* 0x000fce0000011606 */
.L_x_2725:
[----:B------:R-:W-:Y:S05]  /*4970*/  BSYNC B0 ;  /* 0x0000000000007941 */ /* 0x000fea0003800000 */
.L_x_2723:
[----:B------:R-:W-:-:S05]  /*4980*/  IMAD R45, R45, R4, RZ ;  /* 0x000000042d2d7224 */ /* 0x000fca00078e02ff */
[----:B------:R-:W-:-:S07]  /*4990*/  VIMNMX R2, R2, R45, !PT ;  /* 0x0000002d02027248 */ /* 0x000fce0007fe0100 */
.L_x_2722:
[----:B------:R-:W-:Y:S01]  /*49a0*/  SHF.R.S32.HI R3, RZ, 0x1f, R2 ;  /* 0x0000001fff037819 */ /* 0x000fe20000011402 */
[----:B------:R-:W-:Y:S01]  /*49b0*/  IMAD.MOV.U32 R0, RZ, RZ, RZ ;  /* 0x000000ffff007224 */ /* 0x000fe200078e00ff */
[----:B------:R-:W-:Y:S02]  /*49c0*/  PLOP3.LUT P0, PT, PT, PT, PT, 0x80, 0x0 ;  /* 0x000000000000781c */ /* 0x000fe40003f0f070 */
[----:B------:R-:W-:Y:S02]  /*49d0*/  CS2R R150, SRZ ;  /* 0x0000000000967805 */ /* 0x000fe4000001ff00 */
[----:B------:R-:W-:Y:S02]  /*49e0*/  LEA.HI R4, R3, R2, RZ, 0x6 ;  /* 0x0000000203047211 */ /* 0x000fe400078f30ff */
[----:B------:R-:W-:Y:S02]  /*49f0*/  CS2R R2, SRZ ;  /* 0x0000000000027805 */ /* 0x000fe4000001ff00 */
        /* <DEDUP_REMOVED lines=44> */
[----:B----4-:R-:W-:Y:S02]  /*4cc0*/  CS2R R74, SRZ ;  /* 0x00000000004a7805 */ /* 0x010fe4000001ff00 */
        /* <DEDUP_REMOVED lines=19> */
[----:B------:R-:W-:Y:S01]  /*4e00*/  CS2R R174, SRZ ;  /* 0x0000000000ae7805 */ /* 0x000fe2000001ff00 */
[----:B------:R-:W-:Y:S02]  /*4e10*/  IMAD.MOV.U32 R27, RZ, RZ, RZ ;  /* 0x000000ffff1b7224 */ /* 0x000fe400078e00ff */
[----:B------:R-:W-:Y:S01]  /*4e20*/  IMAD.MOV.U32 R5, RZ, RZ, RZ ;  /* 0x000000ffff057224 */ /* 0x000fe200078e00ff */
[----:B------:R-:W-:Y:S06]  /*4e30*/  @!P1 BRA `(.L_x_2726) ;  /* 0x0000015400b89947 */ /* 0x000fec0003800000 */
[----:B------:R-:W0:Y:S01]  /*4e40*/  SHFL.IDX PT, R0, R221, RZ, 0x1f ;  /* 0x00001fffdd007589 */ /* 0x000e2200000e0000 */
[----:B------:R-:W-:Y:S01]  /*4e50*/  IMAD.MOV.U32 R7, RZ, RZ, 0x40000040 ;  /* 0x40000040ff077424 */ /* 0x000fe200078e00ff */
[----:B------:R-:W-:Y:S01]  /*4e60*/  BSSY B0, `(.L_x_2727) ;  /* 0x00000fc000007945 */ /* 0x000fe20003800000 */
[----:B------:R-:W-:Y:S01]  /*4e70*/  IMAD.MOV.U32 R13, RZ, RZ, 0x40000040 ;  /* 0x40000040ff0d7424 */ /* 0x000fe200078e00ff */
[----:B------:R-:W-:Y:S01]  /*4e80*/  BAR.SYNC.DEFER_BLOCKING 0xe, 0x100 ;  /* 0x0384000000007b1d */ /* 0x000fe20000010000 */
[----:B------:R-:W-:Y:S01]  /*4e90*/  IMAD.MOV.U32 R9, RZ, RZ, 0x40000040 ;  /* 0x40000040ff097424 */ /* 0x000fe200078e00ff */
[----:B------:R-:W-:Y:S01]  /*4ea0*/  R2UR UR7, R7 ;  /* 0x00000000070772ca */ /* 0x000fe200000e0000 */
[----:B------:R-:W-:Y:S01]  /*4eb0*/  IMAD.MOV.U32 R11, RZ, RZ, 0x40000040 ;  /* 0x40000040ff0b7424 */ /* 0x000fe200078e00ff */
[----:B------:R-:W-:Y:S01]  /*4ec0*/  MOV R7, 0x40000040 ;  /* 0x4000004000077802 */ /* 0x000fe20000000f00 */
[----:B------:R-:W-:Y:S02]  /*4ed0*/  IMAD.MOV.U32 R15, RZ, RZ, 0x40000040 ;  /* 0x40000040ff0f7424 */ /* 0x000fe400078e00ff */
[----:B------:R-:W-:Y:S01]  /*4ee0*/  VIADD R5, R20, 0xfffffffe ;  /* 0xfffffffe14057836 */ /* 0x000fe20000000000 */
[----:B------:R-:W1:Y:S04]  /*4ef0*/  S2R R21, SR_TID.X ;  /* 0x0000000000157919 */ /* 0x000e680000002100 */
[----:B------:R-:W-:-:S02]  /*4f00*/  ISETP.GE.AND P0, PT, R5, R4, PT ;  /* 0x000000040500720c */ /* 0x000fc40003f06270 */
        /* <DEDUP_REMOVED lines=13> */
[C---:B------:R-:W-:Y:S01]  /*4fe0*/  VIADD R12, R2.reuse, 0x2 ;  /* 0x00000002020c7836 */ /* 0x040fe20000000000 */
[----:B------:R-:W-:Y:S01]  /*4ff0*/  LOP3.LUT R152, R3, 0x2000000, RZ, 0xfc, !PT ;  /* 0x0200000003987812 */ /* 0x000fe200078efcff */
[----:B------:R-:W-:Y:S01]  /*5000*/  IMAD.MOV.U32 R3, RZ, RZ, 0x40000040 ;  /* 0x40000040ff037424 */ /* 0x000fe200078e00ff */
[----:B-1----:R-:W-:Y:S01]  /*5010*/  LOP3.LUT R21, R21, 0x7f, RZ, 0xc0, !PT ;  /* 0x0000007f15157812 */ /* 0x002fe200078ec0ff */
[----:B------:R-:W-:-:S02]  /*5020*/  VIADD R10, R2, 0x4 ;  /* 0x00000004020a7836 */ /* 0x000fc40000000000 */
[----:B------:R-:W-:Y:S01]  /*5030*/  IMAD R6, R19, 0x1000, R152 ;  /* 0x0000100013067824 */ /* 0x000fe200078e0298 */
[----:B------:R-:W-:Y:S01]  /*5040*/  R2UR UR5, R3 ;  /* 0x00000000030572ca */ /* 0x000fe200000e0000 */
[----:B------:R-:W-:Y:S01]  /*5050*/  VIADD R14, R2, 0x6 ;  /* 0x00000006020e7836 */ /* 0x000fe20000000000 */
[----:B------:R-:W-:Y:S01]  /*5060*/  ISETP.NE.AND P2, PT, R21, RZ, PT ;  /* 0x000000ff1500720c */ /* 0x000fe20003f45270 */
[C---:B------:R-:W-:Y:S01]  /*5070*/  VIADD R8, R6.reuse, 0x80 ;  /* 0x0000008006087836 */ /* 0x040fe20000000000 */
[----:B------:R-:W-:-:S11]  /*5080*/  R2UR UR6, R6 ;  /* 0x00000000060672ca */ /* 0x000fd600000e0000 */
[----:B------:R-:W-:Y:S02]  /*5090*/  @!P2 IMAD R0, R19, 0x8, R18 ;  /* 0x000000081300a824 */ /* 0x000fe400078e0212 */
[----:B------:R-:W-:Y:S01]  /*50a0*/  HGMMA.64x256x16.F32.BF16 R24, gdesc[UR4].tnspB, RZ, !UPT, gsb0 ;  /* 0x43e00000041879f0 */ /* 0x000fe2000c0018ff */
[----:B------:R-:W-:Y:S01]  /*50b0*/  R2UR UR4, R12 ;  /* 0x000000000c0472ca */ /* 0x000fe200000e0000 */
[----:B------:R-:W-:Y:S01]  /*50c0*/  @!P2 VIADD R0, R0, 0x38860 ;  /* 0x000388600000a836 */ /* 0x000fe20000000000 */
[----:B------:R-:W-:Y:S02]  /*50d0*/  R2UR UR5, R13 ;  /* 0x000000000d0572ca */ /* 0x000fe400000e0000 */
[----:B------:R-:W-:Y:S01]  /*50e0*/  R2UR UR6, R8 ;  /* 0x00000000080672ca */ /* 0x000fe200000e0000 */
[C---:B------:R-:W-:Y:S01]  /*50f0*/  VIADD R8, R6.reuse, 0x100 ;  /* 0x0000010006087836 */ /* 0x040fe20000000000 */
[----:B------:R-:W-:Y:S01]  /*5100*/  R2UR UR7, R9 ;  /* 0x00000000090772ca */ /* 0x000fe200000e0000 */
[----:B------:R-:W-:Y:S01]  /*5110*/  IMAD.MOV.U32 R9, RZ, RZ, 0x40000040 ;  /* 0x40000040ff097424 */ /* 0x000fe200078e00ff */
[----:B------:R-:W-:Y:S01]  /*5120*/  @!P2 PRMT R0, RZ, 0x654, R0 ;  /* 0x00000654ff00a816 */ /* 0x000fe20000000000 */
        /* <DEDUP_REMOVED lines=24> */
.L_x_2729:
[----:B------:R-:W-:Y:S01]  /*52b0*/  BAR.SYNC.DEFER_BLOCKING 0xe, 0x100 ;  /* 0x0384000000007b1d */ /* 0x000fe20000010000 */
[C---:B------:R-:W-:Y:S01]  /*52c0*/  IMAD R7, R19.reuse, 0x40, R193 ;  /* 0x0000004013077824 */ /* 0x040fe200078e02c1 */
[----:B------:R-:W-:Y:S01]  /*52d0*/  R2UR UR4, R2 ;  /* 0x00000000020472ca */ /* 0x000fe200000e0000 */
[----:B------:R-:W-:Y:S01]  /*52e0*/  VIADD R19, R19, 0x1 ;  /* 0x0000000113137836 */ /* 0x000fe20000000000 */
[----:B------:R-:W-:Y:S01]  /*52f0*/  R2UR UR5, R3 ;  /* 0x00000000030572ca */ /* 0x000fe200000e0000 */
[----:B01----:R-:W-:Y:S01]  /*5300*/  IMAD R0, R7, 0x4, R18 ;  /* 0x0000000407007824 */ /* 0x003fe200078e0212 */
[----:B------:R-:W-:Y:S01]  /*5310*/  ISETP.GT.AND P1, PT, R5, R4, PT ;  /* 0x000000040500720c */ /* 0x000fe20003f24270 */
[----:B------:R-:W-:Y:S01]  /*5320*/  IMAD.MOV.U32 R7, RZ, RZ, 0x40000040 ;  /* 0x40000040ff077424 */ /* 0x000fe200078e00ff */
[----:B------:R-:W-:Y:S01]  /*5330*/  ISETP.NE.AND P0, PT, R19, 0x2, PT ;  /* 0x000000021300780c */ /* 0x000fe20003f05270 */
[----:B------:R-:W-:-:S03]  /*5340*/  VIADD R5, R5, 0xffffffff ;  /* 0xffffffff05057836 */ /* 0x000fc60000000000 */
[----:B------:R-:W-:Y:S02]  /*5350*/  SEL R19, R19, RZ, P0 ;  /* 0x000000ff13137207 */ /* 0x000fe40000000000 */
[----:B------:R-:W-:Y:S01]  /*5360*/  R2UR UR7, R7 ;  /* 0x00000000070772ca */ /* 0x000fe200000e0000 */
[----:B------:R-:W-:Y:S02]  /*5370*/  IMAD.MOV.U32 R7, RZ, RZ, 0x40000040 ;  /* 0x40000040ff077424 */ /* 0x000fe400078e00ff */
[----:B------:R-:W-:-:S05]  /*5380*/  IMAD R6, R19, 0x1000, R152 ;  /* 0x0000100013067824 */ /* 0x000fca00078e0298 */
[----:B------:R-:W-:Y:S01]  /*5390*/  R2UR UR6, R6 ;  /* 0x00000000060672ca */ /* 0x000fe200000e0000 */
[----:B------:R-:W0:Y:S04]  /*53a0*/  LDS R8, [R0+0x38400] ;  /* 0x0384000000087984 */ /* 0x000e280000000800 */
[----:B------:R1:W2:Y:S02]  /*53b0*/  LDS R9, [R0+0x38420] ;  /* 0x0384200000097984 */ /* 0x0002a40000000800 */
[----:B-1----:R-:W-:-:S04]  /*53c0*/  @!P2 IMAD R0, R19, 0x8, R18 ;  /* 0x000000081300a824 */ /* 0x002fc800078e0212 */
        /* <DEDUP_REMOVED lines=130> */
[----:B------:R-:W-:-:S02]  /*5bf0*/  VIADD R8, R6, 0x80 ;  /* 0x0000008006087836 */ /* 0x000fc40000000000 */
[----:B------:R-:W-:-:S03]  /*5c00*/  IMAD.MOV.U32 R9, RZ, RZ, 0x40000040 ;  /* 0x40000040ff097424 */ /* 0x000fc600078e00ff */
[----:B------:R-:W-:-:S06]  /*5c10*/  WARPGROUP.ARRIVE ;  /* 0x00000000000079c5 */ /* 0x000fcc0000000000 */
        /* <DEDUP_REMOVED lines=22> */
[----:B------:R-:W-:Y:S02]  /*5d80*/  R2UR UR7, R7 ;  /* 0x00000000070772ca */ /* 0x000fe400000e0000 */
[----:B------:R-:W-:-:S04]  /*5d90*/  SEL R7, RZ, 0x1, P0 ;  /* 0x00000001ff077807 */ /* 0x000fc80000000000 */
[----:B------:R-:W-:Y:S01]  /*5da0*/  LOP3.LUT R22, R22, R7, RZ, 0x3c, !PT ;  /* 0x0000000716167212 */ /* 0x000fe200078e3cff */
[----:B------:R-:W-:Y:S02]  /*5db0*/  WARPGROUP.DEPBAR.LE gsb0, 0x0 ;  /* 0x00008000000079c5 */ /* 0x000fe40000010000 */
[----:B------:R-:W-:-:S12]  /*5dc0*/  WARPGROUP.ARRIVE ;  /* 0x00000000000079c5 */ /* 0x000fd80000000000 */
[----:B------:R-:W-:Y:S03]  /*5dd0*/  HGMMA.64x256x16.F32.BF16 R24, gdesc[UR4].tnspB, R24, gsb0 ;  /* 0x43e00000041879f0 */ /* 0x000fe60008001818 */
[----:B------:R-:W-:Y:S02]  /*5de0*/  WARPGROUP.DEPBAR.LE gsb0, 0x0 ;  /* 0x00008000000079c5 */ /* 0x000fe40000010000 */
[----:B------:R-:W-:Y:S06]  /*5df0*/  BAR.ARV 0xf, 0x100 ;  /* 0x03c4000000007b1d */ /* 0x000fec0000002000 */
[----:B------:R1:W-:Y:S01]  /*5e00*/  @!P2 SYNCS.ARRIVE.TRANS64.RED.A1T0 RZ, [R0+URZ], RZ ;  /* 0x000000ff00ffa9a7 */ /* 0x0003e2000810043f */
[----:B------:R-:W-:Y:S05]  /*5e10*/  @P1 BRA `(.L_x_2729) ;  /* 0xfffffff400241947 */ /* 0x000fea000383ffff */
.L_x_2728:
[----:B------:R-:W-:Y:S05]  /*5e20*/  BSYNC B0 ;  /* 0x0000000000007941 */ /* 0x000fea0003800000 */
.L_x_2727:
        /* <DEDUP_REMOVED lines=10> */
[----:B01----:R-:W0:Y:S01]  /*5ed0*/  LDS R0, [R3+0x38420] ;  /* 0x0384200003007984 */ /* 0x003e220000000800 */
[-C--:B--2---:R-:W-:Y:S01]  /*5ee0*/  FMUL.FTZ R173, R25, R2.reuse ;  /* 0x0000000219ad7220 */ /* 0x084fe20000410000 */
[-C--:B------:R-:W-:Y:S01]  /*5ef0*/  FMUL.FTZ R6, R29, R2.reuse ;  /* 0x000000021d067220 */ /* 0x080fe20000410000 */
[-C--:B------:R-:W-:Y:S01]  /*5f00*/  FMUL.FTZ R175, R24, R2.reuse ;  /* 0x0000000218af7220 */ /* 0x080fe20000410000 */
[-C--:B------:R-:W-:Y:S01]  /*5f10*/  FMUL.FTZ R174, R28, R2.reuse ;  /* 0x000000021cae7220 */ /* 0x080fe20000410000 */
[----:B------:R-:W-:Y:S01]  /*5f20*/  FMUL.FTZ R154, R64, R2 ;  /* 0x00000002409a7220 */ /* 0x000fe20000410000 */
[-C--:B0-----:R-:W-:Y:S01]  /*5f30*/  FMUL.FTZ R9, R42, R0.reuse ;  /* 0x000000002a097220 */ /* 0x081fe20000410000 */
        /* <DEDUP_REMOVED lines=126> */
.L_x_2717:
        /* <DEDUP_REMOVED lines=14> */
.L_x_2732:
[----:B------:R-:W-:-:S13]  /*6800*/  ISETP.NE.AND P1, PT, R4, 0x1, PT ;  /* 0x000000010400780c */ /* 0x000fda0003f25270 */
[----:B------:R-:W0:Y:S02]  /*6810*/  @P1 LDC.64 R6, c[0x0][0xae0] ;  /* 0x0002b800ff061b82 */ /* 0x000e240000000a00 */
[----:B0-----:R-:W-:-:S05]  /*6820*/  @P1 IMAD.HI.U32 R2, R3, R6, RZ ;  /* 0x0000000603021227 */ /* 0x001fca00078e00ff */
[----:B------:R-:W-:-:S07]  /*6830*/  @P1 SHF.R.U32.HI R3, RZ, R7, R2 ;  /* 0x00000007ff031219 */ /* 0x000fce0000011602 */
.L_x_2733:
[----:B------:R-:W-:Y:S05]  /*6840*/  BSYNC B0 ;  /* 0x0000000000007941 */ /* 0x000fea0003800000 */
.L_x_2731:
[----:B------:R-:W-:-:S05]  /*6850*/  IMAD R3, R3, R4, R4 ;  /* 0x0000000403037224 */ /* 0x000fca00078e0204 */
[----:B------:R-:W-:-:S07]  /*6860*/  VIMNMX R0, R0, R3, PT ;  /* 0x0000000300007248 */ /* 0x000fce0003fe0100 */
.L_x_2730:
[----:B------:R-:W-:Y:S01]  /*6870*/  IADD3 R0, R0, 0x3f, RZ ;  /* 0x0000003f00007810 */ /* 0x000fe20007ffe0ff */
[----:B------:R-:W-:Y:S02]  /*6880*/  ULDC UR4, c[0x0][0xad4] ;  /* 0x0002b50000047ab9 */ /* 0x000fe40000000800 */
[----:B------:R-:W-:Y:S01]  /*6890*/  VIADD R2, R45, -UR4 ;  /* 0x800000042d027c36 */ /* 0x000fe20008000000 */
        /* <DEDUP_REMOVED lines=15> */
.L_x_2736:
[----:B------:R-:W-:-:S13]  /*6990*/  ISETP.NE.AND P0, PT, R4, 0x1, PT ;  /* 0x000000010400780c */ /* 0x000fda0003f05270 */
[----:B------:R-:W0:Y:S02]  /*69a0*/  @P0 LDC.64 R6, c[0x0][0xae0] ;  /* 0x0002b800ff060b82 */ /* 0x000e240000000a00 */
[----:B0-----:R-:W-:-:S05]  /*69b0*/  @P0 IMAD.HI.U32 R6, R45, R6, RZ ;  /* 0x000000062d060227 */ /* 0x001fca00078e00ff */
[----:B------:R-:W-:-:S07]  /*69c0*/  @P0 SHF.R.U32.HI R45, RZ, R7, R6 ;  /* 0x00000007ff2d0219 */ /* 0x000fce0000011606 */
.L_x_2737:
[----:B------:R-:W-:Y:S05]  /*69d0*/  BSYNC B0 ;  /* 0x0000000000007941 */ /* 0x000fea0003800000 */
.L_x_2735:
[----:B------:R-:W-:-:S05]  /*69e0*/  IMAD R45, R45, R4, RZ ;  /* 0x000000042d2d7224 */ /* 0x000fca00078e02ff */
[----:B------:R-:W-:-:S07]  /*69f0*/  VIMNMX R2, R2, R45, !PT ;  /* 0x0000002d02027248 */ /* 0x000fce0007fe0100 */
.L_x_2734:
        /* <DEDUP_REMOVED lines=103> */
.L_x_2739:
[----:B------:R-:W-:Y:S05]  /*7070*/  BSYNC B6 ;  /* 0x0000000000067941 */ /* 0x000fea0003800000 */
.L_x_2738:
        /* <DEDUP_REMOVED lines=12> */
.L_x_2743:
[----:B-1----:R1:W2:Y:S02]  /*7140*/  SYNCS.PHASECHK.TRANS64.TRYWAIT P0, [R18+URZ+0x38800], R3 ;  /* 0x03880003120075a7 */ /* 0x0022a4000800017f */
[----:B--2---:R-:W-:Y:S05]  /*7150*/  @!P0 NANOSLEEP.SYNCS 0x989680 ;  /* 0x009896800000895d */ /* 0x004fea0003900000 */
[----:B------:R-:W2:Y:S02]  /*7160*/  @!P0 SYNCS.PHASECHK.TRANS64 P0, [R18+URZ+0x38800], R3 ;  /* 0x03880003120085a7 */ /* 0x000ea4000800007f */
[----:B--2---:R-:W-:Y:S05]  /*7170*/  @!P0 BRA `(.L_x_2743) ;  /* 0xfffffffc00f08947 */ /* 0x004fea000383ffff */
.L_x_2742:
[----:B------:R-:W-:Y:S05]  /*7180*/  BSYNC B0 ;  /* 0x0000000000007941 */ /* 0x000fea0003800000 */
.L_x_2741:
[----:B------:R-:W-:Y:S05]  /*7190*/  BRA `(.L_x_2744) ;  /* 0x0000002c00f07947 */ /* 0x000fea0003800000 */
.L_x_2740:
        /* <DEDUP_REMOVED lines=10> */
[-C--:B0-----:R-:W-:Y:S01]  /*7240*/  IMAD R0, R5, R10.reuse, RZ ;  /* 0x0000000a05007224 */ /* 0x081fe200078e02ff */
[----:B------:R-:W-:Y:S01]  /*7250*/  SHF.L.U64.HI R46, R10, 0x5, R11 ;  /* 0x000000050a2e7819 */ /* 0x000fe2000001020b */
[----:B------:R-:W-:Y:S01]  /*7260*/  IMAD.WIDE.U32 R6, R186, R10, R2 ;  /* 0x0000000aba067225 */ /* 0x000fe200078e0002 */
[----:B------:R-:W-:-:S03]  /*7270*/  SHF.L.U32 R45, R10, 0x5, RZ ;  /* 0x000000050a2d7819 */ /* 0x000fc600000006ff */
[----:B------:R-:W-:Y:S02]  /*7280*/  IMAD R12, R226, R10, RZ ;  /* 0x0000000ae20c7224 */ /* 0x000fe400078e02ff */
[-C--:B-1----:R-:W-:Y:S01]  /*7290*/  IMAD R4, R5, R38.reuse, RZ ;  /* 0x0000002605047224 */ /* 0x082fe200078e02ff */
[----:B------:R-:W-:Y:S01]  /*72a0*/  SHF.L.U64.HI R44, R38, 0x5, R39 ;  /* 0x00000005262c7819 */ /* 0x000fe20000010227 */
[-C--:B------:R-:W-:Y:S02]  /*72b0*/  IMAD R5, R226, R38.reuse, RZ ;  /* 0x00000026e2057224 */ /* 0x080fe400078e02ff */
[----:B------:R-:W-:-:S04]  /*72c0*/  IMAD.WIDE.U32 R8, R186, R38, R2 ;  /* 0x00000026ba087225 */ /* 0x000fc800078e0002 */
[C---:B------:R-:W-:Y:S02]  /*72d0*/  IMAD R49, R33.reuse, R39, R4 ;  /* 0x0000002721317224 */ /* 0x040fe400078e0204 */
[----:B------:R-:W-:-:S04]  /*72e0*/  IMAD.WIDE.U32 R40, R33, R38, RZ ;  /* 0x0000002621287225 */ /* 0x000fc800078e00ff */
[----:B------:R-:W-:Y:S01]  /*72f0*/  IMAD R55, R186, R39, R5 ;  /* 0x00000027ba377224 */ /* 0x000fe200078e0205 */
[----:B------:R-:W-:Y:S01]  /*7300*/  IADD3 R29, P4, R8, R40, RZ ;  /* 0x00000028081d7210 */ /* 0x000fe20007f9e0ff */
[----:B------:R-:W-:-:S04]  /*7310*/  IMAD.WIDE.U32 R42, R33, R10, RZ ;  /* 0x0000000a212a7225 */ /* 0x000fc800078e00ff */
[----:B------:R-:W-:Y:S01]  /*7320*/  IMAD R47, R33, R11, R0 ;  /* 0x0000000b212f7224 */ /* 0x000fe200078e0200 */
[----:B------:R-:W-:Y:S01]  /*7330*/  IADD3 R26, P3, R6, R42, RZ ;  /* 0x0000002a061a7210 */ /* 0x000fe20007f7e0ff */
[----:B------:R-:W-:-:S04]  /*7340*/  IMAD.WIDE.U32 R2, R186, R10, R24 ;  /* 0x0000000aba027225 */ /* 0x000fc800078e0018 */
[----:B------:R-:W-:Y:S01]  /*7350*/  IMAD.WIDE.U32 R4, R186, R38, R24 ;  /* 0x00000026ba047225 */ /* 0x000fe200078e0018 */
[----:B------:R-:W-:-:S03]  /*7360*/  IADD3 R48, P1, R2, R42, RZ ;  /* 0x0000002a02307210 */ /* 0x000fc60007f3e0ff */
[----:B------:R-:W-:Y:S01]  /*7370*/  IMAD.IADD R49, R49, 0x1, R41 ;  /* 0x0000000131317824 */ /* 0x000fe200078e0229 */
[----:B------:R-:W-:Y:S01]  /*7380*/  IADD3 R53, P2, R4, R40, RZ ;  /* 0x0000002804357210 */ /* 0x000fe20007f5e0ff */
[----:B------:R-:W-:Y:S02]  /*7390*/  IMAD R12, R186, R11, R12 ;  /* 0x0000000bba0c7224 */ /* 0x000fe400078e020c */
[----:B------:R-:W-:Y:S01]  /*73a0*/  IMAD.IADD R47, R47, 0x1, R43 ;  /* 0x000000012f2f7824 */ /* 0x000fe200078e022b */
[C---:B------:R-:W-:Y:S01]  /*73b0*/  IADD3.X R31, R49.reuse, R55, R9, P4, !PT ;  /* 0x00000037311f7210 */ /* 0x040fe200027fe409 */
[----:B------:R-:W-:Y:S01]  /*73c0*/  IMAD.SHL.U32 R38, R38, 0x20, RZ ;  /* 0x0000002026267824 */ /* 0x000fe200078e00ff */
[----:B------:R-:W-:Y:S02]  /*73d0*/  IADD3.X R55, R49, R5, R55, P2, !PT ;  /* 0x0000000531377210 */ /* 0x000fe400017fe437 */
        /* <DEDUP_REMOVED lines=19> */
.L_x_2746:
[----:B------:R-:W-:Y:S05]  /*7510*/  BSYNC B6 ;  /* 0x0000000000067941 */ /* 0x000fea0003800000 */
.L_x_2745:
[----:B------:R-:W0:Y:S01]  /*7520*/  LDC.64 R4, c[0x0][0x3d8] ;  /* 0x0000f600ff047b82 */ /* 0x000e220000000a00 */
[----:B------:R-:W-:Y:S01]  /*7530*/  SHF.R.S32.HI R7, RZ, 0x1f, R189 ;  /* 0x0000001fff077819 */ /* 0x000fe200000114bd */
[----:B------:R-:W-:Y:S01]  /*7540*/  ULDC.U8 UR4, c[0x0][0x3f0] ;  /* 0x0000fc0000047ab9 */ /* 0x000fe20000000000 */
[----:B------:R-:W-:Y:S01]  /*7550*/  BSSY B0, `(.L_x_2747) ;  /* 0x00002b8000007945 */ /* 0x000fe20003800000 */
[----:B------:R-:W-:-:S04]  /*7560*/  ISETP.NE.AND P0, PT, RZ, UR4, PT ;  /* 0x00000004ff007c0c */ /* 0x000fc8000bf05270 */
[----:B------:R-:W1:Y:S01]  /*7570*/  LDC.64 R2, c[0x0][0x3e8] ;  /* 0x0000fa00ff027b82 */ /* 0x000e620000000a00 */
[----:B0-----:R-:W-:-:S04]  /*7580*/  IMAD R0, R7, R4, RZ ;  /* 0x0000000407007224 */ /* 0x001fc800078e02ff */
[C---:B------:R-:W-:Y:S02]  /*7590*/  IMAD R11, R189.reuse, R5, R0 ;  /* 0x00000005bd0b7224 */ /* 0x040fe400078e0200 */
[----:B------:R-:W-:Y:S02]  /*75a0*/  IMAD R0, R189, -0x40, R184 ;  /* 0xffffffc0bd007824 */ /* 0x000fe400078e02b8 */
[----:B-1----:R-:W-:Y:S02]  /*75b0*/  IMAD R10, R7, R2, RZ ;  /* 0x00000002070a7224 */ /* 0x002fe400078e02ff */
[----:B------:R-:W-:Y:S01]  /*75c0*/  IMAD.WIDE.U32 R6, R189, R4, RZ ;  /* 0x00000004bd067225 */ /* 0x000fe200078e00ff */
[----:B------:R-:W-:-:S03]  /*75d0*/  VIMNMX R59, R0, 0x40, PT ;  /* 0x00000040003b7848 */ /* 0x000fc60003fe0100 */
[----:B------:R-:W-:-:S04]  /*75e0*/  IMAD.WIDE.U32 R8, R189, R2, RZ ;  /* 0x00000002bd087225 */ /* 0x000fc800078e00ff */
[----:B------:R-:W-:Y:S02]  /*75f0*/  IMAD R13, R189, R3, R10 ;  /* 0x00000003bd0d7224 */ /* 0x000fe400078e020a */
[----:B------:R-:W-:Y:S02]  /*7600*/  IMAD.IADD R11, R7, 0x1, R11 ;  /* 0x00000001070b7824 */ /* 0x000fe400078e020b */
[----:B------:R-:W-:Y:S02]  /*7610*/  IMAD.IADD R7, R9, 0x1, R13 ;  /* 0x0000000109077824 */ /* 0x000fe400078e020d */
[C---:B------:R-:W-:Y:S01]  /*7620*/  IMAD.SHL.U32 R57, R6.reuse, 0x40, RZ ;  /* 0x0000004006397824 */ /* 0x040fe200078e00ff */
[----:B------:R-:W-:Y:S01]  /*7630*/  SHF.L.U64.HI R50, R6, 0x6, R11 ;  /* 0x0000000606327819 */ /* 0x000fe2000001020b */
[C---:B------:R-:W-:Y:S01]  /*7640*/  IMAD.SHL.U32 R54, R8.reuse, 0x40, RZ ;  /* 0x0000004008367824 */ /* 0x040fe200078e00ff */
[----:B------:R-:W-:Y:S01]  /*7650*/  SHF.L.U64.HI R52, R8, 0x6, R7 ;  /* 0x0000000608347819 */ /* 0x000fe20000010207 */
[----:B------:R-:W-:Y:S06]  /*7660*/  @!P0 BRA `(.L_x_2748) ;  /* 0x0000001400888947 */ /* 0x000fec0003800000 */
[----:B------:R-:W0:Y:S01]  /*7670*/  LDC R0, c[0x0][0x428] ;  /* 0x00010a00ff007b82 */ /* 0x000e220000000800 */
[----:B------:R-:W-:Y:S01]  /*7680*/  IMAD R7, R189, 0x40, R186 ;  /* 0x00000040bd077824 */ /* 0x000fe200078e02ba */
[-C--:B------:R-:W-:Y:S01]  /*7690*/  ISETP.GE.AND P0, PT, R186, R59.reuse, PT ;  /* 0x0000003bba00720c */ /* 0x080fe20003f06270 */
[----:B------:R-:W-:Y:S01]  /*76a0*/  BSSY B1, `(.L_x_2749) ;  /* 0x000002c000017945 */ /* 0x000fe20003800000 */
[----:B------:R-:W-:Y:S01]  /*76b0*/  ISETP.GE.AND P1, PT, R234, R59, PT ;  /* 0x0000003bea00720c */ /* 0x000fe20003f26270 */
[----:B------:R-:W-:Y:S01]  /*76c0*/  IMAD R39, R220, 0x20, R7 ;  /* 0x00000020dc277824 */ /* 0x000fe200078e0207 */
[----:B------:R-:W-:Y:S01]  /*76d0*/  CS2R R26, SRZ ;  /* 0x00000000001a7805 */ /* 0x000fe2000001ff00 */
        /* <DEDUP_REMOVED lines=10> */
[----:B0-----:R-:W-:-:S13]  /*7780*/  ISETP.NE.AND P2, PT, R0, 0x1, PT ;  /* 0x000000010000780c */ /* 0x001fda0003f45270 */
        /* <DEDUP_REMOVED lines=13> */
[----:B------:R-:W-:Y:S01]  /*7860*/  IMAD.X R30, R50, 0x1, R51, P4 ;  /* 0x00000001321e7824 */ /* 0x000fe200020e0633 */
[----:B------:R-:W-:Y:S01]  /*7870*/  ISETP.GE.AND P3, PT, R24, UR4, PT ;  /* 0x0000000418007c0c */ /* 0x000fe2000bf66270 */
[----:B------:R-:W-:Y:S01]  /*7880*/  ULDC.64 UR8, c[0x0][0x3e0] ;  /* 0x0000f80000087ab9 */ /* 0x000fe20000000a00 */
[----:B------:R-:W-:Y:S01]  /*7890*/  LEA R12, P4, R13, UR6, 0x1 ;  /* 0x000000060d0c7c11 */ /* 0x000fe2000f8808ff */
[----:B------:R-:W-:Y:S01]  /*78a0*/  IMAD.X R15, R52, 0x1, R55, P5 ;  /* 0x00000001340f7824 */ /* 0x000fe200028e0637 */
[----:B------:R-:W-:-:S02]  /*78b0*/  LEA R14, P5, R0, UR8, 0x1 ;  /* 0x00000008000e7c11 */ /* 0x000fc4000f8a08ff */
[----:B------:R-:W-:Y:S02]  /*78c0*/  CS2R R36, SRZ ;  /* 0x0000000000247805 */ /* 0x000fe4000001ff00 */
[----:B------:R-:W-:Y:S02]  /*78d0*/  LEA.HI.X R13, R13, UR7, R30, 0x1, P4 ;  /* 0x000000070d0d7c11 */ /* 0x000fe4000a0f0c1e */
[----:B------:R-:W-:Y:S02]  /*78e0*/  CS2R R32, SRZ ;  /* 0x0000000000207805 */ /* 0x000fe4000001ff00 */
[----:B------:R-:W-:Y:S02]  /*78f0*/  CS2R R34, SRZ ;  /* 0x0000000000227805 */ /* 0x000fe4000001ff00 */
[----:B------:R-:W-:Y:S02]  /*7900*/  CS2R R30, SRZ ;  /* 0x00000000001e7805 */ /* 0x000fe4000001ff00 */
[----:B------:R-:W-:Y:S01]  /*7910*/  LEA.HI.X R15, R0, UR9, R15, 0x1, P5 ;  /* 0x00000009000f7c11 */ /* 0x000fe2000a8f0c0f */
[----:B------:R0:W5:Y:S04]  /*7920*/  @!P3 LDG.E.64 R36, desc[UR54][R12.64] ;  /* 0x000000360c24b981 */ /* 0x000168000c1e1b00 */
[----:B------:R0:W5:Y:S04]  /*7930*/  @!P2 LDG.E.64 R32, desc[UR54][R12.64+0x20] ;  /* 0x000020360c20a981 */ /* 0x000168000c1e1b00 */
[----:B------:R0:W5:Y:S04]  /*7940*/  @!P3 LDG.E.64 R34, desc[UR54][R14.64] ;  /* 0x000000360e22b981 */ /* 0x000168000c1e1b00 */
[----:B------:R0:W5:Y:S02]  /*7950*/  @!P2 LDG.E.64 R30, desc[UR54][R14.64+0x20] ;  /* 0x000020360e1ea981 */ /* 0x000164000c1e1b00 */
.L_x_2750:
[----:B------:R-:W-:Y:S05]  /*7960*/  BSYNC B1 ;  /* 0x0000000000017941 */ /* 0x000fea0003800000 */
.L_x_2749:
        /* <DEDUP_REMOVED lines=24> */
.L_x_2752:
[----:B------:R-:W-:Y:S05]  /*7af0*/  BSYNC B1 ;  /* 0x0000000000017941 */ /* 0x000fea0003800000 */
.L_x_2751:
[----:B------:R-:W-:Y:S01]  /*7b00*/  IMAD.WIDE.U32 R6, R39, R4, R6 ;  /* 0x0000000427067225 */ /* 0x000fe200078e0006 */
[----:B------:R-:W-:Y:S01]  /*7b10*/  LEA.HI R0, R218, R218, RZ, 0x1 ;  /* 0x000000dada007211 */ /* 0x000fe200078f08ff */
[----:B------:R-:W-:Y:S01]  /*7b20*/  ULDC.64 UR4, c[0x0][0x3c8] ;  /* 0x0000f20000047ab9 */ /* 0x000fe20000000a00 */
[----:B------:R-:W-:Y:S01]  /*7b30*/  ULDC.64 UR6, c[0x0][0x3e0] ;  /* 0x0000f80000067ab9 */ /* 0x000fe20000000a00 */
[----:B01----:R-:W-:Y:S01]  /*7b40*/  IMAD.SHL.U32 R12, R194, 0x40, RZ ;  /* 0x00000040c20c7824 */ /* 0x003fe200078e00ff */
[----:B------:R-:W-:Y:S01]  /*7b50*/  LOP3.LUT R13, R0, 0xfffffffe, RZ, 0xc0, !PT ;  /* 0xfffffffe000d7812 */ /* 0x000fe200078ec0ff */
[----:B------:R-:W-:Y:S02]  /*7b60*/  IMAD R4, R41, R4, RZ ;  /* 0x0000000429047224 */ /* 0x000fe400078e02ff */
[----:B------:R-:W-:Y:S01]  /*7b70*/  IMAD.WIDE.U32 R10, R39, R2, R10 ;  /* 0x00000002270a7225 */ /* 0x000fe200078e000a */
[----:B------:R-:W-:-:S03]  /*7b80*/  LOP3.LUT R15, R12, 0x1c0, RZ, 0xc0, !PT ;  /* 0x000001c00c0f7812 */ /* 0x000fc600078ec0ff */
[----:B------:R-:W-:Y:S01]  /*7b90*/  IMAD R2, R41, R2, RZ ;  /* 0x0000000229027224 */ /* 0x000fe200078e02ff */
[----:B------:R-:W-:Y:S01]  /*7ba0*/  LEA R0, P3, R10, UR6, 0x1 ;  /* 0x000000060a007c11 */ /* 0x000fe2000f8608ff */
[C---:B------:R-:W-:Y:S02]  /*7bb0*/  IMAD R5, R39.reuse, R5, R4 ;  /* 0x0000000527057224 */ /* 0x040fe400078e0204 */
[----:B------:R-:W-:Y:S01]  /*7bc0*/  IMAD R39, R39, R3, R2 ;  /* 0x0000000327277224 */ /* 0x000fe200078e0202 */
[----:B------:R-:W-:Y:S01]  /*7bd0*/  LOP3.LUT R2, R15, 0x18, R16, 0xf8, !PT ;  /* 0x000000180f027812 */ /* 0x000fe200078ef810 */
[----:B------:R-:W-:Y:S01]  /*7be0*/  IMAD.IADD R56, R218, 0x1, -R13 ;  /* 0x00000001da387824 */ /* 0x000fe200078e0a0d */
[----:B------:R-:W-:Y:S01]  /*7bf0*/  IADD3 R7, R7, R5, RZ ;  /* 0x0000000507077210 */ /* 0x000fe20007ffe0ff */
[----:B------:R-:W-:Y:S01]  /*7c00*/  IMAD.IADD R5, R11, 0x1, R39 ;  /* 0x000000010b057824 */ /* 0x000fe200078e0227 */
[----:B------:R-:W-:Y:S02]  /*7c10*/  SHF.R.U32.HI R15, RZ, 0x3, R15 ;  /* 0x00000003ff0f7819 */ /* 0x000fe4000001160f */
[----:B------:R-:W-:Y:S01]  /*7c20*/  LEA R3, P2, R6, UR4, 0x1 ;  /* 0x0000000406037c11 */ /* 0x000fe2000f8408ff */
[----:B------:R-:W-:Y:S01]  /*7c30*/  UMOV UR4, 0xffffffff ;  /* 0xffffffff00047882 */ /* 0x000fe20000000000 */
[----:B------:R-:W-:-:S02]  /*7c40*/  LOP3.LUT R38, R2, R15, RZ, 0x3c, !PT ;  /* 0x0000000f02267212 */ /* 0x000fc400078e3cff */
[----:B------:R-:W-:Y:S02]  /*7c50*/  LEA.HI.X R4, R6, UR5, R7, 0x1, P2 ;  /* 0x0000000506047c11 */ /* 0x000fe400090f0c07 */
[----:B------:R-:W-:Y:S02]  /*7c60*/  LEA.HI.X R2, R10, UR7, R5, 0x1, P3 ;  /* 0x000000070a027c11 */ /* 0x000fe400098f0c05 */
[----:B------:R-:W-:Y:S01]  /*7c70*/  SHF.L.U32 R5, R56, 0x1f, RZ ;  /* 0x0000001f38057819 */ /* 0x000fe200000006ff */
[----:B------:R-:W-:Y:S06]  /*7c80*/  BRA.DIV UR4, `(.L_x_2753) ;  /* 0x000001be04cc7947 */ /* 0x000fec000b800000 */
.L_x_3001:
[----:B------:R-:W-:-:S03]  /*7c90*/  UMOV UR4, 0xffffffff ;  /* 0xffffffff00047882 */ /* 0x000fc60000000000 */
[----:B------:R-:W-:Y:S05]  /*7ca0*/  BRA.DIV UR4, `(.L_x_2754) ;  /* 0x000001be04ec7947 */ /* 0x000fea000b800000 */
.L_x_3004:
[----:B------:R-:W-:-:S03]  /*7cb0*/  UMOV UR4, 0xffffffff ;  /* 0xffffffff00047882 */ /* 0x000fc60000000000 */
[----:B------:R-:W-:Y:S05]  /*7cc0*/  BRA.DIV UR4, `(.L_x_2755) ;  /* 0x000001c2040c7947 */ /* 0x000fea000b800000 */
.L_x_3007:
[----:B------:R-:W-:-:S03]  /*7cd0*/  UMOV UR4, 0xffffffff ;  /* 0xffffffff00047882 */ /* 0x000fc60000000000 */
[----:B------:R-:W-:Y:S05]  /*7ce0*/  BRA.DIV UR4, `(.L_x_2756) ;  /* 0x000001c2042c7947 */ /* 0x000fea000b800000 */
.L_x_3010:
[----:B------:R-:W-:-:S03]  /*7cf0*/  UMOV UR4, 0xffffffff ;  /* 0xffffffff00047882 */ /* 0x000fc60000000000 */
[----:B------:R-:W-:Y:S05]  /*7d00*/  BRA.DIV UR4, `(.L_x_2757) ;  /* 0x000001c2044c7947 */ /* 0x000fea000b800000 */
.L_x_3013:
[----:B------:R-:W-:-:S03]  /*7d10*/  UMOV UR4, 0xffffffff ;  /* 0xffffffff00047882 */ /* 0x000fc60000000000 */
[----:B------:R-:W-:Y:S05]  /*7d20*/  BRA.DIV UR4, `(.L_x_2758) ;  /* 0x000001c2046c7947 */ /* 0x000fea000b800000 */
.L_x_3016:
[----:B------:R-:W-:-:S03]  /*7d30*/  UMOV UR4, 0xffffffff ;  /* 0xffffffff00047882 */ /* 0x000fc60000000000 */
[----:B------:R-:W-:Y:S05]  /*7d40*/  BRA.DIV UR4, `(.L_x_2759) ;  /* 0x000001c2048c7947 */ /* 0x000fea000b800000 */
.L_x_3019:
[----:B------:R-:W-:-:S03]  /*7d50*/  UMOV UR4, 0xffffffff ;  /* 0xffffffff00047882 */ /* 0x000fc60000000000 */
[----:B------:R-:W-:Y:S05]  /*7d60*/  BRA.DIV UR4, `(.L_x_2760) ;  /* 0x000001c204ac7947 */ /* 0x000fea000b800000 */
.L_x_3022:
[----:B------:R-:W0:Y:S01]  /*7d70*/  SYNCS.PHASECHK.TRANS64.TRYWAIT P2, [R18+URZ+0x38800], R5 ;  /* 0x03880005120075a7 */ /* 0x000e22000804017f */
[----:B-----5:R-:W-:Y:S01]  /*7d80*/  IMAD.MOV.U32 R3, RZ, RZ, R34 ;  /* 0x000000ffff037224 */ /* 0x020fe200078e0022 */
[----:B------:R-:W-:Y:S01]  /*7d90*/  LOP3.LUT P3, RZ, R194, 0x4, RZ, 0xc0, !PT ;  /* 0x00000004c2ff7812 */ /* 0x000fe2000786c0ff */
[----:B------:R-:W-:Y:S01]  /*7da0*/  IMAD.MOV.U32 R4, RZ, RZ, R35 ;  /* 0x000000ffff047224 */ /* 0x000fe200078e0023 */
[----:B------:R-:W-:Y:S01]  /*7db0*/  BSSY B1, `(.L_x_2761) ;  /* 0x000001e000017945 */ /* 0x000fe20003800000 */
[----:B------:R-:W-:Y:S02]  /*7dc0*/  IMAD.MOV.U32 R0, RZ, RZ, R30 ;  /* 0x000000ffff007224 */ /* 0x000fe400078e001e */
[----:B------:R-:W-:Y:S01]  /*7dd0*/  IMAD.MOV.U32 R2, RZ, RZ, R31 ;  /* 0x000000ffff027224 */ /* 0x000fe200078e001f */
[----:B------:R-:W-:Y:S01]  /*7de0*/  PRMT R10, R4, 0x5410, R3 ;  /* 0x00005410040a7816 */ /* 0x000fe20000000003 */
[----:B------:R-:W-:Y:S02]  /*7df0*/  IMAD R3, R213, 0x200, R38 ;  /* 0x00000200d5037824 */ /* 0x000fe400078e0226 */
[----:B------:R-:W-:Y:S01]  /*7e00*/  IMAD.MOV.U32 R4, RZ, RZ, R37 ;  /* 0x000000ffff047224 */ /* 0x000fe200078e0025 */
[----:B------:R-:W-:Y:S01]  /*7e10*/  PRMT R40, R2, 0x5410, R0 ;  /* 0x0000541002287816 */ /* 0x000fe20000000000 */
[----:B------:R-:W-:-:S02]  /*7e20*/  IMAD.MOV.U32 R0, RZ, RZ, R36 ;  /* 0x000000ffff007224 */ /* 0x000fc400078e0024 */
[----:B------:R-:W-:Y:S02]  /*7e30*/  IMAD.MOV.U32 R6, RZ, RZ, R32 ;  /* 0x000000ffff067224 */ /* 0x000fe400078e0020 */
[----:B------:R-:W-:Y:S01]  /*7e40*/  IMAD R2, R3, 0x2, R18 ;  /* 0x0000000203027824 */ /* 0x000fe200078e0212 */
[----:B------:R-:W-:Y:S01]  /*7e50*/  PRMT R11, R0, 0x5410, R4 ;  /* 0x00005410000b7816 */ /* 0x000fe20000000004 */
[----:B------:R-:W-:Y:S01]  /*7e60*/  IMAD.MOV.U32 R4, RZ, RZ, R33 ;  /* 0x000000ffff047224 */ /* 0x000fe200078e0021 */
[----:B------:R-:W-:Y:S01]  /*7e70*/  PRMT R38, R6, 0x7610, R38 ;  /* 0x0000761006267816 */ /* 0x000fe20000000026 */
[----:B------:R-:W-:Y:S02]  /*7e80*/  IMAD.MOV.U32 R6, RZ, RZ, R26 ;  /* 0x000000ffff067224 */ /* 0x000fe400078e001a */
[----:B------:R-:W-:Y:S01]  /*7e90*/  IMAD.MOV.U32 R7, RZ, RZ, R27 ;  /* 0x000000ffff077224 */ /* 0x000fe200078e001b */
[----:B------:R-:W-:Y:S01]  /*7ea0*/  PRMT R38, R38, 0x5410, R4 ;  /* 0x0000541026267816 */ /* 0x000fe20000000004 */
[----:B------:R-:W-:-:S02]  /*7eb0*/  VIADD R3, R2, 0x20400 ;  /* 0x0002040002037836 */ /* 0x000fc40000000000 */
[----:B------:R-:W-:Y:S01]  /*7ec0*/  VIADD R0, R2, 0x20440 ;  /* 0x0002044002007836 */ /* 0x000fe20000000000 */
[----:B------:R-:W-:Y:S01]  /*7ed0*/  PRMT R41, R7, 0x5410, R6 ;  /* 0x0000541007297816 */ /* 0x000fe20000000006 */
[----:B------:R-:W-:Y:S02]  /*7ee0*/  @P3 VIADD R0, R3, 0xffffffc0 ;  /* 0xffffffc003003836 */ /* 0x000fe40000000000 */
[----:B------:R-:W-:Y:S02]  /*7ef0*/  IMAD.MOV.U32 R3, RZ, RZ, R8 ;  /* 0x000000ffff037224 */ /* 0x000fe400078e0008 */
[----:B------:R-:W-:Y:S02]  /*7f00*/  IMAD.MOV.U32 R4, RZ, RZ, R9 ;  /* 0x000000ffff047224 */ /* 0x000fe400078e0009 */
[----:B------:R-:W-:Y:S02]  /*7f10*/  IMAD.MOV.U32 R6, RZ, RZ, R28 ;  /* 0x000000ffff067224 */ /* 0x000fe400078e001c */
[----:B------:R-:W-:Y:S01]  /*7f20*/  IMAD.MOV.U32 R7, RZ, RZ, R29 ;  /* 0x000000ffff077224 */ /* 0x000fe200078e001d */
[----:B------:R-:W-:Y:S01]  /*7f30*/  PRMT R43, R43, 0x5410, R4 ;  /* 0x000054102b2b7816 */ /* 0x000fe20000000004 */
[----:B------:R-:W-:Y:S01]  /*7f40*/  IMAD.MOV.U32 R4, RZ, RZ, R21 ;  /* 0x000000ffff047224 */ /* 0x000fe200078e0015 */
[----:B------:R-:W-:Y:S01]  /*7f50*/  PRMT R42, R6, 0x5410, R3 ;  /* 0x00005410062a7816 */ /* 0x000fe20000000003 */
[----:B------:R-:W-:Y:S01]  /*7f60*/  IMAD.MOV.U32 R3, RZ, RZ, R20 ;  /* 0x000000ffff037224 */ /* 0x000fe200078e0014 */
[----:B------:R-:W-:Y:S01]  /*7f70*/  PRMT R44, R44, 0x5410, R7 ;  /* 0x000054102c2c7816 */ /* 0x000fe20000000007 */
[----:B0-----:R-:W-:Y:S06]  /*7f80*/  @!P2 BRA `(.L_x_2762) ;  /* 0x000001c0004ca947 */ /* 0x001fec0003800000 */
.L_x_3023:
[----:B------:R-:W-:Y:S05]  /*7f90*/  BSYNC B1 ;  /* 0x0000000000017941 */ /* 0x000fea0003800000 */
.L_x_2761:
        /* <DEDUP_REMOVED lines=13> */
[--C-:B------:R-:W-:Y:S02]  /*8070*/  SHF.R.U32.HI R14, RZ, 0x10, R37.reuse ;  /* 0x00000010ff0e7819 */ /* 0x100fe40000011625 */
        /* <DEDUP_REMOVED lines=11> */
[C---:B------:R-:W-:Y:S01]  /*8130*/  SHF.L.U32 R12, R7.reuse, 0x10, RZ ;  /* 0x00000010070c7819 */ /* 0x040fe200000006ff */
[C---:B------:R-:W-:Y:S01]  /*8140*/  IMAD.U32 R3, R4.reuse, 0x10000, RZ ;  /* 0x0001000004037824 */ /* 0x040fe200078e00ff */
[----:B------:R-:W-:Y:S01]  /*8150*/  LOP3.LUT R7, R7, 0xffff0000, RZ, 0xc0, !PT ;  /* 0xffff000007077812 */ /* 0x000fe200078ec0ff */
[CC--:B------:R-:W-:Y:S01]  /*8160*/  FMUL.FTZ R37, R11.reuse, R36.reuse ;  /* 0x000000240b257220 */ /* 0x0c0fe20000410000 */
[----:B------:R-:W-:Y:S01]  /*8170*/  FMUL.FTZ R11, R11, R15 ;  /* 0x0000000f0b0b7220 */ /* 0x000fe20000410000 */
[----:B------:R-:W-:Y:S01]  /*8180*/  IMAD.U32 R6, R5, 0x10000, RZ ;  /* 0x0001000005067824 */ /* 0x000fe200078e00ff */
[----:B------:R-:W-:Y:S01]  /*8190*/  LOP3.LUT R4, R4, 0xffff0000, RZ, 0xc0, !PT ;  /* 0xffff000004047812 */ /* 0x000fe200078ec0ff */
[C---:B------:R-:W-:Y:S01]  /*81a0*/  FMUL.FTZ R39, R7.reuse, R35 ;  /* 0x0000002307277220 */ /* 0x040fe20000410000 */
[C---:B------:R-:W-:Y:S01]  /*81b0*/  FFMA.FTZ R36, R10.reuse, R36, R11 ;  /* 0x000000240a247223 */ /* 0x040fe2000001000b */
[----:B------:R-:W-:Y:S01]  /*81c0*/  FFMA.FTZ R37, R10, R15, -R37 ;  /* 0x0000000f0a257223 */ /* 0x000fe20000010825 */
[-C--:B------:R-:W-:Y:S01]  /*81d0*/  FMUL.FTZ R11, R7, R14.reuse ;  /* 0x0000000e070b7220 */ /* 0x080fe20000410000 */
[C---:B------:R-:W-:Y:S01]  /*81e0*/  IMAD.U32 R10, R34.reuse, 0x10000, RZ ;  /* 0x00010000220a7824 */ /* 0x040fe200078e00ff */
[----:B------:R-:W-:Y:S01]  /*81f0*/  LOP3.LUT R5, R5, 0xffff0000, RZ, 0xc0, !PT ;  /* 0xffff000005057812 */ /* 0x000fe200078ec0ff */
[C---:B------:R-:W-:Y:S01]  /*8200*/  IMAD.U32 R7, R13.reuse, 0x10000, RZ ;  /* 0x000100000d077824 */ /* 0x040fe200078e00ff */
[----:B------:R-:W-:Y:S01]  /*8210*/  LOP3.LUT R34, R34, 0xffff0000, RZ, 0xc0, !PT ;  /* 0xffff000022227812 */ /* 0x000fe200078ec0ff */
[C---:B------:R-:W-:Y:S01]  /*8220*/  FFMA.FTZ R39, R12.reuse, R14, -R39 ;  /* 0x0000000e0c277223 */ /* 0x040fe20000010827 */
[----:B------:R-:W-:Y:S01]  /*8230*/  LOP3.LUT R13, R13, 0xffff0000, RZ, 0xc0, !PT ;  /* 0xffff00000d0d7812 */ /* 0x000fe200078ec0ff */
[----:B------:R-:W-:Y:S01]  /*8240*/  FFMA.FTZ R14, R12, R35, R11 ;  /* 0x000000230c0e7223 */ /* 0x000fe2000001000b */
[C---:B------:R-:W-:Y:S01]  /*8250*/  FMUL.FTZ R12, R4.reuse, R10 ;  /* 0x0000000a040c7220 */ /* 0x040fe20000410000 */
[----:B------:R-:W-:Y:S01]  /*8260*/  FMUL.FTZ R11, R4, R7 ;  /* 0x00000007040b7220 */ /* 0x000fe20000410000 */
        /* <DEDUP_REMOVED lines=10> */
[----:B------:R1:W-:Y:S02]  /*8310*/  STS.128 [R2+0x20400], R4 ;  /* 0x0204000402007388 */ /* 0x0003e40000000c00 */
.L_x_2766:
[----:B------:R-:W-:Y:S05]  /*8320*/  BSYNC B2 ;  /* 0x0000000000027941 */ /* 0x000fea0003800000 */
.L_x_2765:
[----:B------:R-:W-:Y:S05]  /*8330*/  @P2 BRA `(.L_x_2764) ;  /* 0x0000000000b82947 */ /* 0x000fea0003800000 */
[----:B01----:R-:W0:Y:S01]  /*8340*/  LDS.128 R4, [R0] ;  /* 0x0000000000047984 */ /* 0x003e220000000c00 */
[--C-:B------:R-:W-:Y:S02]  /*8350*/  SHF.R.U64 R30, R30, 0x10, R31.reuse ;  /* 0x000000101e1e7819 */ /* 0x100fe4000000121f */
[----:B------:R-:W-:Y:S02]  /*8360*/  SHF.R.U32.HI R31, RZ, 0x10, R31 ;  /* 0x00000010ff1f7819 */ /* 0x000fe4000001161f */
[----:B------:R-:W-:Y:S02]  /*8370*/  SHF.R.U32.HI R14, RZ, 0x10, R33 ;  /* 0x00000010ff0e7819 */ /* 0x000fe40000011621 */
[----:B------:R-:W-:Y:S02]  /*8380*/  PRMT R31, R40, 0x5410, R31 ;  /* 0x00005410281f7816 */ /* 0x000fe4000000001f */
        /* <DEDUP_REMOVED lines=9> */
[C---:B------:R-:W-:Y:S01]  /*8420*/  IMAD.U32 R12, R7.reuse, 0x10000, RZ ;  /* 0x00010000070c7824 */ /* 0x040fe200078e00ff */
[----:B------:R-:W-:Y:S01]  /*8430*/  LOP3.LUT R7, R7, 0xffff0000, RZ, 0xc0, !PT ;  /* 0xffff000007077812 */ /* 0x000fe200078ec0ff */
[----:B------:R-:W-:Y:S02]  /*8440*/  IMAD.U32 R10, R6, 0x10000, RZ ;  /* 0x00010000060a7824 */ /* 0x000fe400078e00ff */
[C---:B------:R-:W-:Y:S01]  /*8450*/  FMUL.FTZ R33, R11.reuse, R32 ;  /* 0x000000200b217220 */ /* 0x040fe20000410000 */
[----:B------:R-:W-:Y:S01]  /*8460*/  FMUL.FTZ R11, R11, R15 ;  /* 0x0000000f0b0b7220 */ /* 0x000fe20000410000 */
[----:B------:R-:W-:Y:S01]  /*8470*/  FMUL.FTZ R35, R7, R31 ;  /* 0x0000001f07237220 */ /* 0x000fe20000410000 */
[----:B------:R-:W-:-:S02]  /*8480*/  IMAD.U32 R3, R4, 0x10000, RZ ;  /* 0x0001000004037824 */ /* 0x000fc400078e00ff */
[C---:B------:R-:W-:Y:S01]  /*8490*/  FFMA.FTZ R33, R10.reuse, R15, -R33 ;  /* 0x0000000f0a217223 */ /* 0x040fe20000010821 */
[----:B------:R-:W-:Y:S01]  /*84a0*/  FFMA.FTZ R32, R10, R32, R11 ;  /* 0x000000200a207223 */ /* 0x000fe2000001000b */
[-C--:B------:R-:W-:Y:S01]  /*84b0*/  FMUL.FTZ R11, R7, R14.reuse ;  /* 0x0000000e070b7220 */ /* 0x080fe20000410000 */
[C---:B------:R-:W-:Y:S01]  /*84c0*/  IMAD.U32 R6, R5.reuse, 0x10000, RZ ;  /* 0x0001000005067824 */ /* 0x040fe200078e00ff */
[----:B------:R-:W-:Y:S01]  /*84d0*/  LOP3.LUT R4, R4, 0xffff0000, RZ, 0xc0, !PT ;  /* 0xffff000004047812 */ /* 0x000fe200078ec0ff */
        /* <DEDUP_REMOVED lines=20> */
.L_x_2764:
[----:B------:R-:W-:Y:S05]  /*8620*/  BSYNC B1 ;  /* 0x0000000000017941 */ /* 0x000fea0003800000 */
.L_x_2763:
[----:B------:R-:W-:Y:S05]  /*8630*/  @P1 BRA `(.L_x_2767) ;  /* 0x0000001800a41947 */ /* 0x000fea0003800000 */
[----:B------:R-:W3:Y:S01]  /*8640*/  LDC R3, c[0x0][0x3d4] ;  /* 0x0000f500ff037b82 */ /* 0x000ee20000000800 */
[C---:B-12---:R-:W-:Y:S01]  /*8650*/  VIADD R4, R24.reuse, 0x10 ;  /* 0x0000001018047836 */ /* 0x046fe20000000000 */
[----:B------:R-:W-:Y:S01]  /*8660*/  BSSY B1, `(.L_x_2768) ;  /* 0x0000032000017945 */ /* 0x000fe20003800000 */
[----:B---3--:R-:W-:-:S03]  /*8670*/  ISETP.GE.AND P0, PT, R24, R3, PT ;  /* 0x000000031800720c */ /* 0x008fc60003f06270 */
[----:B------:R-:W-:-:S10]  /*8680*/  ISETP.GE.AND P1, PT, R4, R3, PT ;  /* 0x000000030400720c */ /* 0x000fd40003f26270 */
[----:B------:R-:W-:Y:S05]  /*8690*/  @P0 BRA `(.L_x_2769) ;  /* 0x0000000000b80947 */ /* 0x000fea0003800000 */
[----:B0-----:R-:W0:Y:S01]  /*86a0*/  LDS.128 R4, [R2+0x21400] ;  /* 0x0214000002047984 */ /* 0x001e220000000c00 */
[----:B------:R-:W-:Y:S02]  /*86b0*/  SHF.R.U32.HI R25, RZ, 0x10, R27 ;  /* 0x00000010ff197819 */ /* 0x000fe4000001161b */
[----:B------:R-:W-:Y:S02]  /*86c0*/  SHF.R.U32.HI R14, RZ, 0x10, R29 ;  /* 0x00000010ff0e7819 */ /* 0x000fe4000001161d */
[----:B------:R-:W-:Y:S02]  /*86d0*/  PRMT R25, R41, 0x5410, R25 ;  /* 0x0000541029197816 */ /* 0x000fe40000000019 */
[----:B------:R-:W-:Y:S02]  /*86e0*/  PRMT R14, R44, 0x5432, R14 ;  /* 0x000054322c0e7816 */ /* 0x000fe4000000000e */
[----:B------:R-:W-:Y:S01]  /*86f0*/  SHF.R.U64 R24, R26, 0x10, R27 ;  /* 0x000000101a187819 */ /* 0x000fe2000000121b */
[----:B------:R-:W-:Y:S01]  /*8700*/  IMAD.U32 R26, R25, 0x10000, RZ ;  /* 0x00010000191a7824 */ /* 0x000fe200078e00ff */
[----:B------:R-:W-:Y:S01]  /*8710*/  SHF.R.U64 R13, R28, 0x10, R29 ;  /* 0x000000101c0d7819 */ /* 0x000fe2000000121d */
[----:B------:R-:W-:Y:S01]  /*8720*/  IMAD.U32 R15, R14, 0x10000, RZ ;  /* 0x000100000e0f7824 */ /* 0x000fe200078e00ff */
[----:B------:R-:W-:-:S02]  /*8730*/  PRMT R24, R41, 0x5432, R24 ;  /* 0x0000543229187816 */ /* 0x000fc40000000018 */
[----:B------:R-:W-:Y:S02]  /*8740*/  LOP3.LUT R25, R25, 0xffff0000, RZ, 0xc0, !PT ;  /* 0xffff000019197812 */ /* 0x000fe400078ec0ff */
        /* <DEDUP_REMOVED lines=16> */
[----:B------:R-:W-:Y:S01]  /*8850*/  LOP3.LUT R24, R24, 0xffff0000, RZ, 0xc0, !PT ;  /* 0xffff000018187812 */ /* 0x000fe200078ec0ff */
[C---:B------:R-:W-:Y:S01]  /*8860*/  IMAD.U32 R7, R13.reuse, 0x10000, RZ ;  /* 0x000100000d077824 */ /* 0x040fe200078e00ff */
[----:B------:R-:W-:Y:S01]  /*8870*/  LOP3.LUT R4, R4, 0xffff0000, RZ, 0xc0, !PT ;  /* 0xffff000004047812 */ /* 0x000fe200078ec0ff */
[C---:B------:R-:W-:Y:S01]  /*8880*/  FFMA.FTZ R29, R12.reuse, R14, -R29 ;  /* 0x0000000e0c1d7223 */ /* 0x040fe2000001081d */
[----:B------:R-:W-:Y:S01]  /*8890*/  LOP3.LUT R13, R13, 0xffff0000, RZ, 0xc0, !PT ;  /* 0xffff00000d0d7812 */ /* 0x000fe200078ec0ff */
[----:B------:R-:W-:Y:S01]  /*88a0*/  FFMA.FTZ R14, R12, R25, R11 ;  /* 0x000000190c0e7223 */ /* 0x000fe2000001000b */
[C---:B------:R-:W-:Y:S01]  /*88b0*/  FMUL.FTZ R15, R5.reuse, R24 ;  /* 0x00000018050f7220 */ /* 0x040fe20000410000 */
[CC--:B------:R-:W-:Y:S01]  /*88c0*/  FMUL.FTZ R12, R4.reuse, R10.reuse ;  /* 0x0000000a040c7220 */ /* 0x0c0fe20000410000 */
[----:B------:R-:W-:Y:S01]  /*88d0*/  FMUL.FTZ R11, R4, R7 ;  /* 0x00000007040b7220 */ /* 0x000fe20000410000 */
        /* <DEDUP_REMOVED lines=8> */
[----:B------:R-:W-:-:S05]  /*8960*/  F2FP.BF16.F32.PACK_AB R25, R6, R15 ;  /* 0x0000000f0619723e */ /* 0x000fca00000010ff */
[----:B------:R1:W-:Y:S02]  /*8970*/  STS.128 [R2+0x21400], R24 ;  /* 0x0214001802007388 */ /* 0x0003e40000000c00 */
.L_x_2769:
[----:B------:R-:W-:Y:S05]  /*8980*/  BSYNC B1 ;  /* 0x0000000000017941 */ /* 0x000fea0003800000 */
.L_x_2768:
[----:B------:R-:W-:Y:S05]  /*8990*/  @P1 BRA `(.L_x_2767) ;  /* 0x0000001400cc1947 */ /* 0x000fea0003800000 */
[----:B0-----:R-:W0:Y:S01]  /*89a0*/  LDS.128 R4, [R0+0x1000] ;  /* 0x0010000000047984 */ /* 0x001e220000000c00 */
[----:B------:R-:W-:Y:S02]  /*89b0*/  SHF.R.U32.HI R12, RZ, 0x10, R9 ;  /* 0x00000010ff0c7819 */ /* 0x000fe40000011609 */
[----:B------:R-:W-:Y:S02]  /*89c0*/  SHF.R.U32.HI R11, RZ, 0x10, R21 ;  /* 0x00000010ff0b7819 */ /* 0x000fe40000011615 */
[C---:B------:R-:W-:Y:S02]  /*89d0*/  PRMT R12, R43.reuse, 0x5432, R12 ;  /* 0x000054322b0c7816 */ /* 0x040fe4000000000c */
[----:B------:R-:W-:Y:S02]  /*89e0*/  PRMT R11, R43, 0x5410, R11 ;  /* 0x000054102b0b7816 */ /* 0x000fe4000000000b */
[----:B------:R-:W-:Y:S01]  /*89f0*/  SHF.R.U64 R14, R8, 0x10, R9 ;  /* 0x00000010080e7819 */ /* 0x000fe20000001209 */
[----:B------:R-:W-:Y:S01]  /*8a00*/  IMAD.U32 R15, R12, 0x10000, RZ ;  /* 0x000100000c0f7824 */ /* 0x000fe200078e00ff */
[----:B------:R-:W-:Y:S01]  /*8a10*/  SHF.R.U64 R10, R20, 0x10, R21 ;  /* 0x00000010140a7819 */ /* 0x000fe20000001215 */
[----:B------:R-:W-:Y:S01]  /*8a20*/  IMAD.U32 R13, R11, 0x10000, RZ ;  /* 0x000100000b0d7824 */ /* 0x000fe200078e00ff */
[----:B------:R-:W-:-:S02]  /*8a30*/  LOP3.LUT R20, R12, 0xffff0000, RZ, 0xc0, !PT ;  /* 0xffff00000c147812 */ /* 0x000fc400078ec0ff */
[----:B------:R-:W-:Y:S02]  /*8a40*/  LOP3.LUT R12, R11, 0xffff0000, RZ, 0xc0, !PT ;  /* 0xffff00000b0c7812 */ /* 0x000fe400078ec0ff */
[----:B------:R-:W-:Y:S02]  /*8a50*/  PRMT R14, R42, 0x5432, R14 ;  /* 0x000054322a0e7816 */ /* 0x000fe4000000000e */
[----:B------:R-:W-:Y:S01]  /*8a60*/  PRMT R10, R45, 0x5432, R10 ;  /* 0x000054322d0a7816 */ /* 0x000fe2000000000a */
[C---:B0-----:R-:W-:Y:S01]  /*8a70*/  IMAD.U32 R8, R6.reuse, 0x10000, RZ ;  /* 0x0001000006087824 */ /* 0x041fe200078e00ff */
[----:B------:R-:W-:Y:S01]  /*8a80*/  LOP3.LUT R6, R6, 0xffff0000, RZ, 0xc0, !PT ;  /* 0xffff000006067812 */ /* 0x000fe200078ec0ff */
[C---:B------:R-:W-:Y:S01]  /*8a90*/  IMAD.U32 R9, R7.reuse, 0x10000, RZ ;  /* 0x0001000007097824 */ /* 0x040fe200078e00ff */
[----:B------:R-:W-:Y:S02]  /*8aa0*/  LOP3.LUT R7, R7, 0xffff0000, RZ, 0xc0, !PT ;  /* 0xffff000007077812 */ /* 0x000fe400078ec0ff */
[----:B-1----:R-:W-:Y:S01]  /*8ab0*/  SHF.L.U32 R2, R4, 0x10, RZ ;  /* 0x0000001004027819 */ /* 0x002fe200000006ff */
[C---:B------:R-:W-:Y:S01]  /*8ac0*/  FMUL.FTZ R11, R6.reuse, R15 ;  /* 0x0000000f060b7220 */ /* 0x040fe20000410000 */
[-C--:B------:R-:W-:Y:S01]  /*8ad0*/  FMUL.FTZ R6, R6, R13.reuse ;  /* 0x0000000d06067220 */ /* 0x080fe20000410000 */
[----:B------:R-:W-:Y:S01]  /*8ae0*/  LOP3.LUT R3, R4, 0xffff0000, RZ, 0xc0, !PT ;  /* 0xffff000004037812 */ /* 0x000fe200078ec0ff */
[C---:B------:R-:W-:Y:S01]  /*8af0*/  FMUL.FTZ R26, R7.reuse, R20 ;  /* 0x00000014071a7220 */ /* 0x040fe20000410000 */
        /* <DEDUP_REMOVED lines=10> */
[----:B------:R-:W-:Y:S01]  /*8ba0*/  FFMA.FTZ R13, R9, R20, R8 ;  /* 0x00000014090d7223 */ /* 0x000fe20000010008 */
[CC--:B------:R-:W-:Y:S01]  /*8bb0*/  FMUL.FTZ R9, R3.reuse, R7.reuse ;  /* 0x0000000703097220 */ /* 0x0c0fe20000410000 */
        /* <DEDUP_REMOVED lines=11> */
[----:B------:R3:W-:Y:S01]  /*8c70*/  STS.128 [R0+0x1000], R8 ;  /* 0x0010000800007388 */ /* 0x0007e20000000c00 */
[----:B------:R-:W-:Y:S05]  /*8c80*/  BRA `(.L_x_2767) ;  /* 0x0000001400107947 */ /* 0x000fea0003800000 */
.L_x_2748:
[----:B------:R-:W0:Y:S01]  /*8c90*/  LDC R21, c[0x0][0x3d4] ;  /* 0x0000f500ff157b82 */ /* 0x000e220000000800 */
[-C--:B------:R-:W-:Y:S01]  /*8ca0*/  ISETP.GE.AND P0, PT, R234, R59.reuse, PT ;  /* 0x0000003bea00720c */ /* 0x080fe20003f06270 */
[----:B------:R-:W-:Y:S01]  /*8cb0*/  ULDC.64 UR4, c[0x0][0x3c8] ;  /* 0x0000f20000047ab9 */ /* 0x000fe20000000a00 */
[----:B------:R-:W-:Y:S02]  /*8cc0*/  ISETP.GE.AND P1, PT, R186, R59, PT ;  /* 0x0000003bba00720c */ /* 0x000fe40003f26270 */
[----:B------:R-:W-:Y:S02]  /*8cd0*/  CS2R R32, SRZ ;  /* 0x0000000000207805 */ /* 0x000fe4000001ff00 */
[----:B------:R-:W-:Y:S01]  /*8ce0*/  CS2R R34, SRZ ;  /* 0x0000000000227805 */ /* 0x000fe2000001ff00 */
[----:B------:R-:W-:Y:S01]  /*8cf0*/  ULDC.64 UR6, c[0x0][0x3e0] ;  /* 0x0000f80000067ab9 */ /* 0x000fe20000000a00 */
[CC--:B0-----:R-:W-:Y:S02]  /*8d00*/  ISETP.GE.OR P0, PT, R16.reuse, R21.reuse, P0 ;  /* 0x000000151000720c */ /* 0x0c1fe40000706670 */
[----:B------:R-:W-:-:S11]  /*8d10*/  ISETP.GE.OR P1, PT, R16, R21, P1 ;  /* 0x000000151000720c */ /* 0x000fd60000f26670 */
[----:B------:R-:W0:Y:S01]  /*8d20*/  @!P0 LDC.64 R36, c[0x0][0x3e0] ;  /* 0x0000f800ff248b82 */ /* 0x000e220000000a00 */
[----:B------:R-:W-:Y:S02]  /*8d30*/  @!P0 IADD3 R0, P2, P3, R29, R38, R54 ;  /* 0x000000261d008210 */ /* 0x000fe40007b5e036 */
[----:B------:R-:W-:Y:S02]  /*8d40*/  @!P1 IADD3 R7, P4, R57, R26, RZ ;  /* 0x0000001a39079210 */ /* 0x000fe40007f9e0ff */
[----:B------:R-:W-:Y:S02]  /*8d50*/  @!P0 IADD3.X R13, R31, R44, R52, P2, P3 ;  /* 0x0000002c1f0d8210 */ /* 0x000fe400017e6434 */
[----:B------:R-:W-:Y:S01]  /*8d60*/  @!P0 IADD3 R11, P5, P6, R26, R45, R57 ;  /* 0x0000002d1a0b8210 */ /* 0x000fe20007ebe039 */
        /* <DEDUP_REMOVED lines=8> */
[----:B------:R-:W-:Y:S02]  /*8df0*/  CS2R R28, SRZ ;  /* 0x00000000001c7805 */ /* 0x000fe4000001ff00 */
[----:B------:R-:W-:Y:S02]  /*8e00*/  CS2R R26, SRZ ;  /* 0x00000000001a7805 */ /* 0x000fe4000001ff00 */
[----:B------:R-:W-:Y:S01]  /*8e10*/  @!P0 LEA.HI.X R13, R0, R37, R13, 0x1, P4 ;  /* 0x00000025000d8211 */ /* 0x000fe200020f0c0d */
[----:B------:R0:W5:Y:S01]  /*8e20*/  @!P1 LDG.E.128 R32, desc[UR54][R6.64] ;  /* 0x0000003606209981 */ /* 0x000162000c1e1d00 */
[----:B------:R-:W2:Y:S01]  /*8e30*/  LDC R0, c[0x0][0x428] ;  /* 0x00010a00ff007b82 */ /* 0x000ea20000000800 */
[----:B-1----:R-:W-:Y:S02]  /*8e40*/  @!P0 LEA R10, P3, R11, R24, 0x1 ;  /* 0x000000180b0a8211 */ /* 0x002fe400078608ff */
[----:B------:R-:W-:Y:S01]  /*8e50*/  CS2R R30, SRZ ;  /* 0x00000000001e7805 */ /* 0x000fe2000001ff00 */
[----:B------:R-:W-:Y:S01]  /*8e60*/  IMAD R15, R189, 0x40, R186 ;  /* 0x00000040bd0f7824 */ /* 0x000fe200078e02ba */
[----:B------:R-:W-:-:S02]  /*8e70*/  @!P1 LEA R8, P2, R9, UR6, 0x1 ;  /* 0x0000000609089c11 */ /* 0x000fc4000f8408ff */
[----:B------:R-:W-:Y:S02]  /*8e80*/  @!P0 LEA.HI.X R11, R11, R25, R14, 0x1, P3 ;  /* 0x000000190b0b8211 */ /* 0x000fe400018f0c0e */
[----:B------:R-:W-:Y:S01]  /*8e90*/  CS2R R24, SRZ ;  /* 0x0000000000187805 */ /* 0x000fe2000001ff00 */
[----:B------:R-:W-:Y:S01]  /*8ea0*/  IMAD R15, R220, 0x20, R15 ;  /* 0x00000020dc0f7824 */ /* 0x000fe200078e020f */
[----:B------:R-:W-:Y:S02]  /*8eb0*/  CS2R R36, SRZ ;  /* 0x0000000000247805 */ /* 0x000fe4000001ff00 */
[----:B------:R-:W-:Y:S01]  /*8ec0*/  CS2R R38, SRZ ;  /* 0x0000000000267805 */ /* 0x000fe2000001ff00 */
[----:B------:R-:W5:Y:S01]  /*8ed0*/  @!P0 LDG.E.128 R28, desc[UR54][R10.64] ;  /* 0x000000360a1c8981 */ /* 0x000f62000c1e1d00 */
[----:B------:R-:W-:-:S03]  /*8ee0*/  @!P1 LEA.HI.X R9, R9, UR7, R20, 0x1, P2 ;  /* 0x0000000709099c11 */ /* 0x000fc600090f0c14 */
[----:B------:R-:W5:Y:S01]  /*8ef0*/  @!P0 LDG.E.128 R24, desc[UR54][R12.64] ;  /* 0x000000360c188981 */ /* 0x000f62000c1e1d00 */
[----:B0-----:R-:W-:-:S03]  /*8f00*/  IMAD.MOV.U32 R6, RZ, RZ, R42 ;  /* 0x000000ffff067224 */ /* 0x001fc600078e002a */
[----:B------:R0:W5:Y:S01]  /*8f10*/  @!P1 LDG.E.128 R36, desc[UR54][R8.64] ;  /* 0x0000003608249981 */ /* 0x000162000c1e1d00 */
[----:B--2---:R-:W-:-:S13]  /*8f20*/  ISETP.NE.AND P0, PT, R0, 0x1, PT ;  /* 0x000000010000780c */ /* 0x004fda0003f05270 */
[----:B------:R-:W1:Y:S08]  /*8f30*/  @P0 LDC R0, c[0x0][0x42c] ;  /* 0x00010b00ff000b82 */ /* 0x000e700000000800 */
[----:B------:R-:W2:Y:S01]  /*8f40*/  @P0 LDC R7, c[0x0][0x430] ;  /* 0x00010c00ff070b82 */ /* 0x000ea20000000800 */
[----:B0-----:R-:W-:Y:S02]  /*8f50*/  IMAD.MOV.U32 R8, RZ, RZ, R40 ;  /* 0x000000ffff087224 */ /* 0x001fe400078e0028 */
[----:B-1----:R-:W-:-:S05]  /*8f60*/  @P0 IMAD.HI.U32 R0, R15, R0, RZ ;  /* 0x000000000f000227 */ /* 0x002fca00078e00ff */
[----:B--2---:R-:W-:-:S04]  /*8f70*/  @P0 SHF.R.U32.HI R15, RZ, R7, R0 ;  /* 0x00000007ff0f0219 */ /* 0x004fc80000011600 */
[----:B------:R-:W-:Y:S01]  /*8f80*/  SHF.R.S32.HI R41, RZ, 0x1f, R15 ;  /* 0x0000001fff297819 */ /* 0x000fe2000001140f */
[----:B------:R-:W-:Y:S02]  /*8f90*/  IMAD.MOV.U32 R7, RZ, RZ, R47 ;  /* 0x000000ffff077224 */ /* 0x000fe400078e002f */
[----:B------:R-:W-:Y:S02]  /*8fa0*/  IMAD.MOV.U32 R9, RZ, RZ, R49 ;  /* 0x000000ffff097224 */ /* 0x000fe400078e0031 */
[C---:B------:R-:W-:Y:S02]  /*8fb0*/  IMAD R0, R41.reuse, R4, RZ ;  /* 0x0000000429007224 */ /* 0x040fe400078e02ff */
[----:B------:R-:W-:Y:S02]  /*8fc0*/  IMAD R10, R41, R2, RZ ;  /* 0x00000002290a7224 */ /* 0x000fe400078e02ff */
[----:B------:R-:W-:-:S04]  /*8fd0*/  IMAD.WIDE.U32 R6, R15, R4, R6 ;  /* 0x000000040f067225 */ /* 0x000fc800078e0006 */
[----:B------:R-:W-:-:S04]  /*8fe0*/  IMAD.WIDE.U32 R8, R15, R2, R8 ;  /* 0x000000020f087225 */ /* 0x000fc800078e0008 */
[C---:B------:R-:W-:Y:S02]  /*8ff0*/  IMAD R5, R15.reuse, R5, R0 ;  /* 0x000000050f057224 */ /* 0x040fe400078e0200 */
[----:B------:R-:W-:Y:S02]  /*9000*/  IMAD R15, R15, R3, R10 ;  /* 0x000000030f0f7224 */ /* 0x000fe400078e020a */
[----:B------:R-:W-:Y:S01]  /*9010*/  IMAD.IADD R7, R7, 0x1, R5 ;  /* 0x0000000107077824 */ /* 0x000fe200078e0205 */
[----:B------:R-:W-:Y:S01]  /*9020*/  LEA R3, P0, R6, UR4, 0x1 ;  /* 0x0000000406037c11 */ /* 0x000fe2000f8008ff */
[----:B------:R-:W-:Y:S01]  /*9030*/  IMAD.IADD R5, R9, 0x1, R15 ;  /* 0x0000000109057824 */ /* 0x000fe200078e020f */
[----:B------:R-:W-:Y:S01]  /*9040*/  LEA R0, P1, R8, UR6, 0x1 ;  /* 0x0000000608007c11 */ /* 0x000fe2000f8208ff */
[----:B------:R-:W-:Y:S01]  /*9050*/  UMOV UR4, 0xffffffff ;  /* 0xffffffff00047882 */ /* 0x000fe20000000000 */
[----:B------:R-:W-:Y:S02]  /*9060*/  LEA.HI.X R4, R6, UR5, R7, 0x1, P0 ;  /* 0x0000000506047c11 */ /* 0x000fe400080f0c07 */
[----:B------:R-:W-:-:S02]  /*9070*/  LEA.HI.X R2, R8, UR7, R5, 0x1, P1 ;  /* 0x0000000708027c11 */ /* 0x000fc400088f0c05 */
[----:B------:R-:W-:Y:S01]  /*9080*/  LEA.HI R5, R218, R218, RZ, 0x1 ;  /* 0x000000dada057211 */ /* 0x000fe200078f08ff */
[----:B------:R-:W-:Y:S06]  /*9090*/  BRA.DIV UR4, `(.L_x_2770) ;  /* 0x000001b2041c7947 */ /* 0x000fec000b800000 */
.L_x_3026:
[----:B------:R-:W-:-:S03]  /*90a0*/  UMOV UR4, 0xffffffff ;  /* 0xffffffff00047882 */ /* 0x000fc60000000000 */
[----:B------:R-:W-:Y:S05]  /*90b0*/  BRA.DIV UR4, `(.L_x_2771) ;  /* 0x000001b2043c7947 */ /* 0x000fea000b800000 */
.L_x_3029:
[----:B------:R-:W-:-:S03]  /*90c0*/  UMOV UR4, 0xffffffff ;  /* 0xffffffff00047882 */ /* 0x000fc60000000000 */
[----:B------:R-:W-:Y:S05]  /*90d0*/  BRA.DIV UR4, `(.L_x_2772) ;  /* 0x000001b2045c7947 */ /* 0x000fea000b800000 */
.L_x_3032:
[----:B------:R-:W-:-:S03]  /*90e0*/  UMOV UR4, 0xffffffff ;  /* 0xffffffff00047882 */ /* 0x000fc60000000000 */
[----:B------:R-:W-:Y:S05]  /*90f0*/  BRA.DIV UR4, `(.L_x_2773) ;  /* 0x000001b2047c7947 */ /* 0x000fea000b800000 */
.L_x_3035:
[----:B------:R-:W-:-:S03]  /*9100*/  UMOV UR4, 0xffffffff ;  /* 0xffffffff00047882 */ /* 0x000fc60000000000 */
[----:B------:R-:W-:Y:S05]  /*9110*/  BRA.DIV UR4, `(.L_x_2774) ;  /* 0x000001b2049c7947 */ /* 0x000fea000b800000 */
.L_x_3038:
[----:B------:R-:W-:Y:S01]  /*9120*/  UMOV UR4, 0xffffffff ;  /* 0xffffffff00047882 */ /* 0x000fe20000000000 */
[----:B------:R-:W-:Y:S02]  /*9130*/  LOP3.LUT R5, R5, 0xfffffffe, RZ, 0xc0, !PT ;  /* 0xfffffffe05057812 */ /* 0x000fe400078ec0ff */
[----:B------:R-:W-:Y:S05]  /*9140*/  BRA.DIV UR4, `(.L_x_2775) ;  /* 0x000001b204b87947 */ /* 0x000fea000b800000 */
.L_x_3041:
[----:B------:R-:W-:Y:S01]  /*9150*/  UMOV UR4, 0xffffffff ;  /* 0xffffffff00047882 */ /* 0x000fe20000000000 */
[----:B------:R-:W-:Y:S02]  /*9160*/  IMAD.IADD R56, R218, 0x1, -R5 ;  /* 0x00000001da387824 */ /* 0x000fe400078e0a05 */
[----:B------:R-:W-:Y:S05]  /*9170*/  BRA.DIV UR4, `(.L_x_2776) ;  /* 0x000001b204d47947 */ /* 0x000fea000b800000 */
.L_x_3044:
[----:B------:R-:W-:Y:S01]  /*9180*/  UMOV UR4, 0xffffffff ;  /* 0xffffffff00047882 */ /* 0x000fe20000000000 */
[----:B------:R-:W-:Y:S02]  /*9190*/  SHF.L.U32 R3, R56, 0x1f, RZ ;  /* 0x0000001f38037819 */ /* 0x000fe400000006ff */
[----:B------:R-:W-:Y:S05]  /*91a0*/  BRA.DIV UR4, `(.L_x_2777) ;  /* 0x000001b204f07947 */ /* 0x000fea000b800000 */
.L_x_3047:
        /* <DEDUP_REMOVED lines=28> */
[-C--:B------:R-:W-:Y:S01]  /*9370*/  ISETP.GE.OR P2, PT, R186, R59.reuse, P0 ;  /* 0x0000003bba00720c */ /* 0x080fe20000746670 */
[----:B------:R-:W-:Y:S01]  /*9380*/  IMAD.MOV.U32 R53, RZ, RZ, R27 ;  /* 0x000000ffff357224 */ /* 0x000fe200078e001b */
[----:B------:R-:W-:-:S02]  /*9390*/  ISETP.GE.OR P0, PT, R234, R59, P0 ;  /* 0x0000003bea00720c */ /* 0x000fc40000706670 */
[----:B------:R-:W-:Y:S02]  /*93a0*/  PRMT R50, R50, 0x5410, R4 ;  /* 0x0000541032327816 */ /* 0x000fe40000000004 */
[----:B------:R-:W-:Y:S02]  /*93b0*/  PRMT R51, R51, 0x5410, R5 ;  /* 0x0000541033337816 */ /* 0x000fe40000000005 */
[----:B------:R-:W-:Y:S01]  /*93c0*/  PRMT R46, R0, 0x5410, R2 ;  /* 0x00005410002e7816 */ /* 0x000fe20000000002 */
[----:B0-----:R-:W-:Y:S06]  /*93d0*/  @!P1 BRA `(.L_x_2779) ;  /* 0x000001b0008c9947 */ /* 0x001fec0003800000 */
.L_x_3048:
[----:B------:R-:W-:Y:S05]  /*93e0*/  BSYNC B1 ;  /* 0x0000000000017941 */ /* 0x000fea0003800000 */
.L_x_2778:
[----:B------:R-:W-:Y:S04]  /*93f0*/  BSSY B1, `(.L_x_2780) ;  /* 0x000006a000017945 */ /* 0x000fe80003800000 */
[----:B------:R-:W-:Y:S05]  /*9400*/  @P2 BRA `(.L_x_2781) ;  /* 0x0000000400a02947 */ /* 0x000fea0003800000 */
[----:B------:R-:W-:Y:S01]  /*9410*/  IMAD.SHL.U32 R0, R194, 0x40, RZ ;  /* 0x00000040c2007824 */ /* 0x000fe200078e00ff */
[----:B------:R-:W-:Y:S01]  /*9420*/  SHF.R.U64 R32, R32, 0x10, R33 ;  /* 0x0000001020207819 */ /* 0x000fe20000001221 */
[----:B------:R-:W-:Y:S01]  /*9430*/  IMAD.IADD R2, R16, 0x1, R21 ;  /* 0x0000000110027824 */ /* 0x000fe200078e0215 */
[----:B------:R-:W-:Y:S02]  /*9440*/  SHF.R.U32.HI R41, RZ, 0x10, R39 ;  /* 0x00000010ff297819 */ /* 0x000fe40000011627 */
[----:B0-----:R-:W-:Y:S02]  /*9450*/  LOP3.LUT R3, R0, 0x1c0, RZ, 0xc0, !PT ;  /* 0x000001c000037812 */ /* 0x001fe400078ec0ff */
[----:B------:R-:W-:Y:S02]  /*9460*/  SHF.R.U32.HI R33, RZ, 0x10, R33 ;  /* 0x00000010ff217819 */ /* 0x000fe40000011621 */
[----:B------:R-:W-:Y:S02]  /*9470*/  LOP3.LUT R0, R3, 0x38, R16, 0xf8, !PT ;  /* 0x0000003803007812 */ /* 0x000fe400078ef810 */
[----:B------:R-:W-:-:S02]  /*9480*/  SHF.R.U32.HI R5, RZ, 0x3, R3 ;  /* 0x00000003ff057819 */ /* 0x000fc40000011603 */
[----:B------:R-:W-:Y:S02]  /*9490*/  LOP3.LUT R2, R3, 0x38, R2, 0xf8, !PT ;  /* 0x0000003803027812 */ /* 0x000fe400078ef802 */
[-C--:B------:R-:W-:Y:S02]  /*94a0*/  LOP3.LUT R0, R0, R5.reuse, RZ, 0x3c, !PT ;  /* 0x0000000500007212 */ /* 0x080fe400078e3cff */
[----:B------:R-:W-:Y:S02]  /*94b0*/  LOP3.LUT R2, R2, R5, RZ, 0x3c, !PT ;  /* 0x0000000502027212 */ /* 0x000fe400078e3cff */
[----:B------:R-:W-:Y:S01]  /*94c0*/  PRMT R32, R20, 0x5432, R32 ;  /* 0x0000543214207816 */ /* 0x000fe20000000020 */
[----:B------:R-:W-:Y:S01]  /*94d0*/  IMAD R3, R213, 0x200, R0 ;  /* 0x00000200d5037824 */ /* 0x000fe200078e0200 */
[----:B------:R-:W-:Y:S02]  /*94e0*/  SHF.R.U32.HI R0, RZ, 0x10, R37 ;  /* 0x00000010ff007819 */ /* 0x000fe40000011625 */
[----:B------:R-:W-:Y:S01]  /*94f0*/  SHF.R.U64 R12, R34, 0x10, R35 ;  /* 0x00000010220c7819 */ /* 0x000fe20000001223 */
[----:B------:R-:W-:Y:S01]  /*9500*/  IMAD R42, R3, 0x2, R18 ;  /* 0x00000002032a7824 */ /* 0x000fe200078e0212 */
[----:B------:R-:W-:Y:S01]  /*9510*/  SHF.R.U64 R40, R38, 0x10, R39 ;  /* 0x0000001026287819 */ /* 0x000fe20000001227 */
[----:B------:R-:W-:Y:S01]  /*9520*/  IMAD R3, R213, 0x200, R2 ;  /* 0x00000200d5037824 */ /* 0x000fe200078e0202 */
[----:B------:R-:W-:-:S02]  /*9530*/  SHF.R.U64 R2, R36, 0x10, R37 ;  /* 0x0000001024027819 */ /* 0x000fc40000001225 */
[----:B------:R-:W0:Y:S01]  /*9540*/  LDS.128 R8, [R42+0x20400] ;  /* 0x020400002a087984 */ /* 0x000e220000000c00 */
[----:B------:R-:W-:Y:S01]  /*9550*/  IMAD R44, R3, 0x2, R18 ;  /* 0x00000002032c7824 */ /* 0x000fe200078e0212 */
[C---:B------:R-:W-:Y:S02]  /*9560*/  PRMT R37, R13.reuse, 0x5432, R2 ;  /* 0x000054320d257816 */ /* 0x040fe40000000002 */
[----:B------:R-:W-:Y:S02]  /*9570*/  PRMT R41, R13, 0x5410, R41 ;  /* 0x000054100d297816 */ /* 0x000fe40000000029 */
[----:B------:R-:W1:Y:S01]  /*9580*/  LDS.128 R4, [R44+0x20400] ;  /* 0x020400002c047984 */ /* 0x000e620000000c00 */
[----:B------:R-:W-:Y:S01]  /*9590*/  PRMT R34, R14, 0x5410, R33 ;  /* 0x000054100e227816 */ /* 0x000fe20000000021 */
[----:B------:R-:W-:Y:S01]  /*95a0*/  IMAD.U32 R38, R37, 0x10000, RZ ;  /* 0x0001000025267824 */ /* 0x000fe200078e00ff */
[----:B------:R-:W-:Y:S01]  /*95b0*/  SHF.R.U32.HI R3, RZ, 0x10, R35 ;  /* 0x00000010ff037819 */ /* 0x000fe20000011623 */
[----:B------:R-:W-:Y:S01]  /*95c0*/  IMAD.U32 R33, R32, 0x10000, RZ ;  /* 0x0001000020217824 */ /* 0x000fe200078e00ff */
[----:B------:R-:W-:-:S02]  /*95d0*/  PRMT R35, R43, 0x5432, R12 ;  /* 0x000054322b237816 */ /* 0x000fc4000000000c */
[----:B------:R-:W-:Y:S02]  /*95e0*/  PRMT R39, R14, 0x5432, R0 ;  /* 0x000054320e277816 */ /* 0x000fe40000000000 */
[----:B------:R-:W-:Y:S02]  /*95f0*/  LOP3.LUT R37, R37, 0xffff0000, RZ, 0xc0, !PT ;  /* 0xffff000025257812 */ /* 0x000fe400078ec0ff */
[C---:B------:R-:W-:Y:S02]  /*9600*/  PRMT R36, R15.reuse, 0x5410, R3 ;  /* 0x000054100f247816 */ /* 0x040fe40000000003 */
[----:B------:R-:W-:Y:S01]  /*9610*/  PRMT R40, R15, 0x5432, R40 ;  /* 0x000054320f287816 */ /* 0x000fe20000000028 */
[C---:B0-----:R-:W-:Y:S01]  /*9620*/  IMAD.U32 R0, R8.reuse, 0x10000, RZ ;  /* 0x0001000008007824 */ /* 0x041fe200078e00ff */
[----:B------:R-:W-:Y:S01]  /*9630*/  LOP3.LUT R2, R8, 0xffff0000, RZ, 0xc0, !PT ;  /* 0xffff000008027812 */ /* 0x000fe200078ec0ff */
[C---:B------:R-:W-:Y:S01]  /*9640*/  IMAD.U32 R3, R9.reuse, 0x10000, RZ ;  /* 0x0001000009037824 */ /* 0x040fe200078e00ff */
[----:B------:R-:W-:Y:S01]  /*9650*/  LOP3.LUT R8, R9, 0xffff0000, RZ, 0xc0, !PT ;  /* 0xffff000009087812 */ /* 0x000fe200078ec0ff */
[C---:B------:R-:W-:Y:S01]  /*9660*/  IMAD.U32 R9, R10.reuse, 0x10000, RZ ;  /* 0x000100000a097824 */ /* 0x040fe200078e00ff */
        /* <DEDUP_REMOVED lines=9> */
[----:B------:R-:W-:Y:S01]  /*9700*/  FFMA.FTZ R43, R0, R33, -R43 ;  /* 0x00000021002b7223 */ /* 0x000fe2000001082b */
[----:B------:R-:W-:Y:S01]  /*9710*/  FMUL.FTZ R33, R4, R37 ;  /* 0x0000002504217220 */ /* 0x000fe20000410000 */
[----:B------:R-:W-:Y:S01]  /*9720*/  FFMA.FTZ R45, R0, R38, R45 ;  /* 0x00000026002d7223 */ /* 0x000fe2000001002d */
[----:B------:R-:W-:Y:S02]  /*9730*/  IMAD.U32 R0, R34, 0x10000, RZ ;  /* 0x0001000022007824 */ /* 0x000fe400078e00ff */
[-C--:B------:R-:W-:Y:S01]  /*9740*/  FMUL.FTZ R47, R4, R13.reuse ;  /* 0x0000000d042f7220 */ /* 0x080fe20000410000 */
[----:B------:R-:W-:Y:S01]  /*9750*/  FFMA.FTZ R4, R2, R13, -R33 ;  /* 0x0000000d02047223 */ /* 0x000fe20000010821 */
[C---:B------:R-:W-:Y:S01]  /*9760*/  FMUL.FTZ R38, R14.reuse, R32 ;  /* 0x000000200e267220 */ /* 0x040fe20000410000 */
[----:B------:R-:W-:Y:S01]  /*9770*/  LOP3.LUT R39, R39, 0xffff0000, RZ, 0xc0, !PT ;  /* 0xffff000027277812 */ /* 0x000fe200078ec0ff */
[-C--:B------:R-:W-:Y:S01]  /*9780*/  FMUL.FTZ R13, R14, R0.reuse ;  /* 0x000000000e0d7220 */ /* 0x080fe20000410000 */
[----:B------:R-:W-:Y:S01]  /*9790*/  LOP3.LUT R34, R34, 0xffff0000, RZ, 0xc0, !PT ;  /* 0xffff000022227812 */ /* 0x000fe200078ec0ff */
[----:B------:R-:W-:Y:S01]  /*97a0*/  FFMA.FTZ R14, R2, R37, R47 ;  /* 0x00000025020e7223 */ /* 0x000fe2000001002f */
[C---:B------:R-:W-:Y:S01]  /*97b0*/  FFMA.FTZ R38, R3.reuse, R0, -R38 ;  /* 0x0000000003267223 */ /* 0x040fe20000010826 */
[----:B------:R-:W-:Y:S01]  /*97c0*/  FFMA.FTZ R13, R3, R32, R13 ;  /* 0x00000020030d7223 */ /* 0x000fe2000001000d */
[----:B------:R-:W-:Y:S01]  /*97d0*/  FMUL.FTZ R3, R5, R39 ;  /* 0x0000002705037220 */ /* 0x000fe20000410000 */
[----:B------:R-:W-:Y:S01]  /*97e0*/  SHF.L.U32 R2, R40, 0x10, RZ ;  /* 0x0000001028027819 */ /* 0x000fe200000006ff */
[----:B------:R-:W-:-:S02]  /*97f0*/  IMAD.U32 R15, R6, 0x10000, RZ ;  /* 0x00010000060f7824 */ /* 0x000fc400078e00ff */
[-C--:B------:R-:W-:Y:S01]  /*9800*/  FMUL.FTZ R37, R5, R34.reuse ;  /* 0x0000002205257220 */ /* 0x080fe20000410000 */
[----:B------:R-:W-:Y:S02]  /*9810*/  IMAD.U32 R0, R35, 0x10000, RZ ;  /* 0x0001000023007824 */ /* 0x000fe400078e00ff */
[C---:B------:R-:W-:Y:S01]  /*9820*/  FFMA.FTZ R33, R8.reuse, R34, -R3 ;  /* 0x0000002208217223 */ /* 0x040fe20000010803 */
[----:B------:R-:W-:Y:S02]  /*9830*/  IMAD.U32 R20, R7, 0x10000, RZ ;  /* 0x0001000007147824 */ /* 0x000fe400078e00ff */
[----:B------:R-:W-:Y:S01]  /*9840*/  FMUL.FTZ R34, R15, R2 ;  /* 0x000000020f227220 */ /* 0x000fe20000410000 */
[----:B------:R-:W-:Y:S02]  /*9850*/  IMAD.U32 R5, R41, 0x10000, RZ ;  /* 0x0001000029057824 */ /* 0x000fe400078e00ff */
[----:B------:R-:W-:Y:S01]  /*9860*/  FMUL.FTZ R15, R15, R0 ;  /* 0x000000000f0f7220 */ /* 0x000fe20000410000 */
[----:B------:R-:W-:Y:S01]  /*9870*/  FFMA.FTZ R32, R8, R39, R37 ;  /* 0x0000002708207223 */ /* 0x000fe20000010025 */
        /* <DEDUP_REMOVED lines=11> */
[----:B------:R-:W-:-:S02]  /*9930*/  LOP3.LUT R0, R41, 0xffff0000, RZ, 0xc0, !PT ;  /* 0xffff000029007812 */ /* 0x000fc400078ec0ff */
[----:B------:R-:W-:Y:S01]  /*9940*/  LOP3.LUT R35, R35, 0xffff0000, RZ, 0xc0, !PT ;  /* 0xffff000023237812 */ /* 0x000fe200078ec0ff */
[----:B------:R-:W-:Y:S01]  /*9950*/  FMUL.FTZ R5, R6, R3 ;  /* 0x0000000306057220 */ /* 0x000fe20000410000 */
[----:B------:R-:W-:Y:S01]  /*9960*/  LOP3.LUT R36, R36, 0xffff0000, RZ, 0xc0, !PT ;  /* 0xffff000024247812 */ /* 0x000fe200078ec0ff */
[----:B------:R-:W-:Y:S01]  /*9970*/  FMUL.FTZ R2, R7, R0 ;  /* 0x0000000007027220 */ /* 0x000fe20000410000 */
[----:B------:R-:W-:Y:S01]  /*9980*/  LOP3.LUT R11, R11, 0xffff0000, RZ, 0xc0, !PT ;  /* 0xffff00000b0b7812 */ /* 0x000fe200078ec0ff */
[-C--:B------:R-:W-:Y:S01]  /*9990*/  FMUL.FTZ R6, R6, R35.reuse ;  /* 0x0000002306067220 */ /* 0x080fe20000410000 */
[----:B------:R-:W-:Y:S01]  /*99a0*/  FFMA.FTZ R35, R10, R35, -R5 ;  /* 0x000000230a237223 */ /* 0x000fe20000010805 */
[-C--:B------:R-:W-:Y:S01]  /*99b0*/  FMUL.FTZ R7, R7, R36.reuse ;  /* 0x0000002407077220 */ /* 0x080fe20000410000 */
[----:B------:R-:W-:Y:S01]  /*99c0*/  F2FP.BF16.F32.PACK_AB R4, R4, R43 ;  /* 0x0000002b0404723e */ /* 0x000fe200000010ff */
[C---:B------:R-:W-:Y:S01]  /*99d0*/  FFMA.FTZ R2, R11.reuse, R36, -R2 ;  /* 0x000000240b027223 */ /* 0x040fe20000010802 */
[----:B------:R-:W-:Y:S01]  /*99e0*/  FFMA.FTZ R10, R10, R3, R6 ;  /* 0x000000030a0a7223 */ /* 0x000fe20000010006 */
[----:B------:R-:W-:Y:S01]  /*99f0*/  FFMA.FTZ R11, R11, R0, R7 ;  /* 0x000000000b0b7223 */ /* 0x000fe20000010007 */
[----:B------:R-:W-:-:S02]  /*9a00*/  F2FP.BF16.F32.PACK_AB R5, R33, R38 ;  /* 0x000000262105723e */ /* 0x000fc400000010ff */
[----:B------:R-:W-:Y:S02]  /*9a10*/  F2FP.BF16.F32.PACK_AB R6, R35, R34 ;  /* 0x000000222306723e */ /* 0x000fe400000010ff */
[----:B------:R-:W-:Y:S02]  /*9a20*/  F2FP.BF16.F32.PACK_AB R7, R2, R37 ;  /* 0x000000250207723e */ /* 0x000fe400000010ff */
[----:B------:R-:W-:Y:S02]  /*9a30*/  F2FP.BF16.F32.PACK_AB R8, R14, R45 ;  /* 0x0000002d0e08723e */ /* 0x000fe400000010ff */
[----:B------:R-:W-:Y:S01]  /*9a40*/  F2FP.BF16.F32.PACK_AB R9, R32, R13 ;  /* 0x0000000d2009723e */ /* 0x000fe200000010ff */
[----:B------:R1:W-:Y:S01]  /*9a50*/  STS.128 [R42+0x20400], R4 ;  /* 0x020400042a007388 */ /* 0x0003e20000000c00 */
[----:B------:R-:W-:Y:S02]  /*9a60*/  F2FP.BF16.F32.PACK_AB R10, R10, R15 ;  /* 0x0000000f0a0a723e */ /* 0x000fe400000010ff */
[----:B------:R-:W-:-:S05]  /*9a70*/  F2FP.BF16.F32.PACK_AB R11, R11, R12 ;  /* 0x0000000c0b0b723e */ /* 0x000fca00000010ff */
[----:B------:R1:W-:Y:S02]  /*9a80*/  STS.128 [R44+0x20400], R8 ;  /* 0x020400082c007388 */ /* 0x0003e40000000c00 */
.L_x_2781:
[----:B------:R-:W-:Y:S05]  /*9a90*/  BSYNC B1 ;  /* 0x0000000000017941 */ /* 0x000fea0003800000 */
.L_x_2780:
[----:B------:R-:W-:Y:S01]  /*9aa0*/  PRMT R13, R52, 0x5410, R53 ;  /* 0x00005410340d7816 */ /* 0x000fe20000000035 */
[----:B------:R-:W-:Y:S06]  /*9ab0*/  @P0 BRA `(.L_x_2767) ;  /* 0x0000000400840947 */ /* 0x000fec0003800000 */
[----:B------:R-:W-:Y:S01]  /*9ac0*/  IMAD.IADD R21, R16, 0x1, R21 ;  /* 0x0000000110157824 */ /* 0x000fe200078e0215 */
[----:B-1----:R-:W1:Y:S01]  /*9ad0*/  LDS.128 R8, [R227+0x20400] ;  /* 0x02040000e3087984 */ /* 0x002e620000000c00 */
[--C-:B------:R-:W-:Y:S02]  /*9ae0*/  SHF.R.U64 R12, R28, 0x10, R29.reuse ;  /* 0x000000101c0c7819 */ /* 0x100fe4000000121d */
[----:B------:R-:W-:Y:S02]  /*9af0*/  SHF.R.U32.HI R2, RZ, 0x10, R29 ;  /* 0x00000010ff027819 */ /* 0x000fe4000001161d */
[----:B------:R-:W-:Y:S02]  /*9b00*/  LOP3.LUT R0, R230, 0x38, R21, 0xf8, !PT ;  /* 0x00000038e6007812 */ /* 0x000fe400078ef815 */
[----:B------:R-:W-:Y:S02]  /*9b10*/  SHF.R.U64 R29, R24, 0x10, R25 ;  /* 0x00000010181d7819 */ /* 0x000fe40000001219 */
[----:B------:R-:W-:-:S02]  /*9b20*/  LOP3.LUT R0, R0, R235, RZ, 0x3c, !PT ;  /* 0x000000eb00007212 */ /* 0x000fc400078e3cff */
[----:B------:R-:W-:Y:S02]  /*9b30*/  PRMT R29, R46, 0x5410, R29 ;  /* 0x000054102e1d7816 */ /* 0x000fe4000000001d */
[----:B------:R-:W-:Y:S01]  /*9b40*/  PRMT R24, R48, 0x5432, R12 ;  /* 0x0000543230187816 */ /* 0x000fe2000000000c */
[----:B0-----:R-:W-:Y:S01]  /*9b50*/  IMAD.IADD R3, R231, 0x1, R0 ;  /* 0x00000001e7037824 */ /* 0x001fe200078e0200 */
[----:B------:R-:W-:Y:S02]  /*9b60*/  SHF.R.U64 R0, R30, 0x10, R31 ;  /* 0x000000101e007819 */ /* 0x000fe4000000121f */
[----:B------:R-:W-:Y:S01]  /*9b70*/  SHF.R.U32.HI R30, RZ, 0x10, R25 ;  /* 0x00000010ff1e7819 */ /* 0x000fe20000011619 */
[----:B------:R-:W-:Y:S01]  /*9b80*/  IMAD R3, R3, 0x2, R18 ;  /* 0x0000000203037824 */ /* 0x000fe200078e0212 */
[----:B------:R-:W-:Y:S01]  /*9b90*/  SHF.R.U32.HI R28, RZ, 0x10, R31 ;  /* 0x00000010ff1c7819 */ /* 0x000fe2000001161f */
[----:B------:R-:W-:Y:S01]  /*9ba0*/  IMAD.U32 R31, R29, 0x10000, RZ ;  /* 0x000100001d1f7824 */ /* 0x000fe200078e00ff */
[----:B------:R-:W-:Y:S01]  /*9bb0*/  PRMT R30, R46, 0x5432, R30 ;  /* 0x000054322e1e7816 */ /* 0x000fe2000000001e */
[----:B------:R-:W-:Y:S01]  /*9bc0*/  IMAD.U32 R25, R24, 0x10000, RZ ;  /* 0x0001000018197824 */ /* 0x000fe200078e00ff */
[----:B------:R-:W0:Y:S01]  /*9bd0*/  LDS.128 R4, [R3+0x20400] ;  /* 0x0204000003047984 */ /* 0x000e220000000c00 */
[----:B------:R-:W-:-:S02]  /*9be0*/  SHF.R.U64 R33, R26, 0x10, R27 ;  /* 0x000000101a217819 */ /* 0x000fc4000000121b */
[----:B------:R-:W-:Y:S01]  /*9bf0*/  SHF.R.U32.HI R34, RZ, 0x10, R27 ;  /* 0x00000010ff227819 */ /* 0x000fe2000001161b */
[----:B------:R-:W-:Y:S01]  /*9c00*/  IMAD.U32 R32, R30, 0x10000, RZ ;  /* 0x000100001e207824 */ /* 0x000fe200078e00ff */
[----:B------:R-:W-:Y:S02]  /*9c10*/  PRMT R26, R49, 0x5432, R2 ;  /* 0x00005432311a7816 */ /* 0x000fe40000000002 */
[----:B------:R-:W-:Y:S02]  /*9c20*/  PRMT R27, R50, 0x5432, R0 ;  /* 0x00005432321b7816 */ /* 0x000fe40000000000 */
[----:B------:R-:W-:Y:S02]  /*9c30*/  PRMT R34, R13, 0x5432, R34 ;  /* 0x000054320d227816 */ /* 0x000fe40000000022 */
[----:B------:R-:W-:Y:S02]  /*9c40*/  PRMT R28, R51, 0x5432, R28 ;  /* 0x00005432331c7816 */ /* 0x000fe4000000001c */
[----:B------:R-:W-:Y:S01]  /*9c50*/  PRMT R33, R13, 0x5410, R33 ;  /* 0x000054100d217816 */ /* 0x000fe20000000021 */
[----:B------:R-:W-:Y:S01]  /*9c60*/  IMAD.U32 R36, R34, 0x10000, RZ ;  /* 0x0001000022247824 */ /* 0x000fe200078e00ff */
[----:B------:R-:W-:Y:S01]  /*9c70*/  LOP3.LUT R29, R29, 0xffff0000, RZ, 0xc0, !PT ;  /* 0xffff00001d1d7812 */ /* 0x000fe200078ec0ff */
[C---:B-1----:R-:W-:Y:S01]  /*9c80*/  IMAD.U32 R0, R8.reuse, 0x10000, RZ ;  /* 0x0001000008007824 */ /* 0x042fe200078e00ff */
        /* <DEDUP_REMOVED lines=15> */
[C---:B------:R-:W-:Y:S01]  /*9d80*/  IMAD.U32 R14, R26.reuse, 0x10000, RZ ;  /* 0x000100001a0e7824 */ /* 0x040fe200078e00ff */
[----:B------:R-:W-:Y:S01]  /*9d90*/  LOP3.LUT R26, R26, 0xffff0000, RZ, 0xc0, !PT ;  /* 0xffff00001a1a7812 */ /* 0x000fe200078ec0ff */
[----:B------:R-:W-:Y:S01]  /*9da0*/  FFMA.FTZ R35, R0, R25, -R35 ;  /* 0x0000001900237223 */ /* 0x000fe20000010823 */
[----:B------:R-:W-:Y:S01]  /*9db0*/  FMUL.FTZ R25, R15, R32 ;  /* 0x000000200f197220 */ /* 0x000fe20000410000 */
[----:B------:R-:W-:-:S02]  /*9dc0*/  IMAD.U32 R21, R7, 0x10000, RZ ;  /* 0x0001000007157824 */ /* 0x000fc400078e00ff */
[----:B------:R-:W-:Y:S01]  /*9dd0*/  FFMA.FTZ R37, R0, R31, R37 ;  /* 0x0000001f00257223 */ /* 0x000fe20000010025 */
[----:B------:R-:W-:Y:S02]  /*9de0*/  IMAD.U32 R0, R28, 0x10000, RZ ;  /* 0x000100001c007824 */ /* 0x000fe400078e00ff */
[-C--:B------:R-:W-:Y:S01]  /*9df0*/  FMUL.FTZ R15, R15, R14.reuse ;  /* 0x0000000e0f0f7220 */ /* 0x080fe20000410000 */
[C---:B------:R-:W-:Y:S01]  /*9e00*/  FFMA.FTZ R25, R12.reuse, R14, -R25 ;  /* 0x0000000e0c197223 */ /* 0x040fe20000010819 */
[C---:B------:R-:W-:Y:S01]  /*9e10*/  FMUL.FTZ R14, R21.reuse, R36 ;  /* 0x00000024150e7220 */ /* 0x040fe20000410000 */
[----:B------:R-:W-:Y:S01]  /*9e20*/  FMUL.FTZ R21, R21, R0 ;  /* 0x0000000015157220 */ /* 0x000fe20000410000 */
[----:B------:R-:W-:Y:S01]  /*9e30*/  FFMA.FTZ R32, R12, R32, R15 ;  /* 0x000000200c207223 */ /* 0x000fe2000001000f */
[----:B------:R-:W-:Y:S01]  /*9e40*/  LOP3.LUT R15, R24, 0xffff0000, RZ, 0xc0, !PT ;  /* 0xffff0000180f7812 */ /* 0x000fe200078ec0ff */
[C---:B------:R-:W-:Y:S01]  /*9e50*/  FFMA.FTZ R31, R13.reuse, R0, -R14 ;  /* 0x000000000d1f7223 */ /* 0x040fe2000001080e */
[----:B------:R-:W-:Y:S01]  /*9e60*/  FFMA.FTZ R36, R13, R36, R21 ;  /* 0x000000240d247223 */ /* 0x000fe20000010015 */
[----:B------:R-:W-:Y:S01]  /*9e70*/  FMUL.FTZ R13, R4, R29 ;  /* 0x0000001d040d7220 */ /* 0x000fe20000410000 */
[----:B------:R-:W-:-:S02]  /*9e80*/  IMAD.U32 R20, R6, 0x10000, RZ ;  /* 0x0001000006147824 */ /* 0x000fc400078e00ff */
[-C--:B------:R-:W-:Y:S01]  /*9e90*/  FMUL.FTZ R21, R4, R15.reuse ;  /* 0x0000000f04157220 */ /* 0x080fe20000410000 */
[----:B------:R-:W-:Y:S02]  /*9ea0*/  IMAD.U32 R4, R33, 0x10000, RZ ;  /* 0x0001000021047824 */ /* 0x000fe400078e00ff */
[----:B------:R-:W-:Y:S01]  /*9eb0*/  FFMA.FTZ R12, R2, R15, -R13 ;  /* 0x0000000f020c7223 */ /* 0x000fe2000001080d */
[----:B------:R-:W-:Y:S01]  /*9ec0*/  FMUL.FTZ R13, R5, R30 ;  /* 0x0000001e050d7220 */ /* 0x000fe20000410000 */
[----:B------:R-:W-:Y:S01]  /*9ed0*/  LOP3.LUT R6, R6, 0xffff0000, RZ, 0xc0, !PT ;  /* 0xffff000006067812 */ /* 0x000fe200078ec0ff */
[----:B------:R-:W-:Y:S01]  /*9ee0*/  IMAD.U32 R0, R27, 0x10000, RZ ;  /* 0x000100001b007824 */ /* 0x000fe200078e00ff */
[----:B------:R-:W-:Y:S01]  /*9ef0*/  LOP3.LUT R7, R7, 0xffff0000, RZ, 0xc0, !PT ;  /* 0xffff000007077812 */ /* 0x000fe200078ec0ff */
[----:B------:R-:W-:Y:S01]  /*9f00*/  FMUL.FTZ R5, R5, R26 ;  /* 0x0000001a05057220 */ /* 0x000fe20000410000 */
[----:B------:R-:W-:Y:S01]  /*9f10*/  FMUL.FTZ R14, R20, R4 ;  /* 0x00000004140e7220 */ /* 0x000fe20000410000 */
[----:B------:R-:W-:Y:S01]  /*9f20*/  LOP3.LUT R33, R33, 0xffff0000, RZ, 0xc0, !PT ;  /* 0xffff000021217812 */ /* 0x000fe200078ec0ff */
[C---:B------:R-:W-:Y:S01]  /*9f30*/  FFMA.FTZ R26, R8.reuse, R26, -R13 ;  /* 0x0000001a081a7223 */ /* 0x040fe2000001080d */
[----:B------:R-:W-:Y:S01]  /*9f40*/  LOP3.LUT R27, R27, 0xffff0000, RZ, 0xc0, !PT ;  /* 0xffff00001b1b7812 */ /* 0x000fe200078ec0ff */
[----:B------:R-:W-:Y:S01]  /*9f50*/  FFMA.FTZ R13, R8, R30, R5 ;  /* 0x0000001e080d7223 */ /* 0x000fe20000010005 */
[----:B------:R-:W-:Y:S01]  /*9f60*/  LOP3.LUT R28, R28, 0xffff0000, RZ, 0xc0, !PT ;  /* 0xffff00001c1c7812 */ /* 0x000fe200078ec0ff */
[-C--:B------:R-:W-:Y:S01]  /*9f70*/  FMUL.FTZ R20, R20, R0.reuse ;  /* 0x0000000014147220 */ /* 0x080fe20000410000 */
[----:B------:R-:W-:Y:S01]  /*9f80*/  FFMA.FTZ R14, R9, R0, -R14 ;  /* 0x00000000090e7223 */ /* 0x000fe2000001080e */
[C---:B------:R-:W-:Y:S01]  /*9f90*/  FMUL.FTZ R5, R6.reuse, R33 ;  /* 0x0000002106057220 */ /* 0x040fe20000410000 */
[C---:B------:R-:W-:Y:S01]  /*9fa0*/  FMUL.FTZ R0, R7.reuse, R34 ;  /* 0x0000002207007220 */ /* 0x040fe20000410000 */
[-C--:B------:R-:W-:Y:S01]  /*9fb0*/  FMUL.FTZ R6, R6, R27.reuse ;  /* 0x0000001b06067220 */ /* 0x080fe20000410000 */
[-C--:B------:R-:W-:Y:S01]  /*9fc0*/  FMUL.FTZ R7, R7, R28.reuse ;  /* 0x0000001c07077220 */ /* 0x080fe20000410000 */
[----:B------:R-:W-:Y:S01]  /*9fd0*/  FFMA.FTZ R27, R10, R27, -R5 ;  /* 0x0000001b0a1b7223 */ /* 0x000fe20000010805 */
[----:B------:R-:W-:Y:S01]  /*9fe0*/  FFMA.FTZ R0, R11, R28, -R0 ;  /* 0x0000001c0b007223 */ /* 0x000fe20000010800 */
[----:B------:R-:W-:Y:S01]  /*9ff0*/  FFMA.FTZ R2, R2, R29, R21 ;  /* 0x0000001d02027223 */ /* 0x000fe20000010015 */
[----:B------:R-:W-:Y:S01]  /*a000*/  FFMA.FTZ R20, R9, R4, R20 ;  /* 0x0000000409147223 */ /* 0x000fe20000010014 */
        /* <DEDUP_REMOVED lines=12> */
.L_x_2767:
[----:B------:R-:W-:Y:S05]  /*a0d0*/  BSYNC B0 ;  /* 0x0000000000007941 */ /* 0x000fea0003800000 */
.L_x_2747:
        /* <DEDUP_REMOVED lines=8> */
.L_x_2744:
[----:B--23--:R-:W-:-:S05]  /*a160*/  IMAD.U32 R0, RZ, RZ, UR36 ;  /* 0x00000024ff007e24 */ /* 0x00cfca000f8e00ff */
[----:B------:R-:W-:-:S13]  /*a170*/  ISETP.NE.AND P0, PT, R0, 0x3, PT ;  /* 0x000000030000780c */ /* 0x000fda0003f05270 */
[----:B------:R-:W-:Y:S05]  /*a180*/  @!P0 BRA `(.L_x_2782) ;  /* 0x0000000000048947 */ /* 0x000fea0003800000 */
[----:B------:R-:W-:Y:S01]  /*a190*/  BPT.TRAP 0x1 ;  /* 0x000000040000795c */ /* 0x000fe20000300000 */
.L_x_2782:
[----:B------:R-:W-:Y:S01]  /*a1a0*/  IMAD R14, R19, 0x8, R18 ;  /* 0x00000008130e7824 */ /* 0x000fe200078e0212 */
[----:B-1--4-:R-:W-:-:S04]  /*a1b0*/  SHF.L.U32 R7, R22, 0x1f, RZ ;  /* 0x0000001f16077819 */ /* 0x012fc800000006ff */
[----:B------:R1:W2:Y:S01]  /*a1c0*/  SYNCS.PHASECHK.TRANS64.TRYWAIT P1, [R14+URZ+0x38830], R7 ;  /* 0x038830070e0075a7 */ /* 0x0002a2000802017f */
[----:B------:R-:W-:Y:S05]  /*a1d0*/  @!P0 BRA `(.L_x_2783) ;  /* 0x0000000000048947 */ /* 0x000fea0003800000 */
[----:B------:R-:W-:Y:S01]  /*a1e0*/  BPT.TRAP 0x1 ;  /* 0x000000040000795c */ /* 0x000fe20000300000 */
.L_x_2783:
[C---:B------:R-:W-:Y:S02]  /*a1f0*/  VIADD R0, R18.reuse, 0x22400 ;  /* 0x0002240012007836 */ /* 0x040fe40000000000 */
[----:B------:R-:W-:-:S03]  /*a200*/  VIADD R2, R18, 0x20400 ;  /* 0x0002040012027836 */ /* 0x000fc60000000000 */
[----:B------:R-:W-:Y:S02]  /*a210*/  SHF.R.U32.HI R0, RZ, 0x4, R0 ;  /* 0x00000004ff007819 */ /* 0x000fe40000011600 */
[----:B------:R-:W-:Y:S02]  /*a220*/  SHF.R.U32.HI R2, RZ, 0x4, R2 ;  /* 0x00000004ff027819 */ /* 0x000fe40000011602 */
[----:B------:R-:W-:Y:S02]  /*a230*/  LOP3.LUT R0, R0, 0x3fff, RZ, 0xc0, !PT ;  /* 0x00003fff00007812 */ /* 0x000fe400078ec0ff */
[----:B------:R-:W-:Y:S02]  /*a240*/  LOP3.LUT R2, R2, 0x3fff, RZ, 0xc0, !PT ;  /* 0x00003fff02027812 */ /* 0x000fe400078ec0ff */
[----:B------:R-:W-:Y:S01]  /*a250*/  LOP3.LUT R15, R0, 0x10000, RZ, 0xfc, !PT ;  /* 0x00010000000f7812 */ /* 0x000fe200078efcff */
[----:B--2---:R-:W-:Y:S06]  /*a260*/  @P1 BRA `(.L_x_2784) ;  /* 0x0000000000081947 */ /* 0x004fec0003800000 */
[----:B------:R-:W2:Y:S02]  /*a270*/  SYNCS.PHASECHK.TRANS64.TRYWAIT P1, [R14+URZ+0x38830], R7 ;  /* 0x038830070e0075a7 */ /* 0x000ea4000802017f */
[----:B--2---:R-:W-:Y:S05]  /*a280*/  @!P1 BRA `(.L_x_2785) ;  /* 0x000001a000f49947 */ /* 0x004fea0003800000 */
.L_x_2784:
[----:B------:R-:W-:Y:S01]  /*a290*/  LOP3.LUT R4, R2, 0x10000, RZ, 0xfc, !PT ;  /* 0x0001000002047812 */ /* 0x000fe200078efcff */
[----:B0-----:R-:W-:Y:S01]  /*a2a0*/  IMAD.MOV.U32 R5, RZ, RZ, 0x40000040 ;  /* 0x40000040ff057424 */ /* 0x001fe200078e00ff */
[----:B------:R-:W-:Y:S01]  /*a2b0*/  LEA R2, R19, R15, 0x9 ;  /* 0x0000000f13027211 */ /* 0x000fe200078e48ff */
[----:B------:R-:W-:Y:S01]  /*a2c0*/  IMAD.MOV.U32 R3, RZ, RZ, 0x40000040 ;  /* 0x40000040ff037424 */ /* 0x000fe200078e00ff */
[----:B------:R-:W-:Y:S05]  /*a2d0*/  WARPSYNC.ALL ;  /* 0x0000000000007948 */ /* 0x000fea0003800000 */
[C---:B------:R-:W-:Y:S01]  /*a2e0*/  R2UR UR4, R4.reuse ;  /* 0x00000000040472ca */ /* 0x040fe200000e0000 */
[----:B-----5:R-:W-:Y:S01]  /*a2f0*/  WARPGROUP.ARRIVE ;  /* 0x00000000000079c5 */ /* 0x020fe20000000000 */
[----:B------:R-:W-:Y:S01]  /*a300*/  R2UR UR5, R5 ;  /* 0x00000000050572ca */ /* 0x000fe200000e0000 */
[----:B------:R-:W-:Y:S01]  /*a310*/  VIADD R12, R4, 0x2 ;  /* 0x00000002040c7836 */ /* 0x000fe20000000000 */
[C---:B------:R-:W-:Y:S01]  /*a320*/  R2UR UR6, R2.reuse ;  /* 0x00000000020672ca */ /* 0x040fe200000e0000 */
[----:B------:R-:W-:Y:S01]  /*a330*/  VIADD R8, R2, 0x2 ;  /* 0x0000000202087836 */ /* 0x000fe20000000000 */
[----:B------:R-:W-:Y:S01]  /*a340*/  R2UR UR7, R3 ;  /* 0x00000000030772ca */ /* 0x000fe200000e0000 */
[----:B------:R-:W-:Y:S01]  /*a350*/  IMAD.MOV.U32 R13, RZ, RZ, 0x40000040 ;  /* 0x40000040ff0d7424 */ /* 0x000fe200078e00ff */
[----:B------:R-:W-:Y:S01]  /*a360*/  BSSY B0, `(.L_x_2786) ;  /* 0x0000024000007945 */ /* 0x000fe20003800000 */
[----:B------:R-:W-:-:S02]  /*a370*/  IMAD.MOV.U32 R9, RZ, RZ, 0x40000040 ;  /* 0x40000040ff097424 */ /* 0x000fc400078e00ff */
[----:B------:R-:W-:Y:S02]  /*a380*/  VIADD R10, R4, 0x4 ;  /* 0x00000004040a7836 */ /* 0x000fe40000000000 */
[----:B------:R-:W-:Y:S02]  /*a390*/  IMAD.MOV.U32 R11, RZ, RZ, 0x40000040 ;  /* 0x40000040ff0b7424 */ /* 0x000fe400078e00ff */
[----:B------:R-:W-:-:S04]  /*a3a0*/  IMAD.MOV.U32 R3, RZ, RZ, 0x40000040 ;  /* 0x40000040ff037424 */ /* 0x000fc800078e00ff */
[----:B------:R-:W-:Y:S01]  /*a3b0*/  HGMMA.64x64x16.F32.BF16 R24, gdesc[UR4], RZ, !UPT, gsb0 ;  /* 0x00e00000041879f0 */ /* 0x000fe2000c0018ff */
        /* <DEDUP_REMOVED lines=8> */
[----:B------:R-:W-:-:S07]  /*a440*/  WARPGROUP.ARRIVE ;  /* 0x00000000000079c5 */ /* 0x000fce0000000000 */
[----:B------:R-:W-:Y:S01]  /*a450*/  HGMMA.64x64x16.F32.BF16 R24, gdesc[UR4], R24, gsb0 ;  /* 0x00e00000041879f0 */ /* 0x000fe20008001818 */
[----:B------:R-:W-:Y:S02]  /*a460*/  R2UR UR4, R10 ;  /* 0x000000000a0472ca */ /* 0x000fe400000e0000 */
[----:B------:R-:W-:Y:S02]  /*a470*/  R2UR UR5, R11 ;  /* 0x000000000b0572ca */ /* 0x000fe400000e0000 */
        /* <DEDUP_REMOVED lines=8> */
[----:B------:R-:W-:Y:S02]  /*a500*/  R2UR UR5, R9 ;  /* 0x00000000090572ca */ /* 0x000fe400000e0000 */
[----:B------:R-:W-:Y:S02]  /*a510*/  R2UR UR6, R2 ;  /* 0x00000000020672ca */ /* 0x000fe400000e0000 */
[----:B------:R-:W-:Y:S02]  /*a520*/  R2UR UR7, R3 ;  /* 0x00000000030772ca */ /* 0x000fe400000e0000 */
[----:B------:R-:W-:Y:S01]  /*a530*/  SHF.L.U32 R3, R56, 0x1f, RZ ;  /* 0x0000001f38037819 */ /* 0x000fe200000006ff */
[----:B------:R-:W-:-:S02]  /*a540*/  WARPGROUP.DEPBAR.LE gsb0, 0x0 ;  /* 0x00008000000079c5 */ /* 0x000fc40000010000 */
[----:B------:R-:W-:-:S08]  /*a550*/  WARPGROUP.ARRIVE ;  /* 0x00000000000079c5 */ /* 0x000fd00000000000 */
[----:B------:R-:W-:Y:S03]  /*a560*/  HGMMA.64x64x16.F32.BF16 R24, gdesc[UR4], R24, gsb0 ;  /* 0x00e00000041879f0 */ /* 0x000fe60008001818 */
[----:B------:R-:W-:Y:S02]  /*a570*/  WARPGROUP.DEPBAR.LE gsb0, 0x0 ;  /* 0x00008000000079c5 */ /* 0x000fe40000010000 */
[----:B------:R-:W0:Y:S02]  /*a580*/  SYNCS.PHASECHK.TRANS64.TRYWAIT P1, [R18+URZ+0x38810], R3 ;  /* 0x03881003120075a7 */ /* 0x000e24000802017f */
[----:B0-----:R-:W-:Y:S05]  /*a590*/  @!P1 BRA `(.L_x_2787) ;  /* 0x000001a000449947 */ /* 0x001fea0003800000 */
.L_x_3049:
[----:B------:R-:W-:Y:S05]  /*a5a0*/  BSYNC B0 ;  /* 0x0000000000007941 */ /* 0x000fea0003800000 */
.L_x_2786:
[----:B------:R-:W-:Y:S05]  /*a5b0*/  @!P0 BRA `(.L_x_2788) ;  /* 0x0000000000048947 */ /* 0x000fea0003800000 */
[----:B------:R-:W-:Y:S01]  /*a5c0*/  BPT.TRAP 0x1 ;  /* 0x000000040000795c */ /* 0x000fe20000300000 */
.L_x_2788:
[----:B------:R3:W4:Y:S01]  /*a5d0*/  SYNCS.PHASECHK.TRANS64.TRYWAIT P2, [R14+URZ+0x38850], R7 ;  /* 0x038850070e0075a7 */ /* 0x000722000804017f */
[----:B------:R-:W-:Y:S05]  /*a5e0*/  @!P0 BRA `(.L_x_2789) ;  /* 0x0000000000048947 */ /* 0x000fea0003800000 */
[----:B------:R-:W-:Y:S01]  /*a5f0*/  BPT.TRAP 0x1 ;  /* 0x000000040000795c */ /* 0x000fe20000300000 */
.L_x_2789:
[----:B------:R-:W5:Y:S02]  /*a600*/  S2R R0, SR_TID.X ;  /* 0x0000000000007919 */ /* 0x000f640000002100 */
[----:B-----5:R-:W-:-:S04]  /*a610*/  LOP3.LUT R0, R0, 0x7f, RZ, 0xc0, !PT ;  /* 0x0000007f00007812 */ /* 0x020fc800078ec0ff */
[----:B------:R-:W-:Y:S01]  /*a620*/  ISETP.NE.AND P1, PT, R0, RZ, PT ;  /* 0x000000ff0000720c */ /* 0x000fe20003f25270 */
[----:B------:R-:W-:-:S05]  /*a630*/  VIADD R0, R18, 0x400 ;  /* 0x0000040012007836 */ /* 0x000fca0000000000 */
[----:B------:R-:W-:Y:S01]  /*a640*/  SHF.R.U32.HI R0, RZ, 0x4, R0 ;  /* 0x00000004ff007819 */ /* 0x000fe20000011600 */
[----:B----4-:R-:W-:Y:S06]  /*a650*/  @P2 BRA `(.L_x_2790) ;  /* 0x0000000000082947 */ /* 0x010fec0003800000 */
[----:B------:R-:W4:Y:S02]  /*a660*/  SYNCS.PHASECHK.TRANS64.TRYWAIT P2, [R14+URZ+0x38850], R7 ;  /* 0x038850070e0075a7 */ /* 0x000f24000804017f */
[----:B----4-:R-:W-:Y:S05]  /*a670*/  @!P2 BRA `(.L_x_2791) ;  /* 0x000001a00020a947 */ /* 0x010fea0003800000 */
.L_x_2790:
[----:B------:R-:W-:Y:S01]  /*a680*/  LOP3.LUT R0, R0, 0x3fff, RZ, 0xc0, !PT ;  /* 0x00003fff00007812 */ /* 0x000fe200078ec0ff */
[----:B------:R-:W-:Y:S05]  /*a690*/  WARPSYNC.ALL ;  /* 0x0000000000007948 */ /* 0x000fea0003800000 */
[----:B------:R-:W-:Y:S01]  /*a6a0*/  LOP3.LUT R20, R0, 0x10000, RZ, 0xfc, !PT ;  /* 0x0001000000147812 */ /* 0x000fe200078efcff */
[----:B------:R-:W-:Y:S01]  /*a6b0*/  VIADD R0, R18, 0x26400 ;  /* 0x0002640012007836 */ /* 0x000fe20000000000 */
[----:B------:R-:W-:-:S03]  /*a6c0*/  WARPGROUP.ARRIVE ;  /* 0x00000000000079c5 */ /* 0x000fc60000000000 */
[----:B------:R-:W-:-:S03]  /*a6d0*/  IMAD R6, R19, 0x1000, R20 ;  /* 0x0000100013067824 */ /* 0x000fc600078e0214 */
[----:B------:R-:W5:Y:S01]  /*a6e0*/  S2R R21, SR_TID.X ;  /* 0x0000000000157919 */ /* 0x000f620000002100 */
[----:B-1234-:R-:W-:Y:S01]  /*a6f0*/  IMAD.MOV.U32 R7, RZ, RZ, 0x40000040 ;  /* 0x40000040ff077424 */ /* 0x01efe200078e00ff */
[----:B------:R-:W-:Y:S01]  /*a700*/  SHF.R.U32.HI R0, RZ, 0x4, R0 ;  /* 0x00000004ff007819 */ /* 0x000fe20000011600 */
[----:B0-----:R-:W-:Y:S01]  /*a710*/  IMAD.MOV.U32 R3, RZ, RZ, 0x40000040 ;  /* 0x40000040ff037424 */ /* 0x001fe200078e00ff */
        /* <DEDUP_REMOVED lines=11> */
[C---:B------:R-:W-:Y:S01]  /*a7d0*/  VIADD R58, R2.reuse, 0x2 ;  /* 0x00000002023a7836 */ /* 0x040fe20000000000 */
[----:B------:R-:W-:Y:S01]  /*a7e0*/  MOV R65, 0x40000040 ;  /* 0x4000004000417802 */ /* 0x000fe20000000f00 */
[----:B------:R-:W-:Y:S01]  /*a7f0*/  VIADD R7, R2, 0x800 ;  /* 0x0000080002077836 */ /* 0x000fe20000000000 */
[----:B------:R-:W-:-:S02]  /*a800*/  ULDC.64 UR46, c[0x0][0xad0] ;  /* 0x0002b400002e7ab9 */ /* 0x000fc40000000a00 */
[----:B------:R-:W-:-:S07]  /*a810*/  ULOP3.LUT UR47, URZ, UR47, URZ, 0x33, !UPT ;  /* 0x0000002f3f2f7292 */ /* 0x000fce000f8e333f */
        /* <DEDUP_REMOVED lines=8> */
[----:B------:R-:W-:Y:S02]  /*a8a0*/  MOV R57, 0x40000040 ;  /* 0x4000004000397802 */ /* 0x000fe40000000f00 */
[----:B-----5:R-:W-:-:S05]  /*a8b0*/  SHF.R.U32.HI R21, RZ, 0x7, R21 ;  /* 0x00000007ff157819 */ /* 0x020fca0000011615 */
[----:B------:R0:W1:Y:S02]  /*a8c0*/  SHFL.IDX PT, R0, R21, RZ, 0x1f ;  /* 0x00001fff15007589 */ /* 0x00006400000e0000 */
[----:B0-----:R-:W-:Y:S01]  /*a8d0*/  VIADD R21, R6, 0x800 ;  /* 0x0000080006157836 */ /* 0x001fe20000000000 */
        /* <DEDUP_REMOVED lines=179> */
[----:B------:R-:W-:Y:S02]  /*b410*/  IMAD.MOV.U32 R57, RZ, RZ, 0x40000040 ;  /* 0x40000040ff397424 */ /* 0x000fe400078e00ff */
[----:B------:R-:W-:-:S02]  /*b420*/  IMAD.MOV.U32 R7, RZ, RZ, 0x28 ;  /* 0x00000028ff077424 */ /* 0x000fc400078e00ff */
[----:B------:R-:W-:-:S03]  /*b430*/  IMAD.MOV.U32 R21, RZ, RZ, 0xa00 ;  /* 0x00000a00ff157424 */ /* 0x000fc600078e00ff */
[----:B------:R-:W-:Y:S02]  /*b440*/  SEL R7, R7, 0x26, P2 ;  /* 0x0000002607077807 */ /* 0x000fe40001000000 */
[----:B------:R-:W-:Y:S02]  /*b450*/  SEL R21, R21, 0x980, P2 ;  /* 0x0000098015157807 */ /* 0x000fe40001000000 */
[----:B------:R-:W-:Y:S02]  /*b460*/  LOP3.LUT R7, R7, 0x6, RZ, 0xc0, !PT ;  /* 0x0000000607077812 */ /* 0x000fe400078ec0ff */
[----:B------:R-:W-:Y:S01]  /*b470*/  LOP3.LUT R21, R21, 0xa00, RZ, 0xc0, !PT ;  /* 0x00000a0015157812 */ /* 0x000fe200078ec0ff */
[----:B------:R-:W-:Y:S02]  /*b480*/  WARPGROUP.DEPBAR.LE gsb0, 0x0 ;  /* 0x00008000000079c5 */ /* 0x000fe40000010000 */
[----:B------:R-:W-:-:S06]  /*b490*/  WARPGROUP.ARRIVE ;  /* 0x00000000000079c5 */ /* 0x000fcc0000000000 */
[----:B------:R-:W-:Y:S01]  /*b4a0*/  HGMMA.64x64x16.F32.BF16 R24, gdesc[UR4], R24, gsb0 ;  /* 0x00e00000041879f0 */ /* 0x000fe20008001818 */
[----:B------:R-:W-:Y:S02]  /*b4b0*/  R2UR UR6, R58 ;  /* 0x000000003a0672ca */ /* 0x000fe400000e0000 */
[----:B------:R-:W-:Y:S01]  /*b4c0*/  R2UR UR7, R59 ;  /* 0x000000003b0772ca */ /* 0x000fe200000e0000 */
[----:B------:R-:W-:Y:S01]  /*b4d0*/  IMAD.MOV.U32 R59, RZ, RZ, 0x40000040 ;  /* 0x40000040ff3b7424 */ /* 0x000fe200078e00ff */
[----:B------:R-:W-:Y:S02]  /*b4e0*/  R2UR UR4, R56 ;  /* 0x00000000380472ca */ /* 0x000fe400000e0000 */
[----:B------:R-:W-:Y:S01]  /*b4f0*/  R2UR UR5, R57 ;  /* 0x00000000390572ca */ /* 0x000fe200000e0000 */
[----:B------:R-:W-:Y:S01]  /*b500*/  IMAD.MOV.U32 R57, RZ, RZ, 0x40000040 ;  /* 0x40000040ff397424 */ /* 0x000fe200078e00ff */
[CC--:B------:R-:W-:Y:S02]  /*b510*/  IADD3 R58, R7.reuse, R21.reuse, R2 ;  /* 0x00000015073a7210 */ /* 0x0c0fe40007ffe002 */
[----:B------:R-:W-:Y:S01]  /*b520*/  IADD3 R56, R7, R21, R6 ;  /* 0x0000001507387210 */ /* 0x000fe20007ffe006 */
        /* <DEDUP_REMOVED lines=11> */
[----:B------:R-:W-:Y:S01]  /*b5e0*/  VIADD R59, R6, 0xa00 ;  /* 0x00000a00063b7836 */ /* 0x000fe20000000000 */
[----:B------:R-:W-:Y:S02]  /*b5f0*/  R2UR UR6, R56 ;  /* 0x00000000380672ca */ /* 0x000fe400000e0000 */
[----:B------:R-:W-:Y:S01]  /*b600*/  R2UR UR7, R57 ;  /* 0x00000000390772ca */ /* 0x000fe200000e0000 */
[----:B------:R-:W-:Y:S02]  /*b610*/  VIADD R57, R2, 0xa00 ;  /* 0x00000a0002397836 */ /* 0x000fe40000000000 */
[----:B------:R-:W-:-:S02]  /*b620*/  IMAD.IADD R66, R0, 0x1, R59 ;  /* 0x0000000100427824 */ /* 0x000fc400078e023b */
[----:B------:R-:W-:Y:S02]  /*b630*/  IMAD.IADD R64, R0, 0x1, R57 ;  /* 0x0000000100407824 */ /* 0x000fe400078e0239 */
[C---:B------:R-:W-:Y:S02]  /*b640*/  IMAD.IADD R58, R62.reuse, 0x1, R59 ;  /* 0x000000013e3a7824 */ /* 0x040fe400078e023b */
        /* <DEDUP_REMOVED lines=11> */
[----:B------:R-:W-:Y:S02]  /*b700*/  IMAD.MOV.U32 R65, RZ, RZ, 0x40000040 ;  /* 0x40000040ff417424 */ /* 0x000fe400078e00ff */
[----:B------:R-:W-:-:S02]  /*b710*/  IMAD.MOV.U32 R59, RZ, RZ, 0x40000040 ;  /* 0x40000040ff3b7424 */ /* 0x000fc400078e00ff */
[----:B------:R-:W-:Y:S01]  /*b720*/  IMAD.MOV.U32 R57, RZ, RZ, 0x40000040 ;  /* 0x40000040ff397424 */ /* 0x000fe200078e00ff */
        /* <DEDUP_REMOVED lines=50> */
[----:B------:R-:W-:Y:S01]  /*ba50*/  MOV R57, 0x40000040 ;  /* 0x4000004000397802 */ /* 0x000fe20000000f00 */
        /* <DEDUP_REMOVED lines=20> */
[----:B------:R-:W-:-:S02]  /*bba0*/  VIADD R7, R2, 0xe00 ;  /* 0x00000e0002077836 */ /* 0x000fc40000000000 */
[----:B------:R-:W-:-:S05]  /*bbb0*/  IMAD.MOV.U32 R21, RZ, RZ, 0x1000 ;  /* 0x00001000ff157424 */ /* 0x000fca00078e00ff */
[----:B------:R-:W-:-:S04]  /*bbc0*/  SEL R21, R21, 0xf80, P2 ;  /* 0x00000f8015157807 */ /* 0x000fc80001000000 */
[----:B------:R-:W-:Y:S01]  /*bbd0*/  LOP3.LUT R21, R21, 0x1e00, RZ, 0xc0, !PT ;  /* 0x00001e0015157812 */ /* 0x000fe200078ec0ff */
[----:B------:R-:W-:Y:S02]  /*bbe0*/  WARPGROUP.DEPBAR.LE gsb0, 0x0 ;  /* 0x00008000000079c5 */ /* 0x000fe40000010000 */
[----:B------:R-:W-:-:S06]  /*bbf0*/  WARPGROUP.ARRIVE ;  /* 0x00000000000079c5 */ /* 0x000fcc0000000000 */
[----:B------:R-:W-:Y:S01]  /*bc00*/  HGMMA.64x64x16.F32.BF16 R24, gdesc[UR4], R24, gsb0 ;  /* 0x00e00000041879f0 */ /* 0x000fe20008001818 */
[----:B------:R-:W-:Y:S02]  /*bc10*/  R2UR UR4, R58 ;  /* 0x000000003a0472ca */ /* 0x000fe400000e0000 */
[----:B------:R-:W-:Y:S01]  /*bc20*/  R2UR UR5, R59 ;  /* 0x000000003b0572ca */ /* 0x000fe200000e0000 */
[----:B------:R-:W-:Y:S01]  /*bc30*/  VIADD R59, R6, 0xe00 ;  /* 0x00000e00063b7836 */ /* 0x000fe20000000000 */
[----:B------:R-:W-:Y:S01]  /*bc40*/  R2UR UR6, R56 ;  /* 0x00000000380672ca */ /* 0x000fe200000e0000 */
[C---:B------:R-:W-:Y:S01]  /*bc50*/  IMAD.IADD R56, R0.reuse, 0x1, R7 ;  /* 0x0000000100387824 */ /* 0x040fe200078e0207 */
[----:B------:R-:W-:Y:S01]  /*bc60*/  R2UR UR7, R57 ;  /* 0x00000000390772ca */ /* 0x000fe200000e0000 */
[----:B------:R-:W-:Y:S02]  /*bc70*/  IMAD.IADD R64, R0, 0x1, R59 ;  /* 0x0000000100407824 */ /* 0x000fe400078e023b */
[----:B------:R-:W-:-:S02]  /*bc80*/  IMAD.MOV.U32 R57, RZ, RZ, 0x40000040 ;  /* 0x40000040ff397424 */ /* 0x000fc400078e00ff */
[----:B------:R-:W-:Y:S02]  /*bc90*/  IMAD.IADD R58, R62, 0x1, R59 ;  /* 0x000000013e3a7824 */ /* 0x000fe400078e023b */
[----:B------:R-:W-:-:S05]  /*bca0*/  IMAD.MOV.U32 R0, RZ, RZ, 0x40 ;  /* 0x00000040ff007424 */ /* 0x000fca00078e00ff */
[----:B------:R-:W-:Y:S01]  /*bcb0*/  SEL R0, R0, 0x3e, P2 ;  /* 0x0000003e00007807 */ /* 0x000fe20001000000 */
        /* <DEDUP_REMOVED lines=11> */
[----:B------:R-:W-:Y:S01]  /*bd70*/  IMAD.MOV.U32 R59, RZ, RZ, 0x40000040 ;  /* 0x40000040ff3b7424 */ /* 0x000fe200078e00ff */
[----:B------:R-:W-:-:S02]  /*bd80*/  WARPGROUP.DEPBAR.LE gsb0, 0x0 ;  /* 0x00008000000079c5 */ /* 0x000fc40000010000 */
[----:B------:R-:W-:-:S07]  /*bd90*/  WARPGROUP.ARRIVE ;  /* 0x00000000000079c5 */ /* 0x000fce0000000000 */
[----:B------:R-:W-:Y:S01]  /*bda0*/  HGMMA.64x64x16.F32.BF16 R24, gdesc[UR4], R24, gsb0 ;  /* 0x00e00000041879f0 */ /* 0x000fe20008001818 */
[----:B------:R-:W-:Y:S02]  /*bdb0*/  R2UR UR6, R64 ;  /* 0x00000000400672ca */ /* 0x000fe400000e0000 */
[----:B------:R-:W-:Y:S02]  /*bdc0*/  R2UR UR7, R65 ;  /* 0x00000000410772ca */ /* 0x000fe400000e0000 */
[----:B------:R-:W-:Y:S01]  /*bdd0*/  R2UR UR4, R56 ;  /* 0x00000000380472ca */ /* 0x000fe200000e0000 */
[----:B------:R-:W-:Y:S01]  /*bde0*/  IMAD.IADD R56, R62, 0x1, R7 ;  /* 0x000000013e387824 */ /* 0x000fe200078e0207 */
[----:B------:R-:W-:Y:S01]  /*bdf0*/  R2UR UR5, R57 ;  /* 0x00000000390572ca */ /* 0x000fe200000e0000 */
[----:B------:R-:W-:Y:S01]  /*be00*/  IMAD.MOV.U32 R57, RZ, RZ, 0x40000040 ;  /* 0x40000040ff397424 */ /* 0x000fe200078e00ff */
[----:B------:R-:W-:Y:S01]  /*be10*/  LOP3.LUT R7, R0, 0x6, RZ, 0xc0, !PT ;  /* 0x0000000600077812 */ /* 0x000fe200078ec0ff */
[----:B------:R-:W-:-:S03]  /*be20*/  @!P1 VIADD R0, R14, 0x38840 ;  /* 0x000388400e009836 */ /* 0x000fc60000000000 */
[----:B------:R-:W-:Y:S02]  /*be30*/  IADD3 R6, R7, R21, R6 ;  /* 0x0000001507067210 */ /* 0x000fe40007ffe006 */
[----:B------:R-:W-:Y:S01]  /*be40*/  @!P1 PRMT R0, RZ, 0x654, R0 ;  /* 0x00000654ff009816 */ /* 0x000fe20000000000 */
[----:B------:R-:W-:Y:S02]  /*be50*/  WARPGROUP.DEPBAR.LE gsb0, 0x0 ;  /* 0x00008000000079c5 */ /* 0x000fe40000010000 */
[----:B------:R-:W-:-:S06]  /*be60*/  WARPGROUP.ARRIVE ;  /* 0x00000000000079c5 */ /* 0x000fcc0000000000 */
[----:B------:R-:W-:Y:S01]  /*be70*/  HGMMA.64x64x16.F32.BF16 R24, gdesc[UR4], R24, gsb0 ;  /* 0x00e00000041879f0 */ /* 0x000fe20008001818 */
[----:B------:R-:W-:Y:S02]  /*be80*/  R2UR UR6, R58 ;  /* 0x000000003a0672ca */ /* 0x000fe400000e0000 */
[----:B------:R-:W-:Y:S02]  /*be90*/  R2UR UR7, R59 ;  /* 0x000000003b0772ca */ /* 0x000fe400000e0000 */
[----:B------:R-:W-:Y:S02]  /*bea0*/  R2UR UR4, R56 ;  /* 0x00000000380472ca */ /* 0x000fe400000e0000 */
[----:B------:R-:W-:Y:S01]  /*beb0*/  R2UR UR5, R57 ;  /* 0x00000000390572ca */ /* 0x000fe200000e0000 */
[----:B------:R-:W-:Y:S01]  /*bec0*/  IMAD.MOV.U32 R57, RZ, RZ, 0x40000040 ;  /* 0x40000040ff397424 */ /* 0x000fe200078e00ff */
[----:B------:R-:W-:Y:S01]  /*bed0*/  IADD3 R56, R7, R21, R2 ;  /* 0x0000001507387210 */ /* 0x000fe20007ffe002 */
[----:B------:R-:W-:Y:S01]  /*bee0*/  IMAD.MOV.U32 R7, RZ, RZ, 0x40000040 ;  /* 0x40000040ff077424 */ /* 0x000fe200078e00ff */
[----:B------:R-:W-:-:S04]  /*bef0*/  LEA R58, R169, 0xffffffc0, 0x6 ;  /* 0xffffffc0a93a7811 */ /* 0x000fc800078e30ff */
[----:B------:R-:W-:Y:S01]  /*bf00*/  IADD3 R59, -R185, R23, -R58 ;  /* 0x00000017b93b7210 */ /* 0x000fe20007ffe93a */
[----:B------:R-:W-:Y:S02]  /*bf10*/  WARPGROUP.DEPBAR.LE gsb0, 0x0 ;  /* 0x00008000000079c5 */ /* 0x000fe40000010000 */
[----:B------:R-:W-:-:S06]  /*bf20*/  WARPGROUP.ARRIVE ;  /* 0x00000000000079c5 */ /* 0x000fcc0000000000 */
[----:B------:R-:W-:Y:S01]  /*bf30*/  HGMMA.64x64x16.F32.BF16 R24, gdesc[UR4], R24, gsb0 ;  /* 0x00e00000041879f0 */ /* 0x000fe20008001818 */
[----:B------:R-:W-:Y:S02]  /*bf40*/  R2UR UR4, R56 ;  /* 0x00000000380472ca */ /* 0x000fe400000e0000 */
[----:B------:R-:W-:Y:S02]  /*bf50*/  R2UR UR5, R57 ;  /* 0x00000000390572ca */ /* 0x000fe400000e0000 */
[----:B------:R-:W-:Y:S01]  /*bf60*/  R2UR UR6, R6 ;  /* 0x00000000060672ca */ /* 0x000fe200000e0000 */
[----:B------:R-:W-:Y:S01]  /*bf70*/  IMAD.MOV.U32 R6, RZ, RZ, -0x40 ;  /* 0xffffffc0ff067424 */ /* 0x000fe200078e00ff */
[----:B------:R-:W-:-:S03]  /*bf80*/  R2UR UR7, R7 ;  /* 0x00000000070772ca */ /* 0x000fc600000e0000 */
[----:B------:R-:W-:-:S04]  /*bf90*/  IMAD R6, R169, R6, 0x41 ;  /* 0x00000041a9067424 */ /* 0x000fc800078e0206 */
[----:B------:R-:W-:Y:S01]  /*bfa0*/  VIADD R62, R6, 0xffffffff ;  /* 0xffffffff063e7836 */ /* 0x000fe20000000000 */
[----:B------:R-:W-:Y:S02]  /*bfb0*/  WARPGROUP.DEPBAR.LE gsb0, 0x0 ;  /* 0x00008000000079c5 */ /* 0x000fe40000010000 */
[----:B------:R-:W-:-:S06]  /*bfc0*/  WARPGROUP.ARRIVE ;  /* 0x00000000000079c5 */ /* 0x000fcc0000000000 */
[----:B------:R-:W-:Y:S01]  /*bfd0*/  HGMMA.64x64x16.F32.BF16 R24, gdesc[UR4], R24, gsb0 ;  /* 0x00e00000041879f0 */ /* 0x000fe20008001818 */
[----:B------:R-:W-:Y:S02]  /*bfe0*/  ULDC.64 UR4, c[0x0][0xad8] ;  /* 0x0002b60000047ab9 */ /* 0x000fe40000000a00 */
[----:B------:R-:W-:-:S06]  /*bff0*/  UISETP.GE.AND UP0, UPT, UR5, 0x1, UPT ;  /* 0x000000010500788c */ /* 0x000fcc000bf06270 */
[----:B------:R-:W-:Y:S01]  /*c000*/  PLOP3.LUT P2, PT, PT, PT, UP0, 0x40, 0x0 ;  /* 0x000000000000781c */ /* 0x000fe20003f4e808 */
        /* <DEDUP_REMOVED lines=35> */
[----:B------:R-:W-:Y:S01]  /*c240*/  UP2UR UR46, UPR, URZ, 0x1 ;  /* 0x000000013f2e7883 */ /* 0x000fe20008000000 */
[----:B0-----:R-:W-:-:S06]  /*c250*/  IADD3 R0, -R184, R6, R23 ;  /* 0x00000006b8007210 */ /* 0x001fcc0007ffe117 */
[----:B------:R0:W2:Y:S01]  /*c260*/  MUFU.TANH R56, R24 ;  /* 0x0000001800387308 */ /* 0x0000a20000002400 */
[----:B------:R-:W-:Y:S01]  /*c270*/  IMAD.IADD R7, R0, 0x1, -R185 ;  /* 0x0000000100077824 */ /* 0x000fe200078e0ab9 */
[----:B------:R-:W-:-:S06]  /*c280*/  LEA R0, R189, R193, 0x6 ;  /* 0x000000c1bd007211 */ /* 0x000fcc00078e30ff */
[----:B------:R-:W3:Y:S01]  /*c290*/  MUFU.TANH R26, R26 ;  /* 0x0000001a001a7308 */ /* 0x000ee20000002400 */
        /* <DEDUP_REMOVED lines=32> */
[----:B------:R0:W0:Y:S01]  /*c4a0*/  MUFU.TANH R57, R55 ;  /* 0x0000003700397308 */ /* 0x0000220000002400 */
        /* <DEDUP_REMOVED lines=9> */
[----:B0-----:R-:W-:-:S05]  /*c540*/  @P2 IMAD.HI.U32 R24, R21, UR6, RZ ;  /* 0x0000000615182c27 */ /* 0x001fca000f8e00ff */
[----:B------:R-:W-:-:S04]  /*c550*/  @P2 SHF.R.U32.HI R21, RZ, UR7, R24 ;  /* 0x00000007ff152c19 */ /* 0x000fc80008011618 */
[----:B------:R-:W-:Y:S01]  /*c560*/  LOP3.LUT R21, RZ, R21, RZ, 0x33, !PT ;  /* 0x00000015ff157212 */ /* 0x000fe200078e33ff */
[----:B------:R-:W-:Y:S06]  /*c570*/  BRA `(.L_x_2795) ;  /* 0x0000000000147947 */ /* 0x000fec0003800000 */
.L_x_2794:
[----:B------:R-:W-:-:S06]  /*c580*/  UISETP.NE.AND UP0, UPT, UR5, 0x1, UPT ;  /* 0x000000010500788c */ /* 0x000fcc000bf05270 */
[----:B------:R-:W-:-:S05]  /*c590*/  PLOP3.LUT P2, PT, PT, PT, UP0, 0x80, 0x0 ;  /* 0x000000000000781c */ /* 0x000fca0003f4f008 */
[----:B------:R-:W-:-:S08]  /*c5a0*/  @UP0 ULDC.64 UR6, c[0x0][0xae0] ;  /* 0x0002b80000060ab9 */ /* 0x000fd00000000a00 */
[----:B0-----:R-:W-:-:S05]  /*c5b0*/  @P2 IMAD.HI.U32 R24, R21, UR6, RZ ;  /* 0x0000000615182c27 */ /* 0x001fca000f8e00ff */
[----:B------:R-:W-:-:S07]  /*c5c0*/  @P2 SHF.R.U32.HI R21, RZ, UR7, R24 ;  /* 0x00000007ff152c19 */ /* 0x000fce0008011618 */
.L_x_2795:
[----:B------:R-:W-:Y:S05]  /*c5d0*/  BSYNC B0 ;  /* 0x0000000000007941 */ /* 0x000fea0003800000 */
.L_x_2793:
[----:B------:R-:W-:-:S04]  /*c5e0*/  IMAD R24, R21, UR5, -R58 ;  /* 0x0000000515187c24 */ /* 0x000fc8000f8e0a3a */
[----:B------:R-:W-:-:S05]  /*c5f0*/  IMAD.IADD R24, R24, 0x1, -R185 ;  /* 0x0000000118187824 */ /* 0x000fca00078e0ab9 */
[----:B------:R-:W-:Y:S02]  /*c600*/  VIMNMX R7, R7, R24, !PT ;  /* 0x0000001807077248 */ /* 0x000fe40007fe0100 */
[----:B------:R-:W-:-:S07]  /*c610*/  VIADDMNMX R6, R24, UR5, R6, PT ;  /* 0x0000000518067c46 */ /* 0x000fce000b800106 */
.L_x_2792:
[C---:B------:R-:W-:Y:S01]  /*c620*/  ISETP.GE.AND P2, PT, R62.reuse, 0x2, PT ;  /* 0x000000023e00780c */ /* 0x040fe20003f46270 */
[----:B------:R-:W-:Y:S01]  /*c630*/  UISETP.NE.AND UP0, UPT, UR46, URZ, UPT ;  /* 0x0000003f2e00728c */ /* 0x000fe2000bf05270 */
[C---:B------:R-:W-:Y:S02]  /*c640*/  ISETP.GE.AND P6, PT, R62.reuse, 0xa, PT ;  /* 0x0000000a3e00780c */ /* 0x040fe40003fc6270 */
[----:B------:R-:W-:Y:S02]  /*c650*/  ISETP.GT.AND P4, PT, R7, 0x1, !P2 ;  /* 0x000000010700780c */ /* 0x000fe40005784270 */
[----:B------:R-:W-:Y:S02]  /*c660*/  ISETP.GE.AND P3, PT, R62, 0x9, PT ;  /* 0x000000093e00780c */ /* 0x000fe40003f66270 */
[----:B------:R-:W-:Y:S02]  /*c670*/  ISETP.LT.OR P4, PT, R6, 0x2, P4 ;  /* 0x000000020600780c */ /* 0x000fe40002781670 */
[----:B0-----:R-:W-:-:S02]  /*c680*/  P2R R55, PR, RZ, 0x40 ;  /* 0x00000040ff377803 */ /* 0x001fc40000000000 */
[----:B------:R-:W-:Y:S02]  /*c690*/  FSEL R172, R25, -INF , !P4 ;  /* 0xff80000019ac7808 */ /* 0x000fe40006000000 */
[C---:B------:R-:W-:Y:S02]  /*c6a0*/  ISETP.GT.AND P4, PT, R7.reuse, 0x9, !P6 ;  /* 0x000000090700780c */ /* 0x040fe40007784270 */
[----:B------:R-:W-:Y:S02]  /*c6b0*/  ISETP.GT.AND P5, PT, R7, 0x8, !P3 ;  /* 0x000000080700780c */ /* 0x000fe40005fa4270 */
[----:B------:R-:W-:Y:S02]  /*c6c0*/  ISETP.LT.OR P4, PT, R6, 0xa, P4 ;  /* 0x0000000a0600780c */ /* 0x000fe40002781670 */
[----:B------:R-:W-:Y:S02]  /*c6d0*/  ISETP.GE.AND P6, PT, R62, 0x11, PT ;  /* 0x000000113e00780c */ /* 0x000fe40003fc6270 */
[----:B------:R-:W-:-:S02]  /*c6e0*/  FSEL R174, R29, -INF , !P4 ;  /* 0xff8000001dae7808 */ /* 0x000fc40006000000 */
[----:B------:R-:W-:Y:S02]  /*c6f0*/  ISETP.LT.OR P5, PT, R6, 0x9, P5 ;  /* 0x000000090600780c */ /* 0x000fe40002fa1670 */
[----:B------:R-:W-:Y:S02]  /*c700*/  ISETP.GT.AND P4, PT, R7, 0x10, !P6 ;  /* 0x000000100700780c */ /* 0x000fe40007784270 */
[----:B------:R-:W-:Y:S02]  /*c710*/  FSEL R64, R28, -INF , !P5 ;  /* 0xff8000001c407808 */ /* 0x000fe40006800000 */
        /* <DEDUP_REMOVED lines=80> */
.L_x_2798:
[----:B------:R-:W-:-:S06]  /*cc20*/  UISETP.NE.AND UP0, UPT, UR5, 0x1, UPT ;  /* 0x000000010500788c */ /* 0x000fcc000bf05270 */
[----:B------:R-:W-:-:S05]  /*cc30*/  PLOP3.LUT P6, PT, PT, PT, UP0, 0x80, 0x0 ;  /* 0x000000000000781c */ /* 0x000fca0003fcf008 */
[----:B------:R-:W-:-:S08]  /*cc40*/  @UP0 ULDC.64 UR6, c[0x0][0xae0] ;  /* 0x0002b80000060ab9 */ /* 0x000fd00000000a00 */
[----:B------:R-:W-:Y:S01]  /*cc50*/  @P6 IMAD.HI.U32 R24, R21, UR6, RZ ;  /* 0x0000000615186c27 */ /* 0x000fe2000f8e00ff */
[----:B------:R-:W-:-:S13]  /*cc60*/  PLOP3.LUT P6, PT, PT, PT, UP0, 0x80, 0x0 ;  /* 0x000000000000781c */ /* 0x000fda0003fcf008 */
[----:B------:R-:W-:-:S07]  /*cc70*/  @P6 SHF.R.U32.HI R21, RZ, UR7, R24 ;  /* 0x00000007ff156c19 */ /* 0x000fce0008011618 */
.L_x_2799:
[----:B------:R-:W-:Y:S05]  /*cc80*/  BSYNC B0 ;  /* 0x0000000000007941 */ /* 0x000fea0003800000 */
.L_x_2797:
[----:B------:R-:W-:-:S04]  /*cc90*/  IMAD R24, R21, UR5, -R58 ;  /* 0x0000000515187c24 */ /* 0x000fc8000f8e0a3a */
[----:B------:R-:W-:-:S05]  /*cca0*/  IMAD.IADD R24, R24, 0x1, -R185 ;  /* 0x0000000118187824 */ /* 0x000fca00078e0ab9 */
[----:B------:R-:W-:Y:S02]  /*ccb0*/  VIMNMX R7, R7, R24, !PT ;  /* 0x0000001807077248 */ /* 0x000fe40007fe0100 */
[----:B------:R-:W-:-:S07]  /*ccc0*/  VIADDMNMX R6, R24, UR5, R6, PT ;  /* 0x0000000518067c46 */ /* 0x000fce000b800106 */
.L_x_2796:
[C---:B------:R-:W-:Y:S01]  /*ccd0*/  ISETP.GT.AND P2, PT, R7.reuse, 0x1, !P2 ;  /* 0x000000010700780c */ /* 0x040fe20005744270 */
[----:B------:R-:W-:Y:S01]  /*cce0*/  ULDC UR6, c[0x0][0xa80] ;  /* 0x0002a00000067ab9 */ /* 0x000fe20000000800 */
[----:B------:R-:W-:Y:S01]  /*ccf0*/  ISETP.GT.AND P3, PT, R7, 0x8, !P3 ;  /* 0x000000080700780c */ /* 0x000fe20005f64270 */
[----:B------:R-:W-:Y:S01]  /*cd00*/  IMAD.U32 R168, RZ, RZ, UR6 ;  /* 0x00000006ffa87e24 */ /* 0x000fe2000f8e00ff */
[C---:B------:R-:W-:Y:S01]  /*cd10*/  ISETP.LT.OR P2, PT, R6.reuse, 0x2, P2 ;  /* 0x000000020600780c */ /* 0x040fe20001741670 */
[----:B------:R-:W-:Y:S01]  /*cd20*/  UISETP.NE.AND UP0, UPT, UR46, URZ, UPT ;  /* 0x0000003f2e00728c */ /* 0x000fe2000bf05270 */
[----:B------:R-:W-:Y:S01]  /*cd30*/  BAR.SYNC.DEFER_BLOCKING 0xf, 0x100 ;  /* 0x03c4000000007b1d */ /* 0x000fe20000010000 */
[----:B------:R-:W-:Y:S01]  /*cd40*/  ISETP.LT.OR P3, PT, R6, 0x9, P3 ;  /* 0x000000090600780c */ /* 0x000fe20001f61670 */
[----:B------:R-:W-:Y:S01]  /*cd50*/  @!P1 VIADD R14, R14, 0x38860 ;  /* 0x000388600e0e9836 */ /* 0x000fe20000000000 */
[----:B------:R-:W-:Y:S02]  /*cd60*/  FSEL R24, R27, -INF , !P2 ;  /* 0xff8000001b187808 */ /* 0x000fe40005000000 */
[----:B------:R-:W-:-:S02]  /*cd70*/  ISETP.NE.AND P2, PT, R55, RZ, PT ;  /* 0x000000ff3700720c */ /* 0x000fc40003f45270 */
[----:B------:R-:W-:Y:S02]  /*cd80*/  FSEL R27, R30, -INF , !P3 ;  /* 0xff8000001e1b7808 */ /* 0x000fe40005800000 */
[----:B------:R-:W-:Y:S02]  /*cd90*/  ISETP.GT.AND P2, PT, R7, 0x9, !P2 ;  /* 0x000000090700780c */ /* 0x000fe40005744270 */
[----:B------:R-:W-:Y:S02]  /*cda0*/  ISETP.NE.AND P3, PT, R29, RZ, PT ;  /* 0x000000ff1d00720c */ /* 0x000fe40003f65270 */
        /* <DEDUP_REMOVED lines=33> */
[----:B------:R-:W-:Y:S02]  /*cfc0*/  ISETP.GT.AND P2, PT, R7, 0x20, !P2 ;  /* 0x000000200700780c */ /* 0x000fe40005744270 */
[----:B------:R-:W-:Y:S02]  /*cfd0*/  FMNMX.FTZ R28, R62, R21, !PT ;  /* 0x000000153e1c7209 */ /* 0x000fe40007810000 */
[----:B------:R-:W-:Y:S02]  /*cfe0*/  ISETP.LT.OR P2, PT, R6, 0x21, P2 ;  /* 0x000000210600780c */ /* 0x000fe40001741670 */
[----:B------:R-:W-:Y:S01]  /*cff0*/  ISETP.NE.AND P6, PT, R25, RZ, PT ;  /* 0x000000ff1900720c */ /* 0x000fe20003fc5270 */
[----:B------:R-:W0:Y:S01]  /*d000*/  SHFL.BFLY PT, R21, R28, 0x2, 0x1f ;  /* 0x0c401f001c157f89 */ /* 0x000e2200000e0000 */
[----:B------:R-:W-:Y:S02]  /*d010*/  FSEL R39, R42, -INF , !P2 ;  /* 0xff8000002a277808 */ /* 0x000fe40005000000 */
[----:B------:R-:W-:-:S02]  /*d020*/  ISETP.NE.AND P2, PT, R69, RZ, PT ;  /* 0x000000ff4500720c */ /* 0x000fc40003f45270 */
[C---:B------:R-:W-:Y:S02]  /*d030*/  ISETP.GT.AND P4, PT, R7.reuse, 0x31, !P4 ;  /* 0x000000310700780c */ /* 0x040fe40006784270 */
[C---:B------:R-:W-:Y:S02]  /*d040*/  ISETP.GT.AND P2, PT, R7.reuse, 0x21, !P2 ;  /* 0x000000210700780c */ /* 0x040fe40005744270 */
[----:B------:R-:W-:Y:S02]  /*d050*/  ISETP.GT.AND P5, PT, R7, 0x38, !P5 ;  /* 0x000000380700780c */ /* 0x000fe40006fa4270 */
[C---:B------:R-:W-:Y:S02]  /*d060*/  ISETP.LT.OR P2, PT, R6.reuse, 0x22, P2 ;  /* 0x000000220600780c */ /* 0x040fe40001741670 */
[----:B------:R-:W-:Y:S02]  /*d070*/  ISETP.LT.OR P4, PT, R6, 0x32, P4 ;  /* 0x000000320600780c */ /* 0x000fe40002781670 */
[----:B------:R-:W-:-:S02]  /*d080*/  FSEL R41, R43, -INF , !P2 ;  /* 0xff8000002b297808 */ /* 0x000fc40005000000 */
[----:B------:R-:W-:Y:S02]  /*d090*/  ISETP.GT.AND P2, PT, R7, 0x28, !P3 ;  /* 0x000000280700780c */ /* 0x000fe40005f44270 */
[----:B------:R-:W-:Y:S02]  /*d0a0*/  ISETP.NE.AND P3, PT, R45, RZ, PT ;  /* 0x000000ff2d00720c */ /* 0x000fe40003f65270 */
[----:B------:R-:W-:Y:S02]  /*d0b0*/  ISETP.LT.OR P2, PT, R6, 0x29, P2 ;  /* 0x000000290600780c */ /* 0x000fe40001741670 */
[C---:B------:R-:W-:Y:S02]  /*d0c0*/  ISETP.GT.AND P3, PT, R7.reuse, 0x30, !P3 ;  /* 0x000000300700780c */ /* 0x040fe40005f64270 */
[----:B------:R-:W-:Y:S02]  /*d0d0*/  FSEL R43, R46, -INF , !P2 ;  /* 0xff8000002e2b7808 */ /* 0x000fe40005000000 */
[----:B------:R-:W-:-:S02]  /*d0e0*/  ISETP.GT.AND P2, PT, R7, RZ, !P6 ;  /* 0x000000ff0700720c */ /* 0x000fc40007744270 */
[----:B0-----:R-:W-:Y:S02]  /*d0f0*/  FMNMX.FTZ R30, R28, R21, !PT ;  /* 0x000000151c1e7209 */ /* 0x001fe40007810000 */
[----:B------:R-:W-:Y:S02]  /*d100*/  ISETP.LT.OR P2, PT, R6, 0x1, P2 ;  /* 0x000000010600780c */ /* 0x000fe40001741670 */
[----:B------:R-:W-:Y:S01]  /*d110*/  ISETP.NE.AND P6, PT, R49, RZ, PT ;  /* 0x000000ff3100720c */ /* 0x000fe20003fc5270 */
[----:B------:R-:W0:Y:S01]  /*d120*/  SHFL.BFLY PT, R21, R30, 0x1, 0x1f ;  /* 0x0c201f001e157f89 */ /* 0x000e2200000e0000 */
[----:B------:R-:W-:Y:S02]  /*d130*/  FSEL R25, R26, -INF , !P2 ;  /* 0xff8000001a197808 */ /* 0x000fe40005000000 */
[----:B------:R-:W-:Y:S02]  /*d140*/  ISETP.NE.AND P2, PT, R70, RZ, PT ;  /* 0x000000ff4600720c */ /* 0x000fe40003f45270 */
[----:B------:R-:W-:-:S02]  /*d150*/  FMNMX.FTZ R26, R25, R24, !PT ;  /* 0x00000018191a7209 */ /* 0x000fc40007810000 */
[----:B------:R-:W-:Y:S02]  /*d160*/  ISETP.GT.AND P2, PT, R7, 0x29, !P2 ;  /* 0x000000290700780c */ /* 0x000fe40005744270 */
[----:B------:R-:W-:Y:S02]  /*d170*/  FMNMX.FTZ R26, R27, R26, !PT ;  /* 0x0000001a1b1a7209 */ /* 0x000fe40007810000 */
[----:B------:R-:W-:Y:S02]  /*d180*/  ISETP.LT.OR P2, PT, R6, 0x2a, P2 ;  /* 0x0000002a0600780c */ /* 0x000fe40001741670 */
[----:B------:R-:W-:Y:S02]  /*d190*/  FMNMX.FTZ R26, R29, R26, !PT ;  /* 0x0000001a1d1a7209 */ /* 0x000fe40007810000 */
[----:B------:R-:W-:Y:S02]  /*d1a0*/  FSEL R45, R47, -INF , !P2 ;  /* 0xff8000002f2d7808 */ /* 0x000fe40005000000 */
[----:B------:R-:W-:-:S02]  /*d1b0*/  FMNMX.FTZ R26, R31, R26, !PT ;  /* 0x0000001a1f1a7209 */ /* 0x000fc40007810000 */
[C---:B------:R-:W-:Y:S02]  /*d1c0*/  ISETP.LT.OR P3, PT, R6.reuse, 0x31, P3 ;  /* 0x000000310600780c */ /* 0x040fe40001f61670 */
[----:B------:R-:W-:Y:S02]  /*d1d0*/  FMNMX.FTZ R26, R33, R26, !PT ;  /* 0x0000001a211a7209 */ /* 0x000fe40007810000 */
[----:B------:R-:W-:Y:S02]  /*d1e0*/  ISETP.LT.OR P5, PT, R6, 0x39, P5 ;  /* 0x000000390600780c */ /* 0x000fe40002fa1670 */
[----:B------:R-:W-:Y:S02]  /*d1f0*/  FMNMX.FTZ R26, R35, R26, !PT ;  /* 0x0000001a231a7209 */ /* 0x000fe40007810000 */
[----:B0-----:R-:W-:Y:S02]  /*d200*/  FMNMX.FTZ R21, R30, R21, !PT ;  /* 0x000000151e157209 */ /* 0x001fe40007810000 */
[----:B------:R-:W-:-:S02]  /*d210*/  FMNMX.FTZ R26, R37, R26, !PT ;  /* 0x0000001a251a7209 */ /* 0x000fc40007810000 */
[C---:B------:R-:W-:Y:S01]  /*d220*/  FSETP.NEU.FTZ.AND P2, PT, R21.reuse, -INF , PT ;  /* 0xff8000001500780b */ /* 0x040fe20003f5d000 */
[----:B------:R-:W-:Y:S01]  /*d230*/  FMUL.FTZ R28, R21, R168 ;  /* 0x000000a8151c7220 */ /* 0x000fe20000410000 */
[----:B------:R-:W-:Y:S02]  /*d240*/  FMNMX.FTZ R26, R39, R26, !PT ;  /* 0x0000001a271a7209 */ /* 0x000fe40007810000 */
[----:B------:R-:W-:Y:S02]  /*d250*/  FSEL R47, R51, -INF , !P4 ;  /* 0xff800000332f7808 */ /* 0x000fe40006000000 */
[----:B------:R-:W-:Y:S02]  /*d260*/  FMNMX.FTZ R26, R41, R26, !PT ;  /* 0x0000001a291a7209 */ /* 0x000fe40007810000 */
[----:B------:R-:W-:Y:S02]  /*d270*/  FSEL R55, R28, RZ, P2 ;  /* 0x000000ff1c377208 */ /* 0x000fe40001000000 */
[----:B------:R-:W-:-:S02]  /*d280*/  FMNMX.FTZ R26, R43, R26, !PT ;  /* 0x0000001a2b1a7209 */ /* 0x000fc40007810000 */
[----:B------:R-:W-:Y:S01]  /*d290*/  ISETP.GT.AND P2, PT, R7, 0x39, !P6 ;  /* 0x000000390700780c */ /* 0x000fe20007744270 */
[-CC-:B------:R-:W-:Y:S01]  /*d2a0*/  FFMA.FTZ R171, R56, R168.reuse, -R55.reuse ;  /* 0x000000a838ab7223 */ /* 0x180fe20000010837 */
[----:B------:R-:W-:Y:S01]  /*d2b0*/  FSEL R7, R50, -INF , !P3 ;  /* 0xff80000032077808 */ /* 0x000fe20005800000 */
[--C-:B------:R-:W-:Y:S01]  /*d2c0*/  FFMA.FTZ R172, R172, R168, -R55.reuse ;  /* 0x000000a8acac7223 */ /* 0x100fe20000010837 */
[----:B------:R-:W-:Y:S01]  /*d2d0*/  FMNMX.FTZ R26, R45, R26, !PT ;  /* 0x0000001a2d1a7209 */ /* 0x000fe20007810000 */
[-CC-:B------:R-:W-:Y:S01]  /*d2e0*/  FFMA.FTZ R173, R64, R168.reuse, -R55.reuse ;  /* 0x000000a840ad7223 */ /* 0x180fe20000010837 */
[----:B------:R-:W-:Y:S01]  /*d2f0*/  ISETP.LT.OR P2, PT, R6, 0x3a, P2 ;  /* 0x0000003a0600780c */ /* 0x000fe20001741670 */
[--C-:B------:R-:W-:Y:S01]  /*d300*/  FFMA.FTZ R174, R174, R168, -R55.reuse ;  /* 0x000000a8aeae7223 */ /* 0x100fe20000010837 */
[----:B------:R-:W-:Y:S01]  /*d310*/  FMNMX.FTZ R26, R7, R26, !PT ;  /* 0x0000001a071a7209 */ /* 0x000fe20007810000 */
[-CC-:B------:R-:W-:Y:S01]  /*d320*/  FFMA.FTZ R175, R32, R168.reuse, -R55.reuse ;  /* 0x000000a820af7223 */ /* 0x180fe20000010837 */
[----:B------:R-:W-:Y:S01]  /*d330*/  FSEL R49, R54, -INF , !P5 ;  /* 0xff80000036317808 */ /* 0x000fe20006800000 */
[--C-:B------:R-:W-:Y:S01]  /*d340*/  FFMA.FTZ R176, R176, R168, -R55.reuse ;  /* 0x000000a8b0b07223 */ /* 0x100fe20000010837 */
[----:B------:R-:W-:Y:S01]  /*d350*/  FMNMX.FTZ R26, R47, R26, !PT ;  /* 0x0000001a2f1a7209 */ /* 0x000fe20007810000 */
[-CC-:B------:R-:W-:Y:S01]  /*d360*/  FFMA.FTZ R177, R36, R168.reuse, -R55.reuse ;  /* 0x000000a824b17223 */ /* 0x180fe20000010837 */
[----:B------:R-:W-:Y:S01]  /*d370*/  FSEL R51, R57, -INF , !P2 ;  /* 0xff80000039337808 */ /* 0x000fe20005000000 */
        /* <DEDUP_REMOVED lines=11> */
[----:B------:R-:W-:Y:S01]  /*d430*/  FFMA.FTZ R199, R62, R168, -R55 ;  /* 0x000000a83ec77223 */ /* 0x000fe20000010837 */
[----:B------:R-:W-:Y:S01]  /*d440*/  MUFU.EX2 R171, R171 ;  /* 0x000000ab00ab7308 */ /* 0x000fe20000000800 */
[----:B------:R-:W-:-:S07]  /*d450*/  @!P1 PRMT R14, RZ, 0x654, R14 ;  /* 0x00000654ff0e9816 */ /* 0x000fce000000000e */
[----:B------:R-:W1:Y:S08]  /*d460*/  MUFU.EX2 R172, R172 ;  /* 0x000000ac00ac7308 */ /* 0x000e700000000800 */
[----:B------:R-:W-:Y:S01]  /*d470*/  MUFU.EX2 R173, R173 ;  /* 0x000000ad00ad7308 */ /* 0x000fe20000000800 */
[----:B0-----:R-:W-:-:S07]  /*d480*/  FMNMX.FTZ R53, R26, R53, !PT ;  /* 0x000000351a357209 */ /* 0x001fce0007810000 */
[----:B------:R-:W0:Y:S01]  /*d490*/  MUFU.EX2 R174, R174 ;  /* 0x000000ae00ae7308 */ /* 0x000e220000000800 */
[----:B-1----:R-:W-:Y:S01]  /*d4a0*/  F2FP.BF16.F32.PACK_AB R164, R172, R171 ;  /* 0x000000abaca4723e */ /* 0x002fe200000010ff */
[----:B------:R-:W-:Y:S01]  /*d4b0*/  FADD.FTZ R172, R171, R172 ;  /* 0x000000acabac7221 */ /* 0x000fe20000010000 */
[----:B------:R-:W1:Y:S05]  /*d4c0*/  SHFL.BFLY PT, R190, R53, 0x1, 0x1f ;  /* 0x0c201f0035be7f89 */ /* 0x000e6a00000e0000 */
[----:B------:R-:W-:Y:S08]  /*d4d0*/  MUFU.EX2 R175, R175 ;  /* 0x000000af00af7308 */ /* 0x000ff00000000800 */
[----:B------:R-:W2:Y:S01]  /*d4e0*/  MUFU.EX2 R176, R176 ;  /* 0x000000b000b07308 */ /* 0x000ea20000000800 */
[----:B0-----:R-:W-:Y:S01]  /*d4f0*/  F2FP.BF16.F32.PACK_AB R166, R174, R173 ;  /* 0x000000adaea6723e */ /* 0x001fe200000010ff */
[----:B------:R-:W-:-:S04]  /*d500*/  FADD.FTZ R173, R173, R172 ;  /* 0x000000acadad7221 */ /* 0x000fc80000010000 */
[----:B------:R-:W-:Y:S02]  /*d510*/  FADD.FTZ R174, R174, R173 ;  /* 0x000000adaeae7221 */ /* 0x000fe40000010000 */
[----:B------:R-:W-:Y:S01]  /*d520*/  MUFU.EX2 R177, R177 ;  /* 0x000000b100b17308 */ /* 0x000fe20000000800 */
[----:B-1----:R-:W-:-:S04]  /*d530*/  FMNMX.FTZ R190, R53, R190, !PT ;  /* 0x000000be35be7209 */ /* 0x002fc80007810000 */
[C---:B------:R-:W-:Y:S01]  /*d540*/  FSETP.NEU.FTZ.AND P2, PT, R190.reuse, -INF , PT ;  /* 0xff800000be00780b */ /* 0x040fe20003f5d000 */
[-C--:B------:R-:W-:Y:S02]  /*d550*/  FMUL.FTZ R6, R190, R168.reuse ;  /* 0x000000a8be067220 */ /* 0x080fe40000410000 */
[----:B------:R-:W0:Y:S01]  /*d560*/  MUFU.EX2 R178, R178 ;  /* 0x000000b200b27308 */ /* 0x000e220000000800 */
[----:B--2---:R-:W-:Y:S01]  /*d570*/  F2FP.BF16.F32.PACK_AB R160, R176, R175 ;  /* 0x000000afb0a0723e */ /* 0x004fe200000010ff */
[----:B------:R-:W-:Y:S01]  /*d580*/  FADD.FTZ R175, R175, R174 ;  /* 0x000000aeafaf7221 */ /* 0x000fe20000010000 */
[----:B------:R-:W-:Y:S01]  /*d590*/  FSEL R26, R6, RZ, P2 ;  /* 0x000000ff061a7208 */ /* 0x000fe20001000000 */
[----:B------:R-:W-:Y:S02]  /*d5a0*/  IMAD R6, R19, 0x1000, R188 ;  /* 0x0000100013067824 */ /* 0x000fe400078e02bc */
[----:B------:R-:W-:Y:S01]  /*d5b0*/  FADD.FTZ R176, R176, R175 ;  /* 0x000000afb0b07221 */ /* 0x000fe20000010000 */
[----:B------:R-:W-:Y:S01]  /*d5c0*/  PLOP3.LUT P2, PT, PT, PT, UP0, 0x40, 0x0 ;  /* 0x000000000000781c */ /* 0x000fe20003f4e808 */
        /* <DEDUP_REMOVED lines=17> */
[----:B------:R-:W-:Y:S01]  /*d6e0*/  MUFU.EX2 R200, R200 ;  /* 0x000000c800c87308 */ /* 0x000fe20000000800 */
[----:B------:R-:W-:Y:S01]  /*d6f0*/  IMAD.MOV.U32 R7, RZ, RZ, 0x40000040 ;  /* 0x40000040ff077424 */ /* 0x000fe200078e00ff */
[----:B0-----:R-:W-:Y:S01]  /*d700*/  F2FP.BF16.F32.PACK_AB R162, R178, R177 ;  /* 0x000000b1b2a2723e */ /* 0x001fe200000010ff */
[----:B------:R-:W-:Y:S01]  /*d710*/  FADD.FTZ R177, R177, R176 ;  /* 0x000000b0b1b17221 */ /* 0x000fe20000010000 */
[----:B------:R-:W-:-:S02]  /*d720*/  R2UR UR6, R6 ;  /* 0x00000000060672ca */ /* 0x000fc400000e0000 */
[----:B------:R-:W-:Y:S01]  /*d730*/  R2UR UR7, R7 ;  /* 0x00000000070772ca */ /* 0x000fe200000e0000 */
[----:B------:R-:W-:Y:S01]  /*d740*/  IMAD.MOV.U32 R7, RZ, RZ, 0x40000040 ;  /* 0x40000040ff077424 */ /* 0x000fe200078e00ff */
[----:B------:R-:W0:Y:S01]  /*d750*/  MUFU.EX2 R201, R201 ;  /* 0x000000c900c97308 */ /* 0x000e220000000800 */
[----:B------:R-:W-:-:S07]  /*d760*/  FADD.FTZ R178, R178, R177 ;  /* 0x000000b1b2b27221 */ /* 0x000fce0000010000 */
        /* <DEDUP_REMOVED lines=21> */
[----:B------:R-:W3:Y:S01]  /*d8c0*/  MUFU.EX2 R182, R182 ;  /* 0x000000b600b67308 */ /* 0x000ee20000000800 */
[----:B0-----:R-:W-:Y:S01]  /*d8d0*/  F2FP.BF16.F32.PACK_AB R156, R180, R179 ;  /* 0x000000b3b49c723e */ /* 0x001fe200000010ff */
[----:B------:R-:W-:-:S04]  /*d8e0*/  FADD.FTZ R179, R179, R178 ;  /* 0x000000b2b3b37221 */ /* 0x000fc80000010000 */
[----:B------:R-:W-:Y:S02]  /*d8f0*/  FADD.FTZ R180, R180, R179 ;  /* 0x000000b3b4b47221 */ /* 0x000fe40000010000 */
[----:B------:R-:W0:Y:S08]  /*d900*/  MUFU.EX2 R210, R210 ;  /* 0x000000d200d27308 */ /* 0x000e300000000800 */
[----:B------:R-:W4:Y:S01]  /*d910*/  MUFU.EX2 R222, R222 ;  /* 0x000000de00de7308 */ /* 0x000f220000000800 */
[----:B---3--:R-:W-:Y:S01]  /*d920*/  F2FP.BF16.F32.PACK_AB R158, R182, R181 ;  /* 0x000000b5b69e723e */ /* 0x008fe200000010ff */
[----:B------:R-:W-:-:S04]  /*d930*/  FADD.FTZ R181, R181, R180 ;  /* 0x000000b4b5b57221 */ /* 0x000fc80000010000 */
[----:B------:R-:W-:Y:S02]  /*d940*/  FADD.FTZ R182, R182, R181 ;  /* 0x000000b5b6b67221 */ /* 0x000fe40000010000 */
[----:B------:R-:W-:Y:S01]  /*d950*/  MUFU.EX2 R223, R223 ;  /* 0x000000df00df7308 */ /* 0x000fe20000000800 */
[----:B0-----:R-:W-:-:S07]  /*d960*/  FADD.FTZ R207, R210, R207 ;  /* 0x000000cfd2cf7221 */ /* 0x001fce0000010000 */
[----:B------:R-:W0:Y:S01]  /*d970*/  MUFU.EX2 R224, R224 ;  /* 0x000000e000e07308 */ /* 0x000e220000000800 */
[C---:B----4-:R-:W-:Y:S01]  /*d980*/  F2FP.BF16.F32.PACK_AB R157, R222.reuse, R210 ;  /* 0x000000d2de9d723e */ /* 0x050fe200000010ff */
[----:B------:R-:W-:-:S06]  /*d990*/  FADD.FTZ R222, R222, R207 ;  /* 0x000000cfdede7221 */ /* 0x000fcc0000010000 */
[----:B------:R-:W3:Y:S08]  /*d9a0*/  MUFU.EX2 R183, R183 ;  /* 0x000000b700b77308 */ /* 0x000ef00000000800 */
[----:B------:R-:W4:Y:S01]  /*d9b0*/  MUFU.EX2 R191, R191 ;  /* 0x000000bf00bf7308 */ /* 0x000f220000000800 */
[----:B0-----:R-:W-:Y:S01]  /*d9c0*/  F2FP.BF16.F32.PACK_AB R159, R224, R223 ;  /* 0x000000dfe09f723e */ /* 0x001fe200000010ff */
[----:B------:R-:W-:-:S04]  /*d9d0*/  FADD.FTZ R223, R223, R222 ;  /* 0x000000dedfdf7221 */ /* 0x000fc80000010000 */
[----:B------:R-:W-:Y:S01]  /*d9e0*/  STSM.16.M88.4 [R209], R156 ;  /* 0x0000009cd1007844 */ /* 0x000fe20000000200 */
[----:B------:R-:W-:Y:S01]  /*d9f0*/  FADD.FTZ R224, R224, R223 ;  /* 0x000000dfe0e07221 */ /* 0x000fe20000010000 */
[----:B------:R-:W-:Y:S01]  /*da00*/  MUFU.EX2 R198, R198 ;  /* 0x000000c600c67308 */ /* 0x000fe20000000800 */
[----:B---3--:R-:W-:-:S07]  /*da10*/  FADD.FTZ R182, R183, R182 ;  /* 0x000000b6b7b67221 */ /* 0x008fce0000010000 */
[----:B------:R-:W0:Y:S01]  /*da20*/  MUFU.EX2 R199, R199 ;  /* 0x000000c700c77308 */ /* 0x000e220000000800 */
[C---:B----4-:R-:W-:Y:S01]  /*da30*/  F2FP.BF16.F32.PACK_AB R152, R191.reuse, R183 ;  /* 0x000000b7bf98723e */ /* 0x050fe200000010ff */
[----:B------:R-:W-:-:S06]  /*da40*/  FADD.FTZ R191, R191, R182 ;  /* 0x000000b6bfbf7221 */ /* 0x000fcc0000010000 */
[----:B------:R-:W-:Y:S08]  /*da50*/  MUFU.EX2 R225, R225 ;  /* 0x000000e100e17308 */ /* 0x000ff00000000800 */
[----:B------:R-:W3:Y:S01]  /*da60*/  MUFU.EX2 R228, R228 ;  /* 0x000000e400e47308 */ /* 0x000ee20000000800 */
[----:B0-----:R-:W-:-:S07]  /*da70*/  F2FP.BF16.F32.PACK_AB R154, R199, R198 ;  /* 0x000000c6c79a723e */ /* 0x001fce00000010ff */
[----:B------:R-:W-:Y:S08]  /*da80*/  MUFU.EX2 R229, R229 ;  /* 0x000000e500e57308 */ /* 0x000ff00000000800 */
[----:B------:R-:W0:Y:S01]  /*da90*/  MUFU.EX2 R170, R170 ;  /* 0x000000aa00aa7308 */ /* 0x000e220000000800 */
[----:B---3--:R-:W-:Y:S01]  /*daa0*/  F2FP.BF16.F32.PACK_AB R153, R228, R225 ;  /* 0x000000e1e499723e */ /* 0x008fe200000010ff */
[----:B------:R-:W-:-:S04]  /*dab0*/  FADD.FTZ R225, R225, R224 ;  /* 0x000000e0e1e17221 */ /* 0x000fc80000010000 */
[----:B------:R-:W-:Y:S01]  /*dac0*/  FADD.FTZ R228, R228, R225 ;  /* 0x000000e1e4e47221 */ /* 0x000fe20000010000 */
[----:B0-----:R-:W-:-:S05]  /*dad0*/  F2FP.BF16.F32.PACK_AB R155, R170, R229 ;  /* 0x000000e5aa9b723e */ /* 0x001fca00000010ff */
[----:B------:R0:W-:Y:S01]  /*dae0*/  STSM.16.M88.4 [R208], R152 ;  /* 0x00000098d0007844 */ /* 0x0001e20000000200 */
[----:B------:R-:W-:-:S06]  /*daf0*/  WARPGROUP.ARRIVE ;  /* 0x00000000000079c5 */ /* 0x000fcc0000000000 */
[----:B------:R-:W-:Y:S03]  /*db00*/  HGMMA.64x256x16.F32.BF16 R24, R164, gdesc[UR4].tnspB, RZ, !UPT, gsb0 ;  /* 0x43e00004a4187df0 */ /* 0x000fe6000c0018ff */
[----:B------:R-:W-:Y:S02]  /*db10*/  WARPGROUP.DEPBAR.LE gsb0, 0x0 ;  /* 0x00008000000079c5 */ /* 0x000fe40000010000 */
[----:B-1----:R-:W-:Y:S01]  /*db20*/  VIADD R164, R6, 0x80 ;  /* 0x0000008006a47836 */ /* 0x002fe20000000000 */
[----:B------:R-:W-:Y:S01]  /*db30*/  WARPGROUP.ARRIVE ;  /* 0x00000000000079c5 */ /* 0x000fe20000000000 */
[----:B------:R-:W-:-:S03]  /*db40*/  IMAD.MOV.U32 R165, RZ, RZ, 0x40000040 ;  /* 0x40000040ffa57424 */ /* 0x000fc600078e00ff */
[----:B------:R-:W-:Y:S02]  /*db50*/  R2UR UR6, R164 ;  /* 0x00000000a40672ca */ /* 0x000fe400000e0000 */
[----:B------:R-:W-:-:S15]  /*db60*/  R2UR UR7, R165 ;  /* 0x00000000a50772ca */ /* 0x000fde00000e0000 */
[----:B------:R-:W-:-:S01]  /*db70*/  NOP ;  /* 0x0000000000007918 */ /* 0x000fc20000000000 */
[----:B------:R-:W-:Y:S03]  /*db80*/  HGMMA.64x256x16.F32.BF16 R24, R160, gdesc[UR4].tnspB, R24, gsb0 ;  /* 0x43e00004a0187df0 */ /* 0x000fe60008001818 */
[----:B------:R-:W-:Y:S02]  /*db90*/  WARPGROUP.DEPBAR.LE gsb0, 0x0 ;  /* 0x00008000000079c5 */ /* 0x000fe40000010000 */
[C---:B--2---:R-:W-:Y:S01]  /*dba0*/  VIADD R160, R6.reuse, 0x100 ;  /* 0x0000010006a07836 */ /* 0x044fe20000000000 */
[----:B------:R-:W-:Y:S01]  /*dbb0*/  WARPGROUP.ARRIVE ;  /* 0x00000000000079c5 */ /* 0x000fe20000000000 */
[----:B------:R-:W-:Y:S02]  /*dbc0*/  IMAD.MOV.U32 R161, RZ, RZ, 0x40000040 ;  /* 0x40000040ffa17424 */ /* 0x000fe400078e00ff */
[----:B------:R-:W-:Y:S01]  /*dbd0*/  VIADD R6, R6, 0x180 ;  /* 0x0000018006067836 */ /* 0x000fe20000000000 */
[----:B------:R-:W-:-:S02]  /*dbe0*/  R2UR UR6, R160 ;  /* 0x00000000a00672ca */ /* 0x000fc400000e0000 */
[----:B------:R-:W-:-:S15]  /*dbf0*/  R2UR UR7, R161 ;  /* 0x00000000a10772ca */ /* 0x000fde00000e0000 */
[----:B------:R-:W-:-:S01]  /*dc00*/  NOP ;  /* 0x0000000000007918 */ /* 0x000fc20000000000 */
[----:B------:R-:W-:Y:S01]  /*dc10*/  HGMMA.64x256x16.F32.BF16 R24, R156, gdesc[UR4].tnspB, R24, gsb0 ;  /* 0x43e000049c187df0 */ /* 0x000fe20008001818 */
[----:B------:R-:W-:Y:S01]  /*dc20*/  R2UR UR6, R6 ;  /* 0x00000000060672ca */ /* 0x000fe200000e0000 */
[----:B------:R-:W-:Y:S01]  /*dc30*/  FADD.FTZ R6, R198, R191 ;  /* 0x000000bfc6067221 */ /* 0x000fe20000010000 */
[----:B------:R-:W-:Y:S01]  /*dc40*/  R2UR UR7, R7 ;  /* 0x00000000070772ca */ /* 0x000fe200000e0000 */
[----:B------:R-:W-:Y:S02]  /*dc50*/  FADD.FTZ R7, R229, R228 ;  /* 0x000000e4e5077221 */ /* 0x000fe40000010000 */
[----:B------:R-:W-:Y:S02]  /*dc60*/  FADD.FTZ R6, R199, R6 ;  /* 0x00000006c7067221 */ /* 0x000fe40000010000 */
[----:B------:R-:W-:Y:S01]  /*dc70*/  FADD.FTZ R7, R170, R7 ;  /* 0x00000007aa077221 */ /* 0x000fe20000010000 */
[----:B------:R-:W-:Y:S02]  /*dc80*/  WARPGROUP.DEPBAR.LE gsb0, 0x0 ;  /* 0x00008000000079c5 */ /* 0x000fe40000010000 */
[----:B------:R-:W-:-:S15]  /*dc90*/  WARPGROUP.ARRIVE ;  /* 0x00000000000079c5 */ /* 0x000fde0000000000 */
[----:B------:R-:W-:-:S02]  /*dca0*/  NOP ;  /* 0x0000000000007918 */ /* 0x000fc40000000000 */
[----:B------:R-:W-:Y:S03]  /*dcb0*/  HGMMA.64x256x16.F32.BF16 R24, R152, gdesc[UR4].tnspB, R24, gsb0 ;  /* 0x43e0000498187df0 */ /* 0x000fe60008001818 */
[----:B------:R-:W-:Y:S02]  /*dcc0*/  WARPGROUP.DEPBAR.LE gsb0, 0x0 ;  /* 0x00008000000079c5 */ /* 0x000fe40000010000 */
[----:B------:R1:W-:Y:S06]  /*dcd0*/  MEMBAR.ALL.CTA ;  /* 0x0000000000007992 */ /* 0x0003ec0000008000 */
[----:B-1----:R-:W1:Y:S02]  /*dce0*/  FENCE.VIEW.ASYNC.S ;  /* 0x00000000000073c6 */ /* 0x002e640000000000 */
[----:B-1----:R-:W-:Y:S01]  /*dcf0*/  NOP ;  /* 0x0000000000007918 */ /* 0x002fe20000000000 */
[----:B------:R-:W-:Y:S06]  /*dd00*/  BAR.ARV 0xe, 0x100 ;  /* 0x0384000000007b1d */ /* 0x000fec0000002000 */
[----:B------:R1:W-:Y:S02]  /*dd10*/  @!P1 SYNCS.ARRIVE.TRANS64.RED.A1T0 RZ, [R14+URZ], RZ ;  /* 0x000000ff0eff99a7 */ /* 0x0003e4000810043f */
[----:B-1----:R-:W-:-:S04]  /*dd20*/  IMAD.IADD R14, R23, 0x1, -R184 ;  /* 0x00000001170e7824 */ /* 0x002fc800078e0ab8 */
[----:B0-----:R-:W-:Y:S02]  /*dd30*/  IMAD R154, R189, 0x40, R14 ;  /* 0x00000040bd9a7824 */ /* 0x001fe400078e020e */
[----:B------:R-:W-:Y:S02]  /*dd40*/  VIADD R14, R169, 0xfffffffe ;  /* 0xfffffffea90e7836 */ /* 0x000fe40000000000 */
[----:B------:R-:W-:Y:S01]  /*dd50*/  VIADD R152, R154, UR4 ;  /* 0x000000049a987c36 */ /* 0x000fe20008000000 */
        /* <DEDUP_REMOVED lines=13> */
.L_x_2802:
[----:B------:R-:W-:-:S06]  /*de30*/  UISETP.NE.AND UP0, UPT, UR5, 0x1, UPT ;  /* 0x000000010500788c */ /* 0x000fcc000bf05270 */
[----:B------:R-:W-:-:S05]  /*de40*/  PLOP3.LUT P2, PT, PT, PT, UP0, 0x80, 0x0 ;  /* 0x000000000000781c */ /* 0x000fca0003f4f008 */
[----:B------:R-:W-:-:S08]  /*de50*/  @UP0 ULDC.64 UR6, c[0x0][0xae0] ;  /* 0x0002b80000060ab9 */ /* 0x000fd00000000a00 */
[----:B------:R-:W-:-:S05]  /*de60*/  @P2 IMAD.HI.U32 R154, R153, UR6, RZ ;  /* 0x00000006999a2c27 */ /* 0x000fca000f8e00ff */
[----:B------:R-:W-:-:S07]  /*de70*/  @P2 SHF.R.U32.HI R153, RZ, UR7, R154 ;  /* 0x00000007ff992c19 */ /* 0x000fce000801169a */
.L_x_2803:
[----:B------:R-:W-:Y:S05]  /*de80*/  BSYNC B0 ;  /* 0x0000000000007941 */ /* 0x000fea0003800000 */
.L_x_2801:
[----:B------:R-:W-:-:S04]  /*de90*/  IMAD.U32 R154, RZ, RZ, UR5 ;  /* 0x00000005ff9a7e24 */ /* 0x000fc8000f8e00ff */
[----:B------:R-:W-:-:S05]  /*dea0*/  IMAD R153, R153, R154, UR5 ;  /* 0x0000000599997e24 */ /* 0x000fca000f8e029a */
[----:B------:R-:W-:-:S07]  /*deb0*/  VIMNMX R152, R152, R153, PT ;  /* 0x0000009998987248 */ /* 0x000fce0003fe0100 */
.L_x_2800:
[----:B------:R-:W-:Y:S01]  /*dec0*/  SHF.R.S32.HI R153, RZ, 0x1f, R152 ;  /* 0x0000001fff997819 */ /* 0x000fe20000011498 */
[----:B------:R-:W-:Y:S01]  /*ded0*/  ULDC UR38, c[0x0][0xadc] ;  /* 0x0002b70000267ab9 */ /* 0x000fe20000000800 */
[----:B------:R-:W-:Y:S01]  /*dee0*/  ULDC UR41, c[0x0][0xadc] ;  /* 0x0002b70000297ab9 */ /* 0x000fe20000000800 */
[----:B------:R-:W-:Y:S01]  /*def0*/  ULDC UR37, c[0x0][0xa80] ;  /* 0x0002a00000257ab9 */ /* 0x000fe20000000800 */
[----:B------:R-:W-:Y:S01]  /*df00*/  LEA.HI R153, R153, R152, RZ, 0x6 ;  /* 0x0000009899997211 */ /* 0x000fe200078f30ff */
[----:B------:R-:W-:Y:S01]  /*df10*/  ULDC UR40, c[0x0][0xa80] ;  /* 0x0002a00000287ab9 */ /* 0x000fe20000000800 */
[----:B------:R-:W-:Y:S01]  /*df20*/  ULDC UR39, c[0x0][0xa80] ;  /* 0x0002a00000277ab9 */ /* 0x000fe20000000800 */
[----:B------:R-:W-:Y:S01]  /*df30*/  ULDC UR45, c[0x0][0xad0] ;  /* 0x0002b400002d7ab9 */ /* 0x000fe20000000800 */
[----:B------:R-:W-:Y:S01]  /*df40*/  SHF.R.S32.HI R153, RZ, 0x6, R153 ;  /* 0x00000006ff997819 */ /* 0x000fe20000011499 */
[----:B------:R-:W-:Y:S01]  /*df50*/  ULDC UR44, c[0x0][0xad0] ;  /* 0x0002b400002c7ab9 */ /* 0x000fe20000000800 */
[----:B------:R-:W-:Y:S01]  /*df60*/  ULDC UR43, c[0x0][0xad0] ;  /* 0x0002b400002b7ab9 */ /* 0x000fe20000000800 */
[----:B------:R-:W-:Y:S01]  /*df70*/  ULDC UR42, c[0x0][0xad8] ;  /* 0x0002b600002a7ab9 */ /* 0x000fe20000000800 */
[----:B------:R-:W-:Y:S01]  /*df80*/  VIMNMX R210, R212, R153, !PT ;  /* 0x00000099d4d27248 */ /* 0x000fe20007fe0100 */
[----:B------:R-:W-:Y:S01]  /*df90*/  ULDC UR48, c[0x0][0xad8] ;  /* 0x0002b60000307ab9 */ /* 0x000fe20000000800 */
[----:B------:R-:W-:Y:S02]  /*dfa0*/  BSSY B1, `(.L_x_2804) ;  /* 0x0000414000017945 */ /* 0x000fe40003800000 */
[----:B------:R-:W-:-:S13]  /*dfb0*/  ISETP.GE.AND P2, PT, R14, R210, PT ;  /* 0x000000d20e00720c */ /* 0x000fda0003f46270 */
[----:B------:R-:W-:Y:S05]  /*dfc0*/  @!P2 BRA `(.L_x_2805) ;  /* 0x000000400044a947 */ /* 0x000fea0003800000 */
[----:B------:R-:W-:Y:S01]  /*dfd0*/  IADD3 R191, R0, R23, -R184 ;  /* 0x0000001700bf7210 */ /* 0x000fe20007ffe8b8 */
[----:B------:R-:W-:Y:S03]  /*dfe0*/  BSSY B0, `(.L_x_2806) ;  /* 0x000040b000007945 */ /* 0x000fe60003800000 */
[----:B------:R-:W-:-:S07]  /*dff0*/  IADD3 R191, R191, 0x8, RZ ;  /* 0x00000008bfbf7810 */ /* 0x000fce0007ffe0ff */
.L_x_2825:
[----:B------:R-:W-:-:S05]  /*e000*/  VIADD R198, R19, 0x1 ;  /* 0x0000000113c67836 */ /* 0x000fca0000000000 */
[----:B------:R-:W-:-:S04]  /*e010*/  ISETP.NE.AND P2, PT, R198, 0x2, PT ;  /* 0x00000002c600780c */ /* 0x000fc80003f45270 */
[----:B------:R-:W-:Y:S02]  /*e020*/  SEL R153, RZ, 0x1, P2 ;  /* 0x00000001ff997807 */ /* 0x000fe40001000000 */
[----:B------:R-:W-:Y:S02]  /*e030*/  SEL R198, R198, RZ, P2 ;  /* 0x000000ffc6c67207 */ /* 0x000fe40001000000 */
[----:B------:R-:W-:Y:S01]  /*e040*/  LOP3.LUT R22, R22, R153, RZ, 0x3c, !PT ;  /* 0x0000009916167212 */ /* 0x000fe200078e3cff */
[----:B0-----:R-:W-:Y:S06]  /*e050*/  @!P0 BRA `(.L_x_2807) ;  /* 0x0000000000048947 */ /* 0x001fec0003800000 */
[----:B------:R-:W-:Y:S01]  /*e060*/  BPT.TRAP 0x1 ;  /* 0x000000040000795c */ /* 0x000fe20000300000 */
.L_x_2807:
[----:B------:R-:W-:Y:S01]  /*e070*/  IMAD R199, R198, 0x8, R18 ;  /* 0x00000008c6c77824 */ /* 0x000fe200078e0212 */
[----:B------:R-:W-:-:S04]  /*e080*/  SHF.L.U32 R204, R22, 0x1f, RZ ;  /* 0x0000001f16cc7819 */ /* 0x000fc800000006ff */
[----:B------:R0:W1:Y:S01]  /*e090*/  SYNCS.PHASECHK.TRANS64.TRYWAIT P2, [R199+URZ+0x38830], R204 ;  /* 0x038830ccc70075a7 */ /* 0x000062000804017f */
[----:B------:R-:W-:Y:S05]  /*e0a0*/  @!P0 BRA `(.L_x_2808) ;  /* 0x0000000000048947 */ /* 0x000fea0003800000 */
[----:B------:R-:W-:Y:S01]  /*e0b0*/  BPT.TRAP 0x1 ;  /* 0x000000040000795c */ /* 0x000fe20000300000 */
.L_x_2808:
[----:B------:R-:W-:Y:S01]  /*e0c0*/  BSSY B2, `(.L_x_2809) ;  /* 0x0000006000027945 */ /* 0x000fe20003800000 */
[----:B------:R-:W-:Y:S02]  /*e0d0*/  IMAD R200, R198, 0x200, R15 ;  /* 0x00000200c6c87824 */ /* 0x000fe400078e020f */
[----:B------:R-:W-:Y:S01]  /*e0e0*/  IMAD.MOV.U32 R201, RZ, RZ, 0x40000040 ;  /* 0x40000040ffc97424 */ /* 0x000fe200078e00ff */
[----:B-1----:R-:W-:Y:S06]  /*e0f0*/  @P2 BRA `(.L_x_2810) ;  /* 0x0000000000082947 */ /* 0x002fec0003800000 */
[----:B------:R-:W1:Y:S02]  /*e100*/  SYNCS.PHASECHK.TRANS64.TRYWAIT P2, [R199+URZ+0x38830], R204 ;  /* 0x038830ccc70075a7 */ /* 0x000e64000804017f */
[----:B-1----:R-:W-:Y:S05]  /*e110*/  @!P2 BRA `(.L_x_2811) ;  /* 0x00000164008ca947 */ /* 0x002fea0003800000 */
.L_x_2810:
[----:B------:R-:W-:Y:S05]  /*e120*/  BSYNC B2 ;  /* 0x0000000000027941 */ /* 0x000fea0003800000 */
.L_x_2809:
        /* <DEDUP_REMOVED lines=36> */
.L_x_2812:
[----:B------:R2:W3:Y:S01]  /*e370*/  SYNCS.PHASECHK.TRANS64.TRYWAIT P2, [R199+URZ+0x38850], R204 ;  /* 0x038850ccc70075a7 */ /* 0x0004e2000804017f */
[----:B------:R-:W-:Y:S05]  /*e380*/  @!P0 BRA `(.L_x_2813) ;  /* 0x0000000000048947 */ /* 0x000fea0003800000 */
[----:B------:R-:W-:Y:S01]  /*e390*/  BPT.TRAP 0x1 ;  /* 0x000000040000795c */ /* 0x000fe20000300000 */
.L_x_2813:
[----:B------:R-:W-:Y:S04]  /*e3a0*/  BSSY B2, `(.L_x_2814) ;  /* 0x0000004000027945 */ /* 0x000fe80003800000 */
[----:B---3--:R-:W-:Y:S05]  /*e3b0*/  @P2 BRA `(.L_x_2815) ;  /* 0x0000000000082947 */ /* 0x008fea0003800000 */
[----:B------:R-:W3:Y:S02]  /*e3c0*/  SYNCS.PHASECHK.TRANS64.TRYWAIT P2, [R199+URZ+0x38850], R204 ;  /* 0x038850ccc70075a7 */ /* 0x000ee4000804017f */
[----:B---3--:R-:W-:Y:S05]  /*e3d0*/  @!P2 BRA `(.L_x_2816) ;  /* 0x0000016000f0a947 */ /* 0x008fea0003800000 */
.L_x_2815:
[----:B------:R-:W-:Y:S05]  /*e3e0*/  BSYNC B2 ;  /* 0x0000000000027941 */ /* 0x000fea0003800000 */
.L_x_2814:
[----:B------:R-:W-:Y:S01]  /*e3f0*/  IMAD R202, R198, 0x1000, R20 ;  /* 0x00001000c6ca7824 */ /* 0x000fe200078e0214 */
[----:B------:R-:W-:Y:S01]  /*e400*/  R2UR UR4, R2 ;  /* 0x00000000020472ca */ /* 0x000fe200000e0000 */
[----:B------:R-:W-:Y:S01]  /*e410*/  IMAD.MOV.U32 R203, RZ, RZ, 0x40000040 ;  /* 0x40000040ffcb7424 */ /* 0x000fe200078e00ff */
[----:B------:R-:W-:Y:S01]  /*e420*/  R2UR UR5, R3 ;  /* 0x00000000030572ca */ /* 0x000fe200000e0000 */
[----:B------:R-:W-:Y:S01]  /*e430*/  WARPGROUP.ARRIVE ;  /* 0x00000000000079c5 */ /* 0x000fe20000000000 */
[----:B------:R-:W-:Y:S01]  /*e440*/  R2UR UR6, R202 ;  /* 0x00000000ca0672ca */ /* 0x000fe200000e0000 */
[C---:B------:R-:W-:Y:S01]  /*e450*/  VIADD R200, R2.reuse, 0x2 ;  /* 0x0000000202c87836 */ /* 0x040fe20000000000 */
[----:B------:R-:W-:Y:S01]  /*e460*/  R2UR UR7, R203 ;  /* 0x00000000cb0772ca */ /* 0x000fe200000e0000 */
[----:B------:R-:W-:Y:S02]  /*e470*/  IMAD.MOV.U32 R201, RZ, RZ, 0x40000040 ;  /* 0x40000040ffc97424 */ /* 0x000fe400078e00ff */
[----:B------:R-:W4:Y:S01]  /*e480*/  S2R R206, SR_TID.X ;  /* 0x0000000000ce7919 */ /* 0x000f220000002100 */
[----:B------:R-:W-:Y:S01]  /*e490*/  IMAD.MOV.U32 R205, RZ, RZ, 0x40000040 ;  /* 0x40000040ffcd7424 */ /* 0x000fe200078e00ff */
[----:B------:R-:W-:Y:S01]  /*e4a0*/  UISETP.NE.AND UP0, UPT, UR46, URZ, UPT ;  /* 0x0000003f2e00728c */ /* 0x000fe2000bf05270 */
[----:B------:R-:W-:-:S07]  /*e4b0*/  VIADD R207, R2, 0x800 ;  /* 0x0000080002cf7836 */ /* 0x000fce0000000000 */
[----:B------:R-:W-:Y:S01]  /*e4c0*/  HGMMA.64x64x16.F32.BF16 R152, gdesc[UR4], R152, gsb0 ;  /* 0x00e00000049879f0 */ /* 0x000fe20008001898 */
[----:B------:R-:W-:Y:S01]  /*e4d0*/  R2UR UR4, R200 ;  /* 0x00000000c80472ca */ /* 0x000fe200000e0000 */
[----:B------:R-:W-:Y:S01]  /*e4e0*/  VIADD R200, R202, 0x2 ;  /* 0x00000002cac87836 */ /* 0x000fe20000000000 */
[----:B------:R-:W-:Y:S01]  /*e4f0*/  R2UR UR5, R201 ;  /* 0x00000000c90572ca */ /* 0x000fe200000e0000 */
[----:B------:R-:W-:-:S03]  /*e500*/  IMAD.MOV.U32 R201, RZ, RZ, 0x40000040 ;  /* 0x40000040ffc97424 */ /* 0x000fc600078e00ff */
[----:B------:R-:W-:Y:S01]  /*e510*/  R2UR UR6, R200 ;  /* 0x00000000c80672ca */ /* 0x000fe200000e0000 */
[----:B------:R-:W-:Y:S01]  /*e520*/  VIADD R200, R2, 0x4 ;  /* 0x0000000402c87836 */ /* 0x000fe20000000000 */
[----:B------:R-:W-:Y:S01]  /*e530*/  R2UR UR7, R201 ;  /* 0x00000000c90772ca */ /* 0x000fe200000e0000 */
[----:B------:R-:W-:Y:S01]  /*e540*/  IMAD.MOV.U32 R201, RZ, RZ, 0x40000040 ;  /* 0x40000040ffc97424 */ /* 0x000fe200078e00ff */
[----:B----4-:R-:W-:Y:S01]  /*e550*/  SHF.R.U32.HI R206, RZ, 0x7, R206 ;  /* 0x00000007ffce7819 */ /* 0x010fe200000116ce */
[----:B------:R-:W-:Y:S02]  /*e560*/  WARPGROUP.DEPBAR.LE gsb0, 0x0 ;  /* 0x00008000000079c5 */ /* 0x000fe40000010000 */
[----:B------:R-:W-:-:S08]  /*e570*/  WARPGROUP.ARRIVE ;  /* 0x00000000000079c5 */ /* 0x000fd00000000000 */
        /* <DEDUP_REMOVED lines=15> */
[----:B------:R-:W-:-:S03]  /*e670*/  IMAD.MOV.U32 R201, RZ, RZ, 0x40000040 ;  /* 0x40000040ffc97424 */ /* 0x000fc600078e00ff */
[----:B------:R-:W-:Y:S01]  /*e680*/  R2UR UR6, R200 ;  /* 0x00000000c80672ca */ /* 0x000fe200000e0000 */
[----:B------:R-:W-:Y:S01]  /*e690*/  VIADD R200, R2, 0x200 ;  /* 0x0000020002c87836 */ /* 0x000fe20000000000 */
[----:B------:R-:W-:Y:S02]  /*e6a0*/  R2UR UR7, R201 ;  /* 0x00000000c90772ca */ /* 0x000fe400000e0000 */
[----:B------:R-:W-:Y:S01]  /*e6b0*/  MOV R201, 0x40000040 ;  /* 0x4000004000c97802 */ /* 0x000fe20000000f00 */
        /* <DEDUP_REMOVED lines=128> */
[----:B------:R-:W-:Y:S02]  /*eec0*/  R2UR UR6, R200 ;  /* 0x00000000c80672ca */ /* 0x000fe400000e0000 */
[----:B------:R-:W-:Y:S01]  /*eed0*/  R2UR UR7, R201 ;  /* 0x00000000c90772ca */ /* 0x000fe200000e0000 */
[----:B------:R4:W5:Y:S01]  /*eee0*/  SHFL.IDX PT, R200, R206, RZ, 0x1f ;  /* 0x00001fffcec87589 */ /* 0x00096200000e0000 */
[----:B------:R-:W-:Y:S02]  /*eef0*/  IMAD.MOV.U32 R201, RZ, RZ, 0x4 ;  /* 0x00000004ffc97424 */ /* 0x000fe400078e00ff */
[----:B----4-:R-:W-:Y:S01]  /*ef00*/  VIADD R206, R202, 0x800 ;  /* 0x00000800cace7836 */ /* 0x010fe20000000000 */
[----:B-----5:R-:W-:-:S04]  /*ef10*/  ISETP.GT.AND P2, PT, R200, 0x7f, PT ;  /* 0x0000007fc800780c */ /* 0x020fc80003f44270 */
[----:B------:R-:W-:Y:S02]  /*ef20*/  SEL R200, RZ, 0x2, !P2 ;  /* 0x00000002ffc87807 */ /* 0x000fe40005000000 */
[C---:B------:R-:W-:Y:S02]  /*ef30*/  SEL R203, R201.reuse, 0x2, P2 ;  /* 0x00000002c9cb7807 */ /* 0x040fe40001000000 */
[----:B------:R-:W-:Y:S01]  /*ef40*/  SEL R201, R201, 0x6, !P2 ;  /* 0x00000006c9c97807 */ /* 0x000fe20005000000 */
[----:B0123--:R-:W-:Y:S01]  /*ef50*/  IMAD.IADD R204, R200, 0x1, R206 ;  /* 0x00000001c8cc7824 */ /* 0x00ffe200078e02ce */
[----:B------:R-:W-:Y:S02]  /*ef60*/  WARPGROUP.DEPBAR.LE gsb0, 0x0 ;  /* 0x00008000000079c5 */ /* 0x000fe40000010000 */
[----:B------:R-:W-:-:S06]  /*ef70*/  WARPGROUP.ARRIVE ;  /* 0x00000000000079c5 */ /* 0x000fcc0000000000 */
[----:B------:R-:W-:Y:S01]  /*ef80*/  HGMMA.64x64x16.F32.BF16 R152, gdesc[UR4], R152, gsb0 ;  /* 0x00e00000049879f0 */ /* 0x000fe20008001898 */
[----:B------:R-:W-:Y:S01]  /*ef90*/  R2UR UR6, R204 ;  /* 0x00000000cc0672ca */ /* 0x000fe200000e0000 */
[----:B------:R-:W-:Y:S01]  /*efa0*/  IMAD.IADD R204, R207, 0x1, R200 ;  /* 0x00000001cfcc7824 */ /* 0x000fe200078e02c8 */
[----:B------:R-:W-:Y:S02]  /*efb0*/  R2UR UR7, R205 ;  /* 0x00000000cd0772ca */ /* 0x000fe400000e0000 */
[----:B------:R-:W-:Y:S02]  /*efc0*/  MOV R205, 0x40000040 ;  /* 0x4000004000cd7802 */ /* 0x000fe40000000f00 */
[----:B------:R-:W-:Y:S01]  /*efd0*/  R2UR UR4, R204 ;  /* 0x00000000cc0472ca */ /* 0x000fe200000e0000 */
[----:B------:R-:W-:Y:S01]  /*efe0*/  IMAD.IADD R204, R206, 0x1, R203 ;  /* 0x00000001cecc7824 */ /* 0x000fe200078e02cb */
[----:B------:R-:W-:Y:S01]  /*eff0*/  R2UR UR5, R205 ;  /* 0x00000000cd0572ca */ /* 0x000fe200000e0000 */
[----:B------:R-:W-:Y:S01]  /*f000*/  IMAD.MOV.U32 R205, RZ, RZ, 0x40000040 ;  /* 0x40000040ffcd7424 */ /* 0x000fe200078e00ff */
[----:B------:R-:W-:-:S02]  /*f010*/  WARPGROUP.DEPBAR.LE gsb0, 0x0 ;  /* 0x00008000000079c5 */ /* 0x000fc40000010000 */
        /* <DEDUP_REMOVED lines=18> */
[----:B------:R-:W-:Y:S01]  /*f140*/  IMAD.MOV.U32 R204, RZ, RZ, 0x28 ;  /* 0x00000028ffcc7424 */ /* 0x000fe200078e00ff */
[----:B------:R-:W-:Y:S01]  /*f150*/  R2UR UR7, R205 ;  /* 0x00000000cd0772ca */ /* 0x000fe200000e0000 */
[----:B------:R-:W-:-:S03]  /*f160*/  IMAD.MOV.U32 R205, RZ, RZ, 0xa00 ;  /* 0x00000a00ffcd7424 */ /* 0x000fc600078e00ff */
[----:B------:R-:W-:Y:S02]  /*f170*/  SEL R204, R204, 0x26, P2 ;  /* 0x00000026cccc7807 */ /* 0x000fe40001000000 */
[----:B------:R-:W-:Y:S02]  /*f180*/  SEL R205, R205, 0x980, P2 ;  /* 0x00000980cdcd7807 */ /* 0x000fe40001000000 */
[----:B------:R-:W-:Y:S02]  /*f190*/  LOP3.LUT R207, R204, 0x6, RZ, 0xc0, !PT ;  /* 0x00000006cccf7812 */ /* 0x000fe400078ec0ff */
[----:B------:R-:W-:-:S04]  /*f1a0*/  LOP3.LUT R205, R205, 0xa00, RZ, 0xc0, !PT ;  /* 0x00000a00cdcd7812 */ /* 0x000fc800078ec0ff */
[CC--:B------:R-:W-:Y:S02]  /*f1b0*/  IADD3 R204, R207.reuse, R205.reuse, R2 ;  /* 0x000000cdcfcc7210 */ /* 0x0c0fe40007ffe002 */
[----:B------:R-:W-:Y:S01]  /*f1c0*/  IADD3 R206, R207, R205, R202 ;  /* 0x000000cdcfce7210 */ /* 0x000fe20007ffe0ca */
[----:B------:R-:W-:Y:S02]  /*f1d0*/  IMAD.MOV.U32 R205, RZ, RZ, 0x40000040 ;  /* 0x40000040ffcd7424 */ /* 0x000fe400078e00ff */
[----:B------:R-:W-:Y:S01]  /*f1e0*/  IMAD.MOV.U32 R207, RZ, RZ, 0x40000040 ;  /* 0x40000040ffcf7424 */ /* 0x000fe200078e00ff */
[----:B------:R-:W-:Y:S02]  /*f1f0*/  WARPGROUP.DEPBAR.LE gsb0, 0x0 ;  /* 0x00008000000079c5 */ /* 0x000fe40000010000 */
[----:B------:R-:W-:-:S06]  /*f200*/  WARPGROUP.ARRIVE ;  /* 0x00000000000079c5 */ /* 0x000fcc0000000000 */
[----:B------:R-:W-:Y:S01]  /*f210*/  HGMMA.64x64x16.F32.BF16 R152, gdesc[UR4], R152, gsb0 ;  /* 0x00e00000049879f0 */ /* 0x000fe20008001898 */
[----:B------:R-:W-:Y:S02]  /*f220*/  R2UR UR4, R204 ;  /* 0x00000000cc0472ca */ /* 0x000fe400000e0000 */
[----:B------:R-:W-:Y:S01]  /*f230*/  R2UR UR5, R205 ;  /* 0x00000000cd0572ca */ /* 0x000fe200000e0000 */
[----:B------:R-:W-:Y:S01]  /*f240*/  IMAD.MOV.U32 R205, RZ, RZ, 0x40000040 ;  /* 0x40000040ffcd7424 */ /* 0x000fe200078e00ff */
[----:B------:R-:W-:Y:S01]  /*f250*/  R2UR UR6, R206 ;  /* 0x00000000ce0672ca */ /* 0x000fe200000e0000 */
[----:B------:R-:W-:Y:S01]  /*f260*/  VIADD R206, R2, 0xa00 ;  /* 0x00000a0002ce7836 */ /* 0x000fe20000000000 */
[----:B------:R-:W-:Y:S01]  /*f270*/  R2UR UR7, R207 ;  /* 0x00000000cf0772ca */ /* 0x000fe200000e0000 */
[----:B------:R-:W-:Y:S02]  /*f280*/  VIADD R207, R202, 0xa00 ;  /* 0x00000a00cacf7836 */ /* 0x000fe40000000000 */
[----:B------:R-:W-:Y:S01]  /*f290*/  IMAD.IADD R204, R206, 0x1, R200 ;  /* 0x00000001cecc7824 */ /* 0x000fe200078e02c8 */
[----:B------:R-:W-:-:S02]  /*f2a0*/  WARPGROUP.DEPBAR.LE gsb0, 0x0 ;  /* 0x00008000000079c5 */ /* 0x000fc40000010000 */
[----:B------:R-:W-:-:S07]  /*f2b0*/  WARPGROUP.ARRIVE ;  /* 0x00000000000079c5 */ /* 0x000fce0000000000 */
        /* <DEDUP_REMOVED lines=24> */
[----:B------:R-:W-:Y:S01]  /*f440*/  IMAD.MOV.U32 R205, RZ, RZ, 0x40000040 ;  /* 0x40000040ffcd7424 */ /* 0x000fe200078e00ff */
[----:B------:R-:W-:Y:S02]  /*f450*/  R2UR UR4, R204 ;  /* 0x00000000cc0472ca */ /* 0x000fe400000e0000 */
[----:B------:R-:W-:Y:S02]  /*f460*/  IADD3 R204, R201, R207, RZ ;  /* 0x000000cfc9cc7210 */ /* 0x000fe40007ffe0ff */
        /* <DEDUP_REMOVED lines=68> */
[----:B------:R-:W-:Y:S02]  /*f8b0*/  R2UR UR5, R205 ;  /* 0x00000000cd0572ca */ /* 0x000fe400000e0000 */
[----:B------:R-:W-:Y:S01]  /*f8c0*/  R2UR UR6, R206 ;  /* 0x00000000ce0672ca */ /* 0x000fe200000e0000 */
[----:B------:R-:W-:Y:S01]  /*f8d0*/  VIADD R206, R202, 0xe00 ;  /* 0x00000e00cace7836 */ /* 0x000fe20000000000 */
[----:B------:R-:W-:Y:S01]  /*f8e0*/  R2UR UR7, R207 ;  /* 0x00000000cf0772ca */ /* 0x000fe200000e0000 */
[----:B------:R-:W-:Y:S01]  /*f8f0*/  VIADD R207, R2, 0xe00 ;  /* 0x00000e0002cf7836 */ /* 0x000fe20000000000 */
[----:B------:R-:W-:Y:S01]  /*f900*/  MOV R205, 0x40000040 ;  /* 0x4000004000cd7802 */ /* 0x000fe20000000f00 */
[----:B------:R-:W-:Y:S01]  /*f910*/  IMAD.IADD R204, R200, 0x1, R206 ;  /* 0x00000001c8cc7824 */ /* 0x000fe200078e02ce */
[----:B------:R-:W-:-:S02]  /*f920*/  WARPGROUP.DEPBAR.LE gsb0, 0x0 ;  /* 0x00008000000079c5 */ /* 0x000fc40000010000 */
[----:B------:R-:W-:-:S07]  /*f930*/  WARPGROUP.ARRIVE ;  /* 0x00000000000079c5 */ /* 0x000fce0000000000 */
[----:B------:R-:W-:Y:S01]  /*f940*/  HGMMA.64x64x16.F32.BF16 R152, gdesc[UR4], R152, gsb0 ;  /* 0x00e00000049879f0 */ /* 0x000fe20008001898 */
[----:B------:R-:W-:Y:S01]  /*f950*/  R2UR UR6, R204 ;  /* 0x00000000cc0672ca */ /* 0x000fe200000e0000 */
[----:B------:R-:W-:Y:S01]  /*f960*/  IMAD.IADD R204, R207, 0x1, R200 ;  /* 0x00000001cfcc7824 */ /* 0x000fe200078e02c8 */
[----:B------:R-:W-:Y:S01]  /*f970*/  R2UR UR7, R205 ;  /* 0x00000000cd0772ca */ /* 0x000fe200000e0000 */
[----:B------:R-:W-:Y:S02]  /*f980*/  IMAD.MOV.U32 R205, RZ, RZ, 0x40000040 ;  /* 0x40000040ffcd7424 */ /* 0x000fe400078e00ff */
[C---:B------:R-:W-:Y:S01]  /*f990*/  IMAD.IADD R200, R207.reuse, 0x1, R201 ;  /* 0x00000001cfc87824 */ /* 0x040fe200078e02c9 */
        /* <DEDUP_REMOVED lines=15> */
[----:B------:R-:W-:Y:S01]  /*fa90*/  IMAD.MOV.U32 R205, RZ, RZ, 0x40000040 ;  /* 0x40000040ffcd7424 */ /* 0x000fe200078e00ff */
[----:B------:R-:W-:Y:S02]  /*faa0*/  WARPGROUP.DEPBAR.LE gsb0, 0x0 ;  /* 0x00008000000079c5 */ /* 0x000fe40000010000 */
[----:B------:R-:W-:-:S07]  /*fab0*/  WARPGROUP.ARRIVE ;  /* 0x00000000000079c5 */ /* 0x000fce0000000000 */
[----:B------:R-:W-:Y:S01]  /*fac0*/  HGMMA.64x64x16.F32.BF16 R152, gdesc[UR4], R152, gsb0 ;  /* 0x00e00000049879f0 */ /* 0x000fe20008001898 */
[----:B------:R-:W-:Y:S01]  /*fad0*/  R2UR UR4, R200 ;  /* 0x00000000c80472ca */ /* 0x000fe200000e0000 */
[----:B------:R-:W-:Y:S01]  /*fae0*/  IMAD.MOV.U32 R200, RZ, RZ, 0x40 ;  /* 0x00000040ffc87424 */ /* 0x000fe200078e00ff */
[----:B------:R-:W-:Y:S01]  /*faf0*/  R2UR UR5, R201 ;  /* 0x00000000c90572ca */ /* 0x000fe200000e0000 */
[----:B------:R-:W-:Y:S01]  /*fb00*/  IMAD.MOV.U32 R201, RZ, RZ, 0x1000 ;  /* 0x00001000ffc97424 */ /* 0x000fe200078e00ff */
[----:B------:R-:W-:Y:S02]  /*fb10*/  R2UR UR6, R204 ;  /* 0x00000000cc0672ca */ /* 0x000fe400000e0000 */
[----:B------:R-:W-:Y:S02]  /*fb20*/  R2UR UR7, R205 ;  /* 0x00000000cd0772ca */ /* 0x000fe400000e0000 */
[----:B------:R-:W-:Y:S02]  /*fb30*/  SEL R200, R200, 0x3e, P2 ;  /* 0x0000003ec8c87807 */ /* 0x000fe40001000000 */
[----:B------:R-:W-:-:S02]  /*fb40*/  SEL R201, R201, 0xf80, P2 ;  /* 0x00000f80c9c97807 */ /* 0x000fc40001000000 */
[----:B------:R-:W-:Y:S02]  /*fb50*/  LOP3.LUT R203, R200, 0x6, RZ, 0xc0, !PT ;  /* 0x00000006c8cb7812 */ /* 0x000fe400078ec0ff */
[----:B------:R-:W-:Y:S02]  /*fb60*/  LOP3.LUT R201, R201, 0x1e00, RZ, 0xc0, !PT ;  /* 0x00001e00c9c97812 */ /* 0x000fe400078ec0ff */
[----:B------:R-:W-:Y:S02]  /*fb70*/  PLOP3.LUT P2, PT, PT, PT, UP0, 0x40, 0x0 ;  /* 0x000000000000781c */ /* 0x000fe40003f4e808 */
[CC--:B------:R-:W-:Y:S02]  /*fb80*/  IADD3 R200, R203.reuse, R201.reuse, R2 ;  /* 0x000000c9cbc87210 */ /* 0x0c0fe40007ffe002 */
[----:B------:R-:W-:Y:S01]  /*fb90*/  IADD3 R202, R203, R201, R202 ;  /* 0x000000c9cbca7210 */ /* 0x000fe20007ffe0ca */
[----:B------:R-:W-:Y:S02]  /*fba0*/  IMAD.MOV.U32 R201, RZ, RZ, 0x40000040 ;  /* 0x40000040ffc97424 */ /* 0x000fe400078e00ff */
[----:B------:R-:W-:Y:S01]  /*fbb0*/  IMAD.MOV.U32 R203, RZ, RZ, 0x40000040 ;  /* 0x40000040ffcb7424 */ /* 0x000fe200078e00ff */
        /* <DEDUP_REMOVED lines=19> */
[----:B------:R-:W-:-:S02]  /*fcf0*/  @!P1 VIADD R154, R199, 0x38840 ;  /* 0x00038840c79a9836 */ /* 0x000fc40000000000 */
        /* <DEDUP_REMOVED lines=23> */
[----:B------:R-:W-:Y:S01]  /*fe70*/  FMUL.FTZ R174, R182, UR45 ;  /* 0x0000002db6ae7c20 */ /* 0x000fe20008410000 */
[----:B------:R-:W-:-:S02]  /*fe80*/  IMAD.SHL.U32 R178, R14, 0x40, RZ ;  /* 0x000000400eb27824 */ /* 0x000fc400078e00ff */
[----:B------:R-:W-:Y:S01]  /*fe90*/  FMUL.FTZ R175, R183, UR45 ;  /* 0x0000002db7af7c20 */ /* 0x000fe20008410000 */
[----:B------:R0:W-:Y:S01]  /*fea0*/  @!P1 SYNCS.ARRIVE.TRANS64.RED.A1T0 RZ, [R154+URZ], RZ ;  /* 0x000000ff9aff99a7 */ /* 0x0001e2000810043f */
[----:B------:R-:W1:Y:S01]  /*feb0*/  MUFU.TANH R200, R200 ;  /* 0x000000c800c87308 */ /* 0x000e620000002400 */
[----:B0-----:R-:W-:-:S07]  /*fec0*/  IADD3 R154, R23, 0x1, -R178 ;  /* 0x00000001179a7810 */ /* 0x001fce0007ffe8b2 */
[----:B------:R-:W0:Y:S01]  /*fed0*/  MUFU.TANH R201, R201 ;  /* 0x000000c900c97308 */ /* 0x000e220000002400 */
[----:B------:R-:W-:-:S07]  /*fee0*/  IADD3 R154, -R185, R154, -R184 ;  /* 0x0000009ab99a7210 */ /* 0x000fce0007ffe9b8 */
[----:B------:R-:W2:Y:S01]  /*fef0*/  MUFU.TANH R152, R152 ;  /* 0x0000009800987308 */ /* 0x000ea20000002400 */
[C---:B------:R-:W-:Y:S02]  /*ff00*/  VIADD R206, R154.reuse, UR48 ;  /* 0x000000309ace7c36 */ /* 0x040fe40008000000 */
[----:B------:R-:W-:Y:S02]  /*ff10*/  VIADD R183, R154, UR47 ;  /* 0x0000002f9ab77c36 */ /* 0x000fe40008000000 */
[C---:B------:R-:W-:Y:S02]  /*ff20*/  IMAD.IADD R182, R0.reuse, 0x1, R206 ;  /* 0x0000000100b67824 */ /* 0x040fe400078e02ce */
        /* <DEDUP_REMOVED lines=43> */
.L_x_2819:
[----:B------:R-:W-:-:S05]  /*101e0*/  IMAD.U32 R207, RZ, RZ, UR41 ;  /* 0x00000029ffcf7e24 */ /* 0x000fca000f8e00ff */
[----:B------:R-:W-:-:S13]  /*101f0*/  ISETP.NE.AND P2, PT, R207, 0x1, PT ;  /* 0x00000001cf00780c */ /* 0x000fda0003f45270 */
[----:B------:R-:W1:Y:S02]  /*10200*/  @P2 LDC.64 R154, c[0x0][0xae0] ;  /* 0x0002b800ff9a2b82 */ /* 0x000e640000000a00 */
[----:B-1----:R-:W-:-:S04]  /*10210*/  @P2 IMAD.HI.U32 R222, R223, R154, RZ ;  /* 0x0000009adfde2227 */ /* 0x002fc800078e00ff */
[----:B------:R-:W-:Y:S01]  /*10220*/  IMAD.MOV.U32 R154, RZ, RZ, R223 ;  /* 0x000000ffff9a7224 */ /* 0x000fe200078e00df */
[----:B------:R-:W-:-:S07]  /*10230*/  @P2 SHF.R.U32.HI R154, RZ, R155, R222 ;  /* 0x0000009bff9a2219 */ /* 0x000fce00000116de */
.L_x_2820:
[----:B------:R-:W-:Y:S05]  /*10240*/  BSYNC B2 ;  /* 0x0000000000027941 */ /* 0x000fea0003800000 */
.L_x_2818:
[----:B------:R-:W-:-:S04]  /*10250*/  IMAD R154, R154, R207, -R178 ;  /* 0x000000cf9a9a7224 */ /* 0x000fc800078e0ab2 */
[----:B------:R-:W-:-:S05]  /*10260*/  IMAD.IADD R154, R154, 0x1, -R185 ;  /* 0x000000019a9a7824 */ /* 0x000fca00078e0ab9 */
[----:B------:R-:W-:Y:S02]  /*10270*/  VIADDMNMX R182, R154, R207, R182, PT ;  /* 0x000000cf9ab67246 */ /* 0x000fe400038001b6 */
[----:B------:R-:W-:-:S07]  /*10280*/  VIMNMX R181, R181, R154, !PT ;  /* 0x0000009ab5b57248 */ /* 0x000fce0007fe0100 */
.L_x_2817:
[----:B------:R-:W-:Y:S01]  /*10290*/  ISETP.GT.AND P2, PT, R14, -0x1, PT ;  /* 0xffffffff0e00780c */ /* 0x000fe20003f44270 */
[----:B------:R-:W-:Y:S01]  /*102a0*/  UISETP.NE.AND UP0, UPT, UR46, URZ, UPT ;  /* 0x0000003f2e00728c */ /* 0x000fe2000bf05270 */
[----:B------:R-:W-:Y:S02]  /*102b0*/  IADD3 R206, R206, 0x8, R0 ;  /* 0x00000008cece7810 */ /* 0x000fe40007ffe000 */
[C---:B------:R-:W-:Y:S02]  /*102c0*/  ISETP.GT.AND P5, PT, R181.reuse, RZ, P2 ;  /* 0x000000ffb500720c */ /* 0x040fe400017a4270 */
[C---:B------:R-:W-:Y:S02]  /*102d0*/  ISETP.GT.AND P4, PT, R181.reuse, 0x1, P2 ;  /* 0x00000001b500780c */ /* 0x040fe40001784270 */
[----:B------:R-:W-:Y:S02]  /*102e0*/  ISETP.LT.OR P5, PT, R182, 0x1, P5 ;  /* 0x00000001b600780c */ /* 0x000fe40002fa1670 */
[----:B------:R-:W-:-:S02]  /*102f0*/  ISETP.GT.AND P6, PT, R181, 0x8, P2 ;  /* 0x00000008b500780c */ /* 0x000fc400017c4270 */
[----:B------:R-:W-:Y:S02]  /*10300*/  FSEL R200, R200, -INF , !P5 ;  /* 0xff800000c8c87808 */ /* 0x000fe40006800000 */
[C---:B------:R-:W-:Y:S02]  /*10310*/  ISETP.GT.AND P5, PT, R181.reuse, 0x10, P2 ;  /* 0x00000010b500780c */ /* 0x040fe400017a4270 */
[----:B------:R-:W-:Y:S02]  /*10320*/  ISETP.GT.AND P3, PT, R181, 0x9, P2 ;  /* 0x00000009b500780c */ /* 0x000fe40001764270 */
[C---:B------:R-:W-:Y:S02]  /*10330*/  ISETP.LT.OR P5, PT, R182.reuse, 0x11, P5 ;  /* 0x00000011b600780c */ /* 0x040fe40002fa1670 */
[----:B------:R-:W-:Y:S02]  /*10340*/  ISETP.LT.OR P4, PT, R182, 0x2, P4 ;  /* 0x00000002b600780c */ /* 0x000fe40002781670 */
[----:B0-----:R-:W-:-:S02]  /*10350*/  FSEL R204, R204, -INF , !P5 ;  /* 0xff800000cccc7808 */ /* 0x001fc40006800000 */
[----:B------:R-:W-:Y:S02]  /*10360*/  ISETP.GT.AND P5, PT, R181, 0x20, P2 ;  /* 0x00000020b500780c */ /* 0x000fe400017a4270 */
[C---:B------:R-:W-:Y:S02]  /*10370*/  ISETP.LT.OR P6, PT, R182.reuse, 0x9, P6 ;  /* 0x00000009b600780c */ /* 0x040fe400037c1670 */
[C---:B------:R-:W-:Y:S02]  /*10380*/  ISETP.LT.OR P3, PT, R182.reuse, 0xa, P3 ;  /* 0x0000000ab600780c */ /* 0x040fe40001f61670 */
[----:B------:R-:W-:Y:S02]  /*10390*/  ISETP.LT.OR P5, PT, R182, 0x21, P5 ;  /* 0x00000021b600780c */ /* 0x000fe40002fa1670 */
[----:B------:R-:W-:Y:S02]  /*103a0*/  FSEL R201, R201, -INF , !P4 ;  /* 0xff800000c9c97808 */ /* 0x000fe40006000000 */
[----:B------:R-:W-:-:S02]  /*103b0*/  FSEL R202, R202, -INF , !P6 ;  /* 0xff800000caca7808 */ /* 0x000fc40007000000 */
[----:B------:R-:W-:Y:S02]  /*103c0*/  FSEL R203, R203, -INF , !P3 ;  /* 0xff800000cbcb7808 */ /* 0x000fe40005800000 */
[C---:B------:R-:W-:Y:S02]  /*103d0*/  ISETP.GT.AND P4, PT, R181.reuse, 0x11, P2 ;  /* 0x00000011b500780c */ /* 0x040fe40001784270 */
[C---:B------:R-:W-:Y:S02]  /*103e0*/  ISETP.GT.AND P6, PT, R181.reuse, 0x18, P2 ;  /* 0x00000018b500780c */ /* 0x040fe400017c4270 */
[C---:B------:R-:W-:Y:S02]  /*103f0*/  ISETP.GT.AND P3, PT, R181.reuse, 0x19, P2 ;  /* 0x00000019b500780c */ /* 0x040fe40001764270 */
[----:B------:R-:W-:Y:S02]  /*10400*/  FSEL R207, R168, -INF , !P5 ;  /* 0xff800000a8cf7808 */ /* 0x000fe40006800000 */
[----:B------:R-:W-:-:S02]  /*10410*/  ISETP.GT.AND P5, PT, R181, 0x30, P2 ;  /* 0x00000030b500780c */ /* 0x000fc400017a4270 */
[C---:B------:R-:W-:Y:S02]  /*10420*/  ISETP.LT.OR P4, PT, R182.reuse, 0x12, P4 ;  /* 0x00000012b600780c */ /* 0x040fe40002781670 */
        /* <DEDUP_REMOVED lines=8> */
[----:B------:R-:W-:Y:S02]  /*104b0*/  ISETP.GT.AND P3, PT, R181, 0x29, P2 ;  /* 0x00000029b500780c */ /* 0x000fe40001764270 */
[----:B------:R-:W-:Y:S02]  /*104c0*/  FSEL R176, R176, -INF , !P5 ;  /* 0xff800000b0b07808 */ /* 0x000fe40006800000 */
[----:B------:R-:W-:-:S02]  /*104d0*/  PLOP3.LUT P5, PT, PT, PT, UP0, 0x40, 0x0 ;  /* 0x000000000000781c */ /* 0x000fc40003fae808 */
        /* <DEDUP_REMOVED lines=20> */
[----:B------:R-:W-:Y:S02]  /*10620*/  MOV R171, UR41 ;  /* 0x0000002900ab7c02 */ /* 0x000fe40008000f00 */
[----:B------:R-:W-:Y:S02]  /*10630*/  IADD3 R168, R0, R23, -R184 ;  /* 0x0000001700a87210 */ /* 0x000fe40007ffe8b8 */
[----:B------:R-:W-:-:S03]  /*10640*/  ISETP.NE.AND P3, PT, R171, 0x1, PT ;  /* 0x00000001ab00780c */ /* 0x000fc60003f65270 */
[----:B------:R-:W-:-:S05]  /*10650*/  VIADD R168, R168, 0x8 ;  /* 0x00000008a8a87836 */ /* 0x000fca0000000000 */
[----:B------:R-:W-:-:S05]  /*10660*/  LOP3.LUT R181, RZ, R168, RZ, 0x33, !PT ;  /* 0x000000a8ffb57212 */ /* 0x000fca00078e33ff */
[----:B------:R-:W0:Y:S02]  /*10670*/  @P3 LDC.64 R154, c[0x0][0xae0] ;  /* 0x0002b800ff9a3b82 */ /* 0x000e240000000a00 */
[----:B0-----:R-:W-:-:S05]  /*10680*/  @P3 IMAD.HI.U32 R154, R181, R154, RZ ;  /* 0x0000009ab59a3227 */ /* 0x001fca00078e00ff */
[----:B------:R-:W-:-:S04]  /*10690*/  @P3 SHF.R.U32.HI R181, RZ, R155, R154 ;  /* 0x0000009bffb53219 */ /* 0x000fc8000001169a */
[----:B------:R-:W-:Y:S01]  /*106a0*/  LOP3.LUT R154, RZ, R181, RZ, 0x33, !PT ;  /* 0x000000b5ff9a7212 */ /* 0x000fe200078e33ff */
[----:B------:R-:W-:Y:S06]  /*106b0*/  BRA `(.L_x_2824) ;  /* 0x0000000000187947 */ /* 0x000fec0003800000 */
.L_x_2823:
[----:B------:R-:W-:-:S05]  /*106c0*/  IMAD.U32 R171, RZ, RZ, UR41 ;  /* 0x00000029ffab7e24 */ /* 0x000fca000f8e00ff */
[----:B------:R-:W-:-:S13]  /*106d0*/  ISETP.NE.AND P3, PT, R171, 0x1, PT ;  /* 0x00000001ab00780c */ /* 0x000fda0003f65270 */
[----:B------:R-:W0:Y:S02]  /*106e0*/  @P3 LDC.64 R154, c[0x0][0xae0] ;  /* 0x0002b800ff9a3b82 */ /* 0x000e240000000a00 */
[----:B0-----:R-:W-:-:S04]  /*106f0*/  @P3 IMAD.HI.U32 R168, R191, R154, RZ ;  /* 0x0000009abfa83227 */ /* 0x001fc800078e00ff */
[----:B------:R-:W-:Y:S01]  /*10700*/  IMAD.MOV.U32 R154, RZ, RZ, R191 ;  /* 0x000000ffff9a7224 */ /* 0x000fe200078e00bf */
[----:B------:R-:W-:-:S07]  /*10710*/  @P3 SHF.R.U32.HI R154, RZ, R155, R168 ;  /* 0x0000009bff9a3219 */ /* 0x000fce00000116a8 */
.L_x_2824:
[----:B------:R-:W-:Y:S05]  /*10720*/  BSYNC B2 ;  /* 0x0000000000027941 */ /* 0x000fea0003800000 */
.L_x_2822:
[----:B------:R-:W-:-:S04]  /*10730*/  IMAD R178, R154, R171, -R178 ;  /* 0x000000ab9ab27224 */ /* 0x000fc800078e0ab2 */
[----:B------:R-:W-:-:S05]  /*10740*/  IMAD.IADD R178, R178, 0x1, -R185 ;  /* 0x00000001b2b27824 */ /* 0x000fca00078e0ab9 */
[----:B------:R-:W-:Y:S02]  /*10750*/  VIADDMNMX R206, R178, R171, R206, PT ;  /* 0x000000abb2ce7246 */ /* 0x000fe400038001ce */
[----:B------:R-:W-:-:S07]  /*10760*/  VIMNMX R183, R183, R178, !PT ;  /* 0x000000b2b7b77248 */ /* 0x000fce0007fe0100 */
.L_x_2821:
[----:B------:R-:W-:Y:S01]  /*10770*/  FMNMX.FTZ R154, R200, R21, !PT ;  /* 0x00000015c89a7209 */ /* 0x000fe20007810000 */
[----:B------:R-:W-:Y:S01]  /*10780*/  IMAD.MOV.U32 R171, RZ, RZ, 0x40000040 ;  /* 0x40000040ffab7424 */ /* 0x000fe200078e00ff */
[----:B------:R-:W-:Y:S01]  /*10790*/  ISETP.GT.AND P4, PT, R183, 0x9, P2 ;  /* 0x00000009b700780c */ /* 0x000fe20001784270 */
[----:B------:R-:W-:Y:S01]  /*107a0*/  IMAD R170, R198, 0x1000, R188 ;  /* 0x00001000c6aa7824 */ /* 0x000fe200078e02bc */
[----:B------:R-:W-:Y:S01]  /*107b0*/  FMNMX.FTZ R155, R201, R154, !PT ;  /* 0x0000009ac99b7209 */ /* 0x000fe20007810000 */
[----:B------:R-:W-:Y:S01]  /*107c0*/  @!P1 VIADD R199, R199, 0x38860 ;  /* 0x00038860c7c79836 */ /* 0x000fe20000000000 */
        /* <DEDUP_REMOVED lines=8> */
[----:B------:R-:W-:-:S02]  /*10850*/  R2UR UR7, R171 ;  /* 0x00000000ab0772ca */ /* 0x000fc400000e0000 */
[----:B------:R-:W-:Y:S02]  /*10860*/  FMNMX.FTZ R154, R163, R154, !PT ;  /* 0x0000009aa39a7209 */ /* 0x000fe40007810000 */
[----:B------:R-:W-:Y:S02]  /*10870*/  FSEL R161, R161, -INF , !P4 ;  /* 0xff800000a1a17808 */ /* 0x000fe40006000000 */
[----:B------:R-:W-:Y:S02]  /*10880*/  FMNMX.FTZ R154, R165, R154, !PT ;  /* 0x0000009aa59a7209 */ /* 0x000fe40007810000 */
[----:B------:R-:W-:Y:S02]  /*10890*/  ISETP.GT.AND P4, PT, R183, RZ, P2 ;  /* 0x000000ffb700720c */ /* 0x000fe40001784270 */
[----:B------:R-:W-:Y:S02]  /*108a0*/  FMNMX.FTZ R154, R207, R154, !PT ;  /* 0x0000009acf9a7209 */ /* 0x000fe40007810000 */
[----:B------:R-:W-:-:S02]  /*108b0*/  ISETP.GT.AND P3, PT, R183, 0x1, P2 ;  /* 0x00000001b700780c */ /* 0x000fc40001764270 */
[----:B------:R-:W-:Y:S02]  /*108c0*/  FMNMX.FTZ R155, R169, R154, !PT ;  /* 0x0000009aa99b7209 */ /* 0x000fe40007810000 */
[----:B------:R-:W-:Y:S02]  /*108d0*/  ISETP.LT.OR P4, PT, R206, 0x1, P4 ;  /* 0x00000001ce00780c */ /* 0x000fe40002781670 */
[----:B------:R-:W-:Y:S02]  /*108e0*/  FMNMX.FTZ R154, R222, R155, !PT ;  /* 0x0000009bde9a7209 */ /* 0x000fe40007810000 */
[----:B------:R-:W-:Y:S02]  /*108f0*/  ISETP.GT.AND P6, PT, R183, 0x8, P2 ;  /* 0x00000008b700780c */ /* 0x000fe400017c4270 */
        /* <DEDUP_REMOVED lines=9> */
[----:B------:R-:W-:Y:S02]  /*10990*/  FMNMX.FTZ R168, R152, R190, !PT ;  /* 0x000000be98a87209 */ /* 0x000fe40007810000 */
[C---:B------:R-:W-:Y:S01]  /*109a0*/  ISETP.GT.AND P5, PT, R183.reuse, 0x10, P2 ;  /* 0x00000010b700780c */ /* 0x040fe200017a4270 */
[----:B------:R-:W0:Y:S01]  /*109b0*/  SHFL.BFLY PT, R154, R155, 0x2, 0x1f ;  /* 0x0c401f009b9a7f89 */ /* 0x000e2200000e0000 */
[----:B------:R-:W-:Y:S02]  /*109c0*/  FSEL R156, R156, -INF , !P6 ;  /* 0xff8000009c9c7808 */ /* 0x000fe40007000000 */
[----:B------:R-:W-:Y:S02]  /*109d0*/  ISETP.GT.AND P3, PT, R183, 0x11, P2 ;  /* 0x00000011b700780c */ /* 0x000fe40001764270 */
[----:B------:R-:W-:-:S02]  /*109e0*/  ISETP.LT.OR P5, PT, R206, 0x11, P5 ;  /* 0x00000011ce00780c */ /* 0x000fc40002fa1670 */
[C---:B------:R-:W-:Y:S02]  /*109f0*/  ISETP.GT.AND P6, PT, R183.reuse, 0x18, P2 ;  /* 0x00000018b700780c */ /* 0x040fe400017c4270 */
[----:B------:R-:W-:Y:S02]  /*10a00*/  ISETP.LT.OR P3, PT, R206, 0x12, P3 ;  /* 0x00000012ce00780c */ /* 0x000fe40001f61670 */
[----:B------:R-:W-:Y:S02]  /*10a10*/  FSEL R158, R158, -INF , !P5 ;  /* 0xff8000009e9e7808 */ /* 0x000fe40006800000 */
[----:B------:R-:W-:Y:S02]  /*10a20*/  ISETP.GT.AND P5, PT, R183, 0x20, P2 ;  /* 0x00000020b700780c */ /* 0x000fe400017a4270 */
[----:B------:R-:W-:Y:S02]  /*10a30*/  ISETP.LT.OR P6, PT, R206, 0x19, P6 ;  /* 0x00000019ce00780c */ /* 0x000fe400037c1670 */
[----:B------:R-:W-:-:S02]  /*10a40*/  FSEL R159, R159, -INF , !P3 ;  /* 0xff8000009f9f7808 */ /* 0x000fc40005800000 */
[----:B------:R-:W-:Y:S02]  /*10a50*/  ISETP.LT.OR P5, PT, R206, 0x21, P5 ;  /* 0x00000021ce00780c */ /* 0x000fe40002fa1670 */
[----:B------:R-:W-:Y:S02]  /*10a60*/  FSEL R160, R160, -INF , !P6 ;  /* 0xff800000a0a07808 */ /* 0x000fe40007000000 */
[----:B------:R-:W-:Y:S02]  /*10a70*/  FSEL R162, R162, -INF , !P5 ;  /* 0xff800000a2a27808 */ /* 0x000fe40006800000 */
[----:B0-----:R-:W-:Y:S02]  /*10a80*/  FMNMX.FTZ R171, R155, R154, !PT ;  /* 0x0000009a9bab7209 */ /* 0x001fe40007810000 */
[----:B------:R-:W-:Y:S02]  /*10a90*/  FMNMX.FTZ R155, R153, R168, !PT ;  /* 0x000000a8999b7209 */ /* 0x000fe40007810000 */
[----:B------:R-:W-:Y:S01]  /*10aa0*/  ISETP.GT.AND P5, PT, R183, 0x29, P2 ;  /* 0x00000029b700780c */ /* 0x000fe200017a4270 */
[----:B------:R-:W0:Y:S01]  /*10ab0*/  SHFL.BFLY PT, R154, R171, 0x1, 0x1f ;  /* 0x0c201f00ab9a7f89 */ /* 0x000e2200000e0000 */
[----:B------:R-:W-:-:S02]  /*10ac0*/  FMNMX.FTZ R168, R156, R155, !PT ;  /* 0x0000009b9ca87209 */ /* 0x000fc40007810000 */
[----:B------:R-:W-:Y:S02]  /*10ad0*/  ISETP.GT.AND P3, PT, R183, 0x21, P2 ;  /* 0x00000021b700780c */ /* 0x000fe40001764270 */
[----:B------:R-:W-:Y:S01]  /*10ae0*/  FMNMX.FTZ R155, R157, R168, !PT ;  /* 0x000000a89d9b7209 */ /* 0x000fe20007810000 */
[----:B------:R-:W-:Y:S01]  /*10af0*/  IMAD.U32 R168, RZ, RZ, UR40 ;  /* 0x00000028ffa87e24 */ /* 0x000fe2000f8e00ff */
[C---:B------:R-:W-:Y:S02]  /*10b00*/  ISETP.LT.OR P5, PT, R206.reuse, 0x2a, P5 ;  /* 0x0000002ace00780c */ /* 0x040fe40002fa1670 */
[----:B------:R-:W-:Y:S02]  /*10b10*/  ISETP.GT.AND P6, PT, R183, 0x28, P2 ;  /* 0x00000028b700780c */ /* 0x000fe400017c4270 */
[----:B------:R-:W-:Y:S02]  /*10b20*/  ISETP.LT.OR P3, PT, R206, 0x22, P3 ;  /* 0x00000022ce00780c */ /* 0x000fe40001f61670 */
[----:B------:R-:W-:-:S02]  /*10b30*/  FSEL R166, R166, -INF , !P5 ;  /* 0xff800000a6a67808 */ /* 0x000fc40006800000 */
[----:B------:R-:W-:Y:S02]  /*10b40*/  ISETP.LT.OR P6, PT, R206, 0x29, P6 ;  /* 0x00000029ce00780c */ /* 0x000fe400037c1670 */
[----:B------:R-:W-:Y:S02]  /*10b50*/  FSEL R164, R164, -INF , !P3 ;  /* 0xff800000a4a47808 */ /* 0x000fe40005800000 */
[----:B------:R-:W-:Y:S02]  /*10b60*/  ISETP.GT.AND P3, PT, R183, 0x30, P2 ;  /* 0x00000030b700780c */ /* 0x000fe40001764270 */
[----:B------:R-:W-:Y:S02]  /*10b70*/  FSEL R167, R167, -INF , !P6 ;  /* 0xff800000a7a77808 */ /* 0x000fe40007000000 */
[----:B------:R-:W-:Y:S02]  /*10b80*/  ISETP.GT.AND P4, PT, R183, 0x31, P2 ;  /* 0x00000031b700780c */ /* 0x000fe40001784270 */
[----:B0-----:R-:W-:-:S02]  /*10b90*/  FMNMX.FTZ R171, R171, R154, !PT ;  /* 0x0000009aabab7209 */ /* 0x001fc40007810000 */
[----:B------:R-:W-:Y:S02]  /*10ba0*/  FMNMX.FTZ R154, R158, R155, !PT ;  /* 0x0000009b9e9a7209 */ /* 0x000fe40007810000 */
[C---:B------:R-:W-:Y:S01]  /*10bb0*/  FSETP.NEU.FTZ.AND P5, PT, R171.reuse, -INF , PT ;  /* 0xff800000ab00780b */ /* 0x040fe20003fbd000 */
[----:B------:R-:W-:Y:S01]  /*10bc0*/  FMUL.FTZ R178, R171, R168 ;  /* 0x000000a8abb27220 */ /* 0x000fe20000410000 */
[----:B------:R-:W-:Y:S02]  /*10bd0*/  FMNMX.FTZ R155, R159, R154, !PT ;  /* 0x0000009a9f9b7209 */ /* 0x000fe40007810000 */
[----:B------:R-:W-:Y:S02]  /*10be0*/  ISETP.LT.OR P3, PT, R206, 0x31, P3 ;  /* 0x00000031ce00780c */ /* 0x000fe40001f61670 */
[----:B------:R-:W-:Y:S02]  /*10bf0*/  FMNMX.FTZ R154, R160, R155, !PT ;  /* 0x0000009ba09a7209 */ /* 0x000fe40007810000 */
[----:B------:R-:W-:-:S02]  /*10c00*/  FSEL R155, R178, RZ, P5 ;  /* 0x000000ffb29b7208 */ /* 0x000fc40002800000 */
[----:B------:R-:W-:Y:S02]  /*10c10*/  FMNMX.FTZ R181, R161, R154, !PT ;  /* 0x0000009aa1b57209 */ /* 0x000fe40007810000 */
[----:B------:R-:W-:Y:S01]  /*10c20*/  ISETP.GT.AND P6, PT, R183, 0x38, P2 ;  /* 0x00000038b700780c */ /* 0x000fe200017c4270 */
[-CC-:B------:R-:W-:Y:S01]  /*10c30*/  FFMA.FTZ R154, R200, R168.reuse, -R155.reuse ;  /* 0x000000a8c89a7223 */ /* 0x180fe2000001089b */
[----:B------:R-:W-:Y:S01]  /*10c40*/  FMNMX.FTZ R181, R162, R181, !PT ;  /* 0x000000b5a2b57209 */ /* 0x000fe20007810000 */
[-CC-:B------:R-:W-:Y:S01]  /*10c50*/  FFMA.FTZ R182, R201, R168.reuse, -R155.reuse ;  /* 0x000000a8c9b67223 */ /* 0x180fe2000001089b */
[----:B------:R-:W-:Y:S01]  /*10c60*/  ISETP.GT.AND P2, PT, R183, 0x39, P2 ;  /* 0x00000039b700780c */ /* 0x000fe20001744270 */
[-CC-:B------:R-:W-:Y:S01]  /*10c70*/  FFMA.FTZ R201, R202, R168.reuse, -R155.reuse ;  /* 0x000000a8cac97223 */ /* 0x180fe2000001089b */
[----:B------:R-:W-:Y:S01]  /*10c80*/  FMNMX.FTZ R178, R164, R181, !PT ;  /* 0x000000b5a4b27209 */ /* 0x000fe20007810000 */
[-CC-:B------:R-:W-:Y:S01]  /*10c90*/  FFMA.FTZ R169, R169, R168.reuse, -R155.reuse ;  /* 0x000000a8a9a97223 */ /* 0x180fe2000001089b */
[----:B------:R-:W-:Y:S01]  /*10ca0*/  ISETP.LT.OR P4, PT, R206, 0x32, P4 ;  /* 0x00000032ce00780c */ /* 0x000fe20002781670 */
[--C-:B------:R-:W-:Y:S01]  /*10cb0*/  FFMA.FTZ R176, R176, R168, -R155.reuse ;  /* 0x000000a8b0b07223 */ /* 0x100fe2000001089b */
[----:B------:R-:W-:Y:S01]  /*10cc0*/  FMNMX.FTZ R181, R167, R178, !PT ;  /* 0x000000b2a7b57209 */ /* 0x000fe20007810000 */
[----:B------:R-:W-:Y:S01]  /*10cd0*/  FFMA.FTZ R177, R177, R168, -R155 ;  /* 0x000000a8b1b17223 */ /* 0x000fe2000001089b */
[----:B------:R-:W-:Y:S01]  /*10ce0*/  FSEL R183, R172, -INF , !P3 ;  /* 0xff800000acb77808 */ /* 0x000fe20005800000 */
[----:B------:R-:W-:Y:S01]  /*10cf0*/  MUFU.EX2 R154, R154 ;  /* 0x0000009a009a7308 */ /* 0x000fe20000000800 */
[----:B------:R-:W-:-:S02]  /*10d00*/  FMNMX.FTZ R172, R166, R181, !PT ;  /* 0x000000b5a6ac7209 */ /* 0x000fc40007810000 */
[----:B------:R-:W-:Y:S02]  /*10d10*/  FSEL R200, R173, -INF , !P4 ;  /* 0xff800000adc87808 */ /* 0x000fe40006000000 */
[C---:B------:R-:W-:Y:S02]  /*10d20*/  ISETP.LT.OR P6, PT, R206.reuse, 0x39, P6 ;  /* 0x00000039ce00780c */ /* 0x040fe400037c1670 */
[----:B------:R-:W-:Y:S01]  /*10d30*/  FMNMX.FTZ R173, R183, R172, !PT ;  /* 0x000000acb7ad7209 */ /* 0x000fe20007810000 */
[-CC-:B------:R-:W-:Y:S01]  /*10d40*/  FFMA.FTZ R172, R205, R168.reuse, -R155.reuse ;  /* 0x000000a8cdac7223 */ /* 0x180fe2000001089b */
[----:B------:R-:W-:Y:S01]  /*10d50*/  ISETP.LT.OR P2, PT, R206, 0x3a, P2 ;  /* 0x0000003ace00780c */ /* 0x000fe20001741670 */
[-CC-:B------:R-:W-:Y:S01]  /*10d60*/  FFMA.FTZ R206, R203, R168.reuse, -R155.reuse ;  /* 0x000000a8cbce7223 */ /* 0x180fe2000001089b */
[----:B------:R-:W-:Y:S01]  /*10d70*/  FSEL R202, R174, -INF , !P6 ;  /* 0xff800000aeca7808 */ /* 0x000fe20007000000 */
[-CC-:B------:R-:W-:Y:S01]  /*10d80*/  FFMA.FTZ R203, R204, R168.reuse, -R155.reuse ;  /* 0x000000a8cccb7223 */ /* 0x180fe2000001089b */
[----:B------:R-:W-:Y:S01]  /*10d90*/  FMNMX.FTZ R173, R200, R173, !PT ;  /* 0x000000adc8ad7209 */ /* 0x000fe20007810000 */
[-CC-:B------:R-:W-:Y:S01]  /*10da0*/  FFMA.FTZ R174, R165, R168.reuse, -R155.reuse ;  /* 0x000000a8a5ae7223 */ /* 0x180fe2000001089b */
[----:B------:R-:W-:Y:S01]  /*10db0*/  FSEL R224, R175, -INF , !P2 ;  /* 0xff800000afe07808 */ /* 0x000fe20005000000 */
[-CC-:B------:R-:W-:Y:S01]  /*10dc0*/  FFMA.FTZ R165, R179, R168.reuse, -R155.reuse ;  /* 0x000000a8b3a57223 */ /* 0x180fe2000001089b */
[----:B------:R-:W-:Y:S01]  /*10dd0*/  FMNMX.FTZ R173, R202, R173, !PT ;  /* 0x000000adcaad7209 */ /* 0x000fe20007810000 */
[-CC-:B------:R-:W-:Y:S01]  /*10de0*/  FFMA.FTZ R175, R207, R168.reuse, -R155.reuse ;  /* 0x000000a8cfaf7223 */ /* 0x180fe2000001089b */
[-CC-:B------:R-:W-:Y:S01]  /*10df0*/  FFMA.FTZ R205, R180, R168.reuse, -R155.reuse ;  /* 0x000000a8b4cd7223 */ /* 0x180fe2000001089b */
[----:B------:R-:W-:Y:S01]  /*10e00*/  MUFU.EX2 R182, R182 ;  /* 0x000000b600b67308 */ /* 0x000fe20000000800 */
[----:B------:R-:W-:Y:S01]  /*10e10*/  FMNMX.FTZ R178, R224, R173, !PT ;  /* 0x000000ade0b27209 */ /* 0x000fe20007810000 */
[----:B------:R-:W-:Y:S01]  /*10e20*/  FFMA.FTZ R173, R163, R168, -R155 ;  /* 0x000000a8a3ad7223 */ /* 0x000fe2000001089b */
[----:B------:R-:W-:-:S02]  /*10e30*/  R2UR UR6, R170 ;  /* 0x00000000aa0672ca */ /* 0x000fc400000e0000 */
[----:B------:R-:W-:Y:S01]  /*10e40*/  @!P1 PRMT R199, RZ, 0x654, R199 ;  /* 0x00000654ffc79816 */ /* 0x000fe200000000c7 */
[----:B------:R-:W0:Y:S02]  /*10e50*/  SHFL.BFLY PT, R181, R178, 0x2, 0x1f ;  /* 0x0c401f00b2b57f89 */ /* 0x000e2400000e0000 */
[----:B------:R1:W-:Y:S08]  /*10e60*/  MUFU.EX2 R180, R165 ;  /* 0x000000a500b47308 */ /* 0x0003f00000000800 */
[----:B------:R-:W-:Y:S08]  /*10e70*/  MUFU.EX2 R201, R201 ;  /* 0x000000c900c97308 */ /* 0x000ff00000000800 */
[----:B------:R-:W-:Y:S01]  /*10e80*/  MUFU.EX2 R206, R206 ;  /* 0x000000ce00ce7308 */ /* 0x000fe20000000800 */
[----:B0-----:R-:W-:Y:S01]  /*10e90*/  FMNMX.FTZ R163, R178, R181, !PT ;  /* 0x000000b5b2a37209 */ /* 0x001fe20007810000 */
[-CC-:B------:R-:W-:Y:S01]  /*10ea0*/  FFMA.FTZ R178, R222, R168.reuse, -R155.reuse ;  /* 0x000000a8deb27223 */ /* 0x180fe2000001089b */
[----:B------:R-:W-:Y:S01]  /*10eb0*/  FFMA.FTZ R181, R223, R168, -R155 ;  /* 0x000000a8dfb57223 */ /* 0x000fe2000001089b */
[----:B------:R-:W-:-:S04]  /*10ec0*/  IMAD.MOV R222, RZ, RZ, -R195 ;  /* 0x000000ffffde7224 */ /* 0x000fc800078e0ac3 */
[----:B------:R-:W-:Y:S01]  /*10ed0*/  MUFU.EX2 R203, R203 ;  /* 0x000000cb00cb7308 */ /* 0x000fe20000000800 */
[----:B------:R-:W0:Y:S01]  /*10ee0*/  SHFL.BFLY PT, R204, R163, 0x1, 0x1f ;  /* 0x0c201f00a3cc7f89 */ /* 0x000e2200000e0000 */
[----:B------:R-:W-:-:S06]  /*10ef0*/  ISETP.NE.AND P2, PT, R185, R222, PT ;  /* 0x000000deb900720c */ /* 0x000fcc0003f45270 */
[----:B------:R-:W-:Y:S08]  /*10f00*/  MUFU.EX2 R172, R172 ;  /* 0x000000ac00ac7308 */ /* 0x000ff00000000800 */
[----:B------:R-:W-:Y:S01]  /*10f10*/  MUFU.EX2 R173, R173 ;  /* 0x000000ad00ad7308 */ /* 0x000fe20000000800 */
[----:B------:R-:W-:-:S04]  /*10f20*/  @!P2 IMAD R19, R19, 0x40, R193 ;  /* 0x000000401313a824 */ /* 0x000fc800078e02c1 */
[----:B------:R-:W-:-:S03]  /*10f30*/  @!P2 IMAD R19, R19, 0x4, R18 ;  /* 0x000000041313a824 */ /* 0x000fc600078e0212 */
[----:B------:R-:W-:Y:S01]  /*10f40*/  MUFU.EX2 R174, R174 ;  /* 0x000000ae00ae7308 */ /* 0x000fe20000000800 */
[----:B0-----:R-:W-:Y:S02]  /*10f50*/  FMNMX.FTZ R179, R163, R204, !PT ;  /* 0x000000cca3b37209 */ /* 0x001fe40007810000 */
[----:B------:R-:W-:Y:S02]  /*10f60*/  FSEL R204, R171, RZ, P5 ;  /* 0x000000ffabcc7208 */ /* 0x000fe40002800000 */
[----:B------:R-:W-:-:S03]  /*10f70*/  FSETP.NEU.FTZ.AND P3, PT, R179, -INF , PT ;  /* 0xff800000b300780b */ /* 0x000fc60003f7d000 */
[----:B------:R-:W-:Y:S01]  /*10f80*/  FADD.FTZ R155, -R204, R21 ;  /* 0x00000015cc9b7221 */ /* 0x000fe20000010100 */
[C---:B------:R-:W-:Y:S01]  /*10f90*/  FSEL R163, R179.reuse, RZ, P3 ;  /* 0x000000ffb3a37208 */ /* 0x040fe20001800000 */
[-C--:B------:R-:W-:Y:S01]  /*10fa0*/  FMUL.FTZ R204, R179, R168.reuse ;  /* 0x000000a8b3cc7220 */ /* 0x080fe20000410000 */
[----:B------:R0:W-:Y:S01]  /*10fb0*/  MUFU.EX2 R21, R205 ;  /* 0x000000cd00157308 */ /* 0x0001e20000000800 */
[----:B------:R-:W-:Y:S02]  /*10fc0*/  FMUL.FTZ R155, R155, R168 ;  /* 0x000000a89b9b7220 */ /* 0x000fe40000410000 */
[----:B-1----:R-:W-:Y:S01]  /*10fd0*/  FADD.FTZ R165, -R163, R190 ;  /* 0x000000bea3a57221 */ /* 0x002fe20000010100 */
[----:B------:R-:W-:-:S03]  /*10fe0*/  FSEL R204, R204, RZ, P3 ;  /* 0x000000ffcccc7208 */ /* 0x000fc60001800000 */
[-C--:B------:R-:W-:Y:S01]  /*10ff0*/  FMUL.FTZ R165, R165, R168.reuse ;  /* 0x000000a8a5a57220 */ /* 0x080fe20000410000 */
[----:B------:R-:W1:Y:S01]  /*11000*/  MUFU.EX2 R155, R155 ;  /* 0x0000009b009b7308 */ /* 0x000e620000000800 */
[-CC-:B------:R-:W-:Y:S01]  /*11010*/  FFMA.FTZ R223, R157, R168.reuse, -R204.reuse ;  /* 0x000000a89ddf7223 */ /* 0x180fe200000108cc */
[-CC-:B------:R-:W-:Y:S01]  /*11020*/  FFMA.FTZ R157, R183, R168.reuse, -R204.reuse ;  /* 0x000000a8b79d7223 */ /* 0x180fe200000108cc */
[-CC-:B------:R-:W-:Y:S01]  /*11030*/  FFMA.FTZ R207, R152, R168.reuse, -R204.reuse ;  /* 0x000000a898cf7223 */ /* 0x180fe200000108cc */
[-CC-:B------:R-:W-:Y:S01]  /*11040*/  FFMA.FTZ R153, R153, R168.reuse, -R204.reuse ;  /* 0x000000a899997223 */ /* 0x180fe200000108cc */
[-CC-:B------:R-:W-:Y:S01]  /*11050*/  FFMA.FTZ R152, R156, R168.reuse, -R204.reuse ;  /* 0x000000a89c987223 */ /* 0x180fe200000108cc */
[-CC-:B------:R-:W-:Y:S01]  /*11060*/  FFMA.FTZ R190, R160, R168.reuse, -R204.reuse ;  /* 0x000000a8a0be7223 */ /* 0x180fe200000108cc */
[-CC-:B0-----:R-:W-:Y:S01]  /*11070*/  FFMA.FTZ R205, R166, R168.reuse, -R204.reuse ;  /* 0x000000a8a6cd7223 */ /* 0x181fe200000108cc */
[----:B------:R-:W0:Y:S01]  /*11080*/  MUFU.EX2 R165, R165 ;  /* 0x000000a500a57308 */ /* 0x000e220000000800 */
[-CC-:B------:R-:W-:Y:S01]  /*11090*/  FFMA.FTZ R222, R158, R168.reuse, -R204.reuse ;  /* 0x000000a89ede7223 */ /* 0x180fe200000108cc */
[-CC-:B------:R-:W-:Y:S01]  /*110a0*/  FFMA.FTZ R159, R159, R168.reuse, -R204.reuse ;  /* 0x000000a89f9f7223 */ /* 0x180fe200000108cc */
[-CC-:B------:R-:W-:Y:S01]  /*110b0*/  FFMA.FTZ R161, R161, R168.reuse, -R204.reuse ;  /* 0x000000a8a1a17223 */ /* 0x180fe200000108cc */
[-CC-:B------:R-:W-:Y:S01]  /*110c0*/  FFMA.FTZ R224, R224, R168.reuse, -R204.reuse ;  /* 0x000000a8e0e07223 */ /* 0x180fe200000108cc */
[-CC-:B------:R-:W-:Y:S01]  /*110d0*/  FFMA.FTZ R162, R162, R168.reuse, -R204.reuse ;  /* 0x000000a8a2a27223 */ /* 0x180fe200000108cc */
[-CC-:B------:R-:W-:Y:S01]  /*110e0*/  FFMA.FTZ R164, R164, R168.reuse, -R204.reuse ;  /* 0x000000a8a4a47223 */ /* 0x180fe200000108cc */
[----:B------:R-:W-:Y:S01]  /*110f0*/  FFMA.FTZ R167, R167, R168, -R204 ;  /* 0x000000a8a7a77223 */ /* 0x000fe200000108cc */
[----:B------:R2:W3:Y:S01]  /*11100*/  MUFU.EX2 R163, R207 ;  /* 0x000000cf00a37308 */ /* 0x0004e20000000800 */
[----:B-1----:R-:W-:Y:S01]  /*11110*/  FFMA.FTZ R183, R155, R6, R154 ;  /* 0x000000069bb77223 */ /* 0x002fe2000001009a */
[----:B------:R-:W-:Y:S01]  /*11120*/  @!P2 STS [R19+0x38400], R155 ;  /* 0x0384009b1300a388 */ /* 0x000fe20000000800 */
[-C--:B------:R-:W-:Y:S01]  /*11130*/  FFMA.FTZ R156, R202, R168.reuse, -R204 ;  /* 0x000000a8ca9c7223 */ /* 0x080fe200000108cc */
[-C--:B------:R-:W-:Y:S01]  /*11140*/  FMUL.FTZ R24, R24, R155.reuse ;  /* 0x0000009b18187220 */ /* 0x080fe20000410000 */
[----:B------:R-:W-:Y:S01]  /*11150*/  FADD.FTZ R6, R182, R183 ;  /* 0x000000b7b6067221 */ /* 0x000fe20000010000 */
[-C--:B------:R-:W-:Y:S01]  /*11160*/  FMUL.FTZ R25, R25, R155.reuse ;  /* 0x0000009b19197220 */ /* 0x080fe20000410000 */
[-C--:B------:R-:W-:Y:S01]  /*11170*/  FMUL.FTZ R28, R28, R155.reuse ;  /* 0x0000009b1c1c7220 */ /* 0x080fe20000410000 */
[----:B------:R-:W1:Y:S01]  /*11180*/  MUFU.EX2 R153, R153 ;  /* 0x0000009900997308 */ /* 0x000e620000000800 */
[----:B------:R-:W-:Y:S01]  /*11190*/  FADD.FTZ R183, R201, R6 ;  /* 0x00000006c9b77221 */ /* 0x000fe20000010000 */
[----:B--2---:R-:W-:Y:S01]  /*111a0*/  FFMA.FTZ R207, R200, R168, -R204 ;  /* 0x000000a8c8cf7223 */ /* 0x004fe200000108cc */
[----:B0-----:R0:W-:Y:S01]  /*111b0*/  @!P2 STS [R19+0x38420], R165 ;  /* 0x038420a51300a388 */ /* 0x0011e20000000800 */
[-C--:B------:R-:W-:Y:S01]  /*111c0*/  FMUL.FTZ R29, R29, R155.reuse ;  /* 0x0000009b1d1d7220 */ /* 0x080fe20000410000 */
[-C--:B------:R-:W-:Y:S01]  /*111d0*/  FMUL.FTZ R32, R32, R155.reuse ;  /* 0x0000009b20207220 */ /* 0x080fe20000410000 */
[-C--:B------:R-:W-:Y:S01]  /*111e0*/  FMUL.FTZ R33, R33, R155.reuse ;  /* 0x0000009b21217220 */ /* 0x080fe20000410000 */
[----:B------:R-:W-:Y:S01]  /*111f0*/  FMUL.FTZ R36, R36, R155 ;  /* 0x0000009b24247220 */ /* 0x000fe20000410000 */
[----:B------:R2:W-:Y:S01]  /*11200*/  MUFU.EX2 R158, R152 ;  /* 0x00000098009e7308 */ /* 0x0005e20000000800 */
[----:B---3--:R-:W-:Y:S01]  /*11210*/  FFMA.FTZ R6, R165, R7, R163 ;  /* 0x00000007a5067223 */ /* 0x008fe200000100a3 */
[-C--:B------:R-:W-:Y:S01]  /*11220*/  FMUL.FTZ R37, R37, R155.reuse ;  /* 0x0000009b25257220 */ /* 0x080fe20000410000 */
[-C--:B------:R-:W-:Y:S01]  /*11230*/  FMUL.FTZ R40, R40, R155.reuse ;  /* 0x0000009b28287220 */ /* 0x080fe20000410000 */
[-C--:B------:R-:W-:Y:S01]  /*11240*/  FMUL.FTZ R41, R41, R155.reuse ;  /* 0x0000009b29297220 */ /* 0x080fe20000410000 */
[-C--:B------:R-:W-:Y:S01]  /*11250*/  FMUL.FTZ R44, R44, R155.reuse ;  /* 0x0000009b2c2c7220 */ /* 0x080fe20000410000 */
[-C--:B------:R-:W-:Y:S01]  /*11260*/  FMUL.FTZ R45, R45, R155.reuse ;  /* 0x0000009b2d2d7220 */ /* 0x080fe20000410000 */
[----:B------:R-:W-:Y:S01]  /*11270*/  FMUL.FTZ R48, R48, R155 ;  /* 0x0000009b30307220 */ /* 0x000fe20000410000 */
[----:B0-----:R0:W3:Y:S01]  /*11280*/  MUFU.EX2 R19, R223 ;  /* 0x000000df00137308 */ /* 0x0010e20000000800 */
[----:B--2---:R-:W-:Y:S01]  /*11290*/  F2FP.BF16.F32.PACK_AB R152, R182, R154 ;  /* 0x0000009ab698723e */ /* 0x004fe200000010ff */
[----:B-1----:R-:W-:Y:S01]  /*112a0*/  FADD.FTZ R7, R153, R6 ;  /* 0x0000000699077221 */ /* 0x002fe20000010000 */
[----:B------:R-:W-:Y:S01]  /*112b0*/  F2FP.BF16.F32.PACK_AB R154, R206, R201 ;  /* 0x000000c9ce9a723e */ /* 0x000fe200000010ff */
[-C--:B------:R-:W-:Y:S01]  /*112c0*/  FMUL.FTZ R49, R49, R155.reuse ;  /* 0x0000009b31317220 */ /* 0x080fe20000410000 */
[-C--:B------:R-:W-:Y:S01]  /*112d0*/  FMUL.FTZ R52, R52, R155.reuse ;  /* 0x0000009b34347220 */ /* 0x080fe20000410000 */
        /* <DEDUP_REMOVED lines=57> */
[----:B------:R-:W-:Y:S01]  /*11670*/  FADD.FTZ R223, R203, R223 ;  /* 0x000000dfcbdf7221 */ /* 0x000fe20000010000 */
[----:B------:R-:W2:Y:S01]  /*11680*/  MUFU.EX2 R181, R181 ;  /* 0x000000b500b57308 */ /* 0x000ea20000000800 */
[----:B------:R-:W-:Y:S01]  /*11690*/  F2FP.BF16.F32.PACK_AB R153, R153, R163 ;  /* 0x000000a39999723e */ /* 0x000fe200000010ff */
[-C--:B------:R-:W-:Y:S01]  /*116a0*/  FMUL.FTZ R26, R26, R165.reuse ;  /* 0x000000a51a1a7220 */ /* 0x080fe20000410000 */
[----:B---3--:R-:W-:Y:S01]  /*116b0*/  F2FP.BF16.F32.PACK_AB R155, R19, R158 ;  /* 0x0000009e139b723e */ /* 0x008fe200000010ff */
[----:B------:R-:W-:Y:S01]  /*116c0*/  BAR.SYNC.DEFER_BLOCKING 0xf, 0x100 ;  /* 0x03c4000000007b1d */ /* 0x000fe20000010000 */
[----:B0-----:R-:W-:Y:S01]  /*116d0*/  F2FP.BF16.F32.PACK_AB R159, R200, R190 ;  /* 0x000000bec89f723e */ /* 0x001fe200000010ff */
        /* <DEDUP_REMOVED lines=61> */
[----:B-----5:R-:W-:Y:S01]  /*11ab0*/  F2FP.BF16.F32.PACK_AB R157, R183, R182 ;  /* 0x000000b6b79d723e */ /* 0x020fe200000010ff */
        /* <DEDUP_REMOVED lines=10> */
[----:B------:R-:W-:Y:S01]  /*11b60*/  FMUL.FTZ R151, R151, R165 ;  /* 0x000000a597977220 */ /* 0x000fe20000410000 */
[----:B-1----:R-:W-:Y:S01]  /*11b70*/  F2FP.BF16.F32.PACK_AB R160, R169, R175 ;  /* 0x000000afa9a0723e */ /* 0x002fe200000010ff */
[----:B------:R1:W-:Y:S01]  /*11b80*/  STSM.16.M88.4 [R196+0x36400], R152 ;  /* 0x03640098c4007844 */ /* 0x0003e20000000200 */
[----:B--2---:R-:W-:Y:S01]  /*11b90*/  F2FP.BF16.F32.PACK_AB R162, R181, R178 ;  /* 0x000000b2b5a2723e */ /* 0x004fe200000010ff */
[----:B------:R-:W2:Y:S01]  /*11ba0*/  MUFU.EX2 R224, R224 ;  /* 0x000000e000e07308 */ /* 0x000ea20000000800 */
[----:B-----5:R-:W-:Y:S01]  /*11bb0*/  F2FP.BF16.F32.PACK_AB R156, R172, R203 ;  /* 0x000000cbac9c723e */ /* 0x020fe200000010ff */
[----:B------:R-:W-:Y:S01]  /*11bc0*/  FADD.FTZ R203, R158, R7 ;  /* 0x000000079ecb7221 */ /* 0x000fe20000010000 */
[----:B------:R-:W-:Y:S01]  /*11bd0*/  F2FP.BF16.F32.PACK_AB R158, R174, R173 ;  /* 0x000000adae9e723e */ /* 0x000fe200000010ff */
[----:B------:R-:W-:Y:S01]  /*11be0*/  VIADD R6, R170, 0x80 ;  /* 0x00000080aa067836 */ /* 0x000fe20000000000 */
[----:B0-----:R-:W-:Y:S01]  /*11bf0*/  F2FP.BF16.F32.PACK_AB R161, R202, R201 ;  /* 0x000000c9caa1723e */ /* 0x001fe200000010ff */
[----:B------:R-:W-:Y:S01]  /*11c00*/  IMAD.MOV.U32 R7, RZ, RZ, 0x40000040 ;  /* 0x40000040ff077424 */ /* 0x000fe200078e00ff */
[----:B---3--:R-:W-:Y:S01]  /*11c10*/  F2FP.BF16.F32.PACK_AB R163, R205, R204 ;  /* 0x000000cccda3723e */ /* 0x008fe200000010ff */
[----:B------:R0:W-:Y:S01]  /*11c20*/  STSM.16.M88.4 [R197], R156 ;  /* 0x0000009cc5007844 */ /* 0x0001e20000000200 */
[----:B----4-:R-:W-:Y:S01]  /*11c30*/  F2FP.BF16.F32.PACK_AB R164, R177, R176 ;  /* 0x000000b0b1a4723e */ /* 0x010fe200000010ff */
[----:B------:R-:W-:Y:S01]  /*11c40*/  FADD.FTZ R203, R19, R203 ;  /* 0x000000cb13cb7221 */ /* 0x000fe20000010000 */
[----:B------:R-:W-:Y:S01]  /*11c50*/  F2FP.BF16.F32.PACK_AB R166, R21, R180 ;  /* 0x000000b415a6723e */ /* 0x000fe200000010ff */
[----:B------:R0:W-:Y:S01]  /*11c60*/  STSM.16.M88.4 [R209], R160 ;  /* 0x000000a0d1007844 */ /* 0x0001e20000000200 */
[----:B------:R-:W-:Y:S01]  /*11c70*/  F2FP.BF16.F32.PACK_AB R165, R207, R206 ;  /* 0x000000cecfa5723e */ /* 0x000fe200000010ff */
[----:B------:R-:W-:Y:S01]  /*11c80*/  FADD.FTZ R182, R182, R203 ;  /* 0x000000cbb6b67221 */ /* 0x000fe20000010000 */
[----:B------:R-:W-:Y:S01]  /*11c90*/  FADD.FTZ R172, R172, R223 ;  /* 0x000000dfacac7221 */ /* 0x000fe20000010000 */
[----:B------:R-:W-:Y:S01]  /*11ca0*/  ISETP.GT.AND P2, PT, R14, R210, PT ;  /* 0x000000d20e00720c */ /* 0x000fe20003f44270 */
[----:B------:R-:W-:Y:S01]  /*11cb0*/  IMAD.MOV.U32 R19, RZ, RZ, R198 ;  /* 0x000000ffff137224 */ /* 0x000fe200078e00c6 */
[----:B--2---:R-:W-:Y:S01]  /*11cc0*/  F2FP.BF16.F32.PACK_AB R167, R224, R222 ;  /* 0x000000dee0a7723e */ /* 0x004fe200000010ff */
[----:B------:R-:W-:Y:S01]  /*11cd0*/  FADD.FTZ R183, R183, R182 ;  /* 0x000000b6b7b77221 */ /* 0x000fe20000010000 */
[----:B------:R-:W-:-:S03]  /*11ce0*/  FADD.FTZ R173, R173, R172 ;  /* 0x000000acadad7221 */ /* 0x000fc60000010000 */
[----:B------:R0:W-:Y:S01]  /*11cf0*/  STSM.16.M88.4 [R208], R164 ;  /* 0x000000a4d0007844 */ /* 0x0001e20000000200 */
[----:B------:R-:W-:Y:S01]  /*11d00*/  WARPGROUP.ARRIVE ;  /* 0x00000000000079c5 */ /* 0x000fe20000000000 */
[----:B------:R-:W-:Y:S01]  /*11d10*/  FADD.FTZ R183, R190, R183 ;  /* 0x000000b7beb77221 */ /* 0x000fe20000010000 */
[----:B------:R-:W-:Y:S01]  /*11d20*/  FADD.FTZ R174, R174, R173 ;  /* 0x000000adaeae7221 */ /* 0x000fe20000010000 */
[----:B------:R-:W-:Y:S02]  /*11d30*/  IMAD.MOV.U32 R190, RZ, RZ, R179 ;  /* 0x000000ffffbe7224 */ /* 0x000fe400078e00b3 */
[----:B------:R-:W-:Y:S01]  /*11d40*/  FADD.FTZ R200, R200, R183 ;  /* 0x000000b7c8c87221 */ /* 0x000fe20000010000 */
[----:B------:R-:W-:Y:S01]  /*11d50*/  HGMMA.64x256x16.F32.BF16 R24, R152, gdesc[UR4].tnspB, R24, gsb0 ;  /* 0x43e0000498187df0 */ /* 0x000fe20008001818 */
[----:B------:R-:W-:Y:S01]  /*11d60*/  R2UR UR6, R6 ;  /* 0x00000000060672ca */ /* 0x000fe200000e0000 */
[----:B------:R-:W-:Y:S01]  /*11d70*/  VIADD R6, R170, 0x100 ;  /* 0x00000100aa067836 */ /* 0x000fe20000000000 */
[----:B------:R-:W-:Y:S01]  /*11d80*/  R2UR UR7, R7 ;  /* 0x00000000070772ca */ /* 0x000fe200000e0000 */
[----:B------:R-:W-:-:S02]  /*11d90*/  IMAD.MOV.U32 R7, RZ, RZ, 0x40000040 ;  /* 0x40000040ff077424 */ /* 0x000fc400078e00ff */
        /* <DEDUP_REMOVED lines=11> */
[----:B------:R-:W-:-:S04]  /*11e50*/  FADD.FTZ R207, R207, R206 ;  /* 0x000000cecfcf7221 */ /* 0x000fc80000010000 */
[----:B------:R-:W-:Y:S01]  /*11e60*/  FADD.FTZ R207, R222, R207 ;  /* 0x000000cfdecf7221 */ /* 0x000fe20000010000 */
[----:B------:R-:W-:Y:S02]  /*11e70*/  WARPGROUP.DEPBAR.LE gsb0, 0x0 ;  /* 0x00008000000079c5 */ /* 0x000fe40000010000 */
[----:B------:R-:W-:Y:S01]  /*11e80*/  WARPGROUP.ARRIVE ;  /* 0x00000000000079c5 */ /* 0x000fe20000000000 */
[----:B-1----:R-:W-:-:S04]  /*11e90*/  VIADD R152, R14, 0xffffffff ;  /* 0xffffffff0e987836 */ /* 0x002fc80000000000 */
[----:B------:R-:W-:Y:S01]  /*11ea0*/  IMAD.MOV.U32 R14, RZ, RZ, R152 ;  /* 0x000000ffff0e7224 */ /* 0x000fe200078e0098 */
        /* <DEDUP_REMOVED lines=12> */
[----:B------:R-:W-:Y:S02]  /*11f70*/  FADD.FTZ R7, R224, R207 ;  /* 0x000000cfe0077221 */ /* 0x000fe40000010000 */
[----:B------:R-:W-:Y:S01]  /*11f80*/  FADD.FTZ R6, R21, R6 ;  /* 0x0000000615067221 */ /* 0x000fe20000010000 */
[----:B------:R-:W-:Y:S01]  /*11f90*/  IMAD.MOV.U32 R21, RZ, RZ, R171 ;  /* 0x000000ffff157224 */ /* 0x000fe200078e00ab */
        /* <DEDUP_REMOVED lines=15> */
[----:B------:R-:W-:Y:S05]  /*12090*/  BSYNC B0 ;  /* 0x0000000000007941 */ /* 0x000fea0003800000 */
.L_x_2806:
[----:B------:R-:W-:Y:S01]  /*120a0*/  IMAD.MOV.U32 R190, RZ, RZ, R179 ;  /* 0x000000ffffbe7224 */ /* 0x000fe200078e00b3 */
[----:B------:R-:W-:Y:S01]  /*120b0*/  MOV R14, R152 ;  /* 0x00000098000e7202 */ /* 0x000fe20000000f00 */
[----:B------:R-:W-:Y:S02]  /*120c0*/  IMAD.MOV.U32 R21, RZ, RZ, R171 ;  /* 0x000000ffff157224 */ /* 0x000fe400078e00ab */
[----:B------:R-:W-:-:S07]  /*120d0*/  IMAD.MOV.U32 R19, RZ, RZ, R198 ;  /* 0x000000ffff137224 */ /* 0x000fce00078e00c6 */
.L_x_2805:
[----:B------:R-:W-:Y:S05]  /*120e0*/  BSYNC B1 ;  /* 0x0000000000017941 */ /* 0x000fea0003800000 */
.L_x_2804:
[----:B0-----:R-:W0:Y:S01]  /*120f0*/  LDC R156, c[0x0][0xadc] ;  /* 0x0002b700ff9c7b82 */ /* 0x001e220000000800 */
[----:B------:R-:W-:Y:S01]  /*12100*/  IADD3 R152, R23, 0x40, -R184 ;  /* 0x0000004017987810 */ /* 0x000fe20007ffe8b8 */
[----:B------:R-:W-:-:S04]  /*12110*/  ULDC UR4, c[0x0][0xad4] ;  /* 0x0002b50000047ab9 */ /* 0x000fc80000000800 */
[----:B------:R-:W-:-:S04]  /*12120*/  IMAD R152, R189, 0x40, R152 ;  /* 0x00000040bd987824 */ /* 0x000fc800078e0298 */
[----:B------:R-:W-:Y:S01]  /*12130*/  VIADD R154, R152, -UR4 ;  /* 0x80000004989a7c36 */ /* 0x000fe20008000000 */
[----:B0-----:R-:W-:-:S13]  /*12140*/  ISETP.GE.AND P6, PT, R156, 0x1, PT ;  /* 0x000000019c00780c */ /* 0x001fda0003fc6270 */
[----:B------:R-:W-:Y:S05]  /*12150*/  @!P6 BRA `(.L_x_2826) ;  /* 0x000000000048e947 */ /* 0x000fea0003800000 */
[----:B------:R-:W-:Y:S01]  /*12160*/  IMAD.MOV.U32 R155, RZ, RZ, R152 ;  /* 0x000000ffff9b7224 */ /* 0x000fe200078e0098 */
[----:B------:R-:W-:Y:S04]  /*12170*/  BSSY B0, `(.L_x_2827) ;  /* 0x000000e000007945 */ /* 0x000fe80003800000 */
        /* <DEDUP_REMOVED lines=9> */
.L_x_2828:
[----:B------:R-:W-:-:S13]  /*12210*/  ISETP.NE.AND P2, PT, R156, 0x1, PT ;  /* 0x000000019c00780c */ /* 0x000fda0003f45270 */
[----:B------:R-:W0:Y:S02]  /*12220*/  @P2 LDC.64 R152, c[0x0][0xae0] ;  /* 0x0002b800ff982b82 */ /* 0x000e240000000a00 */
[----:B0-----:R-:W-:-:S05]  /*12230*/  @P2 IMAD.HI.U32 R152, R155, R152, RZ ;  /* 0x000000989b982227 */ /* 0x001fca00078e00ff */
[----:B------:R-:W-:-:S07]  /*12240*/  @P2 SHF.R.U32.HI R155, RZ, R153, R152 ;  /* 0x00000099ff9b2219 */ /* 0x000fce0000011698 */
.L_x_2829:
[----:B------:R-:W-:Y:S05]  /*12250*/  BSYNC B0 ;  /* 0x0000000000007941 */ /* 0x000fea0003800000 */
.L_x_2827:
[----:B------:R-:W-:-:S05]  /*12260*/  IMAD R155, R155, R156, RZ ;  /* 0x0000009c9b9b7224 */ /* 0x000fca00078e02ff */
[----:B------:R-:W-:-:S07]  /*12270*/  VIMNMX R154, R154, R155, !PT ;  /* 0x0000009b9a9a7248 */ /* 0x000fce0007fe0100 */
.L_x_2826:
        /* <DEDUP_REMOVED lines=9> */
[----:B------:R-:W-:Y:S02]  /*12310*/  IMAD.MOV.U32 R200, RZ, RZ, R190 ;  /* 0x000000ffffc87224 */ /* 0x000fe400078e00be */
[----:B------:R-:W-:Y:S02]  /*12320*/  IMAD.MOV.U32 R191, RZ, RZ, R21 ;  /* 0x000000ffffbf7224 */ /* 0x000fe400078e0015 */
[----:B------:R-:W-:Y:S02]  /*12330*/  IMAD.MOV.U32 R189, RZ, RZ, R14 ;  /* 0x000000ffffbd7224 */ /* 0x000fe400078e000e */
[----:B------:R-:W-:-:S07]  /*12340*/  IMAD.MOV.U32 R201, RZ, RZ, R19 ;  /* 0x000000ffffc97224 */ /* 0x000fce00078e0013 */
.L_x_2843:
[----:B------:R-:W-:Y:S01]  /*12350*/  VIADD R19, R201, 0x1 ;  /* 0x00000001c9137836 */ /* 0x000fe20000000000 */
[C---:B------:R-:W-:Y:S01]  /*12360*/  ISETP.GT.AND P2, PT, R189.reuse, R210, PT ;  /* 0x000000d2bd00720c */ /* 0x040fe20003f44270 */
[----:B------:R-:W-:-:S03]  /*12370*/  VIADD R189, R189, 0xffffffff ;  /* 0xffffffffbdbd7836 */ /* 0x000fc60000000000 */
[----:B------:R-:W-:-:S04]  /*12380*/  ISETP.NE.AND P3, PT, R19, 0x2, PT ;  /* 0x000000021300780c */ /* 0x000fc80003f65270 */
[----:B------:R-:W-:Y:S02]  /*12390*/  SEL R21, RZ, 0x1, P3 ;  /* 0x00000001ff157807 */ /* 0x000fe40001800000 */
[----:B------:R-:W-:Y:S02]  /*123a0*/  SEL R19, R19, RZ, P3 ;  /* 0x000000ff13137207 */ /* 0x000fe40001800000 */
[----:B------:R-:W-:Y:S01]  /*123b0*/  LOP3.LUT R22, R22, R21, RZ, 0x3c, !PT ;  /* 0x0000001516167212 */ /* 0x000fe200078e3cff */
[----:B-1----:R-:W-:Y:S06]  /*123c0*/  @!P0 BRA `(.L_x_2833) ;  /* 0x0000000000048947 */ /* 0x002fec0003800000 */
[----:B------:R-:W-:Y:S01]  /*123d0*/  BPT.TRAP 0x1 ;  /* 0x000000040000795c */ /* 0x000fe20000300000 */
.L_x_2833:
[----:B------:R-:W-:Y:S01]  /*123e0*/  IMAD R14, R19, 0x8, R18 ;  /* 0x00000008130e7824 */ /* 0x000fe200078e0212 */
[----:B------:R-:W-:-:S04]  /*123f0*/  SHF.L.U32 R21, R22, 0x1f, RZ ;  /* 0x0000001f16157819 */ /* 0x000fc800000006ff */
[----:B------:R0:W1:Y:S01]  /*12400*/  SYNCS.PHASECHK.TRANS64.TRYWAIT P3, [R14+URZ+0x38830], R21 ;  /* 0x038830150e0075a7 */ /* 0x000062000806017f */
[----:B------:R-:W-:Y:S05]  /*12410*/  @!P0 BRA `(.L_x_2834) ;  /* 0x0000000000048947 */ /* 0x000fea0003800000 */
[----:B------:R-:W-:Y:S01]  /*12420*/  BPT.TRAP 0x1 ;  /* 0x000000040000795c */ /* 0x000fe20000300000 */
.L_x_2834:
[----:B------:R-:W-:Y:S01]  /*12430*/  BSSY B2, `(.L_x_2835) ;  /* 0x0000006000027945 */ /* 0x000fe20003800000 */
[----:B------:R-:W-:Y:S02]  /*12440*/  IMAD R198, R19, 0x200, R15 ;  /* 0x0000020013c67824 */ /* 0x000fe400078e020f */
[----:B------:R-:W-:Y:S01]  /*12450*/  IMAD.MOV.U32 R199, RZ, RZ, 0x40000040 ;  /* 0x40000040ffc77424 */ /* 0x000fe200078e00ff */
[----:B-1----:R-:W-:Y:S06]  /*12460*/  @P3 BRA `(.L_x_2836) ;  /* 0x0000000000083947 */ /* 0x002fec0003800000 */
[----:B------:R-:W1:Y:S02]  /*12470*/  SYNCS.PHASECHK.TRANS64.TRYWAIT P3, [R14+URZ+0x38830], R21 ;  /* 0x038830150e0075a7 */ /* 0x000e64000806017f */
[----:B-1----:R-:W-:Y:S05]  /*12480*/  @!P3 BRA `(.L_x_2837) ;  /* 0x0000012000d8b947 */ /* 0x002fea0003800000 */
.L_x_2836:
[----:B------:R-:W-:Y:S05]  /*12490*/  BSYNC B2 ;  /* 0x0000000000027941 */ /* 0x000fea0003800000 */
.L_x_2835:
        /* <DEDUP_REMOVED lines=36> */
.L_x_2838:
[----:B------:R2:W3:Y:S01]  /*126e0*/  SYNCS.PHASECHK.TRANS64.TRYWAIT P3, [R14+URZ+0x38850], R21 ;  /* 0x038850150e0075a7 */ /* 0x0004e2000806017f */
[----:B------:R-:W-:Y:S05]  /*126f0*/  @!P0 BRA `(.L_x_2839) ;  /* 0x0000000000048947 */ /* 0x000fea0003800000 */
[----:B------:R-:W-:Y:S01]  /*12700*/  BPT.TRAP 0x1 ;  /* 0x000000040000795c */ /* 0x000fe20000300000 */
.L_x_2839:
[----:B------:R-:W-:Y:S04]  /*12710*/  BSSY B2, `(.L_x_2840) ;  /* 0x0000004000027945 */ /* 0x000fe80003800000 */
[----:B---3--:R-:W-:Y:S05]  /*12720*/  @P3 BRA `(.L_x_2841) ;  /* 0x0000000000083947 */ /* 0x008fea0003800000 */
[----:B------:R-:W3:Y:S02]  /*12730*/  SYNCS.PHASECHK.TRANS64.TRYWAIT P3, [R14+URZ+0x38850], R21 ;  /* 0x038850150e0075a7 */ /* 0x000ee4000806017f */
[----:B---3--:R-:W-:Y:S05]  /*12740*/  @!P3 BRA `(.L_x_2842) ;  /* 0x00000120003cb947 */ /* 0x008fea0003800000 */
.L_x_2841:
[----:B------:R-:W-:Y:S05]  /*12750*/  BSYNC B2 ;  /* 0x0000000000027941 */ /* 0x000fea0003800000 */
.L_x_2840:
[----:B------:R-:W-:Y:S01]  /*12760*/  IMAD R202, R19, 0x1000, R20 ;  /* 0x0000100013ca7824 */ /* 0x000fe200078e0214 */
[----:B------:R-:W-:Y:S01]  /*12770*/  R2UR UR4, R2 ;  /* 0x00000000020472ca */ /* 0x000fe200000e0000 */
[----:B------:R-:W-:Y:S01]  /*12780*/  IMAD.MOV.U32 R203, RZ, RZ, 0x40000040 ;  /* 0x40000040ffcb7424 */ /* 0x000fe200078e00ff */
[----:B------:R-:W-:Y:S01]  /*12790*/  R2UR UR5, R3 ;  /* 0x00000000030572ca */ /* 0x000fe200000e0000 */
[----:B------:R-:W-:Y:S01]  /*127a0*/  WARPGROUP.ARRIVE ;  /* 0x00000000000079c5 */ /* 0x000fe20000000000 */
[----:B------:R-:W-:Y:S01]  /*127b0*/  R2UR UR6, R202 ;  /* 0x00000000ca0672ca */ /* 0x000fe200000e0000 */
[----:B------:R-:W-:Y:S01]  /*127c0*/  VIADD R198, R2, 0x2 ;  /* 0x0000000202c67836 */ /* 0x000fe20000000000 */
[----:B------:R-:W-:Y:S01]  /*127d0*/  R2UR UR7, R203 ;  /* 0x00000000cb0772ca */ /* 0x000fe200000e0000 */
[----:B------:R-:W-:Y:S02]  /*127e0*/  IMAD.MOV.U32 R199, RZ, RZ, 0x40000040 ;  /* 0x40000040ffc77424 */ /* 0x000fe400078e00ff */
[----:B------:R-:W4:Y:S01]  /*127f0*/  S2R R190, SR_TID.X ;  /* 0x0000000000be7919 */ /* 0x000f220000002100 */
[----:B------:R-:W-:-:S02]  /*12800*/  VIADD R203, R202, 0x800 ;  /* 0x00000800cacb7836 */ /* 0x000fc40000000000 */
[----:B------:R-:W-:Y:S02]  /*12810*/  VIADD R206, R2, 0x800 ;  /* 0x0000080002ce7836 */ /* 0x000fe40000000000 */
[----:B------:R-:W-:Y:S02]  /*12820*/  IMAD.MOV.U32 R205, RZ, RZ, 0x40000040 ;  /* 0x40000040ffcd7424 */ /* 0x000fe400078e00ff */
[----:B------:R-:W-:-:S03]  /*12830*/  IMAD.MOV.U32 R207, RZ, RZ, 0x40000040 ;  /* 0x40000040ffcf7424 */ /* 0x000fc600078e00ff */
[----:B------:R-:W-:Y:S01]  /*12840*/  HGMMA.64x64x16.F32.BF16 R152, gdesc[UR4], R152, gsb0 ;  /* 0x00e00000049879f0 */ /* 0x000fe20008001898 */
[----:B------:R-:W-:Y:S01]  /*12850*/  R2UR UR4, R198 ;  /* 0x00000000c60472ca */ /* 0x000fe200000e0000 */
[----:B------:R-:W-:Y:S01]  /*12860*/  VIADD R198, R202, 0x2 ;  /* 0x00000002cac67836 */ /* 0x000fe20000000000 */
[----:B------:R-:W-:Y:S01]  /*12870*/  R2UR UR5, R199 ;  /* 0x00000000c70572ca */ /* 0x000fe200000e0000 */
[----:B------:R-:W-:-:S03]  /*12880*/  IMAD.MOV.U32 R199, RZ, RZ, 0x40000040 ;  /* 0x40000040ffc77424 */ /* 0x000fc600078e00ff */
[----:B------:R-:W-:Y:S02]  /*12890*/  R2UR UR6, R198 ;  /* 0x00000000c60672ca */ /* 0x000fe400000e0000 */
[----:B------:R-:W-:Y:S01]  /*128a0*/  R2UR UR7, R199 ;  /* 0x00000000c70772ca */ /* 0x000fe200000e0000 */
[----:B------:R-:W-:Y:S01]  /*128b0*/  IMAD.MOV.U32 R199, RZ, RZ, 0x40000040 ;  /* 0x40000040ffc77424 */ /* 0x000fe200078e00ff */
[----:B------:R-:W-:Y:S02]  /*128c0*/  IADD3 R198, R2, 0x4, RZ ;  /* 0x0000000402c67810 */ /* 0x000fe40007ffe0ff */
[----:B----4-:R-:W-:-:S05]  /*128d0*/  SHF.R.U32.HI R190, RZ, 0x7, R190 ;  /* 0x00000007ffbe7819 */ /* 0x010fca00000116be */
[----:B0123--:R0:W1:Y:S02]  /*128e0*/  SHFL.IDX PT, R21, R190, RZ, 0x1f ;  /* 0x00001fffbe157589 */ /* 0x00f06400000e0000 */
[----:B0-----:R-:W-:Y:S01]  /*128f0*/  IMAD.MOV.U32 R190, RZ, RZ, 0x4 ;  /* 0x00000004ffbe7424 */ /* 0x001fe200078e00ff */
[----:B-1----:R-:W-:-:S04]  /*12900*/  ISETP.GT.AND P3, PT, R21, 0x7f, PT ;  /* 0x0000007f1500780c */ /* 0x002fc80003f64270 */
[----:B------:R-:W-:Y:S01]  /*12910*/  SEL R21, RZ, 0x2, !P3 ;  /* 0x00000002ff157807 */ /* 0x000fe20005800000 */
[----:B------:R-:W-:Y:S02]  /*12920*/  WARPGROUP.DEPBAR.LE gsb0, 0x0 ;  /* 0x00008000000079c5 */ /* 0x000fe40000010000 */
[----:B------:R-:W-:-:S06]  /*12930*/  WARPGROUP.ARRIVE ;  /* 0x00000000000079c5 */ /* 0x000fcc0000000000 */
        /* <DEDUP_REMOVED lines=70> */
[----:B------:R-:W-:Y:S02]  /*12da0*/  IADD3 R198, R202, 0x400, RZ ;  /* 0x00000400cac67810 */ /* 0x000fe40007ffe0ff */
[----:B------:R-:W-:Y:S01]  /*12db0*/  R2UR UR7, R199 ;  /* 0x00000000c70772ca */ /* 0x000fe200000e0000 */
[----:B------:R-:W-:Y:S01]  /*12dc0*/  IMAD.MOV.U32 R199, RZ, RZ, 0x40000040 ;  /* 0x40000040ffc77424 */ /* 0x000fe200078e00ff */
[----:B------:R-:W-:Y:S01]  /*12dd0*/  R2UR UR6, R198 ;  /* 0x00000000c60672ca */ /* 0x000fe200000e0000 */
[----:B------:R-:W-:Y:S01]  /*12de0*/  VIADD R198, R2, 0x402 ;  /* 0x0000040202c67836 */ /* 0x000fe20000000000 */
        /* <DEDUP_REMOVED lines=65> */
[----:B------:R-:W-:Y:S01]  /*13200*/  IADD3 R198, R2, 0x606, RZ ;  /* 0x0000060602c67810 */ /* 0x000fe20007ffe0ff */
        /* <DEDUP_REMOVED lines=21> */
[C---:B------:R-:W-:Y:S02]  /*13360*/  SEL R198, R190.reuse, 0x2, P3 ;  /* 0x00000002bec67807 */ /* 0x040fe40001800000 */
[----:B------:R-:W-:Y:S02]  /*13370*/  SEL R190, R190, 0x6, !P3 ;  /* 0x00000006bebe7807 */ /* 0x000fe40005800000 */
[----:B------:R-:W-:Y:S01]  /*13380*/  SEL R199, R199, 0x26, P3 ;  /* 0x00000026c7c77807 */ /* 0x000fe20001800000 */
[----:B------:R-:W-:-:S03]  /*13390*/  IMAD.IADD R204, R203, 0x1, R198 ;  /* 0x00000001cbcc7824 */ /* 0x000fc600078e02c6 */
[----:B------:R-:W-:Y:S01]  /*133a0*/  LOP3.LUT R199, R199, 0x6, RZ, 0xc0, !PT ;  /* 0x00000006c7c77812 */ /* 0x000fe200078ec0ff */
        /* <DEDUP_REMOVED lines=17> */
[----:B------:R-:W-:Y:S02]  /*134c0*/  IMAD.MOV.U32 R205, RZ, RZ, 0x40000040 ;  /* 0x40000040ffcd7424 */ /* 0x000fe400078e00ff */
[----:B------:R-:W-:Y:S01]  /*134d0*/  IMAD.MOV.U32 R203, RZ, RZ, 0xa00 ;  /* 0x00000a00ffcb7424 */ /* 0x000fe200078e00ff */
[----:B------:R-:W-:Y:S02]  /*134e0*/  R2UR UR6, R204 ;  /* 0x00000000cc0672ca */ /* 0x000fe400000e0000 */
[----:B------:R-:W-:Y:S01]  /*134f0*/  R2UR UR7, R205 ;  /* 0x00000000cd0772ca */ /* 0x000fe200000e0000 */
[----:B------:R-:W-:Y:S01]  /*13500*/  IMAD.MOV.U32 R205, RZ, RZ, 0x40000040 ;  /* 0x40000040ffcd7424 */ /* 0x000fe200078e00ff */
[----:B------:R-:W-:-:S04]  /*13510*/  SEL R203, R203, 0x980, P3 ;  /* 0x00000980cbcb7807 */ /* 0x000fc80001800000 */
[----:B------:R-:W-:-:S04]  /*13520*/  LOP3.LUT R203, R203, 0xa00, RZ, 0xc0, !PT ;  /* 0x00000a00cbcb7812 */ /* 0x000fc800078ec0ff */
[CC--:B------:R-:W-:Y:S02]  /*13530*/  IADD3 R204, R199.reuse, R203.reuse, R2 ;  /* 0x000000cbc7cc7210 */ /* 0x0c0fe40007ffe002 */
[----:B------:R-:W-:Y:S01]  /*13540*/  IADD3 R206, R199, R203, R202 ;  /* 0x000000cbc7ce7210 */ /* 0x000fe20007ffe0ca */
[----:B------:R-:W-:Y:S01]  /*13550*/  VIADD R199, R2, 0xa00 ;  /* 0x00000a0002c77836 */ /* 0x000fe20000000000 */
[----:B------:R-:W-:Y:S01]  /*13560*/  IADD3 R203, R202, 0xa00, RZ ;  /* 0x00000a00cacb7810 */ /* 0x000fe20007ffe0ff */
        /* <DEDUP_REMOVED lines=50> */
[----:B------:R-:W-:Y:S02]  /*13890*/  VIADD R199, R2, 0xc00 ;  /* 0x00000c0002c77836 */ /* 0x000fe40000000000 */
        /* <DEDUP_REMOVED lines=33> */
[----:B------:R-:W-:-:S04]  /*13ab0*/  MOV R205, 0x40000040 ;  /* 0x4000004000cd7802 */ /* 0x000fc80000000f00 */
        /* <DEDUP_REMOVED lines=18> */
[----:B------:R-:W-:Y:S01]  /*13be0*/  IMAD.MOV.U32 R199, RZ, RZ, 0x40000040 ;  /* 0x40000040ffc77424 */ /* 0x000fe200078e00ff */
        /* <DEDUP_REMOVED lines=21> */
[----:B------:R-:W-:Y:S01]  /*13d40*/  IMAD.MOV.U32 R205, RZ, RZ, 0x40000040 ;  /* 0x40000040ffcd7424 */ /* 0x000fe200078e00ff */
        /* <DEDUP_REMOVED lines=16> */
[----:B------:R-:W-:-:S04]  /*13e50*/  SEL R190, R190, 0xf80, P3 ;  /* 0x00000f80bebe7807 */ /* 0x000fc80001800000 */
[----:B------:R-:W-:-:S04]  /*13e60*/  LOP3.LUT R190, R190, 0x1e00, RZ, 0xc0, !PT ;  /* 0x00001e00bebe7812 */ /* 0x000fc800078ec0ff */
[----:B------:R-:W-:Y:S01]  /*13e70*/  IADD3 R202, R21, R190, R202 ;  /* 0x000000be15ca7210 */ /* 0x000fe20007ffe0ca */
[----:B------:R-:W-:Y:S02]  /*13e80*/  WARPGROUP.DEPBAR.LE gsb0, 0x0 ;  /* 0x00008000000079c5 */ /* 0x000fe40000010000 */
[----:B------:R-:W-:-:S06]  /*13e90*/  WARPGROUP.ARRIVE ;  /* 0x00000000000079c5 */ /* 0x000fcc0000000000 */
[----:B------:R-:W-:Y:S01]  /*13ea0*/  HGMMA.64x64x16.F32.BF16 R152, gdesc[UR4], R152, gsb0 ;  /* 0x00e00000049879f0 */ /* 0x000fe20008001898 */
[----:B------:R-:W-:Y:S02]  /*13eb0*/  R2UR UR4, R198 ;  /* 0x00000000c60472ca */ /* 0x000fe400000e0000 */
[----:B------:R-:W-:Y:S01]  /*13ec0*/  R2UR UR5, R199 ;  /* 0x00000000c70572ca */ /* 0x000fe200000e0000 */
[----:B------:R-:W-:Y:S01]  /*13ed0*/  IMAD.MOV.U32 R199, RZ, RZ, 0x40000040 ;  /* 0x40000040ffc77424 */ /* 0x000fe200078e00ff */
[----:B------:R-:W-:Y:S02]  /*13ee0*/  R2UR UR6, R204 ;  /* 0x00000000cc0672ca */ /* 0x000fe400000e0000 */
[----:B------:R-:W-:Y:S02]  /*13ef0*/  R2UR UR7, R205 ;  /* 0x00000000cd0772ca */ /* 0x000fe400000e0000 */
[----:B------:R-:W-:Y:S01]  /*13f00*/  IADD3 R198, R21, R190, R2 ;  /* 0x000000be15c67210 */ /* 0x000fe20007ffe002 */
[----:B------:R-:W-:-:S02]  /*13f10*/  WARPGROUP.DEPBAR.LE gsb0, 0x0 ;  /* 0x00008000000079c5 */ /* 0x000fc40000010000 */
[----:B------:R-:W-:-:S08]  /*13f20*/  WARPGROUP.ARRIVE ;  /* 0x00000000000079c5 */ /* 0x000fd00000000000 */
[----:B------:R-:W-:Y:S01]  /*13f30*/  HGMMA.64x64x16.F32.BF16 R152, gdesc[UR4], R152, gsb0 ;  /* 0x00e00000049879f0 */ /* 0x000fe20008001898 */
[----:B------:R-:W-:Y:S01]  /*13f40*/  R2UR UR4, R198 ;  /* 0x00000000c60472ca */ /* 0x000fe200000e0000 */
[----:B------:R-:W-:Y:S01]  /*13f50*/  IMAD R198, R19, 0x1000, R188 ;  /* 0x0000100013c67824 */ /* 0x000fe200078e02bc */
[----:B------:R-:W-:Y:S02]  /*13f60*/  R2UR UR5, R199 ;  /* 0x00000000c70572ca */ /* 0x000fe400000e0000 */
[----:B------:R-:W-:Y:S02]  /*13f70*/  R2UR UR6, R202 ;  /* 0x00000000ca0672ca */ /* 0x000fe400000e0000 */
[----:B------:R-:W-:Y:S02]  /*13f80*/  R2UR UR7, R203 ;  /* 0x00000000cb0772ca */ /* 0x000fe400000e0000 */
[----:B------:R-:W-:Y:S01]  /*13f90*/  MOV R199, 0x40000040 ;  /* 0x4000004000c77802 */ /* 0x000fe20000000f00 */
[----:B------:R-:W-:-:S02]  /*13fa0*/  WARPGROUP.DEPBAR.LE gsb0, 0x0 ;  /* 0x00008000000079c5 */ /* 0x000fc40000010000 */
[----:B------:R-:W-:-:S08]  /*13fb0*/  WARPGROUP.ARRIVE ;  /* 0x00000000000079c5 */ /* 0x000fd00000000000 */
[----:B------:R-:W-:Y:S01]  /*13fc0*/  HGMMA.64x64x16.F32.BF16 R152, gdesc[UR4], R152, gsb0 ;  /* 0x00e00000049879f0 */ /* 0x000fe20008001898 */
[----:B------:R-:W-:Y:S02]  /*13fd0*/  R2UR UR7, R199 ;  /* 0x00000000c70772ca */ /* 0x000fe400000e0000 */
[----:B------:R-:W-:Y:S01]  /*13fe0*/  R2UR UR6, R198 ;  /* 0x00000000c60672ca */ /* 0x000fe200000e0000 */
        /* <DEDUP_REMOVED lines=68> */
[----:B------:R-:W3:Y:S01]  /*14430*/  MUFU.TANH R156, R156 ;  /* 0x0000009c009c7308 */ /* 0x000ee20000002400 */
[----:B-1----:R-:W-:-:S07]  /*14440*/  FMNMX.FTZ R171, R153, R200, !PT ;  /* 0x000000c899ab7209 */ /* 0x002fce0007810000 */
[----:B------:R-:W1:Y:S01]  /*14450*/  MUFU.TANH R158, R158 ;  /* 0x0000009e009e7308 */ /* 0x000e620000002400 */
[----:B--2---:R-:W-:-:S07]  /*14460*/  FMNMX.FTZ R171, R154, R171, !PT ;  /* 0x000000ab9aab7209 */ /* 0x004fce0007810000 */
[----:B------:R-:W2:Y:S01]  /*14470*/  MUFU.TANH R162, R162 ;  /* 0x000000a200a27308 */ /* 0x000ea20000002400 */
[----:B---3--:R-:W-:Y:S02]  /*14480*/  FMNMX.FTZ R171, R156, R171, !PT ;  /* 0x000000ab9cab7209 */ /* 0x008fe40007810000 */
[----:B0-----:R-:W-:-:S05]  /*14490*/  FMNMX.FTZ R21, R168, R21, !PT ;  /* 0x00000015a8157209 */ /* 0x001fca0007810000 */
[----:B------:R-:W0:Y:S01]  /*144a0*/  MUFU.TANH R163, R163 ;  /* 0x000000a300a37308 */ /* 0x000e220000002400 */
[----:B-1----:R-:W-:Y:S01]  /*144b0*/  FMNMX.FTZ R171, R158, R171, !PT ;  /* 0x000000ab9eab7209 */ /* 0x002fe20007810000 */
[----:B------:R-:W1:Y:S06]  /*144c0*/  SHFL.BFLY PT, R168, R21, 0x1, 0x1f ;  /* 0x0c201f0015a87f89 */ /* 0x000e6c00000e0000 */
[----:B------:R-:W3:Y:S08]  /*144d0*/  MUFU.TANH R166, R166 ;  /* 0x000000a600a67308 */ /* 0x000ef00000002400 */
[----:B------:R-:W4:Y:S08]  /*144e0*/  MUFU.TANH R167, R167 ;  /* 0x000000a700a77308 */ /* 0x000f300000002400 */
[----:B------:R-:W5:Y:S01]  /*144f0*/  MUFU.TANH R181, R181 ;  /* 0x000000b500b57308 */ /* 0x000f620000002400 */
[----:B-1----:R-:W-:-:S02]  /*14500*/  FMNMX.FTZ R21, R21, R168, !PT ;  /* 0x000000a815157209 */ /* 0x002fc40007810000 */
[----:B--2---:R-:W-:-:S05]  /*14510*/  FMNMX.FTZ R168, R162, R171, !PT ;  /* 0x000000aba2a87209 */ /* 0x004fca0007810000 */
[----:B------:R-:W1:Y:S01]  /*14520*/  MUFU.TANH R202, R202 ;  /* 0x000000ca00ca7308 */ /* 0x000e620000002400 */
[----:B0-----:R-:W-:Y:S01]  /*14530*/  FMNMX.FTZ R171, R163, R168, !PT ;  /* 0x000000a8a3ab7209 */ /* 0x001fe20007810000 */
[----:B------:R-:W-:Y:S02]  /*14540*/  IMAD.U32 R168, RZ, RZ, UR39 ;  /* 0x00000027ffa87e24 */ /* 0x000fe4000f8e00ff */
[C---:B------:R-:W-:Y:S01]  /*14550*/  FADD.FTZ R175, -R21.reuse, R191 ;  /* 0x000000bf15af7221 */ /* 0x040fe20000010100 */
[----:B---3--:R-:W-:Y:S01]  /*14560*/  FMNMX.FTZ R170, R166, R171, !PT ;  /* 0x000000aba6aa7209 */ /* 0x008fe20007810000 */
[-C--:B------:R-:W-:Y:S02]  /*14570*/  FMUL.FTZ R191, R21, R168.reuse ;  /* 0x000000a815bf7220 */ /* 0x080fe40000410000 */
[----:B------:R-:W-:Y:S01]  /*14580*/  FMUL.FTZ R175, R175, R168 ;  /* 0x000000a8afaf7220 */ /* 0x000fe20000410000 */
[----:B------:R-:W0:Y:S01]  /*14590*/  MUFU.TANH R203, R203 ;  /* 0x000000cb00cb7308 */ /* 0x000e220000002400 */
[----:B----4-:R-:W-:Y:S01]  /*145a0*/  FMNMX.FTZ R170, R167, R170, !PT ;  /* 0x000000aaa7aa7209 */ /* 0x010fe20007810000 */
[-CC-:B------:R-:W-:Y:S01]  /*145b0*/  FFMA.FTZ R223, R190, R168.reuse, -R191.reuse ;  /* 0x000000a8bedf7223 */ /* 0x180fe200000108bf */
[-CC-:B------:R-:W-:Y:S01]  /*145c0*/  FFMA.FTZ R174, R161, R168.reuse, -R191.reuse ;  /* 0x000000a8a1ae7223 */ /* 0x180fe200000108bf */
[--C-:B------:R-:W-:Y:S01]  /*145d0*/  FFMA.FTZ R152, R152, R168, -R191.reuse ;  /* 0x000000a898987223 */ /* 0x100fe200000108bf */
[----:B-----5:R-:W-:Y:S01]  /*145e0*/  FMNMX.FTZ R171, R181, R170, !PT ;  /* 0x000000aab5ab7209 */ /* 0x020fe20007810000 */
[-CC-:B------:R-:W-:Y:S01]  /*145f0*/  FFMA.FTZ R155, R155, R168.reuse, -R191.reuse ;  /* 0x000000a89b9b7223 */ /* 0x180fe200000108bf */
[-CC-:B------:R-:W-:Y:S01]  /*14600*/  FFMA.FTZ R157, R157, R168.reuse, -R191.reuse ;  /* 0x000000a89d9d7223 */ /* 0x180fe200000108bf */
[----:B------:R-:W2:Y:S01]  /*14610*/  MUFU.TANH R204, R204 ;  /* 0x000000cc00cc7308 */ /* 0x000ea20000002400 */
[----:B-1----:R-:W-:Y:S01]  /*14620*/  FMNMX.FTZ R170, R202, R171, !PT ;  /* 0x000000abcaaa7209 */ /* 0x002fe20007810000 */
[-CC-:B------:R-:W-:Y:S01]  /*14630*/  FFMA.FTZ R178, R165, R168.reuse, -R191.reuse ;  /* 0x000000a8a5b27223 */ /* 0x180fe200000108bf */
[-CC-:B------:R-:W-:Y:S01]  /*14640*/  FFMA.FTZ R169, R169, R168.reuse, -R191.reuse ;  /* 0x000000a8a9a97223 */ /* 0x180fe200000108bf */
[-CC-:B------:R-:W-:Y:S01]  /*14650*/  FFMA.FTZ R172, R172, R168.reuse, -R191.reuse ;  /* 0x000000a8acac7223 */ /* 0x180fe200000108bf */
[-CC-:B------:R-:W-:Y:S01]  /*14660*/  FFMA.FTZ R173, R173, R168.reuse, -R191.reuse ;  /* 0x000000a8adad7223 */ /* 0x180fe200000108bf */
[-CC-:B------:R-:W-:Y:S01]  /*14670*/  FFMA.FTZ R176, R176, R168.reuse, -R191.reuse ;  /* 0x000000a8b0b07223 */ /* 0x180fe200000108bf */
[--C-:B------:R-:W-:Y:S01]  /*14680*/  FFMA.FTZ R177, R177, R168, -R191.reuse ;  /* 0x000000a8b1b17223 */ /* 0x100fe200000108bf */
[----:B------:R-:W1:Y:S01]  /*14690*/  MUFU.TANH R205, R205 ;  /* 0x000000cd00cd7308 */ /* 0x000e620000002400 */
[----:B0-----:R-:W-:Y:S01]  /*146a0*/  FMNMX.FTZ R171, R203, R170, !PT ;  /* 0x000000aacbab7209 */ /* 0x001fe20007810000 */
[----:B------:R-:W-:-:S06]  /*146b0*/  FFMA.FTZ R180, R180, R168, -R191 ;  /* 0x000000a8b4b47223 */ /* 0x000fcc00000108bf */
[----:B------:R-:W0:Y:S01]  /*146c0*/  MUFU.TANH R206, R206 ;  /* 0x000000ce00ce7308 */ /* 0x000e220000002400 */
[----:B--2---:R-:W-:-:S07]  /*146d0*/  FMNMX.FTZ R170, R204, R171, !PT ;  /* 0x000000abccaa7209 */ /* 0x004fce0007810000 */
[----:B------:R-:W2:Y:S01]  /*146e0*/  MUFU.TANH R207, R207 ;  /* 0x000000cf00cf7308 */ /* 0x000ea20000002400 */
[----:B-1----:R-:W-:-:S07]  /*146f0*/  FMNMX.FTZ R171, R205, R170, !PT ;  /* 0x000000aacdab7209 */ /* 0x002fce0007810000 */
[----:B------:R-:W1:Y:S01]  /*14700*/  MUFU.TANH R183, R183 ;  /* 0x000000b700b77308 */ /* 0x000e620000002400 */
[----:B0-----:R-:W-:Y:S01]  /*14710*/  FMNMX.FTZ R170, R206, R171, !PT ;  /* 0x000000abceaa7209 */ /* 0x001fe20007810000 */
[----:B------:R-:W-:-:S06]  /*14720*/  FFMA.FTZ R171, R160, R168, -R191 ;  /* 0x000000a8a0ab7223 */ /* 0x000fcc00000108bf */
[----:B------:R0:W3:Y:S01]  /*14730*/  MUFU.EX2 R182, R175 ;  /* 0x000000af00b67308 */ /* 0x0000e20000000800 */
[----:B--2---:R-:W-:-:S07]  /*14740*/  FMNMX.FTZ R170, R207, R170, !PT ;  /* 0x000000aacfaa7209 */ /* 0x004fce0007810000 */
[----:B------:R-:W2:Y:S01]  /*14750*/  MUFU.EX2 R152, R152 ;  /* 0x0000009800987308 */ /* 0x000ea20000000800 */
[----:B-1----:R-:W-:Y:S01]  /*14760*/  FMNMX.FTZ R179, R183, R170, !PT ;  /* 0x000000aab7b37209 */ /* 0x002fe20007810000 */
[-CC-:B------:R-:W-:Y:S01]  /*14770*/  FFMA.FTZ R170, R159, R168.reuse, -R191.reuse ;  /* 0x000000a89faa7223 */ /* 0x180fe200000108bf */
[----:B0-----:R-:W-:-:S03]  /*14780*/  FFMA.FTZ R175, R164, R168, -R191 ;  /* 0x000000a8a4af7223 */ /* 0x001fc600000108bf */
        /* <DEDUP_REMOVED lines=8> */
[----:B------:R-:W-:Y:S01]  /*14810*/  FMUL.FTZ R36, R36, R182 ;  /* 0x000000b624247220 */ /* 0x000fe20000410000 */
[----:B------:R-:W-:Y:S01]  /*14820*/  MUFU.EX2 R155, R155 ;  /* 0x0000009b009b7308 */ /* 0x000fe20000000800 */
[----:B--2---:R-:W-:Y:S01]  /*14830*/  FFMA.FTZ R6, R182, R6, R152 ;  /* 0x00000006b6067223 */ /* 0x004fe20000010098 */
        /* <DEDUP_REMOVED lines=13> */
[----:B------:R-:W-:Y:S01]  /*14910*/  FFMA.FTZ R179, R199, R168, -R191 ;  /* 0x000000a8c7b37223 */ /* 0x000fe200000108bf */
[----:B------:R-:W-:Y:S01]  /*14920*/  MUFU.EX2 R170, R170 ;  /* 0x000000aa00aa7308 */ /* 0x000fe20000000800 */
[-C--:B------:R-:W-:Y:S01]  /*14930*/  FMUL.FTZ R60, R60, R182.reuse ;  /* 0x000000b63c3c7220 */ /* 0x080fe20000410000 */
        /* <DEDUP_REMOVED lines=29> */
[----:B------:R-:W-:Y:S01]  /*14b10*/  FMUL.FTZ R109, R109, R182 ;  /* 0x000000b66d6d7220 */ /* 0x000fe20000410000 */
[C---:B------:R-:W-:Y:S01]  /*14b20*/  FMUL.FTZ R161, R190.reuse, R168 ;  /* 0x000000a8bea17220 */ /* 0x040fe20000410000 */
[----:B------:R-:W-:Y:S01]  /*14b30*/  FADD.FTZ R159, -R190, R200 ;  /* 0x000000c8be9f7221 */ /* 0x000fe20000010100 */
[----:B------:R-:W-:Y:S01]  /*14b40*/  MUFU.EX2 R178, R178 ;  /* 0x000000b200b27308 */ /* 0x000fe20000000800 */
[----:B------:R-:W-:Y:S01]  /*14b50*/  FMUL.FTZ R112, R112, R182 ;  /* 0x000000b670707220 */ /* 0x000fe20000410000 */
[----:B------:R-:W-:Y:S01]  /*14b60*/  FFMA.FTZ R160, R154, R168, -R161 ;  /* 0x000000a89aa07223 */ /* 0x000fe200000108a1 */
[----:B------:R-:W-:-:S02]  /*14b70*/  IMAD.MOV R154, RZ, RZ, -R195 ;  /* 0x000000ffff9a7224 */ /* 0x000fc400078e0ac3 */
[-C--:B------:R-:W-:Y:S01]  /*14b80*/  FMUL.FTZ R159, R159, R168.reuse ;  /* 0x000000a89f9f7220 */ /* 0x080fe20000410000 */
[-CC-:B------:R-:W-:Y:S01]  /*14b90*/  FFMA.FTZ R153, R153, R168.reuse, -R161.reuse ;  /* 0x000000a899997223 */ /* 0x180fe200000108a1 */
[-CC-:B------:R-:W-:Y:S01]  /*14ba0*/  FFMA.FTZ R222, R163, R168.reuse, -R161.reuse ;  /* 0x000000a8a3de7223 */ /* 0x180fe200000108a1 */
[--C-:B------:R-:W-:Y:S01]  /*14bb0*/  FFMA.FTZ R156, R156, R168, -R161.reuse ;  /* 0x000000a89c9c7223 */ /* 0x100fe200000108a1 */
[----:B------:R-:W-:Y:S01]  /*14bc0*/  ISETP.NE.AND P3, PT, R185, R154, PT ;  /* 0x0000009ab900720c */ /* 0x000fe20003f65270 */
[----:B------:R-:W-:Y:S01]  /*14bd0*/  @!P1 VIADD R154, R14, 0x38840 ;  /* 0x000388400e9a9836 */ /* 0x000fe20000000000 */
[----:B------:R-:W0:Y:S01]  /*14be0*/  MUFU.EX2 R159, R159 ;  /* 0x0000009f009f7308 */ /* 0x000e220000000800 */
[-CC-:B------:R-:W-:Y:S01]  /*14bf0*/  FFMA.FTZ R191, R158, R168.reuse, -R161.reuse ;  /* 0x000000a89ebf7223 */ /* 0x180fe200000108a1 */
[-CC-:B------:R-:W-:Y:S01]  /*14c00*/  FFMA.FTZ R200, R162, R168.reuse, -R161.reuse ;  /* 0x000000a8a2c87223 */ /* 0x180fe200000108a1 */
[-CC-:B------:R-:W-:Y:S01]  /*14c10*/  FFMA.FTZ R224, R166, R168.reuse, -R161.reuse ;  /* 0x000000a8a6e07223 */ /* 0x180fe200000108a1 */
[----:B------:R-:W-:Y:S01]  /*14c20*/  @!P1 PRMT R154, RZ, 0x654, R154 ;  /* 0x00000654ff9a9816 */ /* 0x000fe2000000009a */
[-CC-:B------:R-:W-:Y:S01]  /*14c30*/  FFMA.FTZ R225, R167, R168.reuse, -R161.reuse ;  /* 0x000000a8a7e17223 */ /* 0x180fe200000108a1 */
[-CC-:B------:R-:W-:Y:S01]  /*14c40*/  FFMA.FTZ R181, R181, R168.reuse, -R161.reuse ;  /* 0x000000a8b5b57223 */ /* 0x180fe200000108a1 */
[-CC-:B------:R-:W-:Y:S01]  /*14c50*/  FFMA.FTZ R202, R202, R168.reuse, -R161.reuse ;  /* 0x000000a8caca7223 */ /* 0x180fe200000108a1 */
[----:B------:R-:W1:Y:S01]  /*14c60*/  MUFU.EX2 R153, R153 ;  /* 0x0000009900997308 */ /* 0x000e620000000800 */
[----:B------:R2:W-:Y:S01]  /*14c70*/  @!P1 SYNCS.ARRIVE.TRANS64.RED.A1T0 RZ, [R154+URZ], RZ ;  /* 0x000000ff9aff99a7 */ /* 0x0005e2000810043f */
[----:B------:R-:W-:Y:S01]  /*14c80*/  FFMA.FTZ R158, R204, R168, -R161 ;  /* 0x000000a8cc9e7223 */ /* 0x000fe200000108a1 */
[----:B------:R-:W-:-:S02]  /*14c90*/  @!P3 IMAD R163, R201, 0x40, R193 ;  /* 0x00000040c9a3b824 */ /* 0x000fc400078e02c1 */
[--C-:B------:R-:W-:Y:S01]  /*14ca0*/  FFMA.FTZ R207, R207, R168, -R161.reuse ;  /* 0x000000a8cfcf7223 */ /* 0x100fe200000108a1 */
[-C--:B------:R-:W-:Y:S01]  /*14cb0*/  FMUL.FTZ R113, R113, R182.reuse ;  /* 0x000000b671717220 */ /* 0x080fe20000410000 */
[----:B------:R-:W-:Y:S01]  /*14cc0*/  FMUL.FTZ R116, R116, R182 ;  /* 0x000000b674747220 */ /* 0x000fe20000410000 */
[----:B------:R-:W-:Y:S01]  /*14cd0*/  @!P3 IMAD R163, R163, 0x4, R18 ;  /* 0x00000004a3a3b824 */ /* 0x000fe200078e0212 */
[----:B------:R-:W3:Y:S01]  /*14ce0*/  MUFU.EX2 R160, R160 ;  /* 0x000000a000a07308 */ /* 0x000ee20000000800 */
[-CC-:B--2---:R-:W-:Y:S01]  /*14cf0*/  FFMA.FTZ R154, R203, R168.reuse, -R161.reuse ;  /* 0x000000a8cb9a7223 */ /* 0x184fe200000108a1 */
[-CC-:B------:R-:W-:Y:S01]  /*14d00*/  FFMA.FTZ R203, R205, R168.reuse, -R161.reuse ;  /* 0x000000a8cdcb7223 */ /* 0x180fe200000108a1 */
[-CC-:B------:R-:W-:Y:S01]  /*14d10*/  FFMA.FTZ R205, R206, R168.reuse, -R161.reuse ;  /* 0x000000a8cecd7223 */ /* 0x180fe200000108a1 */
[----:B------:R-:W-:Y:S01]  /*14d20*/  FFMA.FTZ R206, R183, R168, -R161 ;  /* 0x000000a8b7ce7223 */ /* 0x000fe200000108a1 */
[----:B------:R-:W-:Y:S01]  /*14d30*/  @!P3 STS [R163+0x38400], R182 ;  /* 0x038400b6a300b388 */ /* 0x000fe20000000800 */
[-C--:B------:R-:W-:Y:S01]  /*14d40*/  FMUL.FTZ R117, R117, R182.reuse ;  /* 0x000000b675757220 */ /* 0x080fe20000410000 */
[-C--:B------:R-:W-:Y:S01]  /*14d50*/  FMUL.FTZ R120, R120, R182.reuse ;  /* 0x000000b678787220 */ /* 0x080fe20000410000 */
[----:B------:R-:W-:Y:S01]  /*14d60*/  MUFU.EX2 R156, R156 ;  /* 0x0000009c009c7308 */ /* 0x000fe20000000800 */
[----:B0-----:R0:W-:Y:S01]  /*14d70*/  @!P3 STS [R163+0x38420], R159 ;  /* 0x0384209fa300b388 */ /* 0x0011e20000000800 */
        /* <DEDUP_REMOVED lines=17> */
[----:B------:R-:W-:Y:S01]  /*14e90*/  FADD.FTZ R6, R223, R6 ;  /* 0x00000006df067221 */ /* 0x000fe20000010000 */
[----:B-1----:R-:W-:Y:S01]  /*14ea0*/  FFMA.FTZ R7, R159, R7, R153 ;  /* 0x000000079f077223 */ /* 0x002fe20000010099 */
[----:B------:R-:W-:Y:S01]  /*14eb0*/  F2FP.BF16.F32.PACK_AB R152, R223, R152 ;  /* 0x00000098df98723e */ /* 0x000fe200000010ff */
[----:B------:R-:W-:Y:S01]  /*14ec0*/  FMUL.FTZ R26, R26, R159 ;  /* 0x0000009f1a1a7220 */ /* 0x000fe20000410000 */
[----:B------:R-:W-:Y:S01]  /*14ed0*/  FADD.FTZ R6, R155, R6 ;  /* 0x000000069b067221 */ /* 0x000fe20000010000 */
[----:B------:R-:W1:Y:S01]  /*14ee0*/  MUFU.EX2 R222, R222 ;  /* 0x000000de00de7308 */ /* 0x000e620000000800 */
[C---:B---3--:R-:W-:Y:S01]  /*14ef0*/  FADD.FTZ R7, R160.reuse, R7 ;  /* 0x00000007a0077221 */ /* 0x048fe20000010000 */
[----:B------:R-:W-:Y:S01]  /*14f00*/  F2FP.BF16.F32.PACK_AB R153, R160, R153 ;  /* 0x00000099a099723e */ /* 0x000fe200000010ff */
[----:B------:R-:W-:Y:S01]  /*14f10*/  FADD.FTZ R204, R157, R6 ;  /* 0x000000069dcc7221 */ /* 0x000fe20000010000 */
        /* <DEDUP_REMOVED lines=68> */
[----:B------:R0:W4:Y:S01]  /*15360*/  MUFU.EX2 R183, R158 ;  /* 0x0000009e00b77308 */ /* 0x0001220000000800 */
[----:B-----5:R-:W-:Y:S01]  /*15370*/  F2FP.BF16.F32.PACK_AB R154, R157, R155 ;  /* 0x0000009b9d9a723e */ /* 0x020fe200000010ff */
[-C--:B------:R-:W-:Y:S01]  /*15380*/  FMUL.FTZ R147, R147, R159.reuse ;  /* 0x0000009f93937220 */ /* 0x080fe20000410000 */
[-C--:B------:R-:W-:Y:S01]  /*15390*/  FMUL.FTZ R150, R150, R159.reuse ;  /* 0x0000009f96967220 */ /* 0x080fe20000410000 */
[----:B------:R-:W-:Y:S01]  /*153a0*/  FMUL.FTZ R151, R151, R159 ;  /* 0x0000009f97977220 */ /* 0x000fe20000410000 */
[----:B--2---:R-:W-:Y:S01]  /*153b0*/  F2FP.BF16.F32.PACK_AB R155, R191, R156 ;  /* 0x0000009cbf9b723e */ /* 0x004fe200000010ff */
[----:B------:R-:W-:Y:S01]  /*153c0*/  BAR.SYNC.DEFER_BLOCKING 0xf, 0x100 ;  /* 0x03c4000000007b1d */ /* 0x000fe20000010000 */
[----:B-1----:R-:W-:Y:S01]  /*153d0*/  F2FP.BF16.F32.PACK_AB R157, R222, R200 ;  /* 0x000000c8de9d723e */ /* 0x002fe200000010ff */
[----:B------:R-:W-:Y:S01]  /*153e0*/  VIADD R6, R198, 0x80 ;  /* 0x00000080c6067836 */ /* 0x000fe20000000000 */
[----:B0-----:R-:W-:Y:S01]  /*153f0*/  F2FP.BF16.F32.PACK_AB R158, R175, R174 ;  /* 0x000000aeaf9e723e */ /* 0x001fe200000010ff */
[----:B------:R-:W-:Y:S01]  /*15400*/  IMAD.MOV.U32 R199, RZ, RZ, 0x40000040 ;  /* 0x40000040ffc77424 */ /* 0x000fe200078e00ff */
[----:B------:R-:W-:Y:S01]  /*15410*/  F2FP.BF16.F32.PACK_AB R159, R225, R224 ;  /* 0x000000e0e19f723e */ /* 0x000fe200000010ff */
[----:B------:R-:W-:Y:S01]  /*15420*/  MUFU.EX2 R176, R176 ;  /* 0x000000b000b07308 */ /* 0x000fe20000000800 */
[----:B---3--:R-:W-:Y:S01]  /*15430*/  F2FP.BF16.F32.PACK_AB R160, R169, R178 ;  /* 0x000000b2a9a0723e */ /* 0x008fe200000010ff */
[----:B------:R-:W-:Y:S01]  /*15440*/  FADD.FTZ R204, R170, R204 ;  /* 0x000000ccaacc7221 */ /* 0x000fe20000010000 */
[----:B----4-:R-:W-:Y:S01]  /*15450*/  F2FP.BF16.F32.PACK_AB R161, R202, R181 ;  /* 0x000000b5caa1723e */ /* 0x010fe200000010ff */
[----:B------:R-:W-:Y:S01]  /*15460*/  @!P1 VIADD R14, R14, 0x38860 ;  /* 0x000388600e0e9836 */ /* 0x000fe20000000000 */
[----:B------:R-:W-:-:S02]  /*15470*/  F2FP.BF16.F32.PACK_AB R162, R173, R172 ;  /* 0x000000acada2723e */ /* 0x000fc400000010ff */
[----:B------:R-:W-:Y:S01]  /*15480*/  F2FP.BF16.F32.PACK_AB R163, R183, R201 ;  /* 0x000000c9b7a3723e */ /* 0x000fe200000010ff */
[----:B------:R-:W0:Y:S01]  /*15490*/  MUFU.EX2 R179, R179 ;  /* 0x000000b300b37308 */ /* 0x000e220000000800 */
[----:B------:R-:W-:-:S07]  /*154a0*/  @!P1 PRMT R14, RZ, 0x654, R14 ;  /* 0x00000654ff0e9816 */ /* 0x000fce000000000e */
[----:B------:R-:W-:Y:S01]  /*154b0*/  MUFU.EX2 R177, R177 ;  /* 0x000000b100b17308 */ /* 0x000fe20000000800 */
[----:B------:R1:W-:Y:S07]  /*154c0*/  STSM.16.M88.4 [R196+0x36400], R152 ;  /* 0x03640098c4007844 */ /* 0x0003ee0000000200 */
[----:B------:R-:W2:Y:S01]  /*154d0*/  MUFU.EX2 R180, R180 ;  /* 0x000000b400b47308 */ /* 0x000ea20000000800 */
[----:B0-----:R-:W-:-:S07]  /*154e0*/  F2FP.BF16.F32.PACK_AB R164, R179, R176 ;  /* 0x000000b0b3a4723e */ /* 0x001fce00000010ff */
[----:B------:R-:W-:Y:S08]  /*154f0*/  MUFU.EX2 R203, R203 ;  /* 0x000000cb00cb7308 */ /* 0x000ff00000000800 */
[----:B------:R-:W0:Y:S01]  /*15500*/  MUFU.EX2 R205, R205 ;  /* 0x000000cd00cd7308 */ /* 0x000e220000000800 */
[----:B--2---:R-:W-:-:S07]  /*15510*/  F2FP.BF16.F32.PACK_AB R166, R180, R177 ;  /* 0x000000b1b4a6723e */ /* 0x004fce00000010ff */
[----:B------:R2:W-:Y:S08]  /*15520*/  MUFU.EX2 R182, R207 ;  /* 0x000000cf00b67308 */ /* 0x0005f00000000800 */
[----:B------:R-:W3:Y:S01]  /*15530*/  MUFU.EX2 R206, R206 ;  /* 0x000000ce00ce7308 */ /* 0x000ee20000000800 */
[----:B--2---:R-:W-:Y:S01]  /*15540*/  FADD.FTZ R207, R156, R7 ;  /* 0x000000079ccf7221 */ /* 0x004fe20000010000 */
[----:B------:R-:W-:Y:S01]  /*15550*/  F2FP.BF16.F32.PACK_AB R156, R171, R170 ;  /* 0x000000aaab9c723e */ /* 0x000fe200000010ff */
[----:B------:R-:W-:Y:S01]  /*15560*/  IMAD.MOV.U32 R7, RZ, RZ, 0x40000040 ;  /* 0x40000040ff077424 */ /* 0x000fe200078e00ff */
[----:B0-----:R-:W-:Y:S01]  /*15570*/  F2FP.BF16.F32.PACK_AB R165, R205, R203 ;  /* 0x000000cbcda5723e */ /* 0x001fe200000010ff */
[----:B------:R-:W-:Y:S01]  /*15580*/  FADD.FTZ R207, R191, R207 ;  /* 0x000000cfbfcf7221 */ /* 0x000fe20000010000 */
[----:B------:R-:W-:Y:S01]  /*15590*/  FADD.FTZ R171, R171, R204 ;  /* 0x000000ccabab7221 */ /* 0x000fe20000010000 */
[----:B------:R1:W-:Y:S01]  /*155a0*/  STSM.16.M88.4 [R197], R156 ;  /* 0x0000009cc5007844 */ /* 0x0003e20000000200 */
[----:B------:R-:W-:-:S02]  /*155b0*/  IMAD.MOV.U32 R191, RZ, RZ, R21 ;  /* 0x000000ffffbf7224 */ /* 0x000fc400078e0015 */
[----:B------:R-:W-:Y:S01]  /*155c0*/  FADD.FTZ R207, R200, R207 ;  /* 0x000000cfc8cf7221 */ /* 0x000fe20000010000 */
[----:B------:R-:W-:Y:S01]  /*155d0*/  FADD.FTZ R174, R174, R171 ;  /* 0x000000abaeae7221 */ /* 0x000fe20000010000 */
[----:B------:R1:W-:Y:S01]  /*155e0*/  STSM.16.M88.4 [R209], R160 ;  /* 0x000000a0d1007844 */ /* 0x0003e20000000200 */
[----:B------:R-:W-:Y:S02]  /*155f0*/  IMAD.MOV.U32 R200, RZ, RZ, R190 ;  /* 0x000000ffffc87224 */ /* 0x000fe400078e00be */
[----:B------:R-:W-:Y:S01]  /*15600*/  FADD.FTZ R207, R222, R207 ;  /* 0x000000cfdecf7221 */ /* 0x000fe20000010000 */
[----:B------:R-:W-:Y:S01]  /*15610*/  FADD.FTZ R175, R175, R174 ;  /* 0x000000aeafaf7221 */ /* 0x000fe20000010000 */
[----:B---3--:R-:W-:Y:S02]  /*15620*/  F2FP.BF16.F32.PACK_AB R167, R206, R182 ;  /* 0x000000b6cea7723e */ /* 0x008fe400000010ff */
[----:B------:R-:W-:Y:S01]  /*15630*/  FADD.FTZ R224, R224, R207 ;  /* 0x000000cfe0e07221 */ /* 0x000fe20000010000 */
[----:B------:R-:W-:-:S02]  /*15640*/  FADD.FTZ R178, R178, R175 ;  /* 0x000000afb2b27221 */ /* 0x000fc40000010000 */
[----:B------:R1:W-:Y:S01]  /*15650*/  STSM.16.M88.4 [R208], R164 ;  /* 0x000000a4d0007844 */ /* 0x0003e20000000200 */
[----:B------:R-:W-:Y:S01]  /*15660*/  WARPGROUP.ARRIVE ;  /* 0x00000000000079c5 */ /* 0x000fe20000000000 */
[----:B------:R-:W-:Y:S01]  /*15670*/  FADD.FTZ R224, R225, R224 ;  /* 0x000000e0e1e07221 */ /* 0x000fe20000010000 */
[----:B------:R-:W-:-:S03]  /*15680*/  FADD.FTZ R169, R169, R178 ;  /* 0x000000b2a9a97221 */ /* 0x000fc60000010000 */
[----:B------:R-:W-:Y:S01]  /*15690*/  FADD.FTZ R181, R181, R224 ;  /* 0x000000e0b5b57221 */ /* 0x000fe20000010000 */
[----:B------:R-:W-:Y:S01]  /*156a0*/  HGMMA.64x256x16.F32.BF16 R24, R152, gdesc[UR4].tnspB, R24, gsb0 ;  /* 0x43e0000498187df0 */ /* 0x000fe20008001818 */
[----:B------:R-:W-:Y:S01]  /*156b0*/  R2UR UR6, R6 ;  /* 0x00000000060672ca */ /* 0x000fe200000e0000 */
[----:B------:R-:W-:Y:S01]  /*156c0*/  VIADD R6, R198, 0x100 ;  /* 0x00000100c6067836 */ /* 0x000fe20000000000 */
[----:B------:R-:W-:Y:S01]  /*156d0*/  R2UR UR7, R7 ;  /* 0x00000000070772ca */ /* 0x000fe200000e0000 */
[----:B------:R-:W-:Y:S02]  /*156e0*/  IMAD.MOV.U32 R7, RZ, RZ, 0x40000040 ;  /* 0x40000040ff077424 */ /* 0x000fe400078e00ff */
[----:B------:R-:W-:Y:S01]  /*156f0*/  FADD.FTZ R202, R202, R181 ;  /* 0x000000b5caca7221 */ /* 0x000fe20000010000 */
[----:B------:R-:W-:Y:S02]  /*15700*/  VIADD R198, R198, 0x180 ;  /* 0x00000180c6c67836 */ /* 0x000fe40000000000 */
[----:B------:R-:W-:Y:S01]  /*15710*/  FADD.FTZ R172, R172, R169 ;  /* 0x000000a9acac7221 */ /* 0x000fe20000010000 */
[----:B------:R-:W-:Y:S01]  /*15720*/  FADD.FTZ R202, R201, R202 ;  /* 0x000000cac9ca7221 */ /* 0x000fe20000010000 */
[----:B------:R-:W-:-:S02]  /*15730*/  IMAD.MOV.U32 R201, RZ, RZ, R19 ;  /* 0x000000ffffc97224 */ /* 0x000fc400078e0013 */
        /* <DEDUP_REMOVED lines=8> */
[----:B------:R-:W-:Y:S02]  /*157c0*/  WARPGROUP.DEPBAR.LE gsb0, 0x0 ;  /* 0x00008000000079c5 */ /* 0x000fe40000010000 */
[----:B------:R-:W-:-:S06]  /*157d0*/  WARPGROUP.ARRIVE ;  /* 0x00000000000079c5 */ /* 0x000fcc0000000000 */
[----:B------:R-:W-:Y:S01]  /*157e0*/  HGMMA.64x256x16.F32.BF16 R24, R156, gdesc[UR4].tnspB, R24, gsb0 ;  /* 0x43e000049c187df0 */ /* 0x000fe20008001818 */
[----:B------:R-:W-:Y:S01]  /*157f0*/  R2UR UR6, R6 ;  /* 0x00000000060672ca */ /* 0x000fe200000e0000 */
[----:B------:R-:W-:Y:S01]  /*15800*/  FADD.FTZ R6, R180, R177 ;  /* 0x000000b1b4067221 */ /* 0x000fe20000010000 */
[----:B------:R-:W-:Y:S01]  /*15810*/  R2UR UR7, R7 ;  /* 0x00000000070772ca */ /* 0x000fe200000e0000 */
[----:B------:R-:W-:Y:S01]  /*15820*/  FADD.FTZ R7, R206, R205 ;  /* 0x000000cdce077221 */ /* 0x000fe20000010000 */
[----:B------:R-:W-:Y:S02]  /*15830*/  WARPGROUP.DEPBAR.LE gsb0, 0x0 ;  /* 0x00008000000079c5 */ /* 0x000fe40000010000 */
[----:B------:R-:W-:-:S15]  /*15840*/  WARPGROUP.ARRIVE ;  /* 0x00000000000079c5 */ /* 0x000fde0000000000 */
[----:B------:R-:W-:-:S06]  /*15850*/  NOP ;  /* 0x0000000000007918 */ /* 0x000fcc0000000000 */
        /* <DEDUP_REMOVED lines=19> */
.L_x_2832:
[----:B-1----:R-:W-:-:S07]  /*15990*/  IMAD.MOV.U32 R14, RZ, RZ, R189 ;  /* 0x000000ffff0e7224 */ /* 0x002fce00078e00bd */
.L_x_2831:
[----:B------:R-:W-:Y:S05]  /*159a0*/  BSYNC B1 ;  /* 0x0000000000017941 */ /* 0x000fea0003800000 */
.L_x_2830:
        /* <DEDUP_REMOVED lines=8> */
.L_x_2864:
[----:B------:R-:W-:-:S05]  /*15a30*/  VIADD R19, R200, 0x1 ;  /* 0x00000001c8137836 */ /* 0x000fca0000000000 */
[----:B------:R-:W-:-:S04]  /*15a40*/  ISETP.NE.AND P2, PT, R19, 0x2, PT ;  /* 0x000000021300780c */ /* 0x000fc80003f45270 */
[----:B------:R-:W-:Y:S02]  /*15a50*/  SEL R21, RZ, 0x1, P2 ;  /* 0x00000001ff157807 */ /* 0x000fe40001000000 */
[----:B------:R-:W-:Y:S02]  /*15a60*/  SEL R19, R19, RZ, P2 ;  /* 0x000000ff13137207 */ /* 0x000fe40001000000 */
[----:B------:R-:W-:Y:S01]  /*15a70*/  LOP3.LUT R22, R22, R21, RZ, 0x3c, !PT ;  /* 0x0000001516167212 */ /* 0x000fe200078e3cff */
[----:B----4-:R-:W-:Y:S06]  /*15a80*/  @!P0 BRA `(.L_x_2846) ;  /* 0x0000000000048947 */ /* 0x010fec0003800000 */
[----:B------:R-:W-:Y:S01]  /*15a90*/  BPT.TRAP 0x1 ;  /* 0x000000040000795c */ /* 0x000fe20000300000 */
.L_x_2846:
[----:B------:R-:W-:Y:S01]  /*15aa0*/  IMAD R191, R19, 0x8, R18 ;  /* 0x0000000813bf7824 */ /* 0x000fe200078e0212 */
[----:B------:R-:W-:-:S04]  /*15ab0*/  SHF.L.U32 R190, R22, 0x1f, RZ ;  /* 0x0000001f16be7819 */ /* 0x000fc800000006ff */
[----:B------:R0:W1:Y:S01]  /*15ac0*/  SYNCS.PHASECHK.TRANS64.TRYWAIT P2, [R191+URZ+0x38830], R190 ;  /* 0x038830bebf0075a7 */ /* 0x000062000804017f */
[----:B------:R-:W-:Y:S05]  /*15ad0*/  @!P0 BRA `(.L_x_2847) ;  /* 0x0000000000048947 */ /* 0x000fea0003800000 */
[----:B------:R-:W-:Y:S01]  /*15ae0*/  BPT.TRAP 0x1 ;  /* 0x000000040000795c */ /* 0x000fe20000300000 */
.L_x_2847:
[----:B------:R-:W-:Y:S01]  /*15af0*/  BSSY B1, `(.L_x_2848) ;  /* 0x0000006000017945 */ /* 0x000fe20003800000 */
[----:B------:R-:W-:Y:S02]  /*15b00*/  IMAD R202, R19, 0x200, R15 ;  /* 0x0000020013ca7824 */ /* 0x000fe400078e020f */
[----:B------:R-:W-:Y:S01]  /*15b10*/  IMAD.MOV.U32 R203, RZ, RZ, 0x40000040 ;  /* 0x40000040ffcb7424 */ /* 0x000fe200078e00ff */
[----:B-1----:R-:W-:Y:S06]  /*15b20*/  @P2 BRA `(.L_x_2849) ;  /* 0x0000000000082947 */ /* 0x002fec0003800000 */
[----:B------:R-:W1:Y:S02]  /*15b30*/  SYNCS.PHASECHK.TRANS64.TRYWAIT P2, [R191+URZ+0x38830], R190 ;  /* 0x038830bebf0075a7 */ /* 0x000e64000804017f */
[----:B-1----:R-:W-:Y:S05]  /*15b40*/  @!P2 BRA `(.L_x_2850) ;  /* 0x000000ec0050a947 */ /* 0x002fea0003800000 */
.L_x_2849:
[----:B------:R-:W-:Y:S05]  /*15b50*/  BSYNC B1 ;  /* 0x0000000000017941 */ /* 0x000fea0003800000 */
.L_x_2848:
        /* <DEDUP_REMOVED lines=36> */
.L_x_2851:
[----:B------:R2:W3:Y:S01]  /*15da0*/  SYNCS.PHASECHK.TRANS64.TRYWAIT P2, [R191+URZ+0x38850], R190 ;  /* 0x038850bebf0075a7 */ /* 0x0004e2000804017f */
[----:B------:R-:W-:Y:S05]  /*15db0*/  @!P0 BRA `(.L_x_2852) ;  /* 0x0000000000048947 */ /* 0x000fea0003800000 */
[----:B------:R-:W-:Y:S01]  /*15dc0*/  BPT.TRAP 0x1 ;  /* 0x000000040000795c */ /* 0x000fe20000300000 */
.L_x_2852:
[----:B------:R-:W-:Y:S04]  /*15dd0*/  BSSY B1, `(.L_x_2853) ;  /* 0x0000004000017945 */ /* 0x000fe80003800000 */
[----:B---3--:R-:W-:Y:S05]  /*15de0*/  @P2 BRA `(.L_x_2854) ;  /* 0x0000000000082947 */ /* 0x008fea0003800000 */
[----:B------:R-:W3:Y:S02]  /*15df0*/  SYNCS.PHASECHK.TRANS64.TRYWAIT P2, [R191+URZ+0x38850], R190 ;  /* 0x038850bebf0075a7 */ /* 0x000ee4000804017f */
[----:B---3--:R-:W-:Y:S05]  /*15e00*/  @!P2 BRA `(.L_x_2855) ;  /* 0x000000e800b4a947 */ /* 0x008fea0003800000 */
.L_x_2854:
[----:B------:R-:W-:Y:S05]  /*15e10*/  BSYNC B1 ;  /* 0x0000000000017941 */ /* 0x000fea0003800000 */
.L_x_2853:
        /* <DEDUP_REMOVED lines=11> */
[C---:B------:R-:W-:Y:S02]  /*15ed0*/  VIADD R206, R2.reuse, 0x800 ;  /* 0x0000080002ce7836 */ /* 0x040fe40000000000 */
[----:B0123--:R-:W-:Y:S02]  /*15ee0*/  IMAD.MOV.U32 R190, RZ, RZ, 0x4 ;  /* 0x00000004ffbe7424 */ /* 0x00ffe400078e00ff */
[----:B------:R-:W-:Y:S02]  /*15ef0*/  IMAD.MOV.U32 R207, RZ, RZ, 0x40000040 ;  /* 0x40000040ffcf7424 */ /* 0x000fe400078e00ff */
[----:B------:R-:W-:Y:S01]  /*15f00*/  VIADD R210, R2, 0xe00 ;  /* 0x00000e0002d27836 */ /* 0x000fe20000000000 */
        /* <DEDUP_REMOVED lines=9> */
[----:B----4-:R-:W-:-:S06]  /*15fa0*/  SHF.R.U32.HI R21, RZ, 0x7, R21 ;  /* 0x00000007ff157819 */ /* 0x010fcc0000011615 */
[----:B------:R-:W0:Y:S02]  /*15fb0*/  SHFL.IDX PT, R21, R21, RZ, 0x1f ;  /* 0x00001fff15157589 */ /* 0x000e2400000e0000 */
[----:B0-----:R-:W-:-:S04]  /*15fc0*/  ISETP.GT.AND P2, PT, R21, 0x7f, PT ;  /* 0x0000007f1500780c */ /* 0x001fc80003f44270 */
        /* <DEDUP_REMOVED lines=190> */
[----:B------:R-:W-:Y:S01]  /*16bb0*/  IMAD.MOV.U32 R205, RZ, RZ, 0x40000040 ;  /* 0x40000040ffcd7424 */ /* 0x000fe200078e00ff */
[----:B------:R-:W-:-:S02]  /*16bc0*/  SEL R203, R203, 0x26, P2 ;  /* 0x00000026cbcb7807 */ /* 0x000fc40001000000 */
        /* <DEDUP_REMOVED lines=118> */
[----:B------:R-:W-:Y:S01]  /*17330*/  IMAD.MOV.U32 R207, RZ, RZ, 0x40000040 ;  /* 0x40000040ffcf7424 */ /* 0x000fe200078e00ff */
        /* <DEDUP_REMOVED lines=14> */
[----:B------:R-:W-:-:S04]  /*17420*/  SEL R21, R21, 0x3e, P2 ;  /* 0x0000003e15157807 */ /* 0x000fc80001000000 */
[----:B------:R-:W-:Y:S01]  /*17430*/  LOP3.LUT R21, R21, 0x6, RZ, 0xc0, !PT ;  /* 0x0000000615157812 */ /* 0x000fe200078ec0ff */
[----:B------:R-:W-:Y:S02]  /*17440*/  WARPGROUP.DEPBAR.LE gsb0, 0x0 ;  /* 0x00008000000079c5 */ /* 0x000fe40000010000 */
[----:B------:R-:W-:-:S06]  /*17450*/  WARPGROUP.ARRIVE ;  /* 0x00000000000079c5 */ /* 0x000fcc0000000000 */
[----:B------:R-:W-:Y:S01]  /*17460*/  HGMMA.64x64x16.F32.BF16 R152, gdesc[UR4], R152, gsb0 ;  /* 0x00e00000049879f0 */ /* 0x000fe20008001898 */
[----:B------:R-:W-:Y:S01]  /*17470*/  R2UR UR4, R204 ;  /* 0x00000000cc0472ca */ /* 0x000fe200000e0000 */
[--C-:B------:R-:W-:Y:S01]  /*17480*/  IMAD.IADD R204, R201, 0x1, R206.reuse ;  /* 0x00000001c9cc7824 */ /* 0x100fe200078e02ce */
[----:B------:R-:W-:Y:S01]  /*17490*/  R2UR UR5, R205 ;  /* 0x00000000cd0572ca */ /* 0x000fe200000e0000 */
[----:B------:R-:W-:Y:S02]  /*174a0*/  IMAD.MOV.U32 R205, RZ, RZ, 0x40000040 ;  /* 0x40000040ffcd7424 */ /* 0x000fe400078e00ff */
[----:B------:R-:W-:Y:S01]  /*174b0*/  IMAD.IADD R206, R190, 0x1, R206 ;  /* 0x00000001bece7824 */ /* 0x000fe200078e02ce */
[----:B------:R-:W-:Y:S01]  /*174c0*/  R2UR UR6, R204 ;  /* 0x00000000cc0672ca */ /* 0x000fe200000e0000 */
[----:B------:R-:W-:Y:S01]  /*174d0*/  IMAD.IADD R204, R210, 0x1, R190 ;  /* 0x00000001d2cc7824 */ /* 0x000fe200078e02be */
[----:B------:R-:W-:Y:S01]  /*174e0*/  R2UR UR7, R205 ;  /* 0x00000000cd0772ca */ /* 0x000fe200000e0000 */
[----:B------:R-:W-:-:S02]  /*174f0*/  IMAD.MOV.U32 R205, RZ, RZ, 0x40000040 ;  /* 0x40000040ffcd7424 */ /* 0x000fc400078e00ff */
[----:B------:R-:W-:-:S05]  /*17500*/  IMAD.MOV.U32 R190, RZ, RZ, 0x1000 ;  /* 0x00001000ffbe7424 */ /* 0x000fca00078e00ff */
        /* <DEDUP_REMOVED lines=106> */
[----:B-1----:R-:W-:-:S04]  /*17bb0*/  @P2 IMAD.HI.U32 R206, R223, R154, RZ ;  /* 0x0000009adfce2227 */ /* 0x002fc800078e00ff */
[----:B------:R-:W-:Y:S01]  /*17bc0*/  IMAD.MOV.U32 R154, RZ, RZ, R223 ;  /* 0x000000ffff9a7224 */ /* 0x000fe200078e00df */
[----:B------:R-:W-:-:S04]  /*17bd0*/  @P2 SHF.R.U32.HI R154, RZ, R155, R206 ;  /* 0x0000009bff9a2219 */ /* 0x000fc800000116ce */
[----:B------:R-:W-:Y:S01]  /*17be0*/  LOP3.LUT R154, RZ, R154, RZ, 0x33, !PT ;  /* 0x0000009aff9a7212 */ /* 0x000fe200078e33ff */
[----:B------:R-:W-:Y:S06]  /*17bf0*/  BRA `(.L_x_2859) ;  /* 0x0000000000187947 */ /* 0x000fec0003800000 */
.L_x_2858:
[----:B------:R-:W-:-:S05]  /*17c00*/  IMAD.U32 R207, RZ, RZ, UR38 ;  /* 0x00000026ffcf7e24 */ /* 0x000fca000f8e00ff */
[----:B------:R-:W-:-:S13]  /*17c10*/  ISETP.NE.AND P2, PT, R207, 0x1, PT ;  /* 0x00000001cf00780c */ /* 0x000fda0003f45270 */
[----:B------:R-:W1:Y:S02]  /*17c20*/  @P2 LDC.64 R154, c[0x0][0xae0] ;  /* 0x0002b800ff9a2b82 */ /* 0x000e640000000a00 */
[----:B-1----:R-:W-:Y:S01]  /*17c30*/  @P2 IMAD.HI.U32 R206, R223, R154, RZ ;  /* 0x0000009adfce2227 */ /* 0x002fe200078e00ff */
[----:B------:R-:W-:-:S04]  /*17c40*/  MOV R154, R223 ;  /* 0x000000df009a7202 */ /* 0x000fc80000000f00 */
[----:B------:R-:W-:-:S07]  /*17c50*/  @P2 SHF.R.U32.HI R154, RZ, R155, R206 ;  /* 0x0000009bff9a2219 */ /* 0x000fce00000116ce */
.L_x_2859:
[----:B------:R-:W-:Y:S05]  /*17c60*/  BSYNC B1 ;  /* 0x0000000000017941 */ /* 0x000fea0003800000 */
.L_x_2857:
[----:B------:R-:W-:-:S04]  /*17c70*/  IMAD R154, R154, R207, -R178 ;  /* 0x000000cf9a9a7224 */ /* 0x000fc800078e0ab2 */
[----:B------:R-:W-:-:S05]  /*17c80*/  IMAD.IADD R154, R154, 0x1, -R185 ;  /* 0x000000019a9a7824 */ /* 0x000fca00078e0ab9 */
[----:B------:R-:W-:Y:S02]  /*17c90*/  VIADDMNMX R182, R154, R207, R182, PT ;  /* 0x000000cf9ab67246 */ /* 0x000fe400038001b6 */
[----:B------:R-:W-:-:S07]  /*17ca0*/  VIMNMX R181, R181, R154, !PT ;  /* 0x0000009ab5b57248 */ /* 0x000fce0007fe0100 */
.L_x_2856:
[----:B------:R-:W-:Y:S02]  /*17cb0*/  ISETP.GT.AND P2, PT, R14, -0x1, PT ;  /* 0xffffffff0e00780c */ /* 0x000fe40003f44270 */
[----:B------:R-:W-:Y:S02]  /*17cc0*/  IADD3 R205, R205, 0x8, R0 ;  /* 0x00000008cdcd7810 */ /* 0x000fe40007ffe000 */
        /* <DEDUP_REMOVED lines=53> */
[----:B------:R-:W-:Y:S02]  /*18020*/  IMAD.U32 R170, RZ, RZ, UR38 ;  /* 0x00000026ffaa7e24 */ /* 0x000fe4000f8e00ff */
[----:B------:R-:W-:-:S03]  /*18030*/  VIADD R171, R0, 0x8 ;  /* 0x0000000800ab7836 */ /* 0x000fc60000000000 */
[----:B------:R-:W-:Y:S02]  /*18040*/  ISETP.NE.AND P3, PT, R170, 0x1, PT ;  /* 0x00000001aa00780c */ /* 0x000fe40003f65270 */
[----:B------:R-:W-:-:S04]  /*18050*/  IADD3 R171, R171, R23, -R184 ;  /* 0x00000017abab7210 */ /* 0x000fc80007ffe8b8 */
[----:B------:R-:W-:-:S07]  /*18060*/  LOP3.LUT R171, RZ, R171, RZ, 0x33, !PT ;  /* 0x000000abffab7212 */ /* 0x000fce00078e33ff */
[----:B------:R-:W0:Y:S02]  /*18070*/  @P3 LDC.64 R154, c[0x0][0xae0] ;  /* 0x0002b800ff9a3b82 */ /* 0x000e240000000a00 */
[----:B0-----:R-:W-:-:S05]  /*18080*/  @P3 IMAD.HI.U32 R154, R171, R154, RZ ;  /* 0x0000009aab9a3227 */ /* 0x001fca00078e00ff */
[----:B------:R-:W-:-:S04]  /*18090*/  @P3 SHF.R.U32.HI R171, RZ, R155, R154 ;  /* 0x0000009bffab3219 */ /* 0x000fc8000001169a */
[----:B------:R-:W-:Y:S01]  /*180a0*/  LOP3.LUT R171, RZ, R171, RZ, 0x33, !PT ;  /* 0x000000abffab7212 */ /* 0x000fe200078e33ff */
[----:B------:R-:W-:Y:S06]  /*180b0*/  BRA `(.L_x_2863) ;  /* 0x0000000000187947 */ /* 0x000fec0003800000 */
.L_x_2862:
[----:B------:R-:W-:Y:S02]  /*180c0*/  IMAD.U32 R170, RZ, RZ, UR38 ;  /* 0x00000026ffaa7e24 */ /* 0x000fe4000f8e00ff */
[----:B------:R-:W-:-:S03]  /*180d0*/  IMAD.MOV.U32 R171, RZ, RZ, R189 ;  /* 0x000000ffffab7224 */ /* 0x000fc600078e00bd */
[----:B------:R-:W-:-:S13]  /*180e0*/  ISETP.NE.AND P3, PT, R170, 0x1, PT ;  /* 0x00000001aa00780c */ /* 0x000fda0003f65270 */
[----:B------:R-:W0:Y:S02]  /*180f0*/  @P3 LDC.64 R154, c[0x0][0xae0] ;  /* 0x0002b800ff9a3b82 */ /* 0x000e240000000a00 */
[----:B0-----:R-:W-:-:S05]  /*18100*/  @P3 IMAD.HI.U32 R154, R189, R154, RZ ;  /* 0x0000009abd9a3227 */ /* 0x001fca00078e00ff */
[----:B------:R-:W-:-:S07]  /*18110*/  @P3 SHF.R.U32.HI R171, RZ, R155, R154 ;  /* 0x0000009bffab3219 */ /* 0x000fce000001169a */
.L_x_2863:
[----:B------:R-:W-:Y:S05]  /*18120*/  BSYNC B1 ;  /* 0x0000000000017941 */ /* 0x000fea0003800000 */
.L_x_2861:
[----:B------:R-:W-:-:S04]  /*18130*/  IMAD R178, R171, R170, -R178 ;  /* 0x000000aaabb27224 */ /* 0x000fc800078e0ab2 */
[----:B------:R-:W-:-:S05]  /*18140*/  IMAD.IADD R178, R178, 0x1, -R185 ;  /* 0x00000001b2b27824 */ /* 0x000fca00078e0ab9 */
[----:B------:R-:W-:Y:S02]  /*18150*/  VIADDMNMX R205, R178, R170, R205, PT ;  /* 0x000000aab2cd7246 */ /* 0x000fe400038001cd */
[----:B------:R-:W-:-:S07]  /*18160*/  VIMNMX R183, R183, R178, !PT ;  /* 0x000000b2b7b77248 */ /* 0x000fce0007fe0100 */
.L_x_2860:
[----:B------:R-:W-:Y:S01]  /*18170*/  FMNMX.FTZ R155, R152, R199, !PT ;  /* 0x000000c7989b7209 */ /* 0x000fe20007810000 */
[----:B------:R-:W-:Y:S01]  /*18180*/  IMAD.MOV.U32 R171, RZ, RZ, 0x40000040 ;  /* 0x40000040ffab7424 */ /* 0x000fe200078e00ff */
[----:B------:R-:W-:Y:S01]  /*18190*/  ISETP.GT.AND P5, PT, R183, 0x9, P2 ;  /* 0x00000009b700780c */ /* 0x000fe200017a4270 */
[----:B------:R-:W-:Y:S01]  /*181a0*/  IMAD R170, R19, 0x1000, R188 ;  /* 0x0000100013aa7824 */ /* 0x000fe200078e02bc */
[----:B------:R-:W-:Y:S01]  /*181b0*/  FMNMX.FTZ R154, R190, R155, !PT ;  /* 0x0000009bbe9a7209 */ /* 0x000fe20007810000 */
[----:B------:R-:W-:Y:S01]  /*181c0*/  @!P1 VIADD R191, R191, 0x38860 ;  /* 0x00038860bfbf9836 */ /* 0x000fe20000000000 */
[----:B------:R-:W-:Y:S02]  /*181d0*/  ISETP.GT.AND P3, PT, R183, 0x1, P2 ;  /* 0x00000001b700780c */ /* 0x000fe40001764270 */
[----:B------:R-:W-:Y:S02]  /*181e0*/  FMNMX.FTZ R155, R201, R154, !PT ;  /* 0x0000009ac99b7209 */ /* 0x000fe40007810000 */
[----:B------:R-:W-:-:S02]  /*181f0*/  ISETP.LT.OR P5, PT, R205, 0xa, P5 ;  /* 0x0000000acd00780c */ /* 0x000fc40002fa1670 */
[----:B------:R-:W-:Y:S02]  /*18200*/  FMNMX.FTZ R154, R202, R155, !PT ;  /* 0x0000009bca9a7209 */ /* 0x000fe40007810000 */
[----:B------:R-:W-:Y:S02]  /*18210*/  ISETP.LT.OR P3, PT, R205, 0x2, P3 ;  /* 0x00000002cd00780c */ /* 0x000fe40001f61670 */
[----:B------:R-:W-:Y:S02]  /*18220*/  FMNMX.FTZ R155, R203, R154, !PT ;  /* 0x0000009acb9b7209 */ /* 0x000fe40007810000 */
[----:B------:R-:W-:Y:S02]  /*18230*/  R2UR UR7, R171 ;  /* 0x00000000ab0772ca */ /* 0x000fe400000e0000 */
[----:B------:R-:W-:Y:S02]  /*18240*/  FMNMX.FTZ R154, R204, R155, !PT ;  /* 0x0000009bcc9a7209 */ /* 0x000fe40007810000 */
[----:B------:R-:W-:-:S02]  /*18250*/  FSEL R157, R157, -INF , !P5 ;  /* 0xff8000009d9d7808 */ /* 0x000fc40006800000 */
        /* <DEDUP_REMOVED lines=8> */
[----:B------:R-:W-:Y:S02]  /*182e0*/  FMNMX.FTZ R154, R206, R155, !PT ;  /* 0x0000009bce9a7209 */ /* 0x000fe40007810000 */
[----:B------:R-:W-:Y:S02]  /*182f0*/  ISETP.LT.OR P3, PT, R205, 0x11, P3 ;  /* 0x00000011cd00780c */ /* 0x000fe40001f61670 */
        /* <DEDUP_REMOVED lines=13> */
[----:B------:R-:W-:Y:S02]  /*183d0*/  ISETP.GT.AND P5, PT, R183, RZ, P2 ;  /* 0x000000ffb700720c */ /* 0x000fe400017a4270 */
[----:B------:R-:W-:-:S02]  /*183e0*/  FSEL R161, R161, -INF , !P3 ;  /* 0xff800000a1a17808 */ /* 0x000fc40005800000 */
[----:B------:R-:W-:Y:S02]  /*183f0*/  ISETP.GT.AND P3, PT, R183, 0x28, P2 ;  /* 0x00000028b700780c */ /* 0x000fe40001764270 */
[C---:B------:R-:W-:Y:S02]  /*18400*/  ISETP.LT.OR P5, PT, R205.reuse, 0x1, P5 ;  /* 0x00000001cd00780c */ /* 0x040fe40002fa1670 */
[----:B------:R-:W-:Y:S02]  /*18410*/  ISETP.LT.OR P3, PT, R205, 0x29, P3 ;  /* 0x00000029cd00780c */ /* 0x000fe40001f61670 */
[C---:B------:R-:W-:Y:S02]  /*18420*/  ISETP.GT.AND P4, PT, R183.reuse, 0x8, P2 ;  /* 0x00000008b700780c */ /* 0x040fe40001784270 */
[----:B------:R-:W-:Y:S02]  /*18430*/  FSEL R166, R166, -INF , !P3 ;  /* 0xff800000a6a67808 */ /* 0x000fe40005800000 */
[----:B------:R-:W-:-:S02]  /*18440*/  ISETP.GT.AND P3, PT, R183, 0x30, P2 ;  /* 0x00000030b700780c */ /* 0x000fc40001764270 */
[C---:B------:R-:W-:Y:S02]  /*18450*/  ISETP.LT.OR P4, PT, R205.reuse, 0x9, P4 ;  /* 0x00000009cd00780c */ /* 0x040fe40002781670 */
[----:B------:R-:W-:Y:S02]  /*18460*/  ISETP.LT.OR P3, PT, R205, 0x31, P3 ;  /* 0x00000031cd00780c */ /* 0x000fe40001f61670 */
[----:B------:R-:W-:Y:S02]  /*18470*/  FSEL R156, R156, -INF , !P4 ;  /* 0xff8000009c9c7808 */ /* 0x000fe40006000000 */
[----:B0-----:R-:W-:Y:S02]  /*18480*/  FMNMX.FTZ R171, R155, R154, !PT ;  /* 0x0000009a9bab7209 */ /* 0x001fe40007810000 */
[----:B------:R-:W-:Y:S02]  /*18490*/  FSEL R155, R21, -INF , !P5 ;  /* 0xff800000159b7808 */ /* 0x000fe40006800000 */
[----:B------:R-:W-:Y:S01]  /*184a0*/  FSEL R182, R172, -INF , !P3 ;  /* 0xff800000acb67808 */ /* 0x000fe20005800000 */
[----:B------:R-:W0:Y:S01]  /*184b0*/  SHFL.BFLY PT, R178, R171, 0x1, 0x1f ;  /* 0x0c201f00abb27f89 */ /* 0x000e2200000e0000 */
[----:B------:R-:W-:-:S02]  /*184c0*/  ISETP.GT.AND P4, PT, R183, 0x11, P2 ;  /* 0x00000011b700780c */ /* 0x000fc40001784270 */
[----:B------:R-:W-:Y:S02]  /*184d0*/  ISETP.GT.AND P5, PT, R183, 0x38, P2 ;  /* 0x00000038b700780c */ /* 0x000fe400017a4270 */
[C---:B------:R-:W-:Y:S02]  /*184e0*/  ISETP.LT.OR P4, PT, R205.reuse, 0x12, P4 ;  /* 0x00000012cd00780c */ /* 0x040fe40002781670 */
[----:B------:R-:W-:Y:S02]  /*184f0*/  ISETP.LT.OR P5, PT, R205, 0x39, P5 ;  /* 0x00000039cd00780c */ /* 0x000fe40002fa1670 */
[----:B------:R-:W-:Y:S02]  /*18500*/  FSEL R159, R159, -INF , !P4 ;  /* 0xff8000009f9f7808 */ /* 0x000fe40006000000 */
[----:B------:R-:W-:Y:S02]  /*18510*/  ISETP.GT.AND P4, PT, R183, 0x20, P2 ;  /* 0x00000020b700780c */ /* 0x000fe40001784270 */
[----:B------:R-:W-:-:S02]  /*18520*/  R2UR UR6, R170 ;  /* 0x00000000aa0672ca */ /* 0x000fc400000e0000 */
[----:B------:R-:W-:Y:S02]  /*18530*/  ISETP.LT.OR P4, PT, R205, 0x21, P4 ;  /* 0x00000021cd00780c */ /* 0x000fe40002781670 */
[----:B------:R-:W-:Y:S02]  /*18540*/  @!P1 PRMT R191, RZ, 0x654, R191 ;  /* 0x00000654ffbf9816 */ /* 0x000fe400000000bf */
[----:B------:R-:W-:Y:S02]  /*18550*/  FSEL R162, R162, -INF , !P4 ;  /* 0xff800000a2a27808 */ /* 0x000fe40006000000 */
[----:B------:R-:W-:Y:S02]  /*18560*/  ISETP.GT.AND P4, PT, R183, 0x29, P2 ;  /* 0x00000029b700780c */ /* 0x000fe40001784270 */
[----:B0-----:R-:W-:Y:S02]  /*18570*/  FMNMX.FTZ R21, R171, R178, !PT ;  /* 0x000000b2ab157209 */ /* 0x001fe40007810000 */
[----:B------:R-:W-:-:S02]  /*18580*/  FMNMX.FTZ R178, R155, R198, !PT ;  /* 0x000000c69bb27209 */ /* 0x000fc40007810000 */
[----:B------:R-:W-:Y:S02]  /*18590*/  ISETP.LT.OR P4, PT, R205, 0x2a, P4 ;  /* 0x0000002acd00780c */ /* 0x000fe40002781670 */
[----:B------:R-:W-:Y:S02]  /*185a0*/  FMNMX.FTZ R171, R153, R178, !PT ;  /* 0x000000b299ab7209 */ /* 0x000fe40007810000 */
[----:B------:R-:W-:Y:S01]  /*185b0*/  FSEL R154, R168, -INF , !P4 ;  /* 0xff800000a89a7808 */ /* 0x000fe20006000000 */
[----:B------:R-:W-:Y:S01]  /*185c0*/  IMAD.U32 R168, RZ, RZ, UR37 ;  /* 0x00000025ffa87e24 */ /* 0x000fe2000f8e00ff */
[----:B------:R-:W-:Y:S02]  /*185d0*/  FMNMX.FTZ R172, R156, R171, !PT ;  /* 0x000000ab9cac7209 */ /* 0x000fe40007810000 */
[----:B------:R-:W-:Y:S02]  /*185e0*/  ISETP.GT.AND P4, PT, R183, 0x31, P2 ;  /* 0x00000031b700780c */ /* 0x000fe40001784270 */
[----:B------:R-:W-:-:S02]  /*185f0*/  FMNMX.FTZ R171, R157, R172, !PT ;  /* 0x000000ac9dab7209 */ /* 0x000fc40007810000 */
[----:B------:R-:W-:Y:S02]  /*18600*/  ISETP.GT.AND P2, PT, R183, 0x39, P2 ;  /* 0x00000039b700780c */ /* 0x000fe40001744270 */
[----:B------:R-:W-:Y:S02]  /*18610*/  FMNMX.FTZ R172, R158, R171, !PT ;  /* 0x000000ab9eac7209 */ /* 0x000fe40007810000 */
[----:B------:R-:W-:Y:S02]  /*18620*/  ISETP.LT.OR P4, PT, R205, 0x32, P4 ;  /* 0x00000032cd00780c */ /* 0x000fe40002781670 */
[----:B------:R-:W-:Y:S02]  /*18630*/  FMNMX.FTZ R171, R159, R172, !PT ;  /* 0x000000ac9fab7209 */ /* 0x000fe40007810000 */
[----:B------:R-:W-:Y:S01]  /*18640*/  ISETP.LT.OR P2, PT, R205, 0x3a, P2 ;  /* 0x0000003acd00780c */ /* 0x000fe20001741670 */
[----:B------:R-:W-:Y:S01]  /*18650*/  FMUL.FTZ R205, R21, R168 ;  /* 0x000000a815cd7220 */ /* 0x000fe20000410000 */
[----:B------:R-:W-:-:S02]  /*18660*/  FMNMX.FTZ R172, R160, R171, !PT ;  /* 0x000000aba0ac7209 */ /* 0x000fc40007810000 */
[----:B------:R-:W-:Y:S02]  /*18670*/  FSETP.NEU.FTZ.AND P3, PT, R21, -INF , PT ;  /* 0xff8000001500780b */ /* 0x000fe40003f7d000 */
[----:B------:R-:W-:Y:S02]  /*18680*/  FMNMX.FTZ R171, R161, R172, !PT ;  /* 0x000000aca1ab7209 */ /* 0x000fe40007810000 */
[----:B------:R-:W-:Y:S02]  /*18690*/  FSEL R205, R205, RZ, P3 ;  /* 0x000000ffcdcd7208 */ /* 0x000fe40001800000 */
[----:B------:R-:W-:Y:S02]  /*186a0*/  FMNMX.FTZ R171, R162, R171, !PT ;  /* 0x000000aba2ab7209 */ /* 0x000fe40007810000 */
        /* <DEDUP_REMOVED lines=13> */
[-CC-:B------:R-:W-:Y:S01]  /*18780*/  FFMA.FTZ R175, R167, R168.reuse, -R205.reuse ;  /* 0x000000a8a7af7223 */ /* 0x180fe200000108cd */
[----:B------:R-:W-:Y:S01]  /*18790*/  FMNMX.FTZ R173, R182, R171, !PT ;  /* 0x000000abb6ad7209 */ /* 0x000fe20007810000 */
[-CC-:B------:R-:W-:Y:S01]  /*187a0*/  FFMA.FTZ R169, R169, R168.reuse, -R205.reuse ;  /* 0x000000a8a9a97223 */ /* 0x180fe200000108cd */
[----:B------:R0:W-:Y:S01]  /*187b0*/  MUFU.EX2 R171, R178 ;  /* 0x000000b200ab7308 */ /* 0x0001e20000000800 */
[-CC-:B------:R-:W-:Y:S01]  /*187c0*/  FFMA.FTZ R207, R207, R168.reuse, -R205.reuse ;  /* 0x000000a8cfcf7223 */ /* 0x180fe200000108cd */
[----:B------:R-:W-:Y:S01]  /*187d0*/  FMNMX.FTZ R172, R210, R173, !PT ;  /* 0x000000add2ac7209 */ /* 0x000fe20007810000 */
[-CC-:B------:R-:W-:Y:S01]  /*187e0*/  FFMA.FTZ R173, R163, R168.reuse, -R205.reuse ;  /* 0x000000a8a3ad7223 */ /* 0x180fe200000108cd */
[-CC-:B------:R-:W-:Y:S01]  /*187f0*/  FFMA.FTZ R176, R176, R168.reuse, -R205.reuse ;  /* 0x000000a8b0b07223 */ /* 0x180fe200000108cd */
[--C-:B------:R-:W-:Y:S01]  /*18800*/  FFMA.FTZ R177, R177, R168, -R205.reuse ;  /* 0x000000a8b1b17223 */ /* 0x100fe200000108cd */
[----:B------:R-:W-:Y:S01]  /*18810*/  FMNMX.FTZ R181, R203, R172, !PT ;  /* 0x000000accbb57209 */ /* 0x000fe20007810000 */
[-CC-:B------:R-:W-:Y:S01]  /*18820*/  FFMA.FTZ R179, R179, R168.reuse, -R205.reuse ;  /* 0x000000a8b3b37223 */ /* 0x180fe200000108cd */
[----:B------:R1:W-:Y:S01]  /*18830*/  MUFU.EX2 R172, R204 ;  /* 0x000000cc00ac7308 */ /* 0x0003e20000000800 */
[-CC-:B0-----:R-:W-:Y:S01]  /*18840*/  FFMA.FTZ R178, R206, R168.reuse, -R205.reuse ;  /* 0x000000a8ceb27223 */ /* 0x181fe200000108cd */
[----:B------:R-:W-:Y:S01]  /*18850*/  FMNMX.FTZ R181, R222, R181, !PT ;  /* 0x000000b5deb57209 */ /* 0x000fe20007810000 */
[----:B------:R-:W-:Y:S01]  /*18860*/  FFMA.FTZ R205, R180, R168, -R205 ;  /* 0x000000a8b4cd7223 */ /* 0x000fe200000108cd */
[----:B------:R-:W-:-:S03]  /*18870*/  FSEL R180, R21, RZ, P3 ;  /* 0x000000ff15b47208 */ /* 0x000fc60001800000 */
[----:B------:R-:W0:Y:S01]  /*18880*/  SHFL.BFLY PT, R190, R181, 0x2, 0x1f ;  /* 0x0c401f00b5be7f89 */ /* 0x000e2200000e0000 */
[----:B------:R-:W-:Y:S01]  /*18890*/  MUFU.EX2 R152, R152 ;  /* 0x0000009800987308 */ /* 0x000fe20000000800 */
[----:B------:R-:W-:Y:S01]  /*188a0*/  FADD.FTZ R165, -R180, R199 ;  /* 0x000000c7b4a57221 */ /* 0x000fe20000010100 */
[----:B-1----:R-:W-:-:S05]  /*188b0*/  IMAD.MOV R204, RZ, RZ, -R195 ;  /* 0x000000ffffcc7224 */ /* 0x002fca00078e0ac3 */
[----:B------:R-:W-:Y:S01]  /*188c0*/  ISETP.NE.AND P3, PT, R185, R204, PT ;  /* 0x000000ccb900720c */ /* 0x000fe20003f65270 */
[----:B------:R-:W-:Y:S08]  /*188d0*/  MUFU.EX2 R183, R183 ;  /* 0x000000b700b77308 */ /* 0x000ff00000000800 */
[----:B------:R-:W-:Y:S04]  /*188e0*/  MUFU.EX2 R201, R201 ;  /* 0x000000c900c97308 */ /* 0x000fe80000000800 */
[----:B------:R-:W-:Y:S01]  /*188f0*/  @!P3 IMAD R199, R200, 0x40, R193 ;  /* 0x00000040c8c7b824 */ /* 0x000fe200078e02c1 */
[----:B0-----:R-:W-:-:S03]  /*18900*/  FMNMX.FTZ R163, R181, R190, !PT ;  /* 0x000000beb5a37209 */ /* 0x001fc60007810000 */
[----:B------:R-:W-:Y:S01]  /*18910*/  MUFU.EX2 R202, R202 ;  /* 0x000000ca00ca7308 */ /* 0x000fe20000000800 */
[----:B------:R-:W-:Y:S01]  /*18920*/  @!P3 IMAD R199, R199, 0x4, R18 ;  /* 0x00000004c7c7b824 */ /* 0x000fe200078e0212 */
[----:B------:R-:W0:Y:S06]  /*18930*/  SHFL.BFLY PT, R190, R163, 0x1, 0x1f ;  /* 0x0c201f00a3be7f89 */ /* 0x000e2c00000e0000 */
[----:B------:R-:W-:Y:S08]  /*18940*/  MUFU.EX2 R181, R207 ;  /* 0x000000cf00b57308 */ /* 0x000ff00000000800 */
[----:B------:R1:W-:Y:S08]  /*18950*/  MUFU.EX2 R180, R205 ;  /* 0x000000cd00b47308 */ /* 0x0003f00000000800 */
[----:B------:R-:W-:Y:S01]  /*18960*/  MUFU.EX2 R173, R173 ;  /* 0x000000ad00ad7308 */ /* 0x000fe20000000800 */
[----:B0-----:R-:W-:Y:S01]  /*18970*/  FMNMX.FTZ R190, R163, R190, !PT ;  /* 0x000000bea3be7209 */ /* 0x001fe20007810000 */
[----:B------:R-:W-:-:S03]  /*18980*/  FMUL.FTZ R163, R165, R168 ;  /* 0x000000a8a5a37220 */ /* 0x000fc60000410000 */
[C---:B------:R-:W-:Y:S01]  /*18990*/  FSETP.NEU.FTZ.AND P2, PT, R190.reuse, -INF , PT ;  /* 0xff800000be00780b */ /* 0x040fe20003f5d000 */
[C---:B------:R-:W-:Y:S02]  /*189a0*/  FMUL.FTZ R167, R190.reuse, R168 ;  /* 0x000000a8bea77220 */ /* 0x040fe40000410000 */
[----:B------:R-:W-:Y:S01]  /*189b0*/  MUFU.EX2 R174, R174 ;  /* 0x000000ae00ae7308 */ /* 0x000fe20000000800 */
[----:B------:R-:W-:Y:S02]  /*189c0*/  FSEL R165, R190, RZ, P2 ;  /* 0x000000ffbea57208 */ /* 0x000fe40001000000 */
[----:B------:R-:W-:Y:S02]  /*189d0*/  FSEL R167, R167, RZ, P2 ;  /* 0x000000ffa7a77208 */ /* 0x000fe40001000000 */
[----:B------:R-:W-:Y:S01]  /*189e0*/  ISETP.GT.AND P2, PT, R14, R212, PT ;  /* 0x000000d40e00720c */ /* 0x000fe20003f44270 */
[----:B------:R-:W-:Y:S02]  /*189f0*/  FADD.FTZ R165, -R165, R198 ;  /* 0x000000c6a5a57221 */ /* 0x000fe40000010100 */
[----:B------:R-:W0:Y:S01]  /*18a00*/  MUFU.EX2 R163, R163 ;  /* 0x000000a300a37308 */ /* 0x000e220000000800 */
[-CC-:B------:R-:W-:Y:S01]  /*18a10*/  FFMA.FTZ R155, R155, R168.reuse, -R167.reuse ;  /* 0x000000a89b9b7223 */ /* 0x180fe200000108a7 */
[-CC-:B------:R-:W-:Y:S01]  /*18a20*/  FFMA.FTZ R153, R153, R168.reuse, -R167.reuse ;  /* 0x000000a899997223 */ /* 0x180fe200000108a7 */
[-C--:B------:R-:W-:Y:S01]  /*18a30*/  FMUL.FTZ R165, R165, R168.reuse ;  /* 0x000000a8a5a57220 */ /* 0x080fe20000410000 */
        /* <DEDUP_REMOVED lines=9> */
[-CC-:B-1----:R-:W-:Y:S01]  /*18ad0*/  FFMA.FTZ R205, R166, R168.reuse, -R167.reuse ;  /* 0x000000a8a6cd7223 */ /* 0x182fe200000108a7 */
[-CC-:B------:R-:W-:Y:S01]  /*18ae0*/  FFMA.FTZ R206, R154, R168.reuse, -R167.reuse ;  /* 0x000000a89ace7223 */ /* 0x180fe200000108a7 */
[--C-:B------:R-:W-:Y:S01]  /*18af0*/  FFMA.FTZ R207, R182, R168, -R167.reuse ;  /* 0x000000a8b6cf7223 */ /* 0x100fe200000108a7 */
[----:B------:R-:W1:Y:S01]  /*18b00*/  MUFU.EX2 R165, R165 ;  /* 0x000000a500a57308 */ /* 0x000e620000000800 */
[----:B0-----:R-:W-:Y:S01]  /*18b10*/  FFMA.FTZ R6, R163, R6, R152 ;  /* 0x00000006a3067223 */ /* 0x001fe20000010098 */
[-CC-:B------:R-:W-:Y:S01]  /*18b20*/  FFMA.FTZ R210, R210, R168.reuse, -R167.reuse ;  /* 0x000000a8d2d27223 */ /* 0x180fe200000108a7 */
[-CC-:B------:R-:W-:Y:S01]  /*18b30*/  FFMA.FTZ R156, R203, R168.reuse, -R167.reuse ;  /* 0x000000a8cb9c7223 */ /* 0x180fe200000108a7 */
[----:B------:R-:W-:Y:S01]  /*18b40*/  FFMA.FTZ R224, R222, R168, -R167 ;  /* 0x000000a8dee07223 */ /* 0x000fe200000108a7 */
[C---:B------:R-:W-:Y:S01]  /*18b50*/  FADD.FTZ R6, R183.reuse, R6 ;  /* 0x00000006b7067221 */ /* 0x040fe20000010000 */
[----:B------:R-:W-:Y:S01]  /*18b60*/  @!P3 STS [R199+0x38400], R163 ;  /* 0x038400a3c700b388 */ /* 0x000fe20000000800 */
[----:B------:R-:W-:Y:S01]  /*18b70*/  F2FP.BF16.F32.PACK_AB R152, R183, R152 ;  /* 0x00000098b798723e */ /* 0x000fe200000010ff */
[----:B------:R-:W0:Y:S01]  /*18b80*/  MUFU.EX2 R153, R153 ;  /* 0x0000009900997308 */ /* 0x000e220000000800 */
[----:B------:R-:W-:Y:S01]  /*18b90*/  FADD.FTZ R167, R201, R6 ;  /* 0x00000006c9a77221 */ /* 0x000fe20000010000 */
[----:B------:R-:W-:Y:S01]  /*18ba0*/  F2FP.BF16.F32.PACK_AB R154, R202, R201 ;  /* 0x000000c9ca9a723e */ /* 0x000fe200000010ff */
[-C--:B------:R-:W-:Y:S01]  /*18bb0*/  FMUL.FTZ R24, R24, R163.reuse ;  /* 0x000000a318187220 */ /* 0x080fe20000410000 */
[-C--:B------:R-:W-:Y:S01]  /*18bc0*/  FMUL.FTZ R25, R25, R163.reuse ;  /* 0x000000a319197220 */ /* 0x080fe20000410000 */
[----:B------:R-:W-:Y:S01]  /*18bd0*/  FADD.FTZ R200, R202, R167 ;  /* 0x000000a7cac87221 */ /* 0x000fe20000010000 */
[-C--:B------:R-:W-:Y:S01]  /*18be0*/  FMUL.FTZ R28, R28, R163.reuse ;  /* 0x000000a31c1c7220 */ /* 0x080fe20000410000 */
[----:B------:R-:W-:Y:S01]  /*18bf0*/  FMUL.FTZ R29, R29, R163 ;  /* 0x000000a31d1d7220 */ /* 0x000fe20000410000 */
[----:B------:R-:W-:Y:S01]  /*18c00*/  MUFU.EX2 R198, R198 ;  /* 0x000000c600c67308 */ /* 0x000fe20000000800 */
[----:B-1----:R1:W-:Y:S01]  /*18c10*/  @!P3 STS [R199+0x38420], R165 ;  /* 0x038420a5c700b388 */ /* 0x0023e20000000800 */
[----:B------:R-:W-:Y:S01]  /*18c20*/  FFMA.FTZ R6, R165, R7, R155 ;  /* 0x00000007a5067223 */ /* 0x000fe2000001009b */
        /* <DEDUP_REMOVED lines=13> */
[----:B-1----:R0:W-:Y:S01]  /*18d00*/  MUFU.EX2 R199, R158 ;  /* 0x0000009e00c77308 */ /* 0x0021e20000000800 */
        /* <DEDUP_REMOVED lines=59> */
[----:B0-----:R-:W-:Y:S01]  /*190c0*/  F2FP.BF16.F32.PACK_AB R158, R174, R173 ;  /* 0x000000adae9e723e */ /* 0x001fe200000010ff */
[----:B------:R-:W-:Y:S01]  /*190d0*/  FMUL.FTZ R26, R26, R165 ;  /* 0x000000a51a1a7220 */ /* 0x000fe20000410000 */
[----:B-1----:R-:W-:Y:S01]  /*190e0*/  F2FP.BF16.F32.PACK_AB R157, R183, R199 ;  /* 0x000000c7b79d723e */ /* 0x002fe200000010ff */
        /* <DEDUP_REMOVED lines=74> */
[----:B---3--:R-:W-:Y:S01]  /*19590*/  F2FP.BF16.F32.PACK_AB R156, R172, R171 ;  /* 0x000000abac9c723e */ /* 0x008fe200000010ff */
[----:B------:R3:W-:Y:S01]  /*195a0*/  STSM.16.M88.4 [R196+0x36400], R152 ;  /* 0x03640098c4007844 */ /* 0x0007e20000000200 */
[----:B------:R-:W-:Y:S01]  /*195b0*/  F2FP.BF16.F32.PACK_AB R160, R169, R175 ;  /* 0x000000afa9a0723e */ /* 0x000fe200000010ff */
[----:B------:R-:W-:Y:S01]  /*195c0*/  VIADD R6, R170, 0x80 ;  /* 0x00000080aa067836 */ /* 0x000fe20000000000 */
[----:B----4-:R-:W-:Y:S01]  /*195d0*/  F2FP.BF16.F32.PACK_AB R162, R181, R178 ;  /* 0x000000b2b5a2723e */ /* 0x010fe200000010ff */
[----:B------:R4:W-:Y:S01]  /*195e0*/  STSM.16.M88.4 [R197], R156 ;  /* 0x0000009cc5007844 */ /* 0x0009e20000000200 */
[----:B0-----:R-:W-:Y:S01]  /*195f0*/  F2FP.BF16.F32.PACK_AB R161, R204, R203 ;  /* 0x000000cbcca1723e */ /* 0x001fe200000010ff */
[----:B------:R-:W-:Y:S01]  /*19600*/  IMAD.MOV.U32 R7, RZ, RZ, 0x40000040 ;  /* 0x40000040ff077424 */ /* 0x000fe200078e00ff */
[----:B-1----:R-:W-:Y:S01]  /*19610*/  F2FP.BF16.F32.PACK_AB R163, R206, R205 ;  /* 0x000000cdcea3723e */ /* 0x002fe200000010ff */
[----:B------:R-:W-:Y:S01]  /*19620*/  FADD.FTZ R223, R198, R223 ;  /* 0x000000dfc6df7221 */ /* 0x000fe20000010000 */
[----:B--2---:R-:W-:Y:S01]  /*19630*/  F2FP.BF16.F32.PACK_AB R164, R177, R176 ;  /* 0x000000b0b1a4723e */ /* 0x004fe200000010ff */
[----:B------:R-:W-:Y:S01]  /*19640*/  FADD.FTZ R171, R171, R200 ;  /* 0x000000c8abab7221 */ /* 0x000fe20000010000 */
[----:B-----5:R-:W-:Y:S01]  /*19650*/  F2FP.BF16.F32.PACK_AB R166, R180, R179 ;  /* 0x000000b3b4a6723e */ /* 0x020fe200000010ff */
[----:B------:R4:W-:Y:S01]  /*19660*/  STSM.16.M88.4 [R209], R160 ;  /* 0x000000a0d1007844 */ /* 0x0009e20000000200 */
[----:B------:R-:W-:Y:S01]  /*19670*/  F2FP.BF16.F32.PACK_AB R165, R210, R207 ;  /* 0x000000cfd2a5723e */ /* 0x000fe200000010ff */
[----:B------:R-:W-:Y:S01]  /*19680*/  FADD.FTZ R182, R182, R223 ;  /* 0x000000dfb6b67221 */ /* 0x000fe20000010000 */
[----:B------:R-:W-:Y:S01]  /*19690*/  F2FP.BF16.F32.PACK_AB R167, R224, R222 ;  /* 0x000000dee0a7723e */ /* 0x000fe200000010ff */
[----:B------:R-:W-:Y:S01]  /*196a0*/  FADD.FTZ R172, R172, R171 ;  /* 0x000000abacac7221 */ /* 0x000fe20000010000 */
[----:B------:R-:W-:-:S02]  /*196b0*/  IMAD.MOV.U32 R200, RZ, RZ, R19 ;  /* 0x000000ffffc87224 */ /* 0x000fc400078e0013 */
[----:B------:R-:W-:Y:S01]  /*196c0*/  FADD.FTZ R182, R199, R182 ;  /* 0x000000b6c7b67221 */ /* 0x000fe20000010000 */
[----:B------:R-:W-:Y:S01]  /*196d0*/  IMAD.MOV.U32 R199, RZ, RZ, R21 ;  /* 0x000000ffffc77224 */ /* 0x000fe200078e0015 */
        /* <DEDUP_REMOVED lines=28> */
[----:B------:R-:W-:Y:S01]  /*198a0*/  WARPGROUP.ARRIVE ;  /* 0x00000000000079c5 */ /* 0x000fe20000000000 */
[----:B---3--:R-:W-:-:S04]  /*198b0*/  VIADD R152, R14, 0xffffffff ;  /* 0xffffffff0e987836 */ /* 0x008fc80000000000 */
        /* <DEDUP_REMOVED lines=29> */
.L_x_2845:
[----:B------:R-:W-:Y:S05]  /*19a90*/  BSYNC B0 ;  /* 0x0000000000007941 */ /* 0x000fea0003800000 */
.L_x_2844:
[----:B------:R-:W0:Y:S01]  /*19aa0*/  SHFL.BFLY PT, R3, R6, 0x2, 0x1f ;  /* 0x0c401f0006037f89 */ /* 0x000e2200000e0000 */
[----:B------:R-:W-:Y:S02]  /*19ab0*/  IMAD.MOV.U32 R4, RZ, RZ, RZ ;  /* 0x000000ffff047224 */ /* 0x000fe400078e00ff */
[----:B------:R-:W-:Y:S01]  /*19ac0*/  VIADD R20, R19, 0x1 ;  /* 0x0000000113147836 */ /* 0x000fe20000000000 */
[----:B------:R-:W1:Y:S01]  /*19ad0*/  SHFL.BFLY PT, R0, R7, 0x2, 0x1f ;  /* 0x0c401f0007007f89 */ /* 0x000e6200000e0000 */
[----:B------:R-:W-:Y:S01]  /*19ae0*/  VIADD R218, R218, 0x1 ;  /* 0x00000001dada7836 */ /* 0x000fe20000000000 */
[----:B------:R-:W-:Y:S08]  /*19af0*/  BAR.ARV 0x8, 0xa0 ;  /* 0x0202800000007b1d */ /* 0x000ff00000002000 */
[----:B------:R-:W-:Y:S01]  /*19b00*/  BAR.SYNC.DEFER_BLOCKING 0xf, 0x100 ;  /* 0x03c4000000007b1d */ /* 0x000fe20000010000 */
[----:B------:R-:W-:Y:S01]  /*19b10*/  ISETP.NE.AND P1, PT, R20, 0x2, PT ;  /* 0x000000021400780c */ /* 0x000fe20003f25270 */
[----:B0-----:R-:W-:Y:S01]  /*19b20*/  FADD.FTZ R2, R3, R6 ;  /* 0x0000000603027221 */ /* 0x001fe20000010000 */
[----:B-1----:R-:W-:-:S04]  /*19b30*/  FADD.FTZ R5, R0, R7 ;  /* 0x0000000700057221 */ /* 0x002fc80000010000 */
[----:B------:R-:W0:Y:S04]  /*19b40*/  SHFL.BFLY PT, R3, R2, 0x1, 0x1f ;  /* 0x0c201f0002037f89 */ /* 0x000e2800000e0000 */
[----:B------:R-:W1:Y:S01]  /*19b50*/  SHFL.BFLY PT, R0, R5, 0x1, 0x1f ;  /* 0x0c201f0005007f89 */ /* 0x000e6200000e0000 */
[----:B0-----:R-:W-:Y:S01]  /*19b60*/  FADD.FTZ R9, R2, R3 ;  /* 0x0000000302097221 */ /* 0x001fe20000010000 */
[----:B------:R-:W-:Y:S02]  /*19b70*/  IMAD.MOV.U32 R2, RZ, RZ, -0x800000 ;  /* 0xff800000ff027424 */ /* 0x000fe400078e00ff */
[----:B-1----:R-:W-:Y:S02]  /*19b80*/  FADD.FTZ R3, R5, R0 ;  /* 0x0000000005037221 */ /* 0x002fe40000010000 */
[----:B------:R-:W-:-:S02]  /*19b90*/  FSETP.NE.FTZ.AND P2, PT, R9, RZ, PT ;  /* 0x000000ff0900720b */ /* 0x000fc40003f55000 */
[----:B------:R-:W-:Y:S02]  /*19ba0*/  IADD3 R0, -R195, RZ, RZ ;  /* 0x000000ffc3007210 */ /* 0x000fe40007ffe1ff */
[----:B------:R-:W-:Y:S02]  /*19bb0*/  FSETP.NE.FTZ.AND P3, PT, R3, RZ, PT ;  /* 0x000000ff0300720b */ /* 0x000fe40003f75000 */
[----:B------:R-:W-:Y:S01]  /*19bc0*/  ISETP.NE.AND P0, PT, R185, R0, PT ;  /* 0x00000000b900720c */ /* 0x000fe20003f05270 */
[----:B------:R-:W-:Y:S01]  /*19bd0*/  IMAD.MOV.U32 R0, RZ, RZ, RZ ;  /* 0x000000ffff007224 */ /* 0x000fe200078e00ff */
[----:B------:R-:W-:-:S04]  /*19be0*/  SEL R5, RZ, 0x1, P1 ;  /* 0x00000001ff057807 */ /* 0x000fc80000800000 */
[----:B------:R-:W-:Y:S01]  /*19bf0*/  LOP3.LUT R22, R22, R5, RZ, 0x3c, !PT ;  /* 0x0000000516167212 */ /* 0x000fe200078e3cff */
[----:B------:R-:W0:Y:S06]  /*19c00*/  @P2 MUFU.RCP R0, R9 ;  /* 0x0000000900002308 */ /* 0x000e2c0000001000 */
[----:B------:R-:W-:Y:S02]  /*19c10*/  @!P0 IMAD R19, R19, 0x40, R193 ;  /* 0x0000004013138824 */ /* 0x000fe400078e02c1 */
[----:B------:R-:W1:Y:S02]  /*19c20*/  @P3 MUFU.RCP R4, R3 ;  /* 0x0000000300043308 */ /* 0x000e640000001000 */
[----:B------:R-:W-:-:S06]  /*19c30*/  @!P0 IMAD R19, R19, 0x4, R18 ;  /* 0x0000000413138824 */ /* 0x000fcc00078e0212 */
[----:B------:R-:W2:Y:S01]  /*19c40*/  @P2 MUFU.LG2 R18, R9 ;  /* 0x0000000900122308 */ /* 0x000ea20000000c00 */
[----:B0-----:R-:W-:Y:S01]  /*19c50*/  @!P0 STS [R19+0x38400], R0 ;  /* 0x0384000013008388 */ /* 0x001fe20000000800 */
[-C--:B------:R-:W-:Y:S01]  /*19c60*/  FMUL.FTZ R175, R24, R0.reuse ;  /* 0x0000000018af7220 */ /* 0x080fe20000410000 */
        /* <DEDUP_REMOVED lines=8> */
[-C--:B----4-:R-:W-:Y:S01]  /*19cf0*/  FMUL.FTZ R166, R37, R0.reuse ;  /* 0x0000000025a67220 */ /* 0x090fe20000410000 */
[-C--:B------:R-:W-:Y:S01]  /*19d00*/  FMUL.FTZ R167, R40, R0.reuse ;  /* 0x0000000028a77220 */ /* 0x080fe20000410000 */
[-C--:B------:R-:W-:Y:S01]  /*19d10*/  FMUL.FTZ R8, R41, R0.reuse ;  /* 0x0000000029087220 */ /* 0x080fe20000410000 */
[-C--:B------:R-:W-:Y:S01]  /*19d20*/  FMUL.FTZ R165, R44, R0.reuse ;  /* 0x000000002ca57220 */ /* 0x080fe20000410000 */
[-C--:B------:R-:W-:Y:S01]  /*19d30*/  FMUL.FTZ R10, R45, R0.reuse ;  /* 0x000000002d0a7220 */ /* 0x080fe20000410000 */
[-C--:B------:R-:W-:Y:S01]  /*19d40*/  FMUL.FTZ R164, R48, R0.reuse ;  /* 0x0000000030a47220 */ /* 0x080fe20000410000 */
[----:B--2---:R-:W-:Y:S01]  /*19d50*/  @P2 FMUL.FTZ R18, R18, 0.69314718246459960938 ;  /* 0x3f31721812122820 */ /* 0x004fe20000410000 */
[-C--:B------:R-:W-:Y:S01]  /*19d60*/  FMUL.FTZ R12, R49, R0.reuse ;  /* 0x00000000310c7220 */ /* 0x080fe20000410000 */
[C---:B-1----:R-:W-:Y:S01]  /*19d70*/  @P2 FMUL.FTZ R19, R168.reuse, 0.69314718246459960938 ;  /* 0x3f317218a8132820 */ /* 0x042fe20000410000 */
[----:B------:R-:W-:Y:S01]  /*19d80*/  @P3 FMUL.FTZ R168, R168, 0.69314718246459960938 ;  /* 0x3f317218a8a83820 */ /* 0x000fe20000410000 */
        /* <DEDUP_REMOVED lines=121> */
.L_x_2726:
[----:B------:R-:W-:Y:S05]  /*1a520*/  BSYNC B7 ;  /* 0x0000000000077941 */ /* 0x000fea0003800000 */
.L_x_2716:
[----:B------:R-:W0:Y:S08]  /*1a530*/  S2UR UR5, SR_CgaCtaId ;  /* 0x00000000000579c3 */ /* 0x000e300000008800 */
[----:B------:R-:W-:Y:S06]  /*1a540*/  BAR.SYNC.DEFER_BLOCKING 0x5, 0x120 ;  /* 0x0144800000007b1d */ /* 0x000fec0000010000 */
[----:B------:R-:W-:Y:S01]  /*1a550*/  UMOV UR4, 0x400 ;  /* 0x0000040000047882 */ /* 0x000fe20000000000 */
[----:B------:R-:W-:Y:S01]  /*1a560*/  BSSY B0, `(.L_x_2865) ;  /* 0x000026d000007945 */ /* 0x000fe20003800000 */
[----:B0-----:R-:W-:-:S06]  /*1a570*/  ULEA UR4, UR5, UR4, 0x18 ;  /* 0x0000000405047291 */ /* 0x001fcc000f8ec03f */
[----:B------:R-:W-:-:S05]  /*1a580*/  IMAD.U32 R18, RZ, RZ, UR4 ;  /* 0x00000004ff127e24 */ /* 0x000fca000f8e00ff */
[----:B------:R0:W1:Y:S01]  /*1a590*/  LDS.128 R188, [R18+0x388d0] ;  /* 0x0388d00012bc7984 */ /* 0x0000620000000c00 */
        /* <DEDUP_REMOVED lines=31> */
[----:B------:R-:W-:Y:S01]  /*1a790*/  IADD3 R177, P0, R126, 0x40, RZ ;  /* 0x000000407eb17810 */ /* 0x000fe20007f1e0ff */
[--C-:B------:R-:W-:Y:S01]  /*1a7a0*/  IMAD.X R53, RZ, RZ, R127.reuse, P6 ;  /* 0x000000ffff357224 */ /* 0x100fe200030e067f */
[----:B------:R-:W-:Y:S02]  /*1a7b0*/  SHF.R.U64 R36, R36, 0x3, RZ ;  /* 0x0000000324247819 */ /* 0x000fe400000012ff */
[----:B------:R-:W-:Y:S01]  /*1a7c0*/  IADD3 R181, P3, R126, 0x2000, RZ ;  /* 0x000020007eb57810 */ /* 0x000fe20007f7e0ff */
[--C-:B------:R-:W-:Y:S01]  /*1a7d0*/  IMAD.X R41, RZ, RZ, R127.reuse, P0 ;  /* 0x000000ffff297224 */ /* 0x100fe200000e067f */
[----:B------:R-:W-:Y:S02]  /*1a7e0*/  LOP3.LUT R36, R36, R169, RZ, 0x3c, !PT ;  /* 0x000000a924247212 */ /* 0x000fe400078e3cff */
[----:B------:R-:W-:Y:S01]  /*1a7f0*/  LOP3.LUT R169, R52, 0x380, RZ, 0xc0, !PT ;  /* 0x0000038034a97812 */ /* 0x000fe200078ec0ff */
[----:B------:R-:W-:Y:S01]  /*1a800*/  IMAD.X R49, RZ, RZ, R127, P3 ;  /* 0x000000ffff317224 */ /* 0x000fe200018e067f */
[----:B------:R-:W-:-:S02]  /*1a810*/  IADD3 R4, P0, R126, 0x4020, RZ ;  /* 0x000040207e047810 */ /* 0x000fc40007f1e0ff */
[----:B------:R-:W-:Y:S02]  /*1a820*/  SHF.R.U64 R169, R169, 0x3, RZ ;  /* 0x00000003a9a97819 */ /* 0x000fe400000012ff */
[C---:B-----5:R-:W-:Y:S01]  /*1a830*/  LOP3.LUT R33, R126.reuse, 0x380, RZ, 0xc0, !PT ;  /* 0x000003807e217812 */ /* 0x060fe200078ec0ff */
[--C-:B------:R-:W-:Y:S01]  /*1a840*/  IMAD.X R103, RZ, RZ, R127.reuse, P0 ;  /* 0x000000ffff677224 */ /* 0x100fe200000e067f */
[C---:B------:R-:W-:Y:S02]  /*1a850*/  IADD3 R179, P4, R126.reuse, 0x60, RZ ;  /* 0x000000607eb37810 */ /* 0x040fe40007f9e0ff */
[C---:B------:R-:W-:Y:S02]  /*1a860*/  IADD3 R56, P5, R126.reuse, 0x2040, RZ ;  /* 0x000020407e387810 */ /* 0x040fe40007fbe0ff */
[C---:B------:R-:W-:Y:S01]  /*1a870*/  IADD3 R60, P2, R126.reuse, 0x2060, RZ ;  /* 0x000020607e3c7810 */ /* 0x040fe20007f5e0ff */
[--C-:B------:R-:W-:Y:S01]  /*1a880*/  IMAD.X R45, RZ, RZ, R127.reuse, P4 ;  /* 0x000000ffff2d7224 */ /* 0x100fe200020e067f */
[----:B------:R-:W-:Y:S01]  /*1a890*/  IADD3 R98, P1, R126, 0x4000, RZ ;  /* 0x000040007e627810 */ /* 0x000fe20007f3e0ff */
[--C-:B------:R-:W-:Y:S01]  /*1a8a0*/  IMAD.X R57, RZ, RZ, R127.reuse, P5 ;  /* 0x000000ffff397224 */ /* 0x100fe200028e067f */
[----:B------:R-:W-:Y:S01]  /*1a8b0*/  LOP3.LUT R48, R181, 0x380, RZ, 0xc0, !PT ;  /* 0x00000380b5307812 */ /* 0x000fe200078ec0ff */
[--C-:B------:R-:W-:Y:S01]  /*1a8c0*/  IMAD.X R61, RZ, RZ, R127.reuse, P2 ;  /* 0x000000ffff3d7224 */ /* 0x100fe200010e067f */
[----:B------:R-:W-:Y:S01]  /*1a8d0*/  LOP3.LUT R52, R169, R52, RZ, 0x3c, !PT ;  /* 0x00000034a9347212 */ /* 0x000fe200078e3cff */
[----:B------:R-:W-:Y:S01]  /*1a8e0*/  IMAD.X R99, RZ, RZ, R127, P1 ;  /* 0x000000ffff637224 */ /* 0x000fe200008e067f */
[----:B------:R-:W-:-:S02]  /*1a8f0*/  LOP3.LUT R169, R4, 0x380, RZ, 0xc0, !PT ;  /* 0x0000038004a97812 */ /* 0x000fc400078ec0ff */
[----:B------:R-:W-:Y:S02]  /*1a900*/  SHF.R.U64 R33, R33, 0x3, RZ ;  /* 0x0000000321217819 */ /* 0x000fe400000012ff */
[----:B------:R-:W-:Y:S02]  /*1a910*/  SHF.R.U64 R48, R48, 0x3, RZ ;  /* 0x0000000330307819 */ /* 0x000fe400000012ff */
        /* <DEDUP_REMOVED lines=11> */
[--C-:B------:R-:W-:Y:S01]  /*1a9d0*/  IMAD.X R123, RZ, RZ, R127.reuse, P2 ;  /* 0x000000ffff7b7224 */ /* 0x100fe200010e067f */
[----:B------:R-:W-:Y:S01]  /*1a9e0*/  LOP3.LUT R126, R33, R126, RZ, 0x3c, !PT ;  /* 0x0000007e217e7212 */ /* 0x000fe200078e3cff */
[----:B------:R-:W-:Y:S01]  /*1a9f0*/  IMAD.X R33, RZ, RZ, R127, P1 ;  /* 0x000000ffff217224 */ /* 0x000fe200008e067f */
[----:B------:R-:W-:-:S02]  /*1aa00*/  LOP3.LUT R48, R48, R181, RZ, 0x3c, !PT ;  /* 0x000000b530307212 */ /* 0x000fc400078e3cff */
[----:B------:R-:W-:Y:S02]  /*1aa10*/  LOP3.LUT R181, R98, 0x380, RZ, 0xc0, !PT ;  /* 0x0000038062b57812 */ /* 0x000fe400078ec0ff */
[----:B------:R-:W-:Y:S02]  /*1aa20*/  LOP3.LUT R102, R169, R4, RZ, 0x3c, !PT ;  /* 0x00000004a9667212 */ /* 0x000fe400078e3cff */
[----:B------:R-:W-:Y:S02]  /*1aa30*/  LOP3.LUT R40, R177, 0x380, RZ, 0xc0, !PT ;  /* 0x00000380b1287812 */ /* 0x000fe400078ec0ff */
[----:B------:R-:W-:Y:S02]  /*1aa40*/  MOV R127, R126 ;  /* 0x0000007e007f7202 */ /* 0x000fe40000000f00 */
[----:B------:R-:W-:Y:S01]  /*1aa50*/  F2FP.BF16.F32.PACK_AB R4, R173, R175 ;  /* 0x000000afad04723e */ /* 0x000fe200000010ff */
[----:B------:R-:W-:Y:S01]  /*1aa60*/  BAR.SYNC.DEFER_BLOCKING 0x1, 0x100 ;  /* 0x0044000000007b1d */ /* 0x000fe20000010000 */
[----:B------:R-:W-:-:S02]  /*1aa70*/  SHF.R.U64 R181, R181, 0x3, RZ ;  /* 0x00000003b5b57819 */ /* 0x000fc400000012ff */
[----:B------:R-:W-:Y:S02]  /*1aa80*/  LOP3.LUT R44, R179, 0x380, RZ, 0xc0, !PT ;  /* 0x00000380b32c7812 */ /* 0x000fe400078ec0ff */
[----:B------:R-:W-:Y:S02]  /*1aa90*/  SHF.R.U64 R40, R40, 0x3, RZ ;  /* 0x0000000328287819 */ /* 0x000fe400000012ff */
[----:B------:R-:W-:Y:S02]  /*1aaa0*/  LOP3.LUT R98, R181, R98, RZ, 0x3c, !PT ;  /* 0x00000062b5627212 */ /* 0x000fe400078e3cff */
[----:B------:R-:W-:Y:S02]  /*1aab0*/  SHF.R.U64 R44, R44, 0x3, RZ ;  /* 0x000000032c2c7819 */ /* 0x000fe400000012ff */
[----:B------:R-:W-:Y:S02]  /*1aac0*/  LOP3.LUT R181, R32, 0x380, RZ, 0xc0, !PT ;  /* 0x0000038020b57812 */ /* 0x000fe400078ec0ff */
[----:B------:R-:W-:-:S02]  /*1aad0*/  MOV R126, R36 ;  /* 0x00000024007e7202 */ /* 0x000fc40000000f00 */
[----:B------:R-:W-:Y:S02]  /*1aae0*/  LOP3.LUT R40, R40, R177, RZ, 0x3c, !PT ;  /* 0x000000b128287212 */ /* 0x000fe400078e3cff */
[----:B------:R-:W-:Y:S02]  /*1aaf0*/  LOP3.LUT R177, R56, 0x380, RZ, 0xc0, !PT ;  /* 0x0000038038b17812 */ /* 0x000fe400078ec0ff */
[----:B------:R-:W-:Y:S02]  /*1ab00*/  LOP3.LUT R44, R44, R179, RZ, 0x3c, !PT ;  /* 0x000000b32c2c7212 */ /* 0x000fe400078e3cff */
[----:B------:R-:W-:Y:S02]  /*1ab10*/  SHF.R.U64 R181, R181, 0x3, RZ ;  /* 0x00000003b5b57819 */ /* 0x000fe400000012ff */
[----:B------:R-:W-:Y:S01]  /*1ab20*/  LOP3.LUT R179, R60, 0x380, RZ, 0xc0, !PT ;  /* 0x000003803cb37812 */ /* 0x000fe200078ec0ff */
[----:B------:R2:W-:Y:S01]  /*1ab30*/  STSM.16.M88.4 [R127], R4 ;  /* 0x000000047f007844 */ /* 0x0005e20000000200 */
[----:B------:R-:W-:-:S02]  /*1ab40*/  SHF.R.U64 R177, R177, 0x3, RZ ;  /* 0x00000003b1b17819 */ /* 0x000fc400000012ff */
[----:B------:R-:W-:Y:S02]  /*1ab50*/  ISETP.NE.U32.AND P0, PT, RZ, UR4, PT ;  /* 0x00000004ff007c0c */ /* 0x000fe4000bf05070 */
[----:B------:R-:W-:Y:S02]  /*1ab60*/  LOP3.LUT R114, R181, R32, RZ, 0x3c, !PT ;  /* 0x00000020b5727212 */ /* 0x000fe400078e3cff */
[----:B------:R-:W-:Y:S02]  /*1ab70*/  SHF.R.U64 R179, R179, 0x3, RZ ;  /* 0x00000003b3b37819 */ /* 0x000fe400000012ff */
[----:B------:R-:W-:Y:S02]  /*1ab80*/  LOP3.LUT R32, R23, 0x380, RZ, 0xc0, !PT ;  /* 0x0000038017207812 */ /* 0x000fe400078ec0ff */
[----:B------:R-:W-:Y:S02]  /*1ab90*/  LOP3.LUT R27, R30, 0x380, RZ, 0xc0, !PT ;  /* 0x000003801e1b7812 */ /* 0x000fe400078ec0ff */
[----:B------:R-:W-:-:S02]  /*1aba0*/  LOP3.LUT R169, R26, 0x380, RZ, 0xc0, !PT ;  /* 0x000003801aa97812 */ /* 0x000fc400078ec0ff */
[----:B------:R-:W-:Y:S02]  /*1abb0*/  LOP3.LUT R56, R177, R56, RZ, 0x3c, !PT ;  /* 0x00000038b1387212 */ /* 0x000fe400078e3cff */
[----:B--2---:R-:W-:Y:S02]  /*1abc0*/  F2FP.BF16.F32.PACK_AB R4, R170, R172 ;  /* 0x000000acaa04723e */ /* 0x004fe400000010ff */
[----:B------:R-:W-:Y:S02]  /*1abd0*/  F2FP.BF16.F32.PACK_AB R5, R35, R34 ;  /* 0x000000222305723e */ /* 0x000fe400000010ff */
[----:B------:R-:W-:Y:S02]  /*1abe0*/  F2FP.BF16.F32.PACK_AB R6, R166, R171 ;  /* 0x000000aba606723e */ /* 0x000fe400000010ff */
[----:B------:R-:W-:Y:S02]  /*1abf0*/  F2FP.BF16.F32.PACK_AB R7, R39, R38 ;  /* 0x000000262707723e */ /* 0x000fe400000010ff */
[----:B------:R-:W-:Y:S01]  /*1ac00*/  ISETP.NE.AND.EX P0, PT, RZ, UR5, PT, P0 ;  /* 0x00000005ff007c0c */ /* 0x000fe2000bf05300 */
[----:B------:R-:W-:Y:S01]  /*1ac10*/  ULDC.64 UR4, c[0x0][0xce0] ;  /* 0x0003380000047ab9 */ /* 0x000fe20000000a00 */
[----:B------:R-:W-:Y:S01]  /*1ac20*/  LOP3.LUT R177, R106, 0x380, RZ, 0xc0, !PT ;  /* 0x000003806ab17812 */ /* 0x000fe200078ec0ff */
[----:B------:R2:W-:Y:S01]  /*1ac30*/  STSM.16.M88.4 [R126], R4 ;  /* 0x000000047e007844 */ /* 0x0005e20000000200 */
[----:B------:R-:W-:-:S02]  /*1ac40*/  LOP3.LUT R60, R179, R60, RZ, 0x3c, !PT ;  /* 0x0000003cb33c7212 */ /* 0x000fc400078e3cff */
[----:B------:R-:W-:Y:S02]  /*1ac50*/  SHF.R.U64 R32, R32, 0x3, RZ ;  /* 0x0000000320207819 */ /* 0x000fe400000012ff */
[----:B------:R-:W-:Y:S02]  /*1ac60*/  LOP3.LUT R179, R110, 0x380, RZ, 0xc0, !PT ;  /* 0x000003806eb37812 */ /* 0x000fe400078ec0ff */
[----:B------:R-:W-:Y:S02]  /*1ac70*/  SHF.R.U64 R27, R27, 0x3, RZ ;  /* 0x000000031b1b7819 */ /* 0x000fe400000012ff */
[----:B------:R-:W-:Y:S02]  /*1ac80*/  SHF.R.U64 R169, R169, 0x3, RZ ;  /* 0x00000003a9a97819 */ /* 0x000fe400000012ff */
[----:B------:R-:W-:Y:S02]  /*1ac90*/  ISETP.NE.U32.AND P6, PT, RZ, UR4, PT ;  /* 0x00000004ff007c0c */ /* 0x000fe4000bfc5070 */
[----:B------:R-:W-:-:S02]  /*1aca0*/  SHF.R.U64 R177, R177, 0x3, RZ ;  /* 0x00000003b1b17819 */ /* 0x000fc400000012ff */
[----:B------:R-:W-:Y:S01]  /*1acb0*/  LOP3.LUT R118, R32, R23, RZ, 0x3c, !PT ;  /* 0x0000001720767212 */ /* 0x000fe200078e3cff */
[----:B--2---:R-:W2:Y:S01]  /*1acc0*/  LDC.64 R4, c[0x0][0xcd8] ;  /* 0x00033600ff047b82 */ /* 0x004ea20000000a00 */
[----:B------:R-:W-:Y:S02]  /*1acd0*/  MOV R41, R40 ;  /* 0x0000002800297202 */ /* 0x000fe40000000f00 */
[----:B------:R-:W-:Y:S02]  /*1ace0*/  SHF.R.U64 R179, R179, 0x3, RZ ;  /* 0x00000003b3b37819 */ /* 0x000fe400000012ff */
[----:B------:R-:W-:Y:S01]  /*1acf0*/  LOP3.LUT R122, R27, R30, RZ, 0x3c, !PT ;  /* 0x0000001e1b7a7212 */ /* 0x000fe200078e3cff */
[----:B------:R3:W-:Y:S01]  /*1ad00*/  STSM.16.M88.4 [R41], R8 ;  /* 0x0000000829007844 */ /* 0x0007e20000000200 */
[----:B------:R-:W-:Y:S02]  /*1ad10*/  LOP3.LUT R32, R169, R26, RZ, 0x3c, !PT ;  /* 0x0000001aa9207212 */ /* 0x000fe400078e3cff */
[----:B------:R-:W-:-:S02]  /*1ad20*/  MOV R44, R44 ;  /* 0x0000002c002c7202 */ /* 0x000fc40000000f00 */
[----:B------:R-:W-:Y:S02]  /*1ad30*/  ISETP.NE.AND.EX P6, PT, RZ, UR5, PT, P6 ;  /* 0x00000005ff007c0c */ /* 0x000fe4000bfc5360 */
[----:B------:R-:W-:Y:S01]  /*1ad40*/  MOV R48, R48 ;  /* 0x0000003000307202 */ /* 0x000fe20000000f00 */
[----:B------:R4:W-:Y:S01]  /*1ad50*/  STSM.16.M88.4 [R44], R12 ;  /* 0x0000000c2c007844 */ /* 0x0009e20000000200 */
[----:B------:R-:W-:Y:S02]  /*1ad60*/  F2FP.BF16.F32.PACK_AB R26, R28, R157 ;  /* 0x0000009d1c1a723e */ /* 0x000fe400000010ff */
[----:B------:R-:W-:Y:S02]  /*1ad70*/  F2FP.BF16.F32.PACK_AB R27, R63, R62 ;  /* 0x0000003e3f1b723e */ /* 0x000fe400000010ff */
[----:B------:R-:W-:Y:S02]  /*1ad80*/  LOP3.LUT R106, R177, R106, RZ, 0x3c, !PT ;  /* 0x0000006ab16a7212 */ /* 0x000fe400078e3cff */
[----:B------:R-:W-:Y:S01]  /*1ad90*/  MOV R52, R52 ;  /* 0x0000003400347202 */ /* 0x000fe20000000f00 */
[----:B------:R0:W-:Y:S01]  /*1ada0*/  STSM.16.M88.4 [R48], R24 ;  /* 0x0000001830007844 */ /* 0x0001e20000000200 */
[----:B------:R-:W-:Y:S01]  /*1adb0*/  F2FP.BF16.F32.PACK_AB R28, R65, R154 ;  /* 0x0000009a411c723e */ /* 0x000fe200000010ff */
[----:B--2---:R-:W-:Y:S01]  /*1adc0*/  IMAD.WIDE R6, R217, 0x4, R4 ;  /* 0x00000004d9067825 */ /* 0x004fe200078e0204 */
[----:B------:R-:W-:Y:S01]  /*1add0*/  F2FP.BF16.F32.PACK_AB R30, R69, R68 ;  /* 0x00000044451e723e */ /* 0x000fe200000010ff */
[----:B------:R-:W2:Y:S01]  /*1ade0*/  @P6 LDC.64 R4, c[0x0][0xce0] ;  /* 0x00033800ff046b82 */ /* 0x000ea20000000a00 */
[----:B------:R-:W-:-:S02]  /*1adf0*/  MOV R56, R56 ;  /* 0x0000003800387202 */ /* 0x000fc40000000f00 */
[----:B------:R-:W-:Y:S01]  /*1ae00*/  F2FP.BF16.F32.PACK_AB R81, R83, R82 ;  /* 0x000000525351723e */ /* 0x000fe200000010ff */
[----:B------:R1:W-:Y:S01]  /*1ae10*/  STSM.16.M88.4 [R52], R28 ;  /* 0x0000001c34007844 */ /* 0x0003e20000000200 */
[----:B------:R-:W-:Y:S02]  /*1ae20*/  F2FP.BF16.F32.PACK_AB R88, R89, R88 ;  /* 0x000000585958723e */ /* 0x000fe400000010ff */
[----:B------:R-:W-:Y:S01]  /*1ae30*/  LOP3.LUT R110, R179, R110, RZ, 0x3c, !PT ;  /* 0x0000006eb36e7212 */ /* 0x000fe200078e3cff */
[----:B------:R-:W-:Y:S01]  /*1ae40*/  STSM.16.M88.4 [R56], R72 ;  /* 0x0000004838007844 */ /* 0x000fe20000000200 */
[----:B------:R-:W-:Y:S02]  /*1ae50*/  MOV R60, R60 ;  /* 0x0000003c003c7202 */ /* 0x000fe40000000f00 */
[----:B------:R-:W-:Y:S02]  /*1ae60*/  F2FP.BF16.F32.PACK_AB R82, R85, R84 ;  /* 0x000000545552723e */ /* 0x000fe400000010ff */
[----:B------:R-:W-:-:S02]  /*1ae70*/  F2FP.BF16.F32.PACK_AB R83, R87, R86 ;  /* 0x000000565753723e */ /* 0x000fc400000010ff */
[----:B------:R-:W-:Y:S02]  /*1ae80*/  F2FP.BF16.F32.PACK_AB R89, R91, R90 ;  /* 0x0000005a5b59723e */ /* 0x000fe400000010ff */
[----:B------:R-:W-:Y:S01]  /*1ae90*/  MOV R40, R98 ;  /* 0x0000006200287202 */ /* 0x000fe20000000f00 */
[----:B------:R-:W-:Y:S01]  /*1aea0*/  STSM.16.M88.4 [R60], R80 ;  /* 0x000000503c007844 */ /* 0x000fe20000000200 */
[----:B------:R-:W-:Y:S02]  /*1aeb0*/  F2FP.BF16.F32.PACK_AB R90, R93, R92 ;  /* 0x0000005c5d5a723e */ /* 0x000fe400000010ff */
[----:B------:R-:W-:Y:S02]  /*1aec0*/  F2FP.BF16.F32.PACK_AB R91, R95, R94 ;  /* 0x0000005e5f5b723e */ /* 0x000fe400000010ff */
[----:B------:R-:W-:Y:S02]  /*1aed0*/  F2FP.BF16.F32.PACK_AB R96, R97, R96 ;  /* 0x000000606160723e */ /* 0x000fe400000010ff */
[----:B------:R-:W-:Y:S01]  /*1aee0*/  MOV R102, R102 ;  /* 0x0000006600667202 */ /* 0x000fe20000000f00 */
[----:B------:R-:W-:Y:S01]  /*1aef0*/  STSM.16.M88.4 [R40], R88 ;  /* 0x0000005828007844 */ /* 0x000fe20000000200 */
        /* <DEDUP_REMOVED lines=13> */
[----:B------:R-:W-:Y:S02]  /*1afd0*/  MOV R23, R122 ;  /* 0x0000007a00177202 */ /* 0x000fe40000000f00 */
[----:B------:R-:W-:-:S02]  /*1afe0*/  F2FP.BF16.F32.PACK_AB R113, R153, R152 ;  /* 0x000000989971723e */ /* 0x000fc400000010ff */
[----:B------:R-:W-:Y:S02]  /*1aff0*/  F2FP.BF16.F32.PACK_AB R114, R117, R116 ;  /* 0x000000747572723e */ /* 0x000fe400000010ff */
[----:B------:R-:W-:Y:S02]  /*1b000*/  F2FP.BF16.F32.PACK_AB R115, R156, R155 ;  /* 0x0000009b9c73723e */ /* 0x000fe400000010ff */
[----:B------:R-:W-:Y:S02]  /*1b010*/  F2FP.BF16.F32.PACK_AB R120, R121, R120 ;  /* 0x000000787978723e */ /* 0x000fe400000010ff */
[----:B------:R-:W-:Y:S01]  /*1b020*/  F2FP.BF16.F32.PACK_AB R128, R129, R128 ;  /* 0x000000808180723e */ /* 0x000fe200000010ff */
[----:B------:R-:W-:Y:S01]  /*1b030*/  STSM.16.M88.4 [R110], R112 ;  /* 0x000000706e007844 */ /* 0x000fe20000000200 */
        /* <DEDUP_REMOVED lines=15> */
[----:B------:R-:W-:Y:S01]  /*1b130*/  MOV R32, R32 ;  /* 0x0000002000207202 */ /* 0x000fe20000000f00 */
[----:B------:R-:W-:Y:S01]  /*1b140*/  STSM.16.M88.4 [R23], R136 ;  /* 0x0000008817007844 */ /* 0x000fe20000000200 */
[----:B------:R-:W-:-:S02]  /*1b150*/  F2FP.BF16.F32.PACK_AB R146, R149, R148 ;  /* 0x000000949592723e */ /* 0x000fc400000010ff */
[----:B------:R-:W-:Y:S02]  /*1b160*/  F2FP.BF16.F32.PACK_AB R147, R151, R150 ;  /* 0x000000969793723e */ /* 0x000fe400000010ff */
[----:B------:R-:W-:-:S03]  /*1b170*/  MOV R76, RZ ;  /* 0x000000ff004c7202 */ /* 0x000fc60000000f00 */
[----:B------:R1:W-:Y:S01]  /*1b180*/  STSM.16.M88.4 [R32], R144 ;  /* 0x0000009020007844 */ /* 0x0003e20000000200 */
[----:B------:R-:W-:Y:S01]  /*1b190*/  BAR.SYNC.DEFER_BLOCKING 0x1, 0x100 ;  /* 0x0044000000007b1d */ /* 0x000fe20000010000 */
[----:B--2---:R-:W-:-:S05]  /*1b1a0*/  @P6 IMAD.WIDE R4, R217, 0x4, R4 ;  /* 0x00000004d9046825 */ /* 0x004fca00078e0204 */
[----:B------:R-:W-:Y:S02]  /*1b1b0*/  ULDC UR4, c[0x0][0xb88] ;  /* 0x0002e20000047ab9 */ /* 0x000fe40000000800 */
[----:B------:R-:W-:Y:S01]  /*1b1c0*/  IMAD.U32 R78, RZ, RZ, UR4 ;  /* 0x00000004ff4e7e24 */ /* 0x000fe2000f8e00ff */
[----:B------:R2:W5:Y:S01]  /*1b1d0*/  @P0 LDG.E R76, desc[UR54][R6.64] ;  /* 0x00000036064c0981 */ /* 0x000562000c1e1900 */
[----:B------:R-:W-:-:S04]  /*1b1e0*/  IMAD R3, R214, 0x40, R211 ;  /* 0x00000040d6037824 */ /* 0x000fc800078e02d3 */
[----:B------:R2:W5:Y:S01]  /*1b1f0*/  @P6 LDG.E R78, desc[UR54][R4.64] ;  /* 0x00000036044e6981 */ /* 0x000562000c1e1900 */
[----:B------:R-:W-:-:S03]  /*1b200*/  IMAD.WIDE R20, R3, 0x2, R20 ;  /* 0x0000000203147825 */ /* 0x000fc600078e0214 */
[C---:B---3--:R-:W-:Y:S02]  /*1b210*/  IADD3 R9, P1, R20.reuse, 0x1000, RZ ;  /* 0x0000100014097810 */ /* 0x048fe40007f3e0ff */
[C---:B----4-:R-:W-:Y:S02]  /*1b220*/  IADD3 R13, P2, R20.reuse, 0x2000, RZ ;  /* 0x00002000140d7810 */ /* 0x050fe40007f5e0ff */
[C---:B0-----:R-:W-:Y:S02]  /*1b230*/  IADD3 R25, P3, R20.reuse, 0x3000, RZ ;  /* 0x0000300014197810 */ /* 0x041fe40007f7e0ff */
[----:B-1----:R-:W-:Y:S02]  /*1b240*/  IADD3 R29, P4, R20, 0x4000, RZ ;  /* 0x00004000141d7810 */ /* 0x002fe40007f9e0ff */
        /* <DEDUP_REMOVED lines=16> */
[C---:B------:R-:W-:Y:S02]  /*1b350*/  IADD3 R33, P5, R20.reuse, 0x5000, RZ ;  /* 0x0000500014217810 */ /* 0x040fe40007fbe0ff */
[----:B------:R-:W-:-:S02]  /*1b360*/  IADD3 R37, P1, R20, 0x6000, RZ ;  /* 0x0000600014257810 */ /* 0x000fc40007f3e0ff */
[C---:B------:R-:W-:Y:S02]  /*1b370*/  IADD3 R41, P2, R20.reuse, 0x7000, RZ ;  /* 0x0000700014297810 */ /* 0x040fe40007f5e0ff */
[C---:B------:R-:W-:Y:S02]  /*1b380*/  IADD3 R45, P3, R20.reuse, 0x8000, RZ ;  /* 0x00008000142d7810 */ /* 0x040fe40007f7e0ff */
[----:B------:R-:W-:Y:S02]  /*1b390*/  IADD3 R49, P4, R20, 0x9000, RZ ;  /* 0x0000900014317810 */ /* 0x000fe40007f9e0ff */
[----:B------:R-:W-:Y:S02]  /*1b3a0*/  P2R R10, PR, RZ, 0x20 ;  /* 0x00000020ff0a7803 */ /* 0x000fe40000000000 */
[----:B------:R-:W-:Y:S02]  /*1b3b0*/  LOP3.LUT R32, R33, 0x380, RZ, 0xc0, !PT ;  /* 0x0000038021207812 */ /* 0x000fe400078ec0ff */
[----:B------:R-:W-:-:S02]  /*1b3c0*/  LOP3.LUT R36, R37, 0x380, RZ, 0xc0, !PT ;  /* 0x0000038025247812 */ /* 0x000fc400078ec0ff */
[----:B------:R-:W-:Y:S02]  /*1b3d0*/  LOP3.LUT R40, R41, 0x380, RZ, 0xc0, !PT ;  /* 0x0000038029287812 */ /* 0x000fe400078ec0ff */
[----:B------:R-:W-:Y:S02]  /*1b3e0*/  LOP3.LUT R44, R45, 0x380, RZ, 0xc0, !PT ;  /* 0x000003802d2c7812 */ /* 0x000fe400078ec0ff */
[----:B------:R-:W-:Y:S02]  /*1b3f0*/  LOP3.LUT R48, R49, 0x380, RZ, 0xc0, !PT ;  /* 0x0000038031307812 */ /* 0x000fe400078ec0ff */
[----:B------:R-:W-:Y:S02]  /*1b400*/  IADD3 R53, P5, R20, 0xa000, RZ ;  /* 0x0000a00014357810 */ /* 0x000fe40007fbe0ff */
[----:B------:R-:W-:Y:S02]  /*1b410*/  SHF.R.U64 R32, R32, 0x3, RZ ;  /* 0x0000000320207819 */ /* 0x000fe400000012ff */
[----:B------:R-:W-:-:S02]  /*1b420*/  SHF.R.U64 R36, R36, 0x3, RZ ;  /* 0x0000000324247819 */ /* 0x000fc400000012ff */
[----:B------:R-:W-:Y:S02]  /*1b430*/  LOP3.LUT R52, R53, 0x380, RZ, 0xc0, !PT ;  /* 0x0000038035347812 */ /* 0x000fe400078ec0ff */
[----:B------:R-:W-:Y:S02]  /*1b440*/  SHF.R.U64 R40, R40, 0x3, RZ ;  /* 0x0000000328287819 */ /* 0x000fe400000012ff */
[----:B------:R-:W-:Y:S02]  /*1b450*/  SHF.R.U64 R44, R44, 0x3, RZ ;  /* 0x000000032c2c7819 */ /* 0x000fe400000012ff */
[----:B------:R-:W-:Y:S02]  /*1b460*/  SHF.R.U64 R48, R48, 0x3, RZ ;  /* 0x0000000330307819 */ /* 0x000fe400000012ff */
[----:B------:R-:W-:Y:S02]  /*1b470*/  LOP3.LUT R32, R32, R33, RZ, 0x3c, !PT ;  /* 0x0000002120207212 */ /* 0x000fe400078e3cff */
[----:B------:R-:W-:-:S02]  /*1b480*/  LOP3.LUT R36, R36, R37, RZ, 0x3c, !PT ;  /* 0x0000002524247212 */ /* 0x000fc400078e3cff */
[----:B------:R-:W-:Y:S02]  /*1b490*/  LOP3.LUT R40, R40, R41, RZ, 0x3c, !PT ;  /* 0x0000002928287212 */ /* 0x000fe400078e3cff */
[----:B------:R-:W-:Y:S02]  /*1b4a0*/  LOP3.LUT R44, R44, R45, RZ, 0x3c, !PT ;  /* 0x0000002d2c2c7212 */ /* 0x000fe400078e3cff */
[----:B------:R-:W-:Y:S02]  /*1b4b0*/  LOP3.LUT R48, R48, R49, RZ, 0x3c, !PT ;  /* 0x0000003130307212 */ /* 0x000fe400078e3cff */
[----:B------:R-:W-:Y:S01]  /*1b4c0*/  SHF.R.U64 R52, R52, 0x3, RZ ;  /* 0x0000000334347819 */ /* 0x000fe200000012ff */
[----:B--2---:R-:W-:Y:S06]  /*1b4d0*/  @P6 BRA `(.L_x_2867) ;  /* 0x0000000000106947 */ /* 0x004fec0003800000 */
[----:B------:R-:W-:Y:S05]  /*1b4e0*/  @!P0 BRA `(.L_x_2867) ;  /* 0x00000000000c8947 */ /* 0x000fea0003800000 */
[----:B------:R-:W2:Y:S04]  /*1b4f0*/  LDG.E R3, desc[UR54][R6.64] ;  /* 0x0000003606037981 */ /* 0x000ea8000c1e1900 */
[----:B-----5:R-:W2:Y:S02]  /*1b500*/  LDG.E R78, desc[UR54][R6.64+0x4] ;  /* 0x00000436064e7981 */ /* 0x020ea4000c1e1900 */
[----:B--2---:R-:W-:-:S07]  /*1b510*/  IMAD.IADD R78, R78, 0x1, -R3 ;  /* 0x000000014e4e7824 */ /* 0x004fce00078e0a03 */
.L_x_2867:
[----:B------:R-:W0:Y:S01]  /*1b520*/  SHFL.IDX PT, R4, R221, RZ, 0x1f ;  /* 0x00001fffdd047589 */ /* 0x000e2200000e0000 */
[----:B------:R-:W-:Y:S01]  /*1b530*/  ISETP.NE.AND P6, PT, R10, RZ, PT ;  /* 0x000000ff0a00720c */ /* 0x000fe20003fc5270 */
[--C-:B------:R-:W-:Y:S01]  /*1b540*/  IMAD.X R49, RZ, RZ, R21.reuse, P4 ;  /* 0x000000ffff317224 */ /* 0x100fe200020e0615 */
[----:B------:R-:W-:Y:S01]  /*1b550*/  LOP3.LUT R52, R52, R53, RZ, 0x3c, !PT ;  /* 0x0000003534347212 */ /* 0x000fe200078e3cff */
[--C-:B------:R-:W-:Y:S01]  /*1b560*/  IMAD.X R37, RZ, RZ, R21.reuse, P1 ;  /* 0x000000ffff257224 */ /* 0x100fe200008e0615 */
        /* <DEDUP_REMOVED lines=8> */
[----:B------:R-:W-:-:S02]  /*1b5f0*/  LOP3.LUT R3, R20, 0x380, RZ, 0xc0, !PT ;  /* 0x0000038014037812 */ /* 0x000fc400078ec0ff */
[----:B------:R-:W-:Y:S02]  /*1b600*/  IADD3 R5, P5, R20, 0xf000, RZ ;  /* 0x0000f00014057810 */ /* 0x000fe40007fbe0ff */
[----:B------:R-:W-:Y:S02]  /*1b610*/  LOP3.LUT R56, R57, 0x380, RZ, 0xc0, !PT ;  /* 0x0000038039387812 */ /* 0x000fe400078ec0ff */
[----:B------:R-:W-:Y:S01]  /*1b620*/  LOP3.LUT R60, R61, 0x380, RZ, 0xc0, !PT ;  /* 0x000003803d3c7812 */ /* 0x000fe200078ec0ff */
[----:B------:R-:W-:Y:S01]  /*1b630*/  IMAD.X R73, RZ, RZ, R21, P5 ;  /* 0x000000ffff497224 */ /* 0x000fe200028e0615 */
[----:B------:R-:W-:Y:S02]  /*1b640*/  LOP3.LUT R64, R65, 0x380, RZ, 0xc0, !PT ;  /* 0x0000038041407812 */ /* 0x000fe400078ec0ff */
[----:B------:R-:W-:Y:S02]  /*1b650*/  LOP3.LUT R68, R69, 0x380, RZ, 0xc0, !PT ;  /* 0x0000038045447812 */ /* 0x000fe400078ec0ff */
[----:B0-----:R-:W-:-:S02]  /*1b660*/  ISETP.NE.AND P4, PT, R4, RZ, PT ;  /* 0x000000ff0400720c */ /* 0x001fc40003f85270 */
[----:B------:R-:W-:Y:S02]  /*1b670*/  SHF.R.U64 R3, R3, 0x3, RZ ;  /* 0x0000000303037819 */ /* 0x000fe400000012ff */
[----:B------:R-:W-:Y:S02]  /*1b680*/  LOP3.LUT R4, R5, 0x380, RZ, 0xc0, !PT ;  /* 0x0000038005047812 */ /* 0x000fe400078ec0ff */
[----:B------:R-:W-:Y:S02]  /*1b690*/  SHF.R.U64 R56, R56, 0x3, RZ ;  /* 0x0000000338387819 */ /* 0x000fe400000012ff */
[----:B------:R-:W-:Y:S02]  /*1b6a0*/  SHF.R.U64 R60, R60, 0x3, RZ ;  /* 0x000000033c3c7819 */ /* 0x000fe400000012ff */
[----:B------:R-:W-:Y:S02]  /*1b6b0*/  SHF.R.U64 R64, R64, 0x3, RZ ;  /* 0x0000000340407819 */ /* 0x000fe400000012ff */
[----:B------:R-:W-:-:S02]  /*1b6c0*/  SHF.R.U64 R68, R68, 0x3, RZ ;  /* 0x0000000344447819 */ /* 0x000fc400000012ff */
[----:B------:R-:W-:Y:S02]  /*1b6d0*/  LOP3.LUT R20, R3, R20, RZ, 0x3c, !PT ;  /* 0x0000001403147212 */ /* 0x000fe400078e3cff */
        /* <DEDUP_REMOVED lines=11> */
[----:B------:R-:W-:Y:S02]  /*1b790*/  SHF.R.S32.HI R23, RZ, 0x1f, R216 ;  /* 0x0000001fff177819 */ /* 0x000fe400000114d8 */
[----:B------:R-:W-:Y:S02]  /*1b7a0*/  SEL R85, R217, RZ, !P0 ;  /* 0x000000ffd9557207 */ /* 0x000fe40004000000 */
[----:B------:R-:W-:Y:S02]  /*1b7b0*/  SEL R79, R3, RZ, !P0 ;  /* 0x000000ff034f7207 */ /* 0x000fe40004000000 */
[----:B-----5:R-:W-:Y:S01]  /*1b7c0*/  SHF.R.S32.HI R77, RZ, 0x1f, R76 ;  /* 0x0000001fff4d7819 */ /* 0x020fe2000001144c */
[----:B------:R-:W-:Y:S06]  /*1b7d0*/  @P4 BRA `(.L_x_2868) ;  /* 0x00000000005c4947 */ /* 0x000fec0003800000 */
[----:B------:R-:W-:Y:S01]  /*1b7e0*/  ULDC.64 UR4, c[0x0][0xc70] ;  /* 0x00031c0000047ab9 */ /* 0x000fe20000000a00 */
[----:B------:R-:W-:Y:S02]  /*1b7f0*/  IMAD.MOV R6, RZ, RZ, -R195 ;  /* 0x000000ffff067224 */ /* 0x000fe400078e0ac3 */
[----:B------:R-:W-:Y:S02]  /*1b800*/  IMAD R3, R23, UR4, RZ ;  /* 0x0000000417037c24 */ /* 0x000fe4000f8e02ff */
[----:B------:R-:W-:Y:S01]  /*1b810*/  IMAD.WIDE.U32 R4, R216, UR4, R76 ;  /* 0x00000004d8047c25 */ /* 0x000fe2000f8e004c */
[----:B------:R-:W-:-:S03]  /*1b820*/  ISETP.NE.AND P0, PT, R185, R6, PT ;  /* 0x00000006b900720c */ /* 0x000fc60003f05270 */
[----:B------:R-:W-:Y:S01]  /*1b830*/  IMAD R3, R216, UR5, R3 ;  /* 0x00000005d8037c24 */ /* 0x000fe2000f8e0203 */
[----:B------:R-:W-:Y:S01]  /*1b840*/  ULDC.64 UR4, c[0x0][0xc78] ;  /* 0x00031e0000047ab9 */ /* 0x000fe20000000a00 */
[----:B------:R-:W-:Y:S02]  /*1b850*/  IMAD R11, R219, 0x40, R193 ;  /* 0x00000040db0b7824 */ /* 0x000fe400078e02c1 */
[----:B------:R-:W-:Y:S02]  /*1b860*/  IMAD.IADD R5, R5, 0x1, R3 ;  /* 0x0000000105057824 */ /* 0x000fe400078e0203 */
[----:B------:R-:W-:Y:S01]  /*1b870*/  IMAD R3, R79, UR4, RZ ;  /* 0x000000044f037c24 */ /* 0x000fe2000f8e02ff */
[----:B------:R-:W-:Y:S01]  /*1b880*/  SHF.R.S32.HI R7, RZ, 0x1f, R11 ;  /* 0x0000001fff077819 */ /* 0x000fe2000001140b */
[----:B------:R-:W-:Y:S01]  /*1b890*/  IMAD.WIDE.U32 R4, R85, UR4, R4 ;  /* 0x0000000455047c25 */ /* 0x000fe2000f8e0004 */
[----:B------:R-:W-:-:S03]  /*1b8a0*/  ISETP.GE.OR P1, PT, R11, R78, P0 ;  /* 0x0000004e0b00720c */ /* 0x000fc60000726670 */
[----:B------:R-:W-:Y:S01]  /*1b8b0*/  IMAD R10, R85, UR5, R3 ;  /* 0x00000005550a7c24 */ /* 0x000fe2000f8e0203 */
[C---:B------:R-:W-:Y:S01]  /*1b8c0*/  IADD3 R6, P2, R11.reuse, R4, RZ ;  /* 0x000000040b067210 */ /* 0x040fe20007f5e0ff */
[----:B------:R-:W-:Y:S01]  /*1b8d0*/  VIADD R3, R11, 0x8 ;  /* 0x000000080b037836 */ /* 0x000fe20000000000 */
[----:B------:R-:W-:Y:S02]  /*1b8e0*/  ULDC.64 UR4, c[0x0][0xc40] ;  /* 0x0003100000047ab9 */ /* 0x000fe40000000a00 */
[----:B------:R-:W-:Y:S02]  /*1b8f0*/  IADD3.X R7, R7, R5, R10, P2, !PT ;  /* 0x0000000507077210 */ /* 0x000fe400017fe40a */
[----:B------:R-:W-:Y:S02]  /*1b900*/  ISETP.GE.OR P0, PT, R3, R78, P0 ;  /* 0x0000004e0300720c */ /* 0x000fe40000706670 */
[----:B------:R-:W-:-:S04]  /*1b910*/  LEA R4, P2, R6, UR4, 0x2 ;  /* 0x0000000406047c11 */ /* 0x000fc8000f8410ff */
[----:B------:R-:W-:-:S05]  /*1b920*/  LEA.HI.X R5, R6, UR5, R7, 0x2, P2 ;  /* 0x0000000506057c11 */ /* 0x000fca00090f1407 */
[----:B------:R0:W-:Y:S04]  /*1b930*/  @!P1 STG.E desc[UR54][R4.64], R2 ;  /* 0x0000000204009986 */ /* 0x0001e8000c101936 */
[----:B------:R0:W-:Y:S02]  /*1b940*/  @!P0 STG.E desc[UR54][R4.64+0x20], R0 ;  /* 0x0000200004008986 */ /* 0x0001e4000c101936 */
.L_x_2868:
[----:B------:R-:W1:Y:S01]  /*1b950*/  LDC R86, c[0x0][0xb8c] ;  /* 0x0002e300ff567b82 */ /* 0x000e620000000800 */
[----:B------:R-:W-:Y:S01]  /*1b960*/  ULDC.64 UR4, c[0x0][0xba0] ;  /* 0x0002e80000047ab9 */ /* 0x000fe20000000a00 */
[----:B0-----:R0:W5:Y:S01]  /*1b970*/  LD.E.128 R4, desc[UR54][R20.64] ;  /* 0x0000003614047980 */ /* 0x001162000c101d00 */
[--C-:B------:R-:W-:Y:S01]  /*1b980*/  SHF.R.S32.HI R3, RZ, 0x1f, R211.reuse ;  /* 0x0000001fff037819 */ /* 0x100fe200000114d3 */
[----:B------:R-:W-:Y:S02]  /*1b990*/  IMAD.MOV.U32 R2, RZ, RZ, R211 ;  /* 0x000000ffff027224 */ /* 0x000fe400078e00d3 */
[----:B------:R-:W5:Y:S02]  /*1b9a0*/  LD.E.128 R8, desc[UR54][R8.64] ;  /* 0x0000003608087980 */ /* 0x000f64000c101d00 */
[----:B------:R-:W-:Y:S02]  /*1b9b0*/  IMAD.WIDE.U32 R2, R76, UR4, R2 ;  /* 0x000000044c027c25 */ /* 0x000fe4000f8e0002 */
[----:B------:R-:W5:Y:S02]  /*1b9c0*/  LD.E.128 R12, desc[UR54][R12.64] ;  /* 0x000000360c0c7980 */ /* 0x000f64000c101d00 */
[----:B0-----:R-:W-:-:S02]  /*1b9d0*/  IMAD R21, R77, UR4, RZ ;  /* 0x000000044d157c24 */ /* 0x001fc4000f8e02ff */
[----:B------:R-:W5:Y:S02]  /*1b9e0*/  LD.E.128 R24, desc[UR54][R24.64] ;  /* 0x0000003618187980 */ /* 0x000f64000c101d00 */
[----:B------:R-:W-:Y:S01]  /*1b9f0*/  IMAD R21, R76, UR5, R21 ;  /* 0x000000054c157c24 */ /* 0x000fe2000f8e0215 */
[----:B------:R-:W-:Y:S01]  /*1ba00*/  ULDC.64 UR4, c[0x0][0xbe0] ;  /* 0x0002f80000047ab9 */ /* 0x000fe20000000a00 */
[----:B------:R-:W5:Y:S02]  /*1ba10*/  LD.E.128 R28, desc[UR54][R28.64] ;  /* 0x000000361c1c7980 */ /* 0x000f64000c101d00 */
[----:B------:R-:W-:Y:S02]  /*1ba20*/  IMAD.IADD R3, R3, 0x1, R21 ;  /* 0x0000000103037824 */ /* 0x000fe400078e0215 */
[----:B------:R-:W-:Y:S01]  /*1ba30*/  IMAD R21, R23, UR4, RZ ;  /* 0x0000000417157c24 */ /* 0x000fe2000f8e02ff */
[----:B------:R-:W-:Y:S01]  /*1ba40*/  IADD3 R23, R211, 0x40, RZ ;  /* 0x00000040d3177810 */ /* 0x000fe20007ffe0ff */
[----:B------:R-:W5:Y:S03]  /*1ba50*/  LD.E.128 R32, desc[UR54][R32.64] ;  /* 0x0000003620207980 */ /* 0x000f66000c101d00 */
[----:B-1----:R-:W-:Y:S01]  /*1ba60*/  ISETP.GE.AND P3, PT, R23, R86, PT ;  /* 0x000000561700720c */ /* 0x002fe20003f66270 */
[----:B------:R-:W5:Y:S01]  /*1ba70*/  LD.E.128 R36, desc[UR54][R36.64] ;  /* 0x0000003624247980 */ /* 0x000f62000c101d00 */
[----:B------:R-:W-:-:S02]  /*1ba80*/  IMAD R77, R219, -0x40, R78 ;  /* 0xffffffc0db4d7824 */ /* 0x000fc400078e024e */
[----:B------:R-:W-:Y:S01]  /*1ba90*/  VIADD R0, R214, 0x20 ;  /* 0x00000020d6007836 */ /* 0x000fe20000000000 */
[----:B------:R-:W5:Y:S01]  /*1baa0*/  LD.E.128 R40, desc[UR54][R40.64] ;  /* 0x0000003628287980 */ /* 0x000f62000c101d00 */
[C---:B------:R-:W-:Y:S01]  /*1bab0*/  IMAD R21, R216.reuse, UR5, R21 ;  /* 0x00000005d8157c24 */ /* 0x040fe2000f8e0215 */
[----:B------:R-:W-:Y:S01]  /*1bac0*/  SEL R20, RZ, 0xffffffff, P3 ;  /* 0xffffffffff147807 */ /* 0x000fe20001800000 */
[----:B------:R-:W-:Y:S01]  /*1bad0*/  IMAD.WIDE.U32 R2, R216, UR4, R2 ;  /* 0x00000004d8027c25 */ /* 0x000fe2000f8e0002 */
[----:B------:R-:W5:Y:S01]  /*1bae0*/  LD.E.128 R44, desc[UR54][R44.64] ;  /* 0x000000362c2c7980 */ /* 0x000f62000c101d00 */
[C---:B------:R-:W-:Y:S01]  /*1baf0*/  ISETP.GE.AND P2, PT, R211.reuse, R86, PT ;  /* 0x00000056d300720c */ /* 0x040fe20003f46270 */
[----:B------:R-:W-:Y:S02]  /*1bb00*/  ULDC.64 UR4, c[0x0][0xbe8] ;  /* 0x0002fa0000047ab9 */ /* 0x000fe40000000a00 */
[----:B------:R-:W5:Y:S01]  /*1bb10*/  LD.E.128 R48, desc[UR54][R48.64] ;  /* 0x0000003630307980 */ /* 0x000f62000c101d00 */
[----:B------:R-:W-:-:S03]  /*1bb20*/  VIADD R80, R211, 0x80 ;  /* 0x00000080d3507836 */ /* 0x000fc60000000000 */
[----:B------:R-:W5:Y:S01]  /*1bb30*/  LD.E.128 R52, desc[UR54][R52.64] ;  /* 0x0000003634347980 */ /* 0x000f62000c101d00 */
[----:B------:R-:W-:-:S03]  /*1bb40*/  VIADD R81, R211, 0xc0 ;  /* 0x000000c0d3517836 */ /* 0x000fc60000000000 */
        /* <DEDUP_REMOVED lines=74> */
.L_x_2870:
[----:B------:R-:W-:Y:S05]  /*1bff0*/  BSYNC B1 ;  /* 0x0000000000017941 */ /* 0x000fea0003800000 */
.L_x_2869:
        /* <DEDUP_REMOVED lines=31> */
.L_x_2866:
[----:B------:R-:W-:Y:S01]  /*1c1f0*/  ULDC.64 UR4, c[0x0][0xcd8] ;  /* 0x0003360000047ab9 */ /* 0x000fe20000000a00 */
[----:B------:R-:W2:Y:S01]  /*1c200*/  LDC.64 R2, c[0x0][0xcd8] ;  /* 0x00033600ff027b82 */ /* 0x000ea20000000a00 */
[----:B------:R-:W-:Y:S01]  /*1c210*/  ISETP.NE.U32.AND P0, PT, RZ, UR4, PT ;  /* 0x00000004ff007c0c */ /* 0x000fe2000bf05070 */
[----:B------:R-:W-:-:S03]  /*1c220*/  IMAD.MOV.U32 R7, RZ, RZ, RZ ;  /* 0x000000ffff077224 */ /* 0x000fc600078e00ff */
[----:B------:R-:W-:Y:S01]  /*1c230*/  ISETP.NE.AND.EX P0, PT, RZ, UR5, PT, P0 ;  /* 0x00000005ff007c0c */ /* 0x000fe2000bf05300 */
[----:B------:R-:W-:Y:S02]  /*1c240*/  ULDC.64 UR4, c[0x0][0xce0] ;  /* 0x0003380000047ab9 */ /* 0x000fe40000000a00 */
[----:B------:R-:W-:Y:S01]  /*1c250*/  ISETP.NE.U32.AND P1, PT, RZ, UR4, PT ;  /* 0x00000004ff007c0c */ /* 0x000fe2000bf25070 */
[----:B------:R-:W3:Y:S03]  /*1c260*/  LDC R12, c[0x0][0xb8c] ;  /* 0x0002e300ff0c7b82 */ /* 0x000ee60000000800 */
[----:B------:R-:W-:Y:S01]  /*1c270*/  ISETP.NE.AND.EX P1, PT, RZ, UR5, PT, P1 ;  /* 0x00000005ff007c0c */ /* 0x000fe2000bf25310 */
[----:B--2---:R-:W-:-:S12]  /*1c280*/  IMAD.WIDE R2, R217, 0x4, R2 ;  /* 0x00000004d9027825 */ /* 0x004fd800078e0202 */
[----:B------:R-:W2:Y:S01]  /*1c290*/  @P1 LDC.64 R4, c[0x0][0xce0] ;  /* 0x00033800ff041b82 */ /* 0x000ea20000000a00 */
[----:B------:R-:W-:Y:S02]  /*1c2a0*/  ULDC UR4, c[0x0][0xb88] ;  /* 0x0002e20000047ab9 */ /* 0x000fe40000000800 */
[----:B------:R-:W-:Y:S01]  /*1c2b0*/  IMAD.U32 R0, RZ, RZ, UR4 ;  /* 0x00000004ff007e24 */ /* 0x000fe2000f8e00ff */
[----:B------:R4:W5:Y:S01]  /*1c2c0*/  @P0 LDG.E R7, desc[UR54][R2.64] ;  /* 0x0000003602070981 */ /* 0x000962000c1e1900 */
[----:B--2---:R-:W-:-:S05]  /*1c2d0*/  @P1 IMAD.WIDE R4, R217, 0x4, R4 ;  /* 0x00000004d9041825 */ /* 0x004fca00078e0204 */
[----:B------:R4:W5:Y:S01]  /*1c2e0*/  @P1 LDG.E R0, desc[UR54][R4.64] ;  /* 0x0000003604001981 */ /* 0x000962000c1e1900 */
[----:B------:R-:W-:Y:S01]  /*1c2f0*/  ISETP.GT.AND P2, PT, R233, 0x3f, PT ;  /* 0x0000003fe900780c */ /* 0x000fe20003f44270 */
[----:B---3--:R-:W-:-:S12]  /*1c300*/  @P1 BRA `(.L_x_2872) ;  /* 0x0000000000101947 */ /* 0x008fd80003800000 */
[----:B------:R-:W-:Y:S05]  /*1c310*/  @!P0 BRA `(.L_x_2872) ;  /* 0x00000000000c8947 */ /* 0x000fea0003800000 */
[----:B----4-:R-:W2:Y:S04]  /*1c320*/  LDG.E R5, desc[UR54][R2.64] ;  /* 0x0000003602057981 */ /* 0x010ea8000c1e1900 */
[----:B-----5:R-:W2:Y:S02]  /*1c330*/  LDG.E R0, desc[UR54][R2.64+0x4] ;  /* 0x0000043602007981 */ /* 0x020ea4000c1e1900 */
[----:B--2---:R-:W-:-:S07]  /*1c340*/  IMAD.IADD R0, R0, 0x1, -R5 ;  /* 0x0000000100007824 */ /* 0x004fce00078e0a05 */
.L_x_2872:
[----:B----4-:R-:W-:Y:S01]  /*1c350*/  SHF.R.S32.HI R2, RZ, 0x1f, R217 ;  /* 0x0000001fff027819 */ /* 0x010fe200000114d9 */
[----:B------:R-:W-:Y:S01]  /*1c360*/  BSSY B1, `(.L_x_2873) ;  /* 0x000001d000017945 */ /* 0x000fe20003800000 */
[----:B------:R-:W-:Y:S02]  /*1c370*/  SHF.R.S32.HI R8, RZ, 0x1f, R216 ;  /* 0x0000001fff087819 */ /* 0x000fe400000114d8 */
[----:B------:R-:W-:Y:S02]  /*1c380*/  SHF.R.S32.HI R10, RZ, 0x1f, R211 ;  /* 0x0000001fff0a7819 */ /* 0x000fe400000114d3 */
[----:B------:R-:W-:Y:S02]  /*1c390*/  SEL R11, R217, RZ, !P0 ;  /* 0x000000ffd90b7207 */ /* 0x000fe40004000000 */
[----:B------:R-:W-:Y:S02]  /*1c3a0*/  SEL R9, R2, RZ, !P0 ;  /* 0x000000ff02097207 */ /* 0x000fe40004000000 */
[----:B-----5:R-:W-:Y:S01]  /*1c3b0*/  SHF.R.S32.HI R6, RZ, 0x1f, R7 ;  /* 0x0000001fff067819 */ /* 0x020fe20000011407 */
[----:B------:R-:W-:Y:S06]  /*1c3c0*/  @P2 BRA `(.L_x_2874) ;  /* 0x0000000000582947 */ /* 0x000fec0003800000 */
[----:B------:R-:W2:Y:S02]  /*1c3d0*/  S2R R2, SR_TID.X ;  /* 0x0000000000027919 */ /* 0x000ea40000002100 */
[----:B--2---:R-:W-:-:S04]  /*1c3e0*/  IMAD R2, R219, 0x40, R2 ;  /* 0x00000040db027824 */ /* 0x004fc800078e0202 */
[----:B------:R-:W-:-:S05]  /*1c3f0*/  VIADD R3, R2, 0xffffff80 ;  /* 0xffffff8002037836 */ /* 0x000fca0000000000 */
[----:B------:R-:W-:-:S13]  /*1c400*/  ISETP.GE.AND P0, PT, R3, R0, PT ;  /* 0x000000000300720c */ /* 0x000fda0003f06270 */
[----:B------:R-:W-:Y:S05]  /*1c410*/  @P0 BRA `(.L_x_2874) ;  /* 0x0000000000440947 */ /* 0x000fea0003800000 */
[C---:B------:R-:W-:Y:S01]  /*1c420*/  IADD3 R2, P0, R3.reuse, R7, RZ ;  /* 0x0000000703027210 */ /* 0x040fe20007f1e0ff */
        /* <DEDUP_REMOVED lines=16> */
.L_x_2874:
[----:B------:R-:W-:Y:S05]  /*1c530*/  BSYNC B1 ;  /* 0x0000000000017941 */ /* 0x000fea0003800000 */
.L_x_2873:
[----:B------:R-:W-:Y:S01]  /*1c540*/  ULDC.64 UR4, c[0x0][0xba0] ;  /* 0x0002e80000047ab9 */ /* 0x000fe20000000a00 */
[----:B------:R-:W-:Y:S01]  /*1c550*/  IMAD.MOV.U32 R2, RZ, RZ, R211 ;  /* 0x000000ffff027224 */ /* 0x000fe200078e00d3 */
[----:B------:R-:W-:Y:S01]  /*1c560*/  ISETP.GE.AND P2, PT, R211, R12, PT ;  /* 0x0000000cd300720c */ /* 0x000fe20003f46270 */
[----:B--2---:R-:W-:Y:S01]  /*1c570*/  IMAD.MOV.U32 R3, RZ, RZ, R10 ;  /* 0x000000ffff037224 */ /* 0x004fe200078e000a */
[----:B------:R-:W-:Y:S01]  /*1c580*/  BSSY B1, `(.L_x_2875) ;  /* 0x000004d000017945 */ /* 0x000fe20003800000 */
[----:B------:R-:W-:Y:S02]  /*1c590*/  IMAD R4, R6, UR4, RZ ;  /* 0x0000000406047c24 */ /* 0x000fe4000f8e02ff */
[----:B------:R-:W-:-:S04]  /*1c5a0*/  IMAD.WIDE.U32 R2, R7, UR4, R2 ;  /* 0x0000000407027c25 */ /* 0x000fc8000f8e0002 */
[----:B------:R-:W-:Y:S02]  /*1c5b0*/  VIADD R13, R211, 0x40 ;  /* 0x00000040d30d7836 */ /* 0x000fe40000000000 */
[----:B------:R-:W-:Y:S01]  /*1c5c0*/  IMAD R7, R7, UR5, R4 ;  /* 0x0000000507077c24 */ /* 0x000fe2000f8e0204 */
[----:B------:R-:W-:Y:S01]  /*1c5d0*/  ULDC.64 UR4, c[0x0][0xbe0] ;  /* 0x0002f80000047ab9 */ /* 0x000fe20000000a00 */
[----:B------:R-:W-:Y:S01]  /*1c5e0*/  VIADD R15, R211, 0x80 ;  /* 0x00000080d30f7836 */ /* 0x000fe20000000000 */
[----:B------:R-:W-:Y:S01]  /*1c5f0*/  ISETP.GE.AND P0, PT, R13, R12, PT ;  /* 0x0000000c0d00720c */ /* 0x000fe20003f06270 */
[----:B------:R-:W-:Y:S02]  /*1c600*/  IMAD R5, R8, UR4, RZ ;  /* 0x0000000408057c24 */ /* 0x000fe4000f8e02ff */
[----:B------:R-:W-:Y:S01]  /*1c610*/  IMAD.IADD R3, R3, 0x1, R7 ;  /* 0x0000000103037824 */ /* 0x000fe200078e0207 */
[----:B------:R-:W-:Y:S01]  /*1c620*/  SEL R4, RZ, 0xffffffff, P0 ;  /* 0xffffffffff047807 */ /* 0x000fe20000000000 */
[----:B------:R-:W-:-:S02]  /*1c630*/  IMAD R7, R219, -0x40, R0 ;  /* 0xffffffc0db077824 */ /* 0x000fc400078e0200 */
[C---:B------:R-:W-:Y:S02]  /*1c640*/  IMAD R5, R216.reuse, UR5, R5 ;  /* 0x00000005d8057c24 */ /* 0x040fe4000f8e0205 */
[----:B------:R-:W-:Y:S01]  /*1c650*/  IMAD.WIDE.U32 R2, R216, UR4, R2 ;  /* 0x00000004d8027c25 */ /* 0x000fe2000f8e0002 */
[CC--:B------:R-:W-:Y:S01]  /*1c660*/  ISETP.GE.AND P1, PT, R214.reuse, R7.reuse, PT ;  /* 0x00000007d600720c */ /* 0x0c0fe20003f26270 */
[----:B------:R-:W-:Y:S02]  /*1c670*/  ULDC.64 UR4, c[0x0][0xbe8] ;  /* 0x0002fa0000047ab9 */ /* 0x000fe40000000a00 */
[----:B------:R-:W-:Y:S02]  /*1c680*/  VIADD R0, R214, 0x20 ;  /* 0x00000020d6007836 */ /* 0x000fe40000000000 */
[----:B------:R-:W-:Y:S02]  /*1c690*/  VIADD R21, R211, 0xc0 ;  /* 0x000000c0d3157836 */ /* 0x000fe40000000000 */
[----:B------:R-:W-:Y:S01]  /*1c6a0*/  IMAD.IADD R3, R3, 0x1, R5 ;  /* 0x0000000103037824 */ /* 0x000fe200078e0205 */
[----:B------:R-:W-:Y:S01]  /*1c6b0*/  ISETP.GE.AND P0, PT, R0, R7, PT ;  /* 0x000000070000720c */ /* 0x000fe20003f06270 */
[----:B------:R-:W-:Y:S01]  /*1c6c0*/  IMAD.SHL.U32 R5, R4, 0x2, RZ ;  /* 0x0000000204057824 */ /* 0x000fe200078e00ff */
[----:B------:R-:W-:Y:S01]  /*1c6d0*/  SEL R0, RZ, 0x1, P2 ;  /* 0x00000001ff007807 */ /* 0x000fe20001000000 */
[----:B------:R-:W-:Y:S01]  /*1c6e0*/  VIADD R23, R211, 0x100 ;  /* 0x00000100d3177836 */ /* 0x000fe20000000000 */
[-C--:B------:R-:W-:Y:S01]  /*1c6f0*/  ISETP.GE.AND P2, PT, R15, R12.reuse, PT ;  /* 0x0000000c0f00720c */ /* 0x080fe20003f46270 */
[----:B------:R-:W-:Y:S01]  /*1c700*/  VIADD R25, R211, 0x140 ;  /* 0x00000140d3197836 */ /* 0x000fe20000000000 */
[----:B------:R-:W-:Y:S01]  /*1c710*/  ISETP.GE.AND P3, PT, R21, R12, PT ;  /* 0x0000000c1500720c */ /* 0x000fe20003f66270 */
[----:B------:R-:W-:Y:S01]  /*1c720*/  VIADD R7, R211, 0x180 ;  /* 0x00000180d3077836 */ /* 0x000fe20000000000 */
[----:B------:R-:W-:-:S02]  /*1c730*/  LOP3.LUT R0, R5, 0x2, R0, 0xe2, !PT ;  /* 0x0000000205007812 */ /* 0x000fc400078ee200 */
[----:B------:R-:W-:Y:S02]  /*1c740*/  SEL R5, RZ, 0x4, P2 ;  /* 0x00000004ff057807 */ /* 0x000fe40001000000 */
[----:B------:R-:W-:Y:S02]  /*1c750*/  SEL R4, RZ, 0x8, P3 ;  /* 0x00000008ff047807 */ /* 0x000fe40001800000 */
[-C--:B------:R-:W-:Y:S02]  /*1c760*/  ISETP.GE.AND P2, PT, R23, R12.reuse, PT ;  /* 0x0000000c1700720c */ /* 0x080fe40003f46270 */
[----:B------:R-:W-:Y:S02]  /*1c770*/  ISETP.GE.AND P3, PT, R25, R12, PT ;  /* 0x0000000c1900720c */ /* 0x000fe40003f66270 */
[----:B------:R-:W-:Y:S01]  /*1c780*/  LOP3.LUT R4, R4, R0, R5, 0xfe, !PT ;  /* 0x0000000004047212 */ /* 0x000fe200078efe05 */
[----:B------:R-:W-:Y:S01]  /*1c790*/  IMAD R0, R9, UR4, RZ ;  /* 0x0000000409007c24 */ /* 0x000fe2000f8e02ff */
[----:B------:R-:W-:Y:S01]  /*1c7a0*/  ISETP.GE.AND P4, PT, R7, R12, PT ;  /* 0x0000000c0700720c */ /* 0x000fe20003f86270 */
[----:B------:R-:W-:Y:S01]  /*1c7b0*/  VIADD R7, R211, 0x1c0 ;  /* 0x000001c0d3077836 */ /* 0x000fe20000000000 */
[----:B------:R-:W-:Y:S01]  /*1c7c0*/  SEL R5, RZ, 0x10, P2 ;  /* 0x00000010ff057807 */ /* 0x000fe20001000000 */
[----:B------:R-:W-:Y:S01]  /*1c7d0*/  IMAD R9, R11, UR5, R0 ;  /* 0x000000050b097c24 */ /* 0x000fe2000f8e0200 */
[----:B------:R-:W-:-:S02]  /*1c7e0*/  SEL R6, RZ, 0x20, P3 ;  /* 0x00000020ff067807 */ /* 0x000fc40001800000 */
[----:B------:R-:W-:Y:S02]  /*1c7f0*/  ISETP.GE.AND P2, PT, R7, R12, PT ;  /* 0x0000000c0700720c */ /* 0x000fe40003f46270 */
[----:B------:R-:W-:Y:S01]  /*1c800*/  LOP3.LUT R27, R6, R4, R5, 0xfe, !PT ;  /* 0x00000004061b7212 */ /* 0x000fe200078efe05 */
[----:B------:R-:W-:Y:S01]  /*1c810*/  IMAD.WIDE.U32 R4, R11, UR4, R2 ;  /* 0x000000040b047c25 */ /* 0x000fe2000f8e0002 */
[----:B------:R-:W-:Y:S02]  /*1c820*/  SEL R6, RZ, 0x40, P4 ;  /* 0x00000040ff067807 */ /* 0x000fe40002000000 */
[--C-:B------:R-:W-:Y:S01]  /*1c830*/  SHF.R.S32.HI R7, RZ, 0x1f, R214.reuse ;  /* 0x0000001fff077819 */ /* 0x100fe200000114d6 */
[----:B------:R-:W-:Y:S01]  /*1c840*/  IMAD.IADD R11, R5, 0x1, R9 ;  /* 0x00000001050b7824 */ /* 0x000fe200078e0209 */
[----:B------:R-:W-:Y:S01]  /*1c850*/  LOP3.LUT R27, R27, R6, RZ, 0xfc, !PT ;  /* 0x000000061b1b7212 */ /* 0x000fe200078efcff */
[----:B------:R-:W-:Y:S01]  /*1c860*/  IMAD.MOV.U32 R6, RZ, RZ, R214 ;  /* 0x000000ffff067224 */ /* 0x000fe200078e00d6 */
[----:B------:R-:W-:-:S03]  /*1c870*/  SEL R0, RZ, 0x80, P2 ;  /* 0x00000080ff007807 */ /* 0x000fc60001000000 */
        /* <DEDUP_REMOVED lines=29> */
.L_x_2876:
[----:B------:R-:W-:Y:S05]  /*1ca50*/  BSYNC B1 ;  /* 0x0000000000017941 */ /* 0x000fea0003800000 */
.L_x_2875:
        /* <DEDUP_REMOVED lines=29> */
.L_x_2871:
[----:B------:R-:W-:Y:S05]  /*1cc30*/  BSYNC B0 ;  /* 0x0000000000007941 */ /* 0x000fea0003800000 */
.L_x_2865:
[----:B------:R-:W-:Y:S02]  /*1cc40*/  ULDC UR4, c[0x0][0xd14] ;  /* 0x0003450000047ab9 */ /* 0x000fe40000000800 */
[----:B-1----:R-:W-:-:S13]  /*1cc50*/  ISETP.GE.AND P0, PT, R191, UR4, PT ;  /* 0x00000004bf007c0c */ /* 0x002fda000bf06270 */
[----:B------:R-:W-:Y:S05]  /*1cc60*/  @!P0 BRA `(.L_x_2877) ;  /* 0xfffffe44004c8947 */ /* 0x000fea000383ffff */
[----:B------:R-:W-:Y:S05]  /*1cc70*/  BRA `(.L_x_2667) ;  /* 0x0000006c00787947 */ /* 0x000fea0003800000 */
.L_x_2665:
[----:B------:R-:W-:-:S08]  /*1cc80*/  NOP ;  /* 0x0000000000007918 */ /* 0x000fd00000000000 */
[----:B0-----:R-:W0:-:S00]  /*1cc90*/  USETMAXREG.DEALLOC.CTAPOOL 0x18 ;  /* 0x00000018000079c8 */ /* 0x001e0000080e0500 */
        /* <DEDUP_REMOVED lines=25> */
[----:B--2---:R-:W1:Y:S02]  /*1ce30*/  SHFL.UP PT, R4, R7, 0x1, RZ ;  /* 0x0420000007047989 */ /* 0x004e6400000e00ff */
[----:B-1----:R-:W-:-:S04]  /*1ce40*/  SEL R4, R4, RZ, P1 ;  /* 0x000000ff04047207 */ /* 0x002fc80000800000 */
[----:B------:R-:W-:-:S05]  /*1ce50*/  IADD3 R4, R7, R4, RZ ;  /* 0x0000000407047210 */ /* 0x000fca0007ffe0ff */
        /* <DEDUP_REMOVED lines=30> */
.L_x_2882:
        /* <DEDUP_REMOVED lines=16> */
.L_x_2881:
[----:B------:R-:W-:Y:S05]  /*1d140*/  BSYNC B0 ;  /* 0x0000000000007941 */ /* 0x000fea0003800000 */
.L_x_2880:
        /* <DEDUP_REMOVED lines=26> */
.L_x_2878:
        /* <DEDUP_REMOVED lines=18> */
[----:B0-----:R-:W-:-:S05]  /*1d410*/  IADD3 R13, R4, -0x1, RZ ;  /* 0xffffffff040d7810 */ /* 0x001fca0007ffe0ff */
[----:B------:R2:W3:Y:S02]  /*1d420*/  SHFL.IDX PT, R16, R6, R13, 0x1f ;  /* 0x00001f0d06107589 */ /* 0x0004e400000e0000 */
.L_x_2883:
[----:B-1----:R-:W-:Y:S02]  /*1d430*/  IMAD.MOV R2, RZ, RZ, -R3 ;  /* 0x000000ffff027224 */ /* 0x002fe400078e0a03 */
[----:B---3--:R-:W-:Y:S02]  /*1d440*/  IMAD R16, R16, UR4, R5 ;  /* 0x0000000410107c24 */ /* 0x008fe4000f8e0205 */
[----:B------:R-:W-:Y:S02]  /*1d450*/  IMAD R5, R2, R11, RZ ;  /* 0x0000000b02057224 */ /* 0x000fe400078e02ff */
[----:B------:R-:W-:-:S04]  /*1d460*/  IMAD.MOV.U32 R2, RZ, RZ, RZ ;  /* 0x000000ffff027224 */ /* 0x000fc800078e00ff */
[----:B------:R-:W-:Y:S01]  /*1d470*/  IMAD.HI.U32 R3, R3, R5, R2 ;  /* 0x0000000503037227 */ /* 0x000fe200078e0002 */
[----:B------:R-:W-:Y:S02]  /*1d480*/  IADD3 R2, -R16, UR6, RZ ;  /* 0x0000000610027c10 */ /* 0x000fe4000fffe1ff */
        /* <DEDUP_REMOVED lines=11> */
[----:B------:R-:W-:-:S03]  /*1d540*/  ISETP.GE.AND P0, PT, R4, RZ, PT ;  /* 0x000000ff0400720c */ /* 0x000fc60003f06270 */
[----:B------:R-:W-:-:S10]  /*1d550*/  IMAD.MOV.U32 R11, RZ, RZ, R3 ;  /* 0x000000ffff0b7224 */ /* 0x000fd400078e0003 */
        /* <DEDUP_REMOVED lines=8> */
[----:B------:R-:W-:-:S04]  /*1d5e0*/  IABS R5, R10 ;  /* 0x0000000a00057213 */ /* 0x000fc80000000000 */
[----:B--2---:R-:W1:Y:S08]  /*1d5f0*/  I2F.RP R6, R5 ;  /* 0x0000000500067306 */ /* 0x004e700000209400 */
[----:B-1----:R-:W1:Y:S02]  /*1d600*/  MUFU.RCP R6, R6 ;  /* 0x0000000600067308 */ /* 0x002e640000001000 */
[----:B-1----:R-:W-:Y:S01]  /*1d610*/  VIADD R3, R6, 0xffffffe ;  /* 0x0ffffffe06037836 */ /* 0x002fe20000000000 */
[----:B------:R-:W-:-:S05]  /*1d620*/  IABS R6, R10 ;  /* 0x0000000a00067213 */ /* 0x000fca0000000000 */
[----:B------:R-:W1:Y:S01]  /*1d630*/  F2I.FTZ.U32.TRUNC.NTZ R3, R3 ;  /* 0x0000000300037305 */ /* 0x000e62000021f000 */
[----:B------:R-:W-:Y:S02]  /*1d640*/  IMAD.MOV R6, RZ, RZ, -R6 ;  /* 0x000000ffff067224 */ /* 0x000fe400078e0a06 */
        /* <DEDUP_REMOVED lines=23> */
.L_x_2879:
[----:B------:R-:W-:Y:S02]  /*1d7c0*/  IMAD.MOV.U32 R17, RZ, RZ, RZ ;  /* 0x000000ffff117224 */ /* 0x000fe400078e00ff */
[----:B------:R-:W-:Y:S02]  /*1d7d0*/  IMAD.U32 R16, RZ, RZ, UR6 ;  /* 0x00000006ff107e24 */ /* 0x000fe4000f8e00ff */
[----:B------:R-:W-:-:S07]  /*1d7e0*/  IMAD.MOV.U32 R18, RZ, RZ, RZ ;  /* 0x000000ffff127224 */ /* 0x000fce00078e00ff */
.L_x_2884:
        /* <DEDUP_REMOVED lines=16> */
[----:B-1----:R-:W-:Y:S01]  /*1d8f0*/  IMAD.MOV.U32 R0, RZ, RZ, 0x1 ;  /* 0x00000001ff007424 */ /* 0x002fe200078e00ff */
[----:B------:R-:W-:Y:S01]  /*1d900*/  ULDC UR4, c[0x0][0xc] ;  /* 0x0000030000047ab9 */ /* 0x000fe20000000800 */
[----:B------:R-:W-:Y:S01]  /*1d910*/  STL [R1+0x4], RZ ;  /* 0x000004ff01007387 */ /* 0x000fe20000100800 */
[----:B------:R-:W-:-:S03]  /*1d920*/  IMAD.MOV.U32 R2, RZ, RZ, 0x1 ;  /* 0x00000001ff027424 */ /* 0x000fc600078e00ff */
[----:B------:R1:W-:Y:S04]  /*1d930*/  STL [R1+0xc], R0 ;  /* 0x00000c0001007387 */ /* 0x0003e80000100800 */
[----:B------:R-:W-:Y:S01]  /*1d940*/  STL [R1], RZ ;  /* 0x000000ff01007387 */ /* 0x000fe20000100800 */
[----:B-1----:R-:W-:Y:S01]  /*1d950*/  IMAD.U32 R0, RZ, RZ, UR4 ;  /* 0x00000004ff007e24 */ /* 0x002fe2000f8e00ff */
[----:B------:R-:W-:-:S04]  /*1d960*/  UMOV UR4, URZ ;  /* 0x0000003f00047c82 */ /* 0x000fc80008000000 */
[----:B------:R1:W-:Y:S04]  /*1d970*/  STL [R1+0x28], R0 ;  /* 0x0000280001007387 */ /* 0x0003e80000100800 */
[----:B------:R2:W-:Y:S01]  /*1d980*/  STL [R1+0x8], R2 ;  /* 0x0000080201007387 */ /* 0x0005e20000100800 */
[----:B-1----:R-:W-:-:S05]  /*1d990*/  IMAD.U32 R0, RZ, RZ, UR4 ;  /* 0x00000004ff007e24 */ /* 0x002fca000f8e00ff */
[----:B------:R2:W-:Y:S02]  /*1d9a0*/  STL [R1+0x24], R0 ;  /* 0x0000240001007387 */ /* 0x0005e40000100800 */
.L_x_2985:
[----:B------:R-:W-:Y:S05]  /*1d9b0*/  YIELD ;  /* 0x0000000000007946 */ /* 0x000fea0003800000 */
[----:B------:R-:W-:Y:S01]  /*1d9c0*/  ULDC.64 UR4, c[0x0][0xb20] ;  /* 0x0002c80000047ab9 */ /* 0x000fe20000000a00 */
[----:B------:R-:W-:Y:S01]  /*1d9d0*/  IMAD.MOV.U32 R6, RZ, RZ, RZ ;  /* 0x000000ffff067224 */ /* 0x000fe200078e00ff */
[----:B------:R-:W-:Y:S01]  /*1d9e0*/  ISETP.NE.U32.AND P0, PT, RZ, UR4, PT ;  /* 0x00000004ff007c0c */ /* 0x000fe2000bf05070 */
[----:B--2---:R-:W-:Y:S01]  /*1d9f0*/  IMAD.MOV.U32 R0, RZ, RZ, RZ ;  /* 0x000000ffff007224 */ /* 0x004fe200078e00ff */
[----:B------:R-:W-:Y:S01]  /*1da00*/  ULDC.64 UR8, c[0x0][0xb00] ;  /* 0x0002c00000087ab9 */ /* 0x000fe20000000a00 */
[----:B------:R-:W-:Y:S01]  /*1da10*/  ULDC.64 UR10, c[0x0][0xb08] ;  /* 0x0002c200000a7ab9 */ /* 0x000fe20000000a00 */
[----:B------:R-:W-:Y:S01]  /*1da20*/  ISETP.NE.AND.EX P0, PT, RZ, UR5, PT, P0 ;  /* 0x00000005ff007c0c */ /* 0x000fe2000bf05300 */
[----:B------:R-:W-:-:S12]  /*1da30*/  ULDC.64 UR4, c[0x0][0xaf8] ;  /* 0x0002be0000047ab9 */ /* 0x000fd80000000a00 */
[----:B-1-3--:R-:W1:Y:S01]  /*1da40*/  @P0 LDC.64 R2, c[0x0][0xb20] ;  /* 0x0002c800ff020b82 */ /* 0x00ae620000000a00 */
        /* <DEDUP_REMOVED lines=29> */
[----:B------:R-:W-:Y:S01]  /*1dc20*/  IMAD.U32 R7, RZ, RZ, UR4 ;  /* 0x00000004ff077e24 */ /* 0x000fe2000f8e00ff */
[----:B-1----:R-:W-:Y:S07]  /*1dc30*/  @P0 BRA `(.L_x_2886) ;  /* 0x0000000000100947 */ /* 0x002fee0003800000 */
[----:B------:R-:W-:Y:S05]  /*1dc40*/  @!P2 BRA `(.L_x_2886) ;  /* 0x00000000000ca947 */ /* 0x000fea0003800000 */
[----:B-----5:R-:W2:Y:S04]  /*1dc50*/  LDG.E R0, desc[UR54][R2.64] ;  /* 0x0000003602007981 */ /* 0x020ea8000c1e1900 */
[----:B------:R-:W2:Y:S02]  /*1dc60*/  LDG.E R5, desc[UR54][R2.64+0x4] ;  /* 0x0000043602057981 */ /* 0x000ea4000c1e1900 */
[----:B--2---:R-:W-:-:S07]  /*1dc70*/  IMAD.IADD R0, R5, 0x1, -R0 ;  /* 0x0000000105007824 */ /* 0x004fce00078e0a00 */
.L_x_2886:
        /* <DEDUP_REMOVED lines=18> */
.L_x_2887:
[----:B------:R-:W-:Y:S05]  /*1dda0*/  @!P3 BRA `(.L_x_2888) ;  /* 0x00000000000cb947 */ /* 0x000fea0003800000 */
[----:B------:R-:W2:Y:S04]  /*1ddb0*/  LDG.E R7, desc[UR54][R4.64] ;  /* 0x0000003604077981 */ /* 0x000ea8000c1e1900 */
[----:B------:R-:W2:Y:S02]  /*1ddc0*/  LDG.E R4, desc[UR54][R4.64+0x4] ;  /* 0x0000043604047981 */ /* 0x000ea4000c1e1900 */
[----:B--2---:R-:W-:-:S07]  /*1ddd0*/  IMAD.IADD R7, R4, 0x1, -R7 ;  /* 0x0000000104077824 */ /* 0x004fce00078e0a07 */
.L_x_2888:
[----:B--2---:R-:W2:Y:S04]  /*1dde0*/  @P1 LDG.E R4, desc[UR54][R2.64] ;  /* 0x0000003602041981 */ /* 0x004ea8000c1e1900 */
[----:B-1----:R-:W2:Y:S01]  /*1ddf0*/  @P1 LDG.E R2, desc[UR54][R2.64+0x4] ;  /* 0x0000043602021981 */ /* 0x002ea2000c1e1900 */
[----:B-----5:R-:W-:Y:S02]  /*1de00*/  IMAD.IADD R5, R7, 0x1, -R6 ;  /* 0x0000000107057824 */ /* 0x020fe400078e0a06 */
[----:B--2---:R-:W-:Y:S01]  /*1de10*/  @P1 IMAD.IADD R9, R2, 0x1, -R4 ;  /* 0x0000000102091824 */ /* 0x004fe200078e0a04 */
[----:B------:R-:W-:-:S03]  /*1de20*/  LEA R4, R17, 0x40, 0x6 ;  /* 0x0000004011047811 */ /* 0x000fc600078e30ff */
[----:B------:R-:W-:-:S04]  /*1de30*/  IMAD.IADD R8, R5, 0x1, R9 ;  /* 0x0000000105087824 */ /* 0x000fc800078e0209 */
[C---:B------:R-:W-:Y:S01]  /*1de40*/  VIADD R20, R8.reuse, 0x3f ;  /* 0x0000003f08147836 */ /* 0x040fe20000000000 */
[----:B------:R-:W-:-:S04]  /*1de50*/  IADD3 R4, R8, R4, -R0 ;  /* 0x0000000408047210 */ /* 0x000fc80007ffe800 */
[----:B------:R-:W-:-:S04]  /*1de60*/  SHF.R.S32.HI R2, RZ, 0x1f, R20 ;  /* 0x0000001fff027819 */ /* 0x000fc80000011414 */
[----:B------:R-:W-:Y:S02]  /*1de70*/  LEA.HI R20, R2, R20, RZ, 0x6 ;  /* 0x0000001402147211 */ /* 0x000fe400078f30ff */
[----:B------:R-:W1:Y:S02]  /*1de80*/  LDC.64 R2, c[0x0][0xad8] ;  /* 0x0002b600ff027b82 */ /* 0x000e640000000a00 */
[----:B------:R-:W-:Y:S02]  /*1de90*/  SHF.R.S32.HI R20, RZ, 0x6, R20 ;  /* 0x00000006ff147819 */ /* 0x000fe40000011414 */
[----:B-1----:R-:W-:Y:S01]  /*1dea0*/  ISETP.GE.AND P2, PT, R3, 0x1, PT ;  /* 0x000000010300780c */ /* 0x002fe20003f46270 */
        /* <DEDUP_REMOVED lines=13> */
.L_x_2891:
[----:B------:R-:W-:-:S13]  /*1df80*/  ISETP.NE.AND P0, PT, R3, 0x1, PT ;  /* 0x000000010300780c */ /* 0x000fda0003f05270 */
[----:B------:R-:W1:Y:S02]  /*1df90*/  @P0 LDC.64 R6, c[0x0][0xae0] ;  /* 0x0002b800ff060b82 */ /* 0x000e640000000a00 */
[----:B-1----:R-:W-:-:S05]  /*1dfa0*/  @P0 IMAD.HI.U32 R6, R11, R6, RZ ;  /* 0x000000060b060227 */ /* 0x002fca00078e00ff */
[----:B------:R-:W-:-:S07]  /*1dfb0*/  @P0 SHF.R.U32.HI R11, RZ, R7, R6 ;  /* 0x00000007ff0b0219 */ /* 0x000fce0000011606 */
.L_x_2892:
[----:B------:R-:W-:Y:S05]  /*1dfc0*/  BSYNC B0 ;  /* 0x0000000000007941 */ /* 0x000fea0003800000 */
.L_x_2890:
[----:B------:R-:W-:-:S05]  /*1dfd0*/  IMAD R11, R11, R3, R3 ;  /* 0x000000030b0b7224 */ /* 0x000fca00078e0203 */
[----:B------:R-:W-:-:S07]  /*1dfe0*/  VIMNMX R2, R2, R11, PT ;  /* 0x0000000b02027248 */ /* 0x000fce0003fe0100 */
.L_x_2889:
[----:B------:R-:W-:Y:S01]  /*1dff0*/  IMAD R0, R17, 0x40, -R0 ;  /* 0x0000004011007824 */ /* 0x000fe200078e0a00 */
[----:B------:R-:W-:-:S03]  /*1e000*/  ULDC UR4, c[0x0][0xad4] ;  /* 0x0002b50000047ab9 */ /* 0x000fc60000000800 */
[----:B------:R-:W-:-:S05]  /*1e010*/  IMAD.IADD R0, R8, 0x1, R0 ;  /* 0x0000000108007824 */ /* 0x000fca00078e0200 */
[----:B------:R-:W-:Y:S01]  /*1e020*/  IADD3 R8, R0, -UR4, RZ ;  /* 0x8000000400087c10 */ /* 0x000fe2000fffe0ff */
        /* <DEDUP_REMOVED lines=11> */
.L_x_2895:
[----:B------:R-:W-:Y:S01]  /*1e0e0*/  ISETP.NE.AND P0, PT, R3, 0x1, PT ;  /* 0x000000010300780c */ /* 0x000fe20003f05270 */
[----:B------:R-:W-:-:S12]  /*1e0f0*/  IMAD.MOV.U32 R11, RZ, RZ, R0 ;  /* 0x000000ffff0b7224 */ /* 0x000fd800078e0000 */
[----:B------:R-:W1:Y:S02]  /*1e100*/  @P0 LDC.64 R6, c[0x0][0xae0] ;  /* 0x0002b800ff060b82 */ /* 0x000e640000000a00 */
[----:B-1----:R-:W-:-:S05]  /*1e110*/  @P0 IMAD.HI.U32 R6, R0, R6, RZ ;  /* 0x0000000600060227 */ /* 0x002fca00078e00ff */
[----:B------:R-:W-:-:S07]  /*1e120*/  @P0 SHF.R.U32.HI R11, RZ, R7, R6 ;  /* 0x00000007ff0b0219 */ /* 0x000fce0000011606 */
.L_x_2896:
[----:B------:R-:W-:Y:S05]  /*1e130*/  BSYNC B0 ;  /* 0x0000000000007941 */ /* 0x000fea0003800000 */
.L_x_2894:
[----:B------:R-:W-:-:S05]  /*1e140*/  IMAD R3, R11, R3, RZ ;  /* 0x000000030b037224 */ /* 0x000fca00078e02ff */
[----:B------:R-:W-:-:S07]  /*1e150*/  VIMNMX R8, R8, R3, !PT ;  /* 0x0000000308087248 */ /* 0x000fce0007fe0100 */
.L_x_2893:
        /* <DEDUP_REMOVED lines=17> */
[----:B------:R-:W-:-:S05]  /*1e270*/  @P0 VIADD R3, R3, 0x3f ;  /* 0x0000003f03030836 */ /* 0x000fca0000000000 */
        /* <DEDUP_REMOVED lines=16> */
.L_x_3052:
[----:B------:R-:W-:-:S03]  /*1e380*/  UMOV UR4, 0xffffffff ;  /* 0xffffffff00047882 */ /* 0x000fc60000000000 */
[----:B------:R-:W-:Y:S05]  /*1e390*/  BRA.DIV UR4, `(.L_x_2900) ;  /* 0x0000006604987947 */ /* 0x000fea000b800000 */
[----:B------:R-:W-:-:S13]  /*1e3a0*/  ELECT P6, URZ, PT ;  /* 0x00000000003f782f */ /* 0x000fda00038c0000 */
.L_x_3055:
[----:B------:R-:W2:Y:S01]  /*1e3b0*/  LDL R7, [R1+0x24] ;  /* 0x0000240001077983 */ /* 0x000ea20000100800 */
[----:B------:R-:W-:Y:S02]  /*1e3c0*/  MOV R8, 0x400 ;  /* 0x0000040000087802 */ /* 0x000fe40000000f00 */
[----:B--2---:R-:W-:Y:S02]  /*1e3d0*/  R2UR UR4, R7 ;  /* 0x00000000070472ca */ /* 0x004fe400000e0000 */
[----:B------:R-:W1:Y:S11]  /*1e3e0*/  S2R R7, SR_CgaCtaId ;  /* 0x0000000000077919 */ /* 0x000e760000008800 */
[----:B------:R-:W-:-:S04]  /*1e3f0*/  UIADD3 UR4, UR4, 0x1, URZ ;  /* 0x0000000104047890 */ /* 0x000fc8000fffe03f */
        /* <DEDUP_REMOVED lines=8> */
.L_x_3056:
        /* <DEDUP_REMOVED lines=8> */
.L_x_3057:
        /* <DEDUP_REMOVED lines=11> */
.L_x_2905:
[----:B--2---:R-:W2:Y:S01]  /*1e5b0*/  LDL R11, [R1+0x4] ;  /* 0x00000400010b7983 */ /* 0x004ea20000100800 */
        /* <DEDUP_REMOVED lines=19> */
.L_x_3058:
        /* <DEDUP_REMOVED lines=8> */
.L_x_2907:
[----:B-12---:R-:W2:Y:S01]  /*1e770*/  LDL R9, [R1+0x4] ;  /* 0x0000040001097983 */ /* 0x006ea20000100800 */
        /* <DEDUP_REMOVED lines=51> */
.L_x_2903:
[----:B------:R-:W-:Y:S05]  /*1eab0*/  BSYNC B1 ;  /* 0x0000000000017941 */ /* 0x000fea0003800000 */
.L_x_2902:
        /* <DEDUP_REMOVED lines=16> */
.L_x_2914:
        /* <DEDUP_REMOVED lines=9> */
.L_x_3059:
        /* <DEDUP_REMOVED lines=11> */
.L_x_2911:
[----:B--2---:R-:W2:Y:S01]  /*1ed00*/  LDL R11, [R1+0x4] ;  /* 0x00000400010b7983 */ /* 0x004ea20000100800 */
        /* <DEDUP_REMOVED lines=11> */
[----:B--2---:R-:W-:-:S05]  /*1edc0*/  IMAD R11, R11, 0x2000, R7 ;  /* 0x000020000b0b7824 */ /* 0x004fca00078e0207 */
[----:B------:R-:W-:-:S13]  /*1edd0*/  R2UR UR8, R11 ;  /* 0x000000000b0872ca */ /* 0x000fda00000e0000 */
[----:B------:R-:W-:-:S09]  /*1ede0*/  UIADD3 UR8, UR8, 0x22400, URZ ;  /* 0x0002240008087890 */ /* 0x000fd2000fffe03f */
[----:B------:R2:W-:Y:S01]  /*1edf0*/  UTMALDG.4D [UR8], [UR4], desc[UR6] ;  /* 0x00000608040075b4 */ /* 0x0005e20008019000 */
[----:B------:R-:W3:Y:S02]  /*1ee00*/  SYNCS.PHASECHK.TRANS64.TRYWAIT P1, [R9+URZ+0x388c0], R10 ;  /* 0x0388c00a090075a7 */ /* 0x000ee4000802017f */
[----:B--23--:R-:W-:Y:S05]  /*1ee10*/  @!P1 BRA `(.L_x_2912) ;  /* 0x0000005c00689947 */ /* 0x00cfea0003800000 */
.L_x_3060:
        /* <DEDUP_REMOVED lines=8> */
.L_x_2913:
        /* <DEDUP_REMOVED lines=52> */
.L_x_2909:
[----:B------:R-:W-:Y:S05]  /*1f1e0*/  BSYNC B1 ;  /* 0x0000000000017941 */ /* 0x000fea0003800000 */
.L_x_2908:
        /* <DEDUP_REMOVED lines=13> */
.L_x_2898:
[----:B------:R-:W-:Y:S05]  /*1f2c0*/  BSYNC B0 ;  /* 0x0000000000007941 */ /* 0x000fea0003800000 */
.L_x_2897:
        /* <DEDUP_REMOVED lines=17> */
.L_x_2917:
[----:B------:R-:W-:-:S13]  /*1f3e0*/  ISETP.NE.AND P1, PT, R3, 0x1, PT ;  /* 0x000000010300780c */ /* 0x000fda0003f25270 */
[----:B------:R-:W2:Y:S02]  /*1f3f0*/  @P1 LDC.64 R4, c[0x0][0xae0] ;  /* 0x0002b800ff041b82 */ /* 0x000ea40000000a00 */
[----:B--2---:R-:W-:-:S05]  /*1f400*/  @P1 IMAD.HI.U32 R4, R6, R4, RZ ;  /* 0x0000000406041227 */ /* 0x004fca00078e00ff */
[----:B------:R-:W-:-:S07]  /*1f410*/  @P1 SHF.R.U32.HI R6, RZ, R5, R4 ;  /* 0x00000005ff061219 */ /* 0x000fce0000011604 */
.L_x_2918:
[----:B------:R-:W-:Y:S05]  /*1f420*/  BSYNC B0 ;  /* 0x0000000000007941 */ /* 0x000fea0003800000 */
.L_x_2916:
[----:B------:R-:W-:-:S05]  /*1f430*/  IMAD R6, R6, R3, R3 ;  /* 0x0000000306067224 */ /* 0x000fca00078e0203 */
[----:B------:R-:W-:-:S07]  /*1f440*/  VIMNMX R2, R2, R6, PT ;  /* 0x0000000602027248 */ /* 0x000fce0003fe0100 */
.L_x_2915:
        /* <DEDUP_REMOVED lines=19> */
.L_x_2921:
[----:B------:R-:W-:-:S13]  /*1f580*/  ISETP.NE.AND P0, PT, R3, 0x1, PT ;  /* 0x000000010300780c */ /* 0x000fda0003f05270 */
[----:B------:R-:W3:Y:S02]  /*1f590*/  @P0 LDC.64 R4, c[0x0][0xae0] ;  /* 0x0002b800ff040b82 */ /* 0x000ee40000000a00 */
[----:B---3--:R-:W-:-:S05]  /*1f5a0*/  @P0 IMAD.HI.U32 R4, R0, R4, RZ ;  /* 0x0000000400040227 */ /* 0x008fca00078e00ff */
[----:B------:R-:W-:-:S07]  /*1f5b0*/  @P0 SHF.R.U32.HI R0, RZ, R5, R4 ;  /* 0x00000005ff000219 */ /* 0x000fce0000011604 */
.L_x_2922:
[----:B------:R-:W-:Y:S05]  /*1f5c0*/  BSYNC B0 ;  /* 0x0000000000007941 */ /* 0x000fea0003800000 */
.L_x_2920:
[----:B------:R-:W-:-:S05]  /*1f5d0*/  IMAD R3, R0, R3, RZ ;  /* 0x0000000300037224 */ /* 0x000fca00078e02ff */
[----:B------:R-:W-:-:S07]  /*1f5e0*/  VIMNMX R2, R2, R3, !PT ;  /* 0x0000000302027248 */ /* 0x000fce0007fe0100 */
.L_x_2919:
        /* <DEDUP_REMOVED lines=12> */
[----:B------:R-:W3:Y:S01]  /*1f6b0*/  LDL R0, [R1+0x28] ;  /* 0x0000280001007983 */ /* 0x000ee20000100800 */
[----:B------:R-:W-:Y:S01]  /*1f6c0*/  VOTEU.ANY UR4, UPT, PT ;  /* 0x0000000000047886 */ /* 0x000fe200038e0100 */
[----:B------:R-:W4:Y:S01]  /*1f6d0*/  LDC.64 R2, c[0x0][0xd38] ;  /* 0x00034e00ff027b82 */ /* 0x000f220000000a00 */
[----:B------:R-:W-:Y:S01]  /*1f6e0*/  POPC R5, UR4 ;  /* 0x0000000400057d09 */ /* 0x000fe20008000000 */
[----:B------:R-:W5:Y:S01]  /*1f6f0*/  S2R R7, SR_LANEID ;  /* 0x0000000000077919 */ /* 0x000f620000000000 */
[----:B---3--:R-:W-:-:S06]  /*1f700*/  R2UR UR5, R0 ;  /* 0x00000000000572ca */ /* 0x008fcc00000e0000 */
[----:B------:R-:W5:Y:S02]  /*1f710*/  FLO.U32 R0, UR4 ;  /* 0x0000000400007d00 */ /* 0x000f6400080e0000 */
[----:B-----5:R-:W-:-:S13]  /*1f720*/  ISETP.EQ.U32.AND P0, PT, R0, R7, PT ;  /* 0x000000070000720c */ /* 0x020fda0003f02070 */
[----:B----4-:R-:W3:Y:S01]  /*1f730*/  @P0 ATOMG.E.ADD.STRONG.GPU PT, R3, desc[UR54][R2.64], R5 ;  /* 0x00000005020309a8 */ /* 0x010ee200081ee1f6 */
[----:B------:R-:W4:Y:S02]  /*1f740*/  S2R R4, SR_LTMASK ;  /* 0x0000000000047919 */ /* 0x000f240000003900 */
[----:B----4-:R-:W-:-:S04]  /*1f750*/  LOP3.LUT R4, R4, UR4, RZ, 0xc0, !PT ;  /* 0x0000000404047c12 */ /* 0x010fc8000f8ec0ff */
[----:B------:R-:W4:Y:S01]  /*1f760*/  POPC R7, R4 ;  /* 0x0000000400077309 */ /* 0x000f220000000000 */
[----:B---3--:R-:W4:Y:S02]  /*1f770*/  SHFL.IDX PT, R0, R3, R0, 0x1f ;  /* 0x00001f0003007589 */ /* 0x008f2400000e0000 */
[----:B----4-:R-:W-:Y:S01]  /*1f780*/  IADD3 R16, R0, UR5, R7 ;  /* 0x0000000500107c10 */ /* 0x010fe2000fffe007 */
[----:B------:R-:W-:Y:S06]  /*1f790*/  BRA `(.L_x_2925) ;  /* 0x0000003000b87947 */ /* 0x000fec0003800000 */
.L_x_2924:
[----:B------:R-:W3:Y:S01]  /*1f7a0*/  S2R R3, SR_CgaCtaId ;  /* 0x0000000000037919 */ /* 0x000ee20000008800 */
[----:B------:R-:W-:-:S04]  /*1f7b0*/  MOV R0, 0x400 ;  /* 0x0000040000007802 */ /* 0x000fc80000000f00 */
[----:B---3--:R-:W-:-:S05]  /*1f7c0*/  LEA R2, R3, R0, 0x18 ;  /* 0x0000000003027211 */ /* 0x008fca00078ec0ff */
[----:B------:R3:W-:Y:S01]  /*1f7d0*/  STL [R1+0x18], R2 ;  /* 0x0000180201007387 */ /* 0x0007e20000100800 */
[----:B------:R-:W-:-:S05]  /*1f7e0*/  VIADD R0, R2, 0x22400 ;  /* 0x0002240002007836 */ /* 0x000fca0000000000 */
        /* <DEDUP_REMOVED lines=18> */
.L_x_2926:
[----:B------:R-:W3:Y:S02]  /*1f910*/  LDL R2, [R1+0x18] ;  /* 0x0000180001027983 */ /* 0x000ee40000100800 */
[----:B---3--:R-:W-:-:S05]  /*1f920*/  VIADD R0, R2, 0x400 ;  /* 0x0000040002007836 */ /* 0x008fca0000000000 */
[----:B------:R-:W-:-:S13]  /*1f930*/  LOP3.LUT P0, RZ, R0, 0x3ff, RZ, 0xc0, !PT ;  /* 0x000003ff00ff7812 */ /* 0x000fda000780c0ff */
[----:B------:R-:W-:Y:S05]  /*1f940*/  @!P0 BRA `(.L_x_2927) ;  /* 0x0000000000808947 */ /* 0x000fea0003800000 */
[----:B------:R-:W-:Y:S01]  /*1f950*/  MOV R0, 0x0 ;  /* 0x0000000000007802 */ /* 0x000fe20000000f00 */
[----:B------:R-:W-:Y:S01]  /*1f960*/  ULDC.64 UR6, c[0x4][0x88] ;  /* 0x0100220000067ab9 */ /* 0x000fe20000000a00 */
[----:B------:R-:W-:Y:S01]  /*1f970*/  ULDC.64 UR8, c[0x4][0x90] ;  /* 0x0100240000087ab9 */ /* 0x000fe20000000a00 */
[----:B------:R-:W-:Y:S01]  /*1f980*/  ULDC.64 UR4, c[0x4][0x10] ;  /* 0x0100040000047ab9 */ /* 0x000fe20000000a00 */
[----:B------:R3:W4:Y:S01]  /*1f990*/  LDC.64 R2, c[0x4][R0] ;  /* 0x0100000000027b82 */ /* 0x0007220000000a00 */
[----:B------:R-:W-:Y:S01]  /*1f9a0*/  IMAD.U32 R4, RZ, RZ, UR6 ;  /* 0x00000006ff047e24 */ /* 0x000fe2000f8e00ff */
[----:B-1----:R-:W-:Y:S01]  /*1f9b0*/  MOV R11, UR5 ;  /* 0x00000005000b7c02 */ /* 0x002fe20008000f00 */
[----:B------:R-:W-:Y:S02]  /*1f9c0*/  IMAD.U32 R5, RZ, RZ, UR7 ;  /* 0x00000007ff057e24 */ /* 0x000fe4000f8e00ff */
[----:B--2---:R-:W-:Y:S02]  /*1f9d0*/  IMAD.U32 R6, RZ, RZ, UR8 ;  /* 0x00000008ff067e24 */ /* 0x004fe4000f8e00ff */
[----:B------:R-:W-:-:S02]  /*1f9e0*/  IMAD.U32 R7, RZ, RZ, UR9 ;  /* 0x00000009ff077e24 */ /* 0x000fc4000f8e00ff */
[----:B------:R-:W-:Y:S02]  /*1f9f0*/  IMAD.U32 R10, RZ, RZ, UR4 ;  /* 0x00000004ff0a7e24 */ /* 0x000fe4000f8e00ff */
[----:B------:R-:W-:Y:S02]  /*1fa00*/  IMAD.MOV.U32 R8, RZ, RZ, 0x70 ;  /* 0x00000070ff087424 */ /* 0x000fe400078e00ff */
[----:B------:R-:W-:Y:S02]  /*1fa10*/  IMAD.MOV.U32 R12, RZ, RZ, 0x1 ;  /* 0x00000001ff0c7424 */ /* 0x000fe400078e00ff */
[----:B0--3--:R-:W-:-:S07]  /*1fa20*/  IMAD.MOV.U32 R13, RZ, RZ, RZ ;  /* 0x000000ffff0d7224 */ /* 0x009fce00078e00ff */
[----:B------:R-:W-:-:S07]  /*1fa30*/  LEPC R20, `(.L_x_2928) ;  /* 0x000000001014794e */ /* 0x000fce0000000000 */
[----:B----4-:R-:W-:Y:S05]  /*1fa40*/  CALL.ABS.NOINC R2 ;  /* 0x0000000002007343 */ /* 0x010fea0003c00000 */
.L_x_2928:
[----:B------:R-:W-:Y:S01]  /*1fa50*/  MOV R2, 0x0 ;  /* 0x0000000000027802 */ /* 0x000fe20000000f00 */
[----:B------:R-:W-:Y:S01]  /*1fa60*/  ULDC.64 UR4, c[0x4][0x88] ;  /* 0x0100220000047ab9 */ /* 0x000fe20000000a00 */
[----:B------:R-:W-:Y:S01]  /*1fa70*/  ULDC.64 UR6, c[0x4][0x90] ;  /* 0x0100240000067ab9 */ /* 0x000fe20000000a00 */
[----:B------:R-:W-:Y:S01]  /*1fa80*/  ULDC.64 UR8, c[0x4][0x18] ;  /* 0x0100060000087ab9 */ /* 0x000fe20000000a00 */
[----:B------:R-:W-:Y:S02]  /*1fa90*/  IMAD.U32 R4, RZ, RZ, UR4 ;  /* 0x00000004ff047e24 */ /* 0x000fe4000f8e00ff */
[----:B------:R-:W0:Y:S01]  /*1faa0*/  LDC.64 R2, c[0x4][R2] ;  /* 0x0100000002027b82 */ /* 0x000e220000000a00 */
[----:B------:R-:W-:Y:S02]  /*1fab0*/  IMAD.U32 R5, RZ, RZ, UR5 ;  /* 0x00000005ff057e24 */ /* 0x000fe4000f8e00ff */
[----:B------:R-:W-:Y:S02]  /*1fac0*/  IMAD.U32 R6, RZ, RZ, UR6 ;  /* 0x00000006ff067e24 */ /* 0x000fe4000f8e00ff */
[----:B------:R-:W-:-:S02]  /*1fad0*/  IMAD.U32 R7, RZ, RZ, UR7 ;  /* 0x00000007ff077e24 */ /* 0x000fc4000f8e00ff */
[----:B------:R-:W-:Y:S02]  /*1fae0*/  IMAD.U32 R10, RZ, RZ, UR8 ;  /* 0x00000008ff0a7e24 */ /* 0x000fe4000f8e00ff */
[----:B------:R-:W-:Y:S02]  /*1faf0*/  IMAD.U32 R11, RZ, RZ, UR9 ;  /* 0x00000009ff0b7e24 */ /* 0x000fe4000f8e00ff */
[----:B------:R-:W-:Y:S02]  /*1fb00*/  IMAD.MOV.U32 R8, RZ, RZ, 0x70 ;  /* 0x00000070ff087424 */ /* 0x000fe400078e00ff */
[----:B------:R-:W-:Y:S02]  /*1fb10*/  IMAD.MOV.U32 R12, RZ, RZ, 0x1 ;  /* 0x00000001ff0c7424 */ /* 0x000fe400078e00ff */
[----:B------:R-:W-:-:S07]  /*1fb20*/  IMAD.MOV.U32 R13, RZ, RZ, RZ ;  /* 0x000000ffff0d7224 */ /* 0x000fce00078e00ff */
[----:B------:R-:W-:-:S07]  /*1fb30*/  LEPC R20, `(.L_x_2927) ;  /* 0x000000001014794e */ /* 0x000fce0000000000 */
[----:B0-----:R-:W-:Y:S05]  /*1fb40*/  CALL.ABS.NOINC R2 ;  /* 0x0000000002007343 */ /* 0x001fea0003c00000 */
.L_x_2927:
[----:B--2---:R-:W2:Y:S01]  /*1fb50*/  LDL.LU R6, [R1+0x20] ;  /* 0x0000200001067983 */ /* 0x004ea20000300800 */
[----:B------:R-:W3:Y:S01]  /*1fb60*/  LDC R0, c[0x0][0x428] ;  /* 0x00010a00ff007b82 */ /* 0x000ee20000000800 */
[----:B------:R-:W-:Y:S01]  /*1fb70*/  ULDC.64 UR4, c[0x0][0xaf0] ;  /* 0x0002bc0000047ab9 */ /* 0x000fe20000000a00 */
[----:B------:R-:W-:Y:S01]  /*1fb80*/  IMAD.MOV.U32 R4, RZ, RZ, R19 ;  /* 0x000000ffff047224 */ /* 0x000fe200078e0013 */
[----:B---3--:R-:W-:Y:S01]  /*1fb90*/  ISETP.NE.AND P0, PT, R0, 0x1, PT ;  /* 0x000000010000780c */ /* 0x008fe20003f05270 */
[----:B------:R-:W3:Y:S01]  /*1fba0*/  S2R R5, SR_TID.X ;  /* 0x0000000000057919 */ /* 0x000ee20000002100 */
[----:B------:R-:W-:-:S11]  /*1fbb0*/  IMAD.MOV.U32 R0, RZ, RZ, R18 ;  /* 0x000000ffff007224 */ /* 0x000fd600078e0012 */
[----:B------:R-:W4:Y:S08]  /*1fbc0*/  @P0 LDC R3, c[0x0][0x42c] ;  /* 0x00010b00ff030b82 */ /* 0x000f300000000800 */
[----:B------:R-:W0:Y:S01]  /*1fbd0*/  @P0 LDC R2, c[0x0][0x430] ;  /* 0x00010c00ff020b82 */ /* 0x000e220000000800 */
[----:B----4-:R-:W-:-:S05]  /*1fbe0*/  @P0 IMAD.HI.U32 R3, R18, R3, RZ ;  /* 0x0000000312030227 */ /* 0x010fca00078e00ff */
[----:B0-----:R-:W-:Y:S02]  /*1fbf0*/  @P0 SHF.R.U32.HI R0, RZ, R2, R3 ;  /* 0x00000002ff000219 */ /* 0x001fe40000011603 */
[----:B------:R-:W-:-:S04]  /*1fc00*/  ISETP.NE.U32.AND P0, PT, RZ, UR4, PT ;  /* 0x00000004ff007c0c */ /* 0x000fc8000bf05070 */
[----:B------:R-:W-:Y:S01]  /*1fc10*/  ISETP.NE.AND.EX P0, PT, RZ, UR5, PT, P0 ;  /* 0x00000005ff007c0c */ /* 0x000fe2000bf05300 */
[----:B------:R-:W-:-:S12]  /*1fc20*/  ULDC.64 UR4, c[0x0][0xaf8] ;  /* 0x0002be0000047ab9 */ /* 0x000fd80000000a00 */
[----:B------:R-:W0:Y:S01]  /*1fc30*/  @P0 LDC.64 R2, c[0x0][0xaf0] ;  /* 0x0002bc00ff020b82 */ /* 0x000e220000000a00 */
[----:B---3--:R-:W-:-:S04]  /*1fc40*/  LOP3.LUT R5, R5, 0x1f, RZ, 0xc0, !PT ;  /* 0x0000001f05057812 */ /* 0x008fc800078ec0ff */
[----:B------:R-:W-:Y:S01]  /*1fc50*/  ISETP.NE.AND P6, PT, R5, RZ, PT ;  /* 0x000000ff0500720c */ /* 0x000fe20003fc5270 */
[----:B------:R-:W-:-:S03]  /*1fc60*/  ULDC.64 UR6, c[0x0][0x198] ;  /* 0x0000660000067ab9 */ /* 0x000fc60000000a00 */
[----:B------:R-:W-:-:S09]  /*1fc70*/  PLOP3.LUT P1, PT, P6, PT, PT, 0x8, 0x0 ;  /* 0x000000000000781c */ /* 0x000fd2000372e170 */
[----:B------:R-:W-:Y:S01]  /*1fc80*/  VOTEU.ALL UP1, P6 ;  /* 0x00000000003f7886 */ /* 0x000fe20003020000 */
[----:B0-----:R-:W-:-:S05]  /*1fc90*/  @P0 IMAD.WIDE R2, R19, 0x4, R2 ;  /* 0x0000000413020825 */ /* 0x001fca00078e0202 */
[----:B------:R0:W5:Y:S01]  /*1fca0*/  @P0 LDG.E R4, desc[UR54][R2.64] ;  /* 0x0000003602040981 */ /* 0x000162000c1e1900 */
[----:B------:R-:W-:Y:S01]  /*1fcb0*/  ISETP.NE.U32.AND P0, PT, RZ, UR4, PT ;  /* 0x00000004ff007c0c */ /* 0x000fe2000bf05070 */
[----:B------:R-:W-:-:S03]  /*1fcc0*/  @!UP1 UIADD3 UR8, UP0, UR6, 0x270, URZ ;  /* 0x0000027006089890 */ /* 0x000fc6000ff1e03f */
[----:B------:R-:W-:Y:S01]  /*1fcd0*/  ISETP.NE.AND.EX P0, PT, RZ, UR5, PT, P0 ;  /* 0x00000005ff007c0c */ /* 0x000fe2000bf05300 */
[----:B------:R-:W-:-:S03]  /*1fce0*/  @!UP1 UIADD3.X UR9, URZ, UR7, URZ, UP0, !UPT ;  /* 0x000000073f099290 */ /* 0x000fc600087fe43f */
[----:B------:R-:W-:Y:S01]  /*1fcf0*/  VOTEU.ALL UP0, P6 ;  /* 0x00000000003f7886 */ /* 0x000fe20003000000 */
[----:B0-----:R-:W-:Y:S01]  /*1fd00*/  SEL R2, R19, RZ, !P0 ;  /* 0x000000ff13027207 */ /* 0x001fe20004000000 */
[----:B--2---:R-:W-:-:S07]  /*1fd10*/  IMAD R17, R17, 0x40, R6 ;  /* 0x0000004011117824 */ /* 0x004fce00078e0206 */
.L_x_2929:
        /* <DEDUP_REMOVED lines=10> */
[----:B------:R-:W2:Y:S01]  /*1fdc0*/  LDL R3, [R1+0x1c] ;  /* 0x00001c0001037983 */ /* 0x000ea20000100800 */
[----:B------:R-:W0:Y:S01]  /*1fdd0*/  LDC.64 R20, c[0x0][0x3f8] ;  /* 0x0000fe00ff147b82 */ /* 0x000e220000000a00 */
[----:B------:R-:W-:Y:S02]  /*1fde0*/  ULDC.64 UR4, c[0x0][0xb00] ;  /* 0x0002c00000047ab9 */ /* 0x000fe40000000a00 */
[----:B0-----:R-:W-:Y:S01]  /*1fdf0*/  LOP3.LUT P0, RZ, R20, UR4, RZ, 0xfc, !PT ;  /* 0x0000000414ff7c12 */ /* 0x001fe2000f80fcff */
[----:B------:R-:W-:-:S03]  /*1fe00*/  UMOV UR4, 0xffffffff ;  /* 0xffffffff00047882 */ /* 0x000fc60000000000 */
[----:B------:R-:W-:-:S04]  /*1fe10*/  LOP3.LUT P0, RZ, R21, UR5, RZ, 0xfc, P0 ;  /* 0x0000000515ff7c12 */ /* 0x000fc8000800fcff */
[----:B-----5:R-:W-:Y:S01]  /*1fe20*/  SEL R6, R4, RZ, !P0 ;  /* 0x000000ff04067207 */ /* 0x020fe20004000000 */
[----:B--2---:R-:W-:Y:S01]  /*1fe30*/  VIADD R3, R3, 0xffffffff ;  /* 0xffffffff03037836 */ /* 0x004fe20000000000 */
[----:B------:R-:W-:Y:S07]  /*1fe40*/  BRA.DIV UR4, `(.L_x_2930) ;  /* 0x0000004e04707947 */ /* 0x000fee000b800000 */
.L_x_3063:
[----:B------:R-:W-:Y:S01]  /*1fe50*/  UMOV UR4, 0xffffffff ;  /* 0xffffffff00047882 */ /* 0x000fe20000000000 */
[----:B------:R-:W-:Y:S02]  /*1fe60*/  SHF.R.S32.HI R8, RZ, 0x1f, R4 ;  /* 0x0000001fff087819 */ /* 0x000fe40000011404 */
[----:B------:R-:W-:Y:S05]  /*1fe70*/  BRA.DIV UR4, `(.L_x_2931) ;  /* 0x0000004e04987947 */ /* 0x000fea000b800000 */
[----:B------:R-:W-:-:S13]  /*1fe80*/  ELECT P6, URZ, PT ;  /* 0x00000000003f782f */ /* 0x000fda00038c0000 */
.L_x_3066:
        /* <DEDUP_REMOVED lines=22> */
.L_x_2933:
        /* <DEDUP_REMOVED lines=9> */
.L_x_3067:
        /* <DEDUP_REMOVED lines=11> */
.L_x_2935:
[----:B------:R-:W2:Y:S04]  /*20130*/  LDL R9, [R1] ;  /* 0x0000000001097983 */ /* 0x000ea80000100800 */
[----:B0-----:R-:W3:Y:S01]  /*20140*/  LDL R7, [R1+0x10] ;  /* 0x0000100001077983 */ /* 0x001ee20000100800 */
[----:B------:R-:W-:Y:S01]  /*20150*/  MOV R10, 0x400 ;  /* 0x00000400000a7802 */ /* 0x000fe20000000f00 */
[----:B------:R-:W-:Y:S01]  /*20160*/  ULDC.64 UR14, c[0x0][0x198] ;  /* 0x00006600000e7ab9 */ /* 0x000fe20000000a00 */
[----:B------:R-:W-:Y:S01]  /*20170*/  R2UR UR9, R5 ;  /* 0x00000000050972ca */ /* 0x000fe200000e0000 */
[----:B------:R-:W0:Y:S01]  /*20180*/  S2R R11, SR_CgaCtaId ;  /* 0x00000000000b7919 */ /* 0x000e220000008800 */
[----:B------:R-:W-:Y:S01]  /*20190*/  R2UR UR11, R3 ;  /* 0x00000000030b72ca */ /* 0x000fe200000e0000 */
[----:B------:R-:W-:Y:S01]  /*201a0*/  UIADD3 UR6, UP0, UR14, 0x370, URZ ;  /* 0x000003700e067890 */ /* 0x000fe2000ff1e03f */
[----:B------:R-:W-:Y:S01]  /*201b0*/  R2UR UR12, R0 ;  /* 0x00000000000c72ca */ /* 0x000fe200000e0000 */
[----:B------:R-:W-:Y:S01]  /*201c0*/  UMOV UR5, 0x14f00000 ;  /* 0x14f0000000057882 */ /* 0x000fe20000000000 */
[----:B-----5:R-:W-:Y:S01]  /*201d0*/  R2UR UR13, R6 ;  /* 0x00000000060d72ca */ /* 0x020fe200000e0000 */
[----:B------:R-:W-:Y:S01]  /*201e0*/  UIADD3.X UR7, URZ, UR15, URZ, UP0, !UPT ;  /* 0x0000000f3f077290 */ /* 0x000fe200087fe43f */
[----:B------:R-:W-:-:S05]  /*201f0*/  UMOV UR10, URZ ;  /* 0x0000003f000a7c82 */ /* 0x000fca0008000000 */
[----:B------:R-:W-:Y:S01]  /*20200*/  UIADD3 UR9, UR9, 0x38830, URZ ;  /* 0x0003883009097890 */ /* 0x000fe2000fffe03f */
[----:B0-----:R-:W-:-:S05]  /*20210*/  LEA R10, R11, R10, 0x18 ;  /* 0x0000000a0b0a7211 */ /* 0x001fca00078ec0ff */
        /* <DEDUP_REMOVED lines=8> */
.L_x_2932:
[----:B------:R-:W0:Y:S01]  /*202a0*/  S2R R10, SR_CgaCtaId ;  /* 0x00000000000a7919 */ /* 0x000e220000008800 */
[----:B------:R-:W-:Y:S05]  /*202b0*/  WARPSYNC.ALL ;  /* 0x0000000000007948 */ /* 0x000fea0003800000 */
[----:B------:R-:W-:Y:S01]  /*202c0*/  BAR.SYNC.DEFER_BLOCKING 0x8, 0xa0 ;  /* 0x0202800000007b1d */ /* 0x000fe20000010000 */
[----:B------:R-:W-:Y:S02]  /*202d0*/  ELECT P0, URZ, PT ;  /* 0x00000000003f782f */ /* 0x000fe40003800000 */
[----:B-1----:R-:W-:-:S03]  /*202e0*/  MOV R9, 0x400 ;  /* 0x0000040000097802 */ /* 0x002fc60000000f00 */
        /* <DEDUP_REMOVED lines=19> */
[----:B------:R-:W-:Y:S01]  /*20420*/  R2UR UR54, R5 ;  /* 0x00000000053672ca */ /* 0x000fe200000e0000 */
[----:B------:R-:W-:-:S02]  /*20430*/  UIADD3.X UR5, URZ, UR21, URZ, UP0, !UPT ;  /* 0x000000153f057290 */ /* 0x000fc400087fe43f */
[----:B------:R-:W-:Y:S01]  /*20440*/  UIADD3 UR48, UR16, 0x28400, URZ ;  /* 0x0002840010307890 */ /* 0x000fe2000fffe03f */
[----:B------:R-:W-:Y:S01]  /*20450*/  UMOV UR50, 0xc0 ;  /* 0x000000c000327882 */ /* 0x000fe20000000000 */
[----:B------:R-:W-:Y:S01]  /*20460*/  UMOV UR51, UR11 ;  /* 0x0000000b00337c82 */ /* 0x000fe20008000000 */
[----:B------:R-:W-:Y:S02]  /*20470*/  MOV R7, UR50 ;  /* 0x0000003200077c02 */ /* 0x000fe40008000f00 */
[----:B------:R1:W-:Y:S01]  /*20480*/  UTMALDG.4D [UR8], [UR14], desc[UR6] ;  /* 0x000006080e0075b4 */ /* 0x0003e20008019000 */
[----:B0-----:R-:W-:Y:S01]  /*20490*/  MOV R2, 0x10000 ;  /* 0x0001000000027802 */ /* 0x001fe20000000f00 */
[----:B------:R-:W-:Y:S01]  /*204a0*/  UMOV UR50, 0x40 ;  /* 0x0000004000327882 */ /* 0x000fe20000000000 */
[----:B------:R-:W-:Y:S01]  /*204b0*/  UMOV UR52, UR12 ;  /* 0x0000000c00347c82 */ /* 0x000fe20008000000 */
[----:B------:R-:W-:Y:S01]  /*204c0*/  UMOV UR53, UR13 ;  /* 0x0000000d00357c82 */ /* 0x000fe20008000000 */
[----:B------:R-:W-:Y:S01]  /*204d0*/  UIADD3 UR56, UR16, 0x2a400, URZ ;  /* 0x0002a40010387890 */ /* 0x000fe2000fffe03f */
[----:B------:R0:W-:Y:S01]  /*204e0*/  SYNCS.ARRIVE.TRANS64 RZ, [R9+URZ+0x38810], R2 ;  /* 0x0388100209ff79a7 */ /* 0x0001e2000800003f */
[----:B------:R-:W-:-:S02]  /*204f0*/  UIADD3 UR40, UR16, 0x2e400, URZ ;  /* 0x0002e40010287890 */ /* 0x000fc4000fffe03f */
        /* <DEDUP_REMOVED lines=15> */
[----:B-1----:R-:W-:Y:S01]  /*205f0*/  UIADD3 UR8, UR16, 0x26400, URZ ;  /* 0x0002640010087890 */ /* 0x002fe2000fffe03f */
[----:B0-----:R-:W-:Y:S01]  /*20600*/  MOV R2, UR55 ;  /* 0x0000003700027c02 */ /* 0x001fe20008000f00 */
[----:B------:R-:W-:Y:S01]  /*20610*/  UIADD3 UR9, UR16, 0x38810, URZ ;  /* 0x0003881010097890 */ /* 0x000fe2000fffe03f */
[----:B------:R-:W-:Y:S01]  /*20620*/  UMOV UR27, UR11 ;  /* 0x0000000b001b7c82 */ /* 0x000fe20008000000 */
[----:B------:R-:W-:Y:S01]  /*20630*/  UMOV UR28, UR12 ;  /* 0x0000000c001c7c82 */ /* 0x000fe20008000000 */
[----:B------:R-:W-:Y:S01]  /*20640*/  UMOV UR29, UR13 ;  /* 0x0000000d001d7c82 */ /* 0x000fe20008000000 */
[----:B------:R-:W-:Y:S01]  /*20650*/  UMOV UR18, 0x1c0 ;  /* 0x000001c000127882 */ /* 0x000fe20000000000 */
        /* <DEDUP_REMOVED lines=22> */
.L_x_2937:
[----:B------:R-:W-:Y:S05]  /*207c0*/  BSYNC B0 ;  /* 0x0000000000007941 */ /* 0x000fea0003800000 */
.L_x_2936:
        /* <DEDUP_REMOVED lines=8> */
[----:B0-----:R-:W-:-:S05]  /*20850*/  IMAD.U32 R2, RZ, RZ, UR4 ;  /* 0x00000004ff027e24 */ /* 0x001fca000f8e00ff */
[----:B------:R-:W-:-:S04]  /*20860*/  SHF.L.U32 R2, R2, 0x1f, RZ ;  /* 0x0000001f02027819 */ /* 0x000fc800000006ff */
[----:B------:R-:W0:Y:S02]  /*20870*/  SYNCS.PHASECHK.TRANS64.TRYWAIT P0, [R9+URZ+0x38820], R2 ;  /* 0x03882002090075a7 */ /* 0x000e24000800017f */
[----:B0-----:R-:W-:Y:S05]  /*20880*/  @!P0 BRA `(.L_x_2938) ;  /* 0x0000004400488947 */ /* 0x001fea0003800000 */
.L_x_3068:
        /* <DEDUP_REMOVED lines=13> */
.L_x_3069:
        /* <DEDUP_REMOVED lines=11> */
.L_x_2942:
        /* <DEDUP_REMOVED lines=9> */
[----:B------:R-:W-:Y:S01]  /*20aa0*/  UMOV UR10, URZ ;  /* 0x0000003f000a7c82 */ /* 0x000fe20008000000 */
        /* <DEDUP_REMOVED lines=9> */
[----:B0-----:R-:W-:-:S05]  /*20b40*/  LEA R9, R10, R9, 0x18 ;  /* 0x000000090a097211 */ /* 0x001fca00078ec0ff */
        /* <DEDUP_REMOVED lines=38> */
.L_x_2940:
[----:B------:R-:W-:Y:S05]  /*20db0*/  BSYNC B0 ;  /* 0x0000000000007941 */ /* 0x000fea0003800000 */
.L_x_2939:
        /* <DEDUP_REMOVED lines=45> */
.L_x_2949:
[----:B------:R-:W2:Y:S01]  /*21090*/  S2R R3, SR_CgaCtaId ;  /* 0x0000000000037919 */ /* 0x000ea20000008800 */
[----:B------:R-:W-:-:S04]  /*210a0*/  MOV R2, 0x400 ;  /* 0x0000040000027802 */ /* 0x000fc80000000f00 */
[----:B--2---:R-:W-:Y:S02]  /*210b0*/  LEA R2, R3, R2, 0x18 ;  /* 0x0000000203027211 */ /* 0x004fe400078ec0ff */
[----:B------:R-:W-:-:S03]  /*210c0*/  SHF.L.U32 R3, R12, 0x1f, RZ ;  /* 0x0000001f0c037819 */ /* 0x000fc600000006ff */
[----:B------:R-:W-:-:S04]  /*210d0*/  IMAD R2, R13, 0x8, R2 ;  /* 0x000000080d027824 */ /* 0x000fc800078e0202 */
[----:B------:R-:W2:Y:S02]  /*210e0*/  SYNCS.PHASECHK.TRANS64.TRYWAIT P0, [R2+URZ+0x38840], R3 ;  /* 0x03884003020075a7 */ /* 0x000ea4000800017f */
[----:B--2---:R-:W-:Y:S05]  /*210f0*/  @!P0 BRA `(.L_x_2950) ;  /* 0x0000003c00608947 */ /* 0x004fea0003800000 */
.L_x_3070:
        /* <DEDUP_REMOVED lines=11> */
.L_x_2951:
[----:B---3--:R-:W3:Y:S01]  /*211b0*/  LDL R7, [R1] ;  /* 0x0000000001077983 */ /* 0x008ee20000100800 */
[----:B------:R-:W-:-:S03]  /*211c0*/  MOV R11, 0x400 ;  /* 0x00000400000b7802 */ /* 0x000fc60000000f00 */
[----:B------:R-:W4:Y:S01]  /*211d0*/  LDL R10, [R1+0x10] ;  /* 0x00001000010a7983 */ /* 0x000f220000100800 */
[----:B0-----:R-:W0:Y:S01]  /*211e0*/  S2R R12, SR_CgaCtaId ;  /* 0x00000000000c7919 */ /* 0x001e220000008800 */
[----:B------:R-:W-:Y:S01]  /*211f0*/  R2UR UR9, R2 ;  /* 0x00000000020972ca */ /* 0x000fe200000e0000 */
[----:B------:R-:W-:Y:S01]  /*21200*/  ULDC.64 UR6, c[0x0][0x198] ;  /* 0x0000660000067ab9 */ /* 0x000fe20000000a00 */
[----:B------:R-:W-:Y:S01]  /*21210*/  R2UR UR12, R0 ;  /* 0x00000000000c72ca */ /* 0x000fe200000e0000 */
[----:B------:R-:W-:Y:S01]  /*21220*/  UIADD3 UR4, UP0, UR6, 0x370, URZ ;  /* 0x0000037006047890 */ /* 0x000fe2000ff1e03f */
[----:B-----5:R-:W-:-:S03]  /*21230*/  R2UR UR13, R6 ;  /* 0x00000000060d72ca */ /* 0x020fc600000e0000 */
[----:B------:R-:W-:Y:S01]  /*21240*/  UIADD3.X UR5, URZ, UR7, URZ, UP0, !UPT ;  /* 0x000000073f057290 */ /* 0x000fe200087fe43f */
[----:B0-----:R-:W-:-:S05]  /*21250*/  LEA R11, R12, R11, 0x18 ;  /* 0x0000000b0c0b7211 */ /* 0x001fca00078ec0ff */
        /* <DEDUP_REMOVED lines=12> */
.L_x_3071:
        /* <DEDUP_REMOVED lines=8> */
.L_x_2953:
[----:B0-2---:R-:W2:Y:S01]  /*213a0*/  LDL R3, [R1] ;  /* 0x0000000001037983 */ /* 0x005ea20000100800 */
        /* <DEDUP_REMOVED lines=18> */
[----:B0-----:R-:W-:-:S05]  /*214d0*/  LEA R7, R10, R7, 0x18 ;  /* 0x000000070a077211 */ /* 0x001fca00078ec0ff */
        /* <DEDUP_REMOVED lines=35> */
.L_x_2948:
[----:B------:R-:W-:Y:S05]  /*21710*/  BSYNC B2 ;  /* 0x0000000000027941 */ /* 0x000fea0003800000 */
.L_x_2947:
[----:B------:R-:W2:Y:S02]  /*21720*/  LDL R2, [R1+0x1c] ;  /* 0x00001c0001027983 */ /* 0x000ea40000100800 */
[----:B--2---:R-:W-:-:S07]  /*21730*/  VIADD R5, R2, 0xfffffffd ;  /* 0xfffffffd02057836 */ /* 0x004fce0000000000 */
.L_x_2946:
[----:B------:R-:W-:Y:S05]  /*21740*/  BSYNC B1 ;  /* 0x0000000000017941 */ /* 0x000fea0003800000 */
.L_x_2945:
[----:B------:R-:W2:Y:S01]  /*21750*/  LDL.LU R2, [R1+0x1c] ;  /* 0x00001c0001027983 */ /* 0x000ea20000300800 */
[----:B------:R-:W-:Y:S01]  /*21760*/  VIADD R9, R9, 0xfffffffe ;  /* 0xfffffffe09097836 */ /* 0x000fe20000000000 */
[----:B--2---:R-:W-:-:S04]  /*21770*/  LOP3.LUT R2, RZ, R2, RZ, 0x33, !PT ;  /* 0x00000002ff027212 */ /* 0x004fc800078e33ff */
[----:B------:R-:W-:-:S13]  /*21780*/  ISETP.NE.AND P0, PT, R9, R2, PT ;  /* 0x000000020900720c */ /* 0x000fda0003f05270 */
[----:B------:R-:W-:Y:S05]  /*21790*/  @!P0 BRA `(.L_x_2944) ;  /* 0x0000001000408947 */ /* 0x000fea0003800000 */
.L_x_2968:
        /* <DEDUP_REMOVED lines=10> */
[----:B------:R-:W-:Y:S01]  /*21840*/  ISETP.NE.U32.AND P0, PT, RZ, UR38, PT ;  /* 0x00000026ff007c0c */ /* 0x000fe2000bf05070 */
[----:B------:R-:W-:-:S03]  /*21850*/  IMAD.MOV.U32 R11, RZ, RZ, R5 ;  /* 0x000000ffff0b7224 */ /* 0x000fc600078e0005 */
[----:B------:R-:W-:-:S13]  /*21860*/  ISETP.NE.AND.EX P0, PT, RZ, UR39, PT, P0 ;  /* 0x00000027ff007c0c */ /* 0x000fda000bf05300 */
[----:B------:R-:W-:Y:S05]  /*21870*/  @!P0 BRA `(.L_x_2956) ;  /* 0x0000000000408947 */ /* 0x000fea0003800000 */
[----:B------:R-:W2:Y:S02]  /*21880*/  LDC R11, c[0x0][0x41c] ;  /* 0x00010700ff0b7b82 */ /* 0x000ea40000000800 */
        /* <DEDUP_REMOVED lines=13> */
[----:B------:R-:W-:-:S05]  /*21960*/  LEA.HI.X R7, R2, UR39, R3, 0x2, P0 ;  /* 0x0000002702077c11 */ /* 0x000fca00080f1403 */
[----:B------:R2:W5:Y:S04]  /*21970*/  LDG.E R6, desc[UR54][R6.64] ;  /* 0x0000003606067981 */ /* 0x000568000c1e1900 */
.L_x_2956:
[----:B------:R-:W3:Y:S01]  /*21980*/  S2R R3, SR_CgaCtaId ;  /* 0x0000000000037919 */ /* 0x000ee20000008800 */
[----:B------:R-:W-:-:S04]  /*21990*/  MOV R2, 0x400 ;  /* 0x0000040000027802 */ /* 0x000fc80000000f00 */
[----:B---3--:R-:W-:Y:S02]  /*219a0*/  LEA R2, R3, R2, 0x18 ;  /* 0x0000000203027211 */ /* 0x008fe400078ec0ff */
[----:B------:R-:W-:-:S03]  /*219b0*/  SHF.L.U32 R3, R10, 0x1f, RZ ;  /* 0x0000001f0a037819 */ /* 0x000fc600000006ff */
[----:B------:R-:W-:-:S04]  /*219c0*/  IMAD R2, R9, 0x8, R2 ;  /* 0x0000000809027824 */ /* 0x000fc800078e0202 */
[----:B------:R-:W3:Y:S02]  /*219d0*/  SYNCS.PHASECHK.TRANS64.TRYWAIT P0, [R2+URZ+0x38840], R3 ;  /* 0x03884003020075a7 */ /* 0x000ee4000800017f */
[----:B---3--:R-:W-:Y:S05]  /*219e0*/  @!P0 BRA `(.L_x_2957) ;  /* 0x00000034004c8947 */ /* 0x008fea0003800000 */
.L_x_3072:
        /* <DEDUP_REMOVED lines=11> */
.L_x_2958:
[----:B0-----:R-:W4:Y:S01]  /*21aa0*/  LDL R12, [R1+0x10] ;  /* 0x00001000010c7983 */ /* 0x001f220000100800 */
[----:B--2---:R-:W-:Y:S01]  /*21ab0*/  MOV R7, 0x400 ;  /* 0x0000040000077802 */ /* 0x004fe20000000f00 */
[----:B------:R-:W0:Y:S01]  /*21ac0*/  S2R R13, SR_CgaCtaId ;  /* 0x00000000000d7919 */ /* 0x000e220000008800 */
[----:B------:R-:W-:Y:S01]  /*21ad0*/  R2UR UR9, R2 ;  /* 0x00000000020972ca */ /* 0x000fe200000e0000 */
[----:B------:R-:W-:Y:S01]  /*21ae0*/  ULDC.64 UR6, c[0x0][0x198] ;  /* 0x0000660000067ab9 */ /* 0x000fe20000000a00 */
[----:B------:R-:W-:Y:S01]  /*21af0*/  R2UR UR12, R0 ;  /* 0x00000000000c72ca */ /* 0x000fe200000e0000 */
[----:B------:R-:W-:Y:S01]  /*21b00*/  UIADD3 UR4, UP0, UR6, 0x370, URZ ;  /* 0x0000037006047890 */ /* 0x000fe2000ff1e03f */
[----:B-----5:R-:W-:-:S03]  /*21b10*/  R2UR UR13, R6 ;  /* 0x00000000060d72ca */ /* 0x020fc600000e0000 */
        /* <DEDUP_REMOVED lines=14> */
.L_x_3073:
        /* <DEDUP_REMOVED lines=8> */
.L_x_2960:
[----:B------:R-:W2:Y:S01]  /*21c80*/  S2R R11, SR_CgaCtaId ;  /* 0x00000000000b7919 */ /* 0x000ea20000008800 */
[----:B0--3--:R-:W-:Y:S01]  /*21c90*/  MOV R3, 0x400 ;  /* 0x0000040000037802 */ /* 0x009fe20000000f00 */
        /* <DEDUP_REMOVED lines=52> */
.L_x_2955:
[----:B------:R-:W-:Y:S05]  /*21fe0*/  BSYNC B1 ;  /* 0x0000000000017941 */ /* 0x000fea0003800000 */
.L_x_2954:
[----:B------:R-:W-:Y:S01]  /*21ff0*/  VIADD R9, R9, 0x1 ;  /* 0x0000000109097836 */ /* 0x000fe20000000000 */
[----:B------:R-:W-:Y:S04]  /*22000*/  BSSY B1, `(.L_x_2961) ;  /* 0x0000085000017945 */ /* 0x000fe80003800000 */
[----:B------:R-:W-:-:S04]  /*22010*/  ISETP.NE.AND P0, PT, R9, 0x2, PT ;  /* 0x000000020900780c */ /* 0x000fc80003f05270 */
[----:B------:R-:W-:Y:S02]  /*22020*/  SEL R2, RZ, 0x1, P0 ;  /* 0x00000001ff027807 */ /* 0x000fe40000000000 */
[----:B0-----:R-:W-:Y:S01]  /*22030*/  SEL R12, R9, RZ, P0 ;  /* 0x000000ff090c7207 */ /* 0x001fe20000000000 */
        /* <DEDUP_REMOVED lines=25> */
.L_x_2963:
[----:B------:R-:W3:Y:S01]  /*221d0*/  S2R R3, SR_CgaCtaId ;  /* 0x0000000000037919 */ /* 0x000ee20000008800 */
[----:B------:R-:W-:-:S04]  /*221e0*/  MOV R2, 0x400 ;  /* 0x0000040000027802 */ /* 0x000fc80000000f00 */
[----:B---3--:R-:W-:Y:S02]  /*221f0*/  LEA R2, R3, R2, 0x18 ;  /* 0x0000000203027211 */ /* 0x008fe400078ec0ff */
[----:B------:R-:W-:-:S03]  /*22200*/  SHF.L.U32 R3, R11, 0x1f, RZ ;  /* 0x0000001f0b037819 */ /* 0x000fc600000006ff */
[----:B------:R-:W-:-:S04]  /*22210*/  IMAD R2, R12, 0x8, R2 ;  /* 0x000000080c027824 */ /* 0x000fc800078e0202 */
[----:B------:R-:W3:Y:S02]  /*22220*/  SYNCS.PHASECHK.TRANS64.TRYWAIT P0, [R2+URZ+0x38840], R3 ;  /* 0x03884003020075a7 */ /* 0x000ee4000800017f */
[----:B---3--:R-:W-:Y:S05]  /*22230*/  @!P0 BRA `(.L_x_2964) ;  /* 0x0000002c00608947 */ /* 0x008fea0003800000 */
.L_x_3074:
        /* <DEDUP_REMOVED lines=11> */
.L_x_2965:
[----:B--2---:R-:W2:Y:S01]  /*222f0*/  LDL R7, [R1] ;  /* 0x0000000001077983 */ /* 0x004ea20000100800 */
[----:B0-----:R-:W-:-:S03]  /*22300*/  MOV R12, 0x400 ;  /* 0x00000400000c7802 */ /* 0x001fc60000000f00 */
[----:B------:R-:W4:Y:S01]  /*22310*/  LDL R11, [R1+0x10] ;  /* 0x00001000010b7983 */ /* 0x000f220000100800 */
        /* <DEDUP_REMOVED lines=19> */
[----:B0-2---:R-:W-:Y:S05]  /*22450*/  @!P1 BRA `(.L_x_2966) ;  /* 0x0000002800ec9947 */ /* 0x005fea0003800000 */
.L_x_3075:
        /* <DEDUP_REMOVED lines=8> */
.L_x_2967:
[----:B0--3--:R-:W2:Y:S01]  /*224e0*/  LDL R3, [R1] ;  /* 0x0000000001037983 */ /* 0x009ea20000100800 */
        /* <DEDUP_REMOVED lines=54> */
.L_x_2962:
[----:B------:R-:W-:Y:S05]  /*22850*/  BSYNC B1 ;  /* 0x0000000000017941 */ /* 0x000fea0003800000 */
.L_x_2961:
[----:B------:R-:W2:Y:S01]  /*22860*/  LDL R2, [R1+0x14] ;  /* 0x0000140001027983 */ /* 0x000ea20000100800 */
[----:B------:R-:W-:Y:S01]  /*22870*/  VIADD R5, R5, 0xfffffffe ;  /* 0xfffffffe05057836 */ /* 0x000fe20000000000 */
[----:B--2---:R-:W-:-:S13]  /*22880*/  ISETP.GT.AND P0, PT, R9, R2, PT ;  /* 0x000000020900720c */ /* 0x004fda0003f04270 */
[----:B------:R-:W-:Y:S05]  /*22890*/  @P0 BRA `(.L_x_2968) ;  /* 0xffffffec00c00947 */ /* 0x000fea000383ffff */
.L_x_2944:
[----:B------:R-:W-:Y:S05]  /*228a0*/  BSYNC B0 ;  /* 0x0000000000007941 */ /* 0x000fea0003800000 */
.L_x_2943:
        /* <DEDUP_REMOVED lines=25> */
.L_x_2970:
[----:B------:R-:W-:Y:S05]  /*22a40*/  BSYNC B0 ;  /* 0x0000000000007941 */ /* 0x000fea0003800000 */
.L_x_2969:
[----:B--2---:R-:W2:Y:S02]  /*22a50*/  LDL.LU R2, [R1+0x8] ;  /* 0x0000080001027983 */ /* 0x004ea40000300800 */
[----:B--2---:R-:W-:-:S05]  /*22a60*/  LOP3.LUT R2, R2, R0, RZ, 0x3c, !PT ;  /* 0x0000000002027212 */ /* 0x004fca00078e3cff */
[----:B------:R3:W-:Y:S02]  /*22a70*/  STL [R1+0x8], R2 ;  /* 0x0000080201007387 */ /* 0x0007e40000100800 */
.L_x_2925:
[----:B------:R-:W-:Y:S05]  /*22a80*/  BSYNC B6 ;  /* 0x0000000000067941 */ /* 0x000fea0003800000 */
.L_x_2923:
[----:B------:R-:W-:-:S03]  /*22a90*/  UMOV UR4, 0xffffffff ;  /* 0xffffffff00047882 */ /* 0x000fc60000000000 */
[----:B------:R-:W-:Y:S05]  /*22aa0*/  BRA.DIV UR4, `(.L_x_2971) ;  /* 0x00000026046c7947 */ /* 0x000fea000b800000 */
[----:B------:R4:W0:Y:S04]  /*22ab0*/  SHFL.IDX PT, R4, R16, RZ, 0x1f ;  /* 0x00001fff10047589 */ /* 0x00082800000e0000 */
[----:B------:R-:W0:Y:S02]  /*22ac0*/  SHFL.IDX PT, R16, R16, 0x1, 0x1f ;  /* 0x00201f0010107f89 */ /* 0x000e2400000e0000 */
.L_x_3079:
        /* <DEDUP_REMOVED lines=10> */
[----:B---3--:R-:W3:Y:S02]  /*22b70*/  LDC.64 R2, c[0x0][0xd58] ;  /* 0x00035600ff027b82 */ /* 0x008ee40000000a00 */
[----:B---3--:R-:W-:-:S05]  /*22b80*/  IMAD.WIDE R2, R5, 0x4, R2 ;  /* 0x0000000405027825 */ /* 0x008fca00078e0202 */
[----:B------:R3:W5:Y:S02]  /*22b90*/  LDG.E R17, desc[UR54][R2.64] ;  /* 0x0000003602117981 */ /* 0x000764000c1e1900 */
.L_x_2973:
[----:B------:R-:W-:Y:S05]  /*22ba0*/  BSYNC B0 ;  /* 0x0000000000007941 */ /* 0x000fea0003800000 */
.L_x_2972:
        /* <DEDUP_REMOVED lines=11> */
[----:B---3--:R-:W-:-:S05]  /*22c60*/  IADD3 R3, R13, R14, RZ ;  /* 0x0000000e0d037210 */ /* 0x008fca0007ffe0ff */
[----:B------:R-:W0:Y:S02]  /*22c70*/  SHFL.UP PT, R14, R3, 0x4, RZ ;  /* 0x04800000030e7989 */ /* 0x000e2400000e00ff */
[----:B0-----:R-:W-:Y:S02]  /*22c80*/  SEL R14, R14, RZ, P0 ;  /* 0x000000ff0e0e7207 */ /* 0x001fe40000000000 */
[----:B------:R-:W-:-:S03]  /*22c90*/  ISETP.GE.U32.AND P0, PT, R7, 0x10, PT ;  /* 0x000000100700780c */ /* 0x000fc60003f06070 */
[----:B------:R-:W-:-:S05]  /*22ca0*/  IMAD.IADD R5, R3, 0x1, R14 ;  /* 0x0000000103057824 */ /* 0x000fca00078e020e */
[----:B------:R-:W2:Y:S02]  /*22cb0*/  SHFL.UP PT, R14, R5, 0x8, RZ ;  /* 0x05000000050e7989 */ /* 0x000ea400000e00ff */
[----:B--2---:R-:W-:-:S05]  /*22cc0*/  SEL R6, R14, RZ, P1 ;  /* 0x000000ff0e067207 */ /* 0x004fca0000800000 */
[----:B------:R-:W-:-:S05]  /*22cd0*/  IMAD.IADD R6, R5, 0x1, R6 ;  /* 0x0000000105067824 */ /* 0x000fca00078e0206 */
[----:B------:R-:W0:Y:S02]  /*22ce0*/  SHFL.UP PT, R14, R6, 0x10, RZ ;  /* 0x06000000060e7989 */ /* 0x000e2400000e00ff */
[----:B0-----:R-:W-:-:S05]  /*22cf0*/  SEL R7, R14, RZ, P0 ;  /* 0x000000ff0e077207 */ /* 0x001fca0000000000 */
[----:B------:R-:W-:-:S05]  /*22d00*/  IMAD.IADD R2, R6, 0x1, R7 ;  /* 0x0000000106027824 */ /* 0x000fca00078e0207 */
[----:B------:R0:W2:Y:S02]  /*22d10*/  SHFL.IDX PT, R14, R2, 0x1f, 0x1f ;  /* 0x03e01f00020e7f89 */ /* 0x0000a400000e0000 */
.L_x_3087:
[----:B------:R-:W-:Y:S02]  /*22d20*/  ULDC UR4, c[0x0][0xd10] ;  /* 0x0003440000047ab9 */ /* 0x000fe40000000800 */
[----:B------:R-:W-:-:S04]  /*22d30*/  IMAD.U32 R5, RZ, RZ, UR4 ;  /* 0x00000004ff057e24 */ /* 0x000fc8000f8e00ff */
[----:B--2---:R-:W-:-:S04]  /*22d40*/  IMAD R3, R14, R5, RZ ;  /* 0x000000050e037224 */ /* 0x004fc800078e02ff */
[----:B----4-:R-:W-:-:S05]  /*22d50*/  IMAD.IADD R16, R16, 0x1, R3 ;  /* 0x0000000110107824 */ /* 0x010fca00078e0203 */
[----:B------:R-:W-:-:S13]  /*22d60*/  ISETP.GT.AND P0, PT, R16, R4, PT ;  /* 0x000000041000720c */ /* 0x000fda0003f04270 */
[----:B------:R-:W-:Y:S05]  /*22d70*/  @P0 BRA `(.L_x_2975) ;  /* 0x0000000000b40947 */ /* 0x000fea0003800000 */
[----:B------:R-:W2:Y:S02]  /*22d80*/  LDC R0, c[0x0][0xd14] ;  /* 0x00034500ff007b82 */ /* 0x000ea40000000800 */
.L_x_2980:
        /* <DEDUP_REMOVED lines=14> */
.L_x_2978:
[----:B------:R-:W-:Y:S05]  /*22e70*/  BSYNC B0 ;  /* 0x0000000000007941 */ /* 0x000fea0003800000 */
.L_x_2977:
[----:B------:R-:W-:-:S03]  /*22e80*/  UMOV UR4, 0xffffffff ;  /* 0xffffffff00047882 */ /* 0x000fc60000000000 */
[----:B------:R-:W-:Y:S05]  /*22e90*/  BRA.DIV UR4, `(.L_x_2979) ;  /* 0x00000026048c7947 */ /* 0x000fea000b800000 */
[----:B-----5:R-:W0:Y:S01]  /*22ea0*/  SHFL.UP PT, R14, R17, 0x1, RZ ;  /* 0x04200000110e7989 */ /* 0x020e2200000e00ff */
[C---:B------:R-:W-:Y:S02]  /*22eb0*/  ISETP.NE.AND P0, PT, R6.reuse, RZ, PT ;  /* 0x000000ff0600720c */ /* 0x040fe40003f05270 */
[----:B------:R-:W-:Y:S02]  /*22ec0*/  ISETP.GE.U32.AND P1, PT, R6, 0x2, PT ;  /* 0x000000020600780c */ /* 0x000fe40003f26070 */
[----:B0-2---:R-:W-:Y:S02]  /*22ed0*/  SEL R2, R14, RZ, P0 ;  /* 0x000000ff0e027207 */ /* 0x005fe40000000000 */
        /* <DEDUP_REMOVED lines=17> */
.L_x_3095:
[----:B------:R-:W-:Y:S02]  /*22ff0*/  ULDC UR4, c[0x0][0xd10] ;  /* 0x0003440000047ab9 */ /* 0x000fe40000000800 */
[----:B------:R-:W-:-:S04]  /*23000*/  IMAD.U32 R5, RZ, RZ, UR4 ;  /* 0x00000004ff057e24 */ /* 0x000fc8000f8e00ff */
[----:B--2---:R-:W-:-:S04]  /*23010*/  IMAD R3, R14, R5, RZ ;  /* 0x000000050e037224 */ /* 0x004fc800078e02ff */
[----:B------:R-:W-:-:S05]  /*23020*/  IMAD.IADD R16, R3, 0x1, R16 ;  /* 0x0000000103107824 */ /* 0x000fca00078e0210 */
[----:B------:R-:W-:-:S13]  /*23030*/  ISETP.GT.AND P0, PT, R16, R4, PT ;  /* 0x000000041000720c */ /* 0x000fda0003f04270 */
[----:B------:R-:W-:Y:S05]  /*23040*/  @!P0 BRA `(.L_x_2980) ;  /* 0xfffffffc00508947 */ /* 0x000fea000383ffff */
.L_x_2975:
        /* <DEDUP_REMOVED lines=8> */
.L_x_3099:
[----:B------:R-:W-:Y:S01]  /*230d0*/  ISETP.NE.AND P0, PT, R3, RZ, PT ;  /* 0x000000ff0300720c */ /* 0x000fe20003f05270 */
[----:B------:R-:W-:-:S12]  /*230e0*/  IMAD.MOV.U32 R7, RZ, RZ, RZ ;  /* 0x000000ffff077224 */ /* 0x000fd800078e00ff */
[----:B------:R-:W-:Y:S05]  /*230f0*/  @!P0 BRA `(.L_x_2982) ;  /* 0x0000000000108947 */ /* 0x000fea0003800000 */
[----:B------:R-:W-:Y:S01]  /*23100*/  UMOV UR4, 0xffffffff ;  /* 0xffffffff00047882 */ /* 0x000fe20000000000 */
[----:B------:R-:W-:Y:S02]  /*23110*/  VIADD R12, R6, 0xffffffff ;  /* 0xffffffff060c7836 */ /* 0x000fe40000000000 */
[----:B------:R-:W-:Y:S05]  /*23120*/  BRA.DIV UR4, `(.L_x_2983) ;  /* 0x0000002a04047947 */ /* 0x000fea000b800000 */
[----:B------:R4:W0:Y:S02]  /*23130*/  SHFL.IDX PT, R7, R2, R12, 0x1f ;  /* 0x00001f0c02077589 */ /* 0x00082400000e0000 */
.L_x_2982:
[----:B0---4-:R-:W0:Y:S01]  /*23140*/  LDC.64 R2, c[0x0][0xd68] ;  /* 0x00035a00ff027b82 */ /* 0x011e220000000a00 */
[----:B------:R-:W-:-:S04]  /*23150*/  IMAD.IADD R19, R6, 0x1, R19 ;  /* 0x0000000106137824 */ /* 0x000fc800078e0213 */
[----:B0-----:R-:W-:-:S05]  /*23160*/  IMAD.WIDE R2, R19, 0x4, R2 ;  /* 0x0000000413027825 */ /* 0x001fca00078e0202 */
[----:B-1----:R-:W2:Y:S01]  /*23170*/  LDG.E R9, desc[UR54][R2.64] ;  /* 0x0000003602097981 */ /* 0x002ea2000c1e1900 */
[----:B------:R-:W-:Y:S02]  /*23180*/  IMAD R16, R7, R5, R16 ;  /* 0x0000000507107224 */ /* 0x000fe400078e0210 */
[----:B--23--:R-:W-:-:S05]  /*23190*/  IMAD R6, R17, R9, RZ ;  /* 0x0000000911067224 */ /* 0x00cfca00078e02ff */
[----:B------:R-:W-:-:S04]  /*231a0*/  IABS R8, R6 ;  /* 0x0000000600087213 */ /* 0x000fc80000000000 */
[----:B------:R-:W0:Y:S08]  /*231b0*/  I2F.RP R2, R8 ;  /* 0x0000000800027306 */ /* 0x000e300000209400 */
[----:B0-----:R-:W0:Y:S02]  /*231c0*/  MUFU.RCP R2, R2 ;  /* 0x0000000200027308 */ /* 0x001e240000001000 */
[----:B0-----:R-:W-:-:S06]  /*231d0*/  VIADD R2, R2, 0xffffffe ;  /* 0x0ffffffe02027836 */ /* 0x001fcc0000000000 */
[----:B------:R-:W0:Y:S02]  /*231e0*/  F2I.FTZ.U32.TRUNC.NTZ R3, R2 ;  /* 0x0000000200037305 */ /* 0x000e24000021f000 */
[----:B0-----:R-:W-:-:S04]  /*231f0*/  IMAD.MOV R2, RZ, RZ, -R3 ;  /* 0x000000ffff027224 */ /* 0x001fc800078e0a03 */
[----:B------:R-:W-:Y:S02]  /*23200*/  IMAD R10, R2, R8, RZ ;  /* 0x00000008020a7224 */ /* 0x000fe400078e02ff */
[----:B------:R-:W-:-:S04]  /*23210*/  IMAD.MOV.U32 R2, RZ, RZ, RZ ;  /* 0x000000ffff027224 */ /* 0x000fc800078e00ff */
[----:B------:R-:W-:-:S04]  /*23220*/  IMAD.HI.U32 R10, R3, R10, R2 ;  /* 0x0000000a030a7227 */ /* 0x000fc800078e0002 */
[----:B------:R-:W-:Y:S01]  /*23230*/  IMAD.IADD R2, R4, 0x1, -R16 ;  /* 0x0000000104027824 */ /* 0x000fe200078e0a10 */
[----:B------:R-:W-:-:S04]  /*23240*/  IABS R4, R6 ;  /* 0x0000000600047213 */ /* 0x000fc80000000000 */
[----:B------:R-:W-:Y:S01]  /*23250*/  IABS R3, R2 ;  /* 0x0000000200037213 */ /* 0x000fe20000000000 */
[----:B------:R-:W-:-:S04]  /*23260*/  IMAD.MOV R4, RZ, RZ, -R4 ;  /* 0x000000ffff047224 */ /* 0x000fc800078e0a04 */
[----:B------:R-:W-:-:S04]  /*23270*/  IMAD.HI.U32 R10, R10, R3, RZ ;  /* 0x000000030a0a7227 */ /* 0x000fc800078e00ff */
[----:B------:R-:W-:-:S05]  /*23280*/  IMAD R3, R10, R4, R3 ;  /* 0x000000040a037224 */ /* 0x000fca00078e0203 */
[----:B------:R-:W-:-:S13]  /*23290*/  ISETP.GT.U32.AND P0, PT, R8, R3, PT ;  /* 0x000000030800720c */ /* 0x000fda0003f04070 */
[----:B------:R-:W-:Y:S01]  /*232a0*/  @!P0 IADD3 R3, R3, -R8, RZ ;  /* 0x8000000803038210 */ /* 0x000fe20007ffe0ff */
        /* <DEDUP_REMOVED lines=44> */
.L_x_2976:
[----:B------:R-:W-:Y:S01]  /*23570*/  UMOV UR4, URZ ;  /* 0x0000003f00047c82 */ /* 0x000fe20008000000 */
[----:B------:R-:W-:Y:S01]  /*23580*/  UMOV UR5, URZ ;  /* 0x0000003f00057c82 */ /* 0x000fe20008000000 */
[----:B------:R-:W-:Y:S01]  /*23590*/  ULDC UR6, c[0x0][0xd14] ;  /* 0x0003450000067ab9 */ /* 0x000fe20000000800 */
[----:B------:R-:W-:Y:S02]  /*235a0*/  IMAD.MOV.U32 R16, RZ, RZ, R4 ;  /* 0x000000ffff107224 */ /* 0x000fe400078e0004 */
[----:B------:R-:W-:Y:S02]  /*235b0*/  IMAD.U32 R17, RZ, RZ, UR4 ;  /* 0x00000004ff117e24 */ /* 0x000fe4000f8e00ff */
[----:B------:R-:W-:Y:S02]  /*235c0*/  IMAD.U32 R18, RZ, RZ, UR5 ;  /* 0x00000005ff127e24 */ /* 0x000fe4000f8e00ff */
[----:B------:R-:W-:-:S07]  /*235d0*/  IMAD.U32 R19, RZ, RZ, UR6 ;  /* 0x00000006ff137e24 */ /* 0x000fce000f8e00ff */
.L_x_2984:
        /* <DEDUP_REMOVED lines=12> */
.L_x_2885:
[----:B-1----:R-:W2:Y:S01]  /*236a0*/  LDL R0, [R1+0x24] ;  /* 0x0000240001007983 */ /* 0x002ea20000100800 */
[----:B------:R-:W1:Y:S01]  /*236b0*/  S2R R3, SR_CgaCtaId ;  /* 0x0000000000037919 */ /* 0x000e620000008800 */
[----:B--2---:R-:W-:Y:S02]  /*236c0*/  R2UR UR4, R0 ;  /* 0x00000000000472ca */ /* 0x004fe400000e0000 */
[----:B------:R-:W-:-:S04]  /*236d0*/  MOV R0, 0x400 ;  /* 0x0000040000007802 */ /* 0x000fc80000000f00 */
[----:B-1----:R-:W-:-:S07]  /*236e0*/  LEA R0, R3, R0, 0x18 ;  /* 0x0000000003007211 */ /* 0x002fce00078ec0ff */
[----:B------:R-:W-:-:S04]  /*236f0*/  UIADD3 UR4, UR4, 0x1, URZ ;  /* 0x0000000104047890 */ /* 0x000fc8000fffe03f */
[----:B------:R-:W-:-:S04]  /*23700*/  ULEA.HI UR5, UR4, UR4, URZ, 0x1 ;  /* 0x0000000404057291 */ /* 0x000fc8000f8f083f */
[----:B------:R-:W-:-:S04]  /*23710*/  ULOP3.LUT UR5, UR5, 0xfffffffe, URZ, 0xc0, !UPT ;  /* 0xfffffffe05057892 */ /* 0x000fc8000f8ec03f */
[----:B------:R-:W-:-:S06]  /*23720*/  UIADD3 UR5, UR4, -UR5, URZ ;  /* 0x8000000504057290 */ /* 0x000fcc000fffe03f */
[----:B------:R-:W-:-:S05]  /*23730*/  IMAD.U32 R3, RZ, RZ, UR5 ;  /* 0x00000005ff037e24 */ /* 0x000fca000f8e00ff */
[----:B------:R-:W-:-:S04]  /*23740*/  SHF.L.U32 R3, R3, 0x1f, RZ ;  /* 0x0000001f03037819 */ /* 0x000fc800000006ff */
[----:B------:R-:W1:Y:S02]  /*23750*/  SYNCS.PHASECHK.TRANS64.TRYWAIT P0, [R0+URZ+0x38820], R3 ;  /* 0x03882003000075a7 */ /* 0x000e64000800017f */
[----:B-1----:R-:W-:Y:S05]  /*23760*/  @!P0 BRA `(.L_x_2986) ;  /* 0x00000020009c8947 */ /* 0x002fea0003800000 */
.L_x_3102:
[----:B------:R-:W-:-:S03]  /*23770*/  UMOV UR4, 0xffffffff ;  /* 0xffffffff00047882 */ /* 0x000fc60000000000 */
[----:B------:R-:W-:Y:S05]  /*23780*/  BRA.DIV UR4, `(.L_x_2987) ;  /* 0x0000002204a87947 */ /* 0x000fea000b800000 */
[----:B---3--:R-:W2:Y:S02]  /*23790*/  S2R R2, SR_TID.X ;  /* 0x0000000000027919 */ /* 0x008ea40000002100 */
[----:B--2---:R-:W-:-:S04]  /*237a0*/  SHF.R.U32.HI R2, RZ, 0x5, R2 ;  /* 0x00000005ff027819 */ /* 0x004fc80000011602 */
[----:B------:R-:W-:-:S05]  /*237b0*/  LOP3.LUT R2, R2, 0x3, RZ, 0xc0, !PT ;  /* 0x0000000302027812 */ /* 0x000fca00078ec0ff */
[----:B------:R2:W3:Y:S02]  /*237c0*/  SHFL.IDX PT, R14, R2, RZ, 0x1f ;  /* 0x00001fff020e7589 */ /* 0x0004e400000e0000 */
.L_x_3105:
[----:B---3--:R-:W-:-:S13]  /*237d0*/  ISETP.NE.AND P0, PT, R14, RZ, PT ;  /* 0x000000ff0e00720c */ /* 0x008fda0003f05270 */
[----:B------:R-:W-:Y:S05]  /*237e0*/  @P0 BRA `(.L_x_2667) ;  /* 0x00000000009c0947 */ /* 0x000fea0003800000 */
[----:B------:R-:W-:-:S03]  /*237f0*/  UMOV UR4, 0xffffffff ;  /* 0xffffffff00047882 */ /* 0x000fc60000000000 */
[----:B------:R-:W-:Y:S05]  /*23800*/  BRA.DIV UR4, `(.L_x_2988) ;  /* 0x0000002204bc7947 */ /* 0x000fea000b800000 */
[----:B------:R-:W-:-:S13]  /*23810*/  ELECT P6, URZ, PT ;  /* 0x00000000003f782f */ /* 0x000fda00038c0000 */
.L_x_3108:
[----:B------:R-:W-:Y:S05]  /*23820*/  @!P6 BRA `(.L_x_2667) ;  /* 0x00000000008ce947 */ /* 0x000fea0003800000 */
[----:B--2---:R-:W2:Y:S02]  /*23830*/  LDL R2, [R1+0x30] ;  /* 0x0000300001027983 */ /* 0x004ea40000100800 */
[----:B--2---:R-:W-:-:S13]  /*23840*/  R2UR UR4, R2 ;  /* 0x00000000020472ca */ /* 0x004fda00000e0000 */
[----:B------:R-:W-:-:S06]  /*23850*/  ULOP3.LUT UR4, UR4, 0x2, URZ, 0xfc, !UPT ;  /* 0x0000000204047892 */ /* 0x000fcc000f8efc3f */
[----:B------:R-:W-:-:S05]  /*23860*/  IMAD.U32 R2, RZ, RZ, UR4 ;  /* 0x00000004ff027e24 */ /* 0x000fca000f8e00ff */
[----:B------:R-:W-:-:S13]  /*23870*/  ISETP.NE.AND P2, PT, R2, 0x3, PT ;  /* 0x000000030200780c */ /* 0x000fda0003f45270 */
[----:B------:R-:W-:Y:S05]  /*23880*/  @!P2 BRA `(.L_x_2989) ;  /* 0x000000000004a947 */ /* 0x000fea0003800000 */
[----:B------:R-:W-:Y:S01]  /*23890*/  BPT.TRAP 0x1 ;  /* 0x000000040000795c */ /* 0x000fe20000300000 */
.L_x_2989:
[----:B-1----:R-:W2:Y:S04]  /*238a0*/  LDL R3, [R1] ;  /* 0x0000000001037983 */ /* 0x002ea80000100800 */
[----:B------:R-:W3:Y:S01]  /*238b0*/  LDL.LU R7, [R1+0x8] ;  /* 0x0000080001077983 */ /* 0x000ee20000300800 */
[----:B------:R-:W-:-:S05]  /*238c0*/  VIADD R2, R0, 0x38840 ;  /* 0x0003884000027836 */ /* 0x000fca0000000000 */
[C---:B--2---:R-:W-:Y:S01]  /*238d0*/  LEA R6, R3.reuse, R2, 0x3 ;  /* 0x0000000203067211 */ /* 0x044fe200078e18ff */
        /* <DEDUP_REMOVED lines=10> */
.L_x_3109:
[----:B------:R-:W2:Y:S02]  /*23980*/  SYNCS.PHASECHK.TRANS64.TRYWAIT P0, [R7+URZ], R2 ;  /* 0x00000002070075a7 */ /* 0x000ea4000800017f */
[----:B--2---:R-:W-:Y:S05]  /*23990*/  @!P0 BRA `(.L_x_2991) ;  /* 0x00000020008c8947 */ /* 0x004fea0003800000 */
.L_x_3110:
[----:B------:R-:W-:Y:S05]  /*239a0*/  @!P2 BRA `(.L_x_2992) ;  /* 0x000000000004a947 */ /* 0x000fea0003800000 */
[----:B------:R-:W-:Y:S01]  /*239b0*/  BPT.TRAP 0x1 ;  /* 0x000000040000795c */ /* 0x000fe20000300000 */
.L_x_2992:
[----:B------:R-:W3:Y:S01]  /*239c0*/  LDL.LU R4, [R1] ;  /* 0x0000000001047983 */ /* 0x000ee20000300800 */
[----:B------:R-:W-:-:S04]  /*239d0*/  VIADD R0, R0, 0x38860 ;  /* 0x0003886000007836 */ /* 0x000fc80000000000 */
[----:B---3--:R-:W-:-:S04]  /*239e0*/  IMAD R4, R4, 0x8, R0 ;  /* 0x0000000804047824 */ /* 0x008fc800078e0200 */
[----:B------:R-:W3:Y:S02]  /*239f0*/  SYNCS.PHASECHK.TRANS64.TRYWAIT P0, [R4+URZ], R5 ;  /* 0x00000005040075a7 */ /* 0x000ee4000800017f */
[----:B---3--:R-:W-:Y:S05]  /*23a00*/  @!P0 BRA `(.L_x_2993) ;  /* 0x0000002000848947 */ /* 0x008fea0003800000 */
.L_x_3111:
[----:B------:R-:W-:-:S07]  /*23a10*/  IMAD R3, R3, 0x8, R0 ;  /* 0x0000000803037824 */ /* 0x000fce00078e0200 */
.L_x_2994:
[----:B----4-:R4:W0:Y:S02]  /*23a20*/  SYNCS.PHASECHK.TRANS64.TRYWAIT P0, [R3+URZ], R2 ;  /* 0x00000002030075a7 */ /* 0x010824000800017f */
[----:B0-----:R-:W-:Y:S05]  /*23a30*/  @!P0 NANOSLEEP.SYNCS 0x989680 ;  /* 0x009896800000895d */ /* 0x001fea0003900000 */
[----:B------:R-:W0:Y:S02]  /*23a40*/  @!P0 SYNCS.PHASECHK.TRANS64 P0, [R3+URZ], R2 ;  /* 0x00000002030085a7 */ /* 0x000e24000800007f */
[----:B0-----:R-:W-:Y:S05]  /*23a50*/  @!P0 BRA `(.L_x_2994) ;  /* 0xfffffffc00f08947 */ /* 0x001fea000383ffff */
.L_x_2667:
[----:B------:R-:W-:Y:S05]  /*23a60*/  BSYNC B8 ;  /* 0x0000000000087941 */ /* 0x000fea0003800000 */
.L_x_2664:
[----:B------:R-:W-:Y:S05]  /*23a70*/  EXIT ;  /* 0x000000000000794d */ /* 0x000fea0003800000 */
.L_x_2691:
[----:B0-----:R0:W1:Y:S02]  /*23a80*/  SYNCS.PHASECHK.TRANS64.TRYWAIT P5, [R70+URZ+0x38890], R77 ;  /* 0x0388904d460075a7 */ /* 0x00106400080a017f */
[----:B-1----:R-:W-:Y:S05]  /*23a90*/  @!P5 NANOSLEEP.SYNCS 0x989680 ;  /* 0x009896800000d95d */ /* 0x002fea0003900000 */
[----:B------:R-:W1:Y:S02]  /*23aa0*/  @!P5 SYNCS.PHASECHK.TRANS64 P5, [R70+URZ+0x38890], R77 ;  /* 0x0388904d4600d5a7 */ /* 0x000e6400080a007f */
[----:B-1----:R-:W-:Y:S05]  /*23ab0*/  @!P5 BRA `(.L_x_2691) ;  /* 0xfffffffc00f0d947 */ /* 0x002fea000383ffff */
[----:B------:R-:W-:Y:S05]  /*23ac0*/  BRA `(.L_x_2995) ;  /* 0xfffffdec00cc7947 */ /* 0x000fea000383ffff */
.L_x_2701:
[----:B0-----:R0:W1:Y:S02]  /*23ad0*/  SYNCS.PHASECHK.TRANS64.TRYWAIT P5, [R70+URZ+0x38890], R77 ;  /* 0x0388904d460075a7 */ /* 0x00106400080a017f */
[----:B-1----:R-:W-:Y:S05]  /*23ae0*/  @!P5 NANOSLEEP.SYNCS 0x989680 ;  /* 0x009896800000d95d */ /* 0x002fea0003900000 */
[----:B------:R-:W1:Y:S02]  /*23af0*/  @!P5 SYNCS.PHASECHK.TRANS64 P5, [R70+URZ+0x38890], R77 ;  /* 0x0388904d4600d5a7 */ /* 0x000e6400080a007f */
[----:B-1----:R-:W-:Y:S05]  /*23b00*/  @!P5 BRA `(.L_x_2701) ;  /* 0xfffffffc00f0d947 */ /* 0x002fea000383ffff */
[----:B------:R-:W-:Y:S05]  /*23b10*/  BRA `(.L_x_2996) ;  /* 0xfffffdf800487947 */ /* 0x000fea000383ffff */
.L_x_2706:
[----:B0-----:R0:W1:Y:S02]  /*23b20*/  SYNCS.PHASECHK.TRANS64.TRYWAIT P5, [R70+URZ+0x38890], R77 ;  /* 0x0388904d460075a7 */ /* 0x00106400080a017f */
[----:B-1----:R-:W-:Y:S05]  /*23b30*/  @!P5 NANOSLEEP.SYNCS 0x989680 ;  /* 0x009896800000d95d */ /* 0x002fea0003900000 */
[----:B------:R-:W1:Y:S02]  /*23b40*/  @!P5 SYNCS.PHASECHK.TRANS64 P5, [R70+URZ+0x38890], R77 ;  /* 0x0388904d4600d5a7 */ /* 0x000e6400080a007f */
[----:B-1----:R-:W-:Y:S05]  /*23b50*/  @!P5 BRA `(.L_x_2706) ;  /* 0xfffffffc00f0d947 */ /* 0x002fea000383ffff */
[----:B------:R-:W-:Y:S05]  /*23b60*/  BRA `(.L_x_2997) ;  /* 0xfffffe00007c7947 */ /* 0x000fea000383ffff */
.L_x_2710:
[----:B--2---:R2:W4:Y:S02]  /*23b70*/  SYNCS.PHASECHK.TRANS64.TRYWAIT P5, [R70+URZ+0x388b0], R77 ;  /* 0x0388b04d460075a7 */ /* 0x00452400080a017f */
[----:B----4-:R-:W-:Y:S05]  /*23b80*/  @!P5 NANOSLEEP.SYNCS 0x989680 ;  /* 0x009896800000d95d */ /* 0x010fea0003900000 */
[----:B------:R-:W4:Y:S02]  /*23b90*/  @!P5 SYNCS.PHASECHK.TRANS64 P5, [R70+URZ+0x388b0], R77 ;  /* 0x0388b04d4600d5a7 */ /* 0x000f2400080a007f */
[----:B----4-:R-:W-:Y:S05]  /*23ba0*/  @!P5 BRA `(.L_x_2710) ;  /* 0xfffffffc00f0d947 */ /* 0x010fea000383ffff */
[----:B------:R-:W-:Y:S05]  /*23bb0*/  BRA `(.L_x_2998) ;  /* 0xfffffe0000f87947 */ /* 0x000fea000383ffff */
.L_x_2753:
        /* <DEDUP_REMOVED lines=8> */
.L_x_3000:
[----:B------:R-:W-:Y:S05]  /*23c40*/  BSYNC B1 ;  /* 0x0000000000017941 */ /* 0x000fea0003800000 */
.L_x_2999:
[----:B------:R-:W-:Y:S05]  /*23c50*/  BRA `(.L_x_3001) ;  /* 0xfffffe40000c7947 */ /* 0x000fea000383ffff */
.L_x_2754:
        /* <DEDUP_REMOVED lines=8> */
.L_x_3003:
[----:B------:R-:W-:Y:S05]  /*23ce0*/  BSYNC B1 ;  /* 0x0000000000017941 */ /* 0x000fea0003800000 */
.L_x_3002:
[----:B------:R-:W-:Y:S05]  /*23cf0*/  BRA `(.L_x_3004) ;  /* 0xfffffe3c00ec7947 */ /* 0x000fea000383ffff */
.L_x_2755:
        /* <DEDUP_REMOVED lines=8> */
.L_x_3006:
[----:B------:R-:W-:Y:S05]  /*23d80*/  BSYNC B1 ;  /* 0x0000000000017941 */ /* 0x000fea0003800000 */
.L_x_3005:
[----:B------:R-:W-:Y:S05]  /*23d90*/  BRA `(.L_x_3007) ;  /* 0xfffffe3c00cc7947 */ /* 0x000fea000383ffff */
.L_x_2756:
        /* <DEDUP_REMOVED lines=8> */
.L_x_3009:
[----:B------:R-:W-:Y:S05]  /*23e20*/  BSYNC B1 ;  /* 0x0000000000017941 */ /* 0x000fea0003800000 */
.L_x_3008:
[----:B------:R-:W-:Y:S05]  /*23e30*/  BRA `(.L_x_3010) ;  /* 0xfffffe3c00ac7947 */ /* 0x000fea000383ffff */
.L_x_2757:
        /* <DEDUP_REMOVED lines=8> */
.L_x_3012:
[----:B------:R-:W-:Y:S05]  /*23ec0*/  BSYNC B1 ;  /* 0x0000000000017941 */ /* 0x000fea0003800000 */
.L_x_3011:
[----:B------:R-:W-:Y:S05]  /*23ed0*/  BRA `(.L_x_3013) ;  /* 0xfffffe3c008c7947 */ /* 0x000fea000383ffff */
.L_x_2758:
        /* <DEDUP_REMOVED lines=8> */
.L_x_3015:
[----:B------:R-:W-:Y:S05]  /*23f60*/  BSYNC B1 ;  /* 0x0000000000017941 */ /* 0x000fea0003800000 */
.L_x_3014:
[----:B------:R-:W-:Y:S05]  /*23f70*/  BRA `(.L_x_3016) ;  /* 0xfffffe3c006c7947 */ /* 0x000fea000383ffff */
.L_x_2759:
        /* <DEDUP_REMOVED lines=8> */
.L_x_3018:
[----:B------:R-:W-:Y:S05]  /*24000*/  BSYNC B1 ;  /* 0x0000000000017941 */ /* 0x000fea0003800000 */
.L_x_3017:
[----:B------:R-:W-:Y:S05]  /*24010*/  BRA `(.L_x_3019) ;  /* 0xfffffe3c004c7947 */ /* 0x000fea000383ffff */
.L_x_2760:
        /* <DEDUP_REMOVED lines=8> */
.L_x_3021:
[----:B------:R-:W-:Y:S05]  /*240a0*/  BSYNC B1 ;  /* 0x0000000000017941 */ /* 0x000fea0003800000 */
.L_x_3020:
[----:B------:R-:W-:Y:S05]  /*240b0*/  BRA `(.L_x_3022) ;  /* 0xfffffe3c002c7947 */ /* 0x000fea000383ffff */
.L_x_2762:
[----:B0-----:R0:W1:Y:S02]  /*240c0*/  SYNCS.PHASECHK.TRANS64.TRYWAIT P2, [R18+URZ+0x38800], R5 ;  /* 0x03880005120075a7 */ /* 0x001064000804017f */
[----:B-1----:R-:W-:Y:S05]  /*240d0*/  @!P2 NANOSLEEP.SYNCS 0x989680 ;  /* 0x009896800000a95d */ /* 0x002fea0003900000 */
[----:B------:R-:W1:Y:S02]  /*240e0*/  @!P2 SYNCS.PHASECHK.TRANS64 P2, [R18+URZ+0x38800], R5 ;  /* 0x038800051200a5a7 */ /* 0x000e64000804007f */
[----:B-1----:R-:W-:Y:S05]  /*240f0*/  @!P2 BRA `(.L_x_2762) ;  /* 0xfffffffc00f0a947 */ /* 0x002fea000383ffff */
[----:B------:R-:W-:Y:S05]  /*24100*/  BRA `(.L_x_3023) ;  /* 0xfffffe3c00a07947 */ /* 0x000fea000383ffff */
.L_x_2770:
        /* <DEDUP_REMOVED lines=8> */
.L_x_3025:
[----:B------:R-:W-:Y:S05]  /*24190*/  BSYNC B1 ;  /* 0x0000000000017941 */ /* 0x000fea0003800000 */
.L_x_3024:
[----:B------:R-:W-:Y:S05]  /*241a0*/  BRA `(.L_x_3026) ;  /* 0xfffffe4c00bc7947 */ /* 0x000fea000383ffff */
.L_x_2771:
        /* <DEDUP_REMOVED lines=8> */
.L_x_3028:
[----:B------:R-:W-:Y:S05]  /*24230*/  BSYNC B1 ;  /* 0x0000000000017941 */ /* 0x000fea0003800000 */
.L_x_3027:
[----:B------:R-:W-:Y:S05]  /*24240*/  BRA `(.L_x_3029) ;  /* 0xfffffe4c009c7947 */ /* 0x000fea000383ffff */
.L_x_2772:
        /* <DEDUP_REMOVED lines=8> */
.L_x_3031:
[----:B------:R-:W-:Y:S05]  /*242d0*/  BSYNC B1 ;  /* 0x0000000000017941 */ /* 0x000fea0003800000 */
.L_x_3030:
[----:B------:R-:W-:Y:S05]  /*242e0*/  BRA `(.L_x_3032) ;  /* 0xfffffe4c007c7947 */ /* 0x000fea000383ffff */
.L_x_2773:
[----:B------:R-:W-:Y:S01]  /*242f0*/  BSSY B1, `(.L_x_3033) ;  /* 0x0000008000017945 */ /* 0x000fe20003800000 */
[----:B------:R-:W-:Y:S01]  /*24300*/  MOV R13, R0 ;  /* 0x00000000000d7202 */ /* 0x000fe20000000f00 */
[----:B------:R-:W-:Y:S02]  /*24310*/  IMAD.MOV.U32 R12, RZ, RZ, RZ ;  /* 0x000000ffff0c7224 */ /* 0x000fe400078e00ff */
[----:B------:R-:W-:Y:S02]  /*24320*/  IMAD.MOV.U32 R11, RZ, RZ, 0x1c1f ;  /* 0x00001c1fff0b7424 */ /* 0x000fe400078e00ff */
[----:B------:R-:W-:-:S07]  /*24330*/  IMAD.MOV.U32 R15, RZ, RZ, -0x1 ;  /* 0xffffffffff0f7424 */ /* 0x000fce00078e00ff */
[----:B-----5:R-:W-:Y:S05]  /*24340*/  WARPSYNC.COLLECTIVE R15, `(.L_x_3034) ;  /* 0x000000000f087348 */ /* 0x020fea0003c00000 */
[----:B------:R0:W1:Y:S02]  /*24350*/  SHFL.IDX P6, R14, R13, R12, R11 ;  /* 0x0000000c0d0e7389 */ /* 0x00006400000c000b */
[----:B01---5:R-:W-:Y:S01]  /*24360*/  ENDCOLLECTIVE ;  /* 0x000000000000791b */ /* 0x023fe20003800000 */
.L_x_3034:
[----:B------:R-:W-:Y:S05]  /*24370*/  BSYNC B1 ;  /* 0x0000000000017941 */ /* 0x000fea0003800000 */
.L_x_3033:
[----:B------:R-:W-:Y:S05]  /*24380*/  BRA `(.L_x_3035) ;  /* 0xfffffe4c005c7947 */ /* 0x000fea000383ffff */
.L_x_2774:
        /* <DEDUP_REMOVED lines=8> */
.L_x_3037:
[----:B------:R-:W-:Y:S05]  /*24410*/  BSYNC B1 ;  /* 0x0000000000017941 */ /* 0x000fea0003800000 */
.L_x_3036:
[----:B------:R-:W-:Y:S05]  /*24420*/  BRA `(.L_x_3038) ;  /* 0xfffffe4c003c7947 */ /* 0x000fea000383ffff */
.L_x_2775:
        /* <DEDUP_REMOVED lines=8> */
.L_x_3040:
[----:B------:R-:W-:Y:S05]  /*244b0*/  BSYNC B1 ;  /* 0x0000000000017941 */ /* 0x000fea0003800000 */
.L_x_3039:
[----:B------:R-:W-:Y:S05]  /*244c0*/  BRA `(.L_x_3041) ;  /* 0xfffffe4c00207947 */ /* 0x000fea000383ffff */
.L_x_2776:
        /* <DEDUP_REMOVED lines=8> */
.L_x_3043:
[----:B------:R-:W-:Y:S05]  /*24550*/  BSYNC B1 ;  /* 0x0000000000017941 */ /* 0x000fea0003800000 */
.L_x_3042:
[----:B------:R-:W-:Y:S05]  /*24560*/  BRA `(.L_x_3044) ;  /* 0xfffffe4c00047947 */ /* 0x000fea000383ffff */
.L_x_2777:
        /* <DEDUP_REMOVED lines=8> */
.L_x_3046:
[----:B------:R-:W-:Y:S05]  /*245f0*/  BSYNC B1 ;  /* 0x0000000000017941 */ /* 0x000fea0003800000 */
.L_x_3045:
[----:B------:R-:W-:Y:S05]  /*24600*/  BRA `(.L_x_3047) ;  /* 0xfffffe4800e87947 */ /* 0x000fea000383ffff */
.L_x_2779:
[----:B0-----:R0:W1:Y:S02]  /*24610*/  SYNCS.PHASECHK.TRANS64.TRYWAIT P1, [R18+URZ+0x38800], R3 ;  /* 0x03880003120075a7 */ /* 0x001064000802017f */
[----:B-1----:R-:W-:Y:S05]  /*24620*/  @!P1 NANOSLEEP.SYNCS 0x989680 ;  /* 0x009896800000995d */ /* 0x002fea0003900000 */
[----:B------:R-:W1:Y:S02]  /*24630*/  @!P1 SYNCS.PHASECHK.TRANS64 P1, [R18+URZ+0x38800], R3 ;  /* 0x03880003120095a7 */ /* 0x000e64000802007f */
[----:B-1----:R-:W-:Y:S05]  /*24640*/  @!P1 BRA `(.L_x_2779) ;  /* 0xfffffffc00f09947 */ /* 0x002fea000383ffff */
[----:B------:R-:W-:Y:S05]  /*24650*/  BRA `(.L_x_3048) ;  /* 0xfffffe4c00607947 */ /* 0x000fea000383ffff */
.L_x_2785:
[----:B--2---:R2:W3:Y:S02]  /*24660*/  SYNCS.PHASECHK.TRANS64.TRYWAIT P1, [R14+URZ+0x38830], R7 ;  /* 0x038830070e0075a7 */ /* 0x0044e4000802017f */
[----:B---3--:R-:W-:Y:S05]  /*24670*/  @!P1 NANOSLEEP.SYNCS 0x989680 ;  /* 0x009896800000995d */ /* 0x008fea0003900000 */
[----:B------:R-:W3:Y:S02]  /*24680*/  @!P1 SYNCS.PHASECHK.TRANS64 P1, [R14+URZ+0x38830], R7 ;  /* 0x038830070e0095a7 */ /* 0x000ee4000802007f */
[----:B---3--:R-:W-:Y:S05]  /*24690*/  @!P1 BRA `(.L_x_2785) ;  /* 0xfffffffc00f09947 */ /* 0x008fea000383ffff */
[----:B------:R-:W-:Y:S05]  /*246a0*/  BRA `(.L_x_2784) ;  /* 0xfffffe5800f87947 */ /* 0x000fea000383ffff */
.L_x_2787:
[----:B0-----:R0:W3:Y:S02]  /*246b0*/  SYNCS.PHASECHK.TRANS64.TRYWAIT P1, [R18+URZ+0x38810], R3 ;  /* 0x03881003120075a7 */ /* 0x0010e4000802017f */
[----:B---3--:R-:W-:Y:S05]  /*246c0*/  @!P1 NANOSLEEP.SYNCS 0x989680 ;  /* 0x009896800000995d */ /* 0x008fea0003900000 */
[----:B------:R-:W3:Y:S02]  /*246d0*/  @!P1 SYNCS.PHASECHK.TRANS64 P1, [R18+URZ+0x38810], R3 ;  /* 0x03881003120095a7 */ /* 0x000ee4000802007f */
[----:B---3--:R-:W-:Y:S05]  /*246e0*/  @!P1 BRA `(.L_x_2787) ;  /* 0xfffffffc00f09947 */ /* 0x008fea000383ffff */
[----:B------:R-:W-:Y:S05]  /*246f0*/  BRA `(.L_x_3049) ;  /* 0xfffffe5c00a87947 */ /* 0x000fea000383ffff */
.L_x_2791:
[----:B----4-:R4:W0:Y:S02]  /*24700*/  SYNCS.PHASECHK.TRANS64.TRYWAIT P2, [R14+URZ+0x38850], R7 ;  /* 0x038850070e0075a7 */ /* 0x010824000804017f */
[----:B0-----:R-:W-:Y:S05]  /*24710*/  @!P2 NANOSLEEP.SYNCS 0x989680 ;  /* 0x009896800000a95d */ /* 0x001fea0003900000 */
[----:B------:R-:W0:Y:S02]  /*24720*/  @!P2 SYNCS.PHASECHK.TRANS64 P2, [R14+URZ+0x38850], R7 ;  /* 0x038850070e00a5a7 */ /* 0x000e24000804007f */
[----:B0-----:R-:W-:Y:S05]  /*24730*/  @!P2 BRA `(.L_x_2791) ;  /* 0xfffffffc00f0a947 */ /* 0x001fea000383ffff */
[----:B------:R-:W-:Y:S05]  /*24740*/  BRA `(.L_x_2790) ;  /* 0xfffffe5c00cc7947 */ /* 0x000fea000383ffff */
.L_x_2811:
[----:B-1----:R1:W2:Y:S02]  /*24750*/  SYNCS.PHASECHK.TRANS64.TRYWAIT P2, [R199+URZ+0x38830], R204 ;  /* 0x038830ccc70075a7 */ /* 0x0022a4000804017f */
[----:B--2---:R-:W-:Y:S05]  /*24760*/  @!P2 NANOSLEEP.SYNCS 0x989680 ;  /* 0x009896800000a95d */ /* 0x004fea0003900000 */
[----:B------:R-:W2:Y:S02]  /*24770*/  @!P2 SYNCS.PHASECHK.TRANS64 P2, [R199+URZ+0x38830], R204 ;  /* 0x038830ccc700a5a7 */ /* 0x000ea4000804007f */
[----:B--2---:R-:W-:Y:S05]  /*24780*/  @!P2 BRA `(.L_x_2811) ;  /* 0xfffffffc00f0a947 */ /* 0x004fea000383ffff */
[----:B------:R-:W-:Y:S05]  /*24790*/  BRA `(.L_x_2810) ;  /* 0xfffffe9800607947 */ /* 0x000fea000383ffff */
.L_x_2816:
[----:B---3--:R3:W4:Y:S02]  /*247a0*/  SYNCS.PHASECHK.TRANS64.TRYWAIT P2, [R199+URZ+0x38850], R204 ;  /* 0x038850ccc70075a7 */ /* 0x008724000804017f */
[----:B----4-:R-:W-:Y:S05]  /*247b0*/  @!P2 NANOSLEEP.SYNCS 0x989680 ;  /* 0x009896800000a95d */ /* 0x010fea0003900000 */
[----:B------:R-:W4:Y:S02]  /*247c0*/  @!P2 SYNCS.PHASECHK.TRANS64 P2, [R199+URZ+0x38850], R204 ;  /* 0x038850ccc700a5a7 */ /* 0x000f24000804007f */
[----:B----4-:R-:W-:Y:S05]  /*247d0*/  @!P2 BRA `(.L_x_2816) ;  /* 0xfffffffc00f0a947 */ /* 0x010fea000383ffff */
[----:B------:R-:W-:Y:S05]  /*247e0*/  BRA `(.L_x_2815) ;  /* 0xfffffe9800fc7947 */ /* 0x000fea000383ffff */
.L_x_2837:
[----:B-1----:R1:W2:Y:S02]  /*247f0*/  SYNCS.PHASECHK.TRANS64.TRYWAIT P3, [R14+URZ+0x38830], R21 ;  /* 0x038830150e0075a7 */ /* 0x0022a4000806017f */
[----:B--2---:R-:W-:Y:S05]  /*24800*/  @!P3 NANOSLEEP.SYNCS 0x989680 ;  /* 0x009896800000b95d */ /* 0x004fea0003900000 */
[----:B------:R-:W2:Y:S02]  /*24810*/  @!P3 SYNCS.PHASECHK.TRANS64 P3, [R14+URZ+0x38830], R21 ;  /* 0x038830150e00b5a7 */ /* 0x000ea4000806007f */
[----:B--2---:R-:W-:Y:S05]  /*24820*/  @!P3 BRA `(.L_x_2837) ;  /* 0xfffffffc00f0b947 */ /* 0x004fea000383ffff */
[----:B------:R-:W-:Y:S05]  /*24830*/  BRA `(.L_x_2836) ;  /* 0xfffffedc00147947 */ /* 0x000fea000383ffff */
.L_x_2842:
[----:B---3--:R3:W4:Y:S02]  /*24840*/  SYNCS.PHASECHK.TRANS64.TRYWAIT P3, [R14+URZ+0x38850], R21 ;  /* 0x038850150e0075a7 */ /* 0x008724000806017f */
[----:B----4-:R-:W-:Y:S05]  /*24850*/  @!P3 NANOSLEEP.SYNCS 0x989680 ;  /* 0x009896800000b95d */ /* 0x010fea0003900000 */
[----:B------:R-:W4:Y:S02]  /*24860*/  @!P3 SYNCS.PHASECHK.TRANS64 P3, [R14+URZ+0x38850], R21 ;  /* 0x038850150e00b5a7 */ /* 0x000f24000806007f */
[----:B----4-:R-:W-:Y:S05]  /*24870*/  @!P3 BRA `(.L_x_2842) ;  /* 0xfffffffc00f0b947 */ /* 0x010fea000383ffff */
[----:B------:R-:W-:Y:S05]  /*24880*/  BRA `(.L_x_2841) ;  /* 0xfffffedc00b07947 */ /* 0x000fea000383ffff */
.L_x_2850:
[----:B-1----:R1:W2:Y:S02]  /*24890*/  SYNCS.PHASECHK.TRANS64.TRYWAIT P2, [R191+URZ+0x38830], R190 ;  /* 0x038830bebf0075a7 */ /* 0x0022a4000804017f */
[----:B--2---:R-:W-:Y:S05]  /*248a0*/  @!P2 NANOSLEEP.SYNCS 0x989680 ;  /* 0x009896800000a95d */ /* 0x004fea0003900000 */
[----:B------:R-:W2:Y:S02]  /*248b0*/  @!P2 SYNCS.PHASECHK.TRANS64 P2, [R191+URZ+0x38830], R190 ;  /* 0x038830bebf00a5a7 */ /* 0x000ea4000804007f */
[----:B--2---:R-:W-:Y:S05]  /*248c0*/  @!P2 BRA `(.L_x_2850) ;  /* 0xfffffffc00f0a947 */ /* 0x004fea000383ffff */
[----:B------:R-:W-:Y:S05]  /*248d0*/  BRA `(.L_x_2849) ;  /* 0xffffff10009c7947 */ /* 0x000fea000383ffff */
.L_x_2855:
[----:B---3--:R3:W4:Y:S02]  /*248e0*/  SYNCS.PHASECHK.TRANS64.TRYWAIT P2, [R191+URZ+0x38850], R190 ;  /* 0x038850bebf0075a7 */ /* 0x008724000804017f */
[----:B----4-:R-:W-:Y:S05]  /*248f0*/  @!P2 NANOSLEEP.SYNCS 0x989680 ;  /* 0x009896800000a95d */ /* 0x010fea0003900000 */
[----:B------:R-:W4:Y:S02]  /*24900*/  @!P2 SYNCS.PHASECHK.TRANS64 P2, [R191+URZ+0x38850], R190 ;  /* 0x038850bebf00a5a7 */ /* 0x000f24000804007f */
[----:B----4-:R-:W-:Y:S05]  /*24910*/  @!P2 BRA `(.L_x_2855) ;  /* 0xfffffffc00f0a947 */ /* 0x010fea000383ffff */
[----:B------:R-:W-:Y:S05]  /*24920*/  BRA `(.L_x_2854) ;  /* 0xffffff1400387947 */ /* 0x000fea000383ffff */
.L_x_2899:
        /* <DEDUP_REMOVED lines=11> */
.L_x_3051:
[----:B------:R-:W-:Y:S05]  /*249e0*/  BSYNC B1 ;  /* 0x0000000000017941 */ /* 0x000fea0003800000 */
.L_x_3050:
[----:B------:R-:W-:Y:S05]  /*249f0*/  BRA `(.L_x_3052) ;  /* 0xffffff9800607947 */ /* 0x000fea000383ffff */
.L_x_2900:
[----:B------:R-:W-:Y:S01]  /*24a00*/  BSSY B1, `(.L_x_3053) ;  /* 0x0000006000017945 */ /* 0x000fe20003800000 */
[----:B------:R-:W-:-:S07]  /*24a10*/  IMAD.MOV.U32 R15, RZ, RZ, -0x1 ;  /* 0xffffffffff0f7424 */ /* 0x000fce00078e00ff */
[----:B0-----:R-:W-:Y:S05]  /*24a20*/  WARPSYNC.COLLECTIVE R15, `(.L_x_3054) ;  /* 0x000000000f0c7348 */ /* 0x001fea0003c00000 */
[----:B------:R-:W-:Y:S02]  /*24a30*/  ELECT P6, UR62, PT ;  /* 0x00000000003e782f */ /* 0x000fe400038c0000 */
[----:B------:R-:W-:Y:S01]  /*24a40*/  MOV R14, UR62 ;  /* 0x0000003e000e7c02 */ /* 0x000fe20008000f00 */
[----:B0-----:R-:W-:Y:S10]  /*24a50*/  ENDCOLLECTIVE ;  /* 0x000000000000791b */ /* 0x001ff40003800000 */
.L_x_3054:
[----:B------:R-:W-:Y:S05]  /*24a60*/  BSYNC B1 ;  /* 0x0000000000017941 */ /* 0x000fea0003800000 */
.L_x_3053:
[----:B------:R-:W-:Y:S05]  /*24a70*/  BRA `(.L_x_3055) ;  /* 0xffffff98004c7947 */ /* 0x000fea000383ffff */
.L_x_2901:
[----:B-1----:R1:W2:Y:S02]  /*24a80*/  SYNCS.PHASECHK.TRANS64.TRYWAIT P0, [R7+URZ+0x38820], R8 ;  /* 0x03882008070075a7 */ /* 0x0022a4000800017f */
[----:B--2---:R-:W-:Y:S05]  /*24a90*/  @!P0 NANOSLEEP.SYNCS 0x989680 ;  /* 0x009896800000895d */ /* 0x004fea0003900000 */
[----:B------:R-:W2:Y:S02]  /*24aa0*/  @!P0 SYNCS.PHASECHK.TRANS64 P0, [R7+URZ+0x38820], R8 ;  /* 0x03882008070085a7 */ /* 0x000ea4000800007f */
[----:B--2---:R-:W-:Y:S05]  /*24ab0*/  @!P0 BRA `(.L_x_2901) ;  /* 0xfffffffc00f08947 */ /* 0x004fea000383ffff */
[----:B------:R-:W-:Y:S05]  /*24ac0*/  BRA `(.L_x_3056) ;  /* 0xffffff98006c7947 */ /* 0x000fea000383ffff */
.L_x_2904:
[----:B-1----:R1:W2:Y:S02]  /*24ad0*/  SYNCS.PHASECHK.TRANS64.TRYWAIT P0, [R8+URZ+0x388a0], R9 ;  /* 0x0388a009080075a7 */ /* 0x0022a4000800017f */
[----:B--2---:R-:W-:Y:S05]  /*24ae0*/  @!P0 NANOSLEEP.SYNCS 0x989680 ;  /* 0x009896800000895d */ /* 0x004fea0003900000 */
[----:B------:R-:W2:Y:S02]  /*24af0*/  @!P0 SYNCS.PHASECHK.TRANS64 P0, [R8+URZ+0x388a0], R9 ;  /* 0x0388a009080085a7 */ /* 0x000ea4000800007f */
[----:B--2---:R-:W-:Y:S05]  /*24b00*/  @!P0 BRA `(.L_x_2904) ;  /* 0xfffffffc00f08947 */ /* 0x004fea000383ffff */
[----:B------:R-:W-:Y:S05]  /*24b10*/  BRA `(.L_x_3057) ;  /* 0xffffff9800787947 */ /* 0x000fea000383ffff */
.L_x_2906:
[----:B--2---:R2:W3:Y:S02]  /*24b20*/  SYNCS.PHASECHK.TRANS64.TRYWAIT P0, [R8+URZ+0x388c0], R9 ;  /* 0x0388c009080075a7 */ /* 0x0044e4000800017f */
[----:B---3--:R-:W-:Y:S05]  /*24b30*/  @!P0 NANOSLEEP.SYNCS 0x989680 ;  /* 0x009896800000895d */ /* 0x008fea0003900000 */
[----:B------:R-:W3:Y:S02]  /*24b40*/  @!P0 SYNCS.PHASECHK.TRANS64 P0, [R8+URZ+0x388c0], R9 ;  /* 0x0388c009080085a7 */ /* 0x000ee4000800007f */
[----:B---3--:R-:W-:Y:S05]  /*24b50*/  @!P0 BRA `(.L_x_2906) ;  /* 0xfffffffc00f08947 */ /* 0x008fea000383ffff */
[----:B------:R-:W-:Y:S05]  /*24b60*/  BRA `(.L_x_3058) ;  /* 0xffffff9800e07947 */ /* 0x000fea000383ffff */
.L_x_2910:
[----:B-1----:R1:W2:Y:S02]  /*24b70*/  SYNCS.PHASECHK.TRANS64.TRYWAIT P0, [R9+URZ+0x388a0], R10 ;  /* 0x0388a00a090075a7 */ /* 0x0022a4000800017f */
[----:B--2---:R-:W-:Y:S05]  /*24b80*/  @!P0 NANOSLEEP.SYNCS 0x989680 ;  /* 0x009896800000895d */ /* 0x004fea0003900000 */
[----:B------:R-:W2:Y:S02]  /*24b90*/  @!P0 SYNCS.PHASECHK.TRANS64 P0, [R9+URZ+0x388a0], R10 ;  /* 0x0388a00a090085a7 */ /* 0x000ea4000800007f */
[----:B--2---:R-:W-:Y:S05]  /*24ba0*/  @!P0 BRA `(.L_x_2910) ;  /* 0xfffffffc00f08947 */ /* 0x004fea000383ffff */
[----:B------:R-:W-:Y:S05]  /*24bb0*/  BRA `(.L_x_3059) ;  /* 0xffffffa000247947 */ /* 0x000fea000383ffff */
.L_x_2912:
[----:B--2---:R2:W3:Y:S02]  /*24bc0*/  SYNCS.PHASECHK.TRANS64.TRYWAIT P1, [R9+URZ+0x388c0], R10 ;  /* 0x0388c00a090075a7 */ /* 0x0044e4000802017f */
[----:B---3--:R-:W-:Y:S05]  /*24bd0*/  @!P1 NANOSLEEP.SYNCS 0x989680 ;  /* 0x009896800000995d */ /* 0x008fea0003900000 */
[----:B------:R-:W3:Y:S02]  /*24be0*/  @!P1 SYNCS.PHASECHK.TRANS64 P1, [R9+URZ+0x388c0], R10 ;  /* 0x0388c00a090095a7 */ /* 0x000ee4000802007f */
[----:B---3--:R-:W-:Y:S05]  /*24bf0*/  @!P1 BRA `(.L_x_2912) ;  /* 0xfffffffc00f09947 */ /* 0x008fea000383ffff */
[----:B------:R-:W-:Y:S05]  /*24c00*/  BRA `(.L_x_3060) ;  /* 0xffffffa000847947 */ /* 0x000fea000383ffff */
.L_x_2930:
[----:B------:R-:W0:Y:S01]  /*24c10*/  S2R R5, SR_TID.X ;  /* 0x0000000000057919 */ /* 0x000e220000002100 */
[----:B------:R-:W-:Y:S01]  /*24c20*/  BSSY B0, `(.L_x_3061) ;  /* 0x000000a000007945 */ /* 0x000fe20003800000 */
[----:B------:R-:W-:Y:S02]  /*24c30*/  IMAD.MOV.U32 R12, RZ, RZ, RZ ;  /* 0x000000ffff0c7224 */ /* 0x000fe400078e00ff */
[----:B-1----:R-:W-:Y:S02]  /*24c40*/  IMAD.MOV.U32 R11, RZ, RZ, 0x1f ;  /* 0x0000001fff0b7424 */ /* 0x002fe400078e00ff */
[----:B------:R-:W-:Y:S01]  /*24c50*/  IMAD.MOV.U32 R15, RZ, RZ, -0x1 ;  /* 0xffffffffff0f7424 */ /* 0x000fe200078e00ff */
[----:B0-----:R-:W-:-:S04]  /*24c60*/  SHF.R.U32.HI R5, RZ, 0x5, R5 ;  /* 0x00000005ff057819 */ /* 0x001fc80000011605 */
[----:B------:R-:W-:-:S04]  /*24c70*/  LOP3.LUT R5, R5, 0x3, RZ, 0xc0, !PT ;  /* 0x0000000305057812 */ /* 0x000fc800078ec0ff */
[----:B------:R-:W-:-:S07]  /*24c80*/  MOV R13, R5 ;  /* 0x00000005000d7202 */ /* 0x000fce0000000f00 */
[----:B------:R-:W-:Y:S05]  /*24c90*/  WARPSYNC.COLLECTIVE R15, `(.L_x_3062) ;  /* 0x000000000f087348 */ /* 0x000fea0003c00000 */
[----:B------:R0:W1:Y:S02]  /*24ca0*/  SHFL.IDX P6, R14, R13, R12, R11 ;  /* 0x0000000c0d0e7389 */ /* 0x00006400000c000b */
[----:B01----:R-:W-:Y:S01]  /*24cb0*/  ENDCOLLECTIVE ;  /* 0x000000000000791b */ /* 0x003fe20003800000 */
.L_x_3062:
[----:B------:R-:W-:Y:S05]  /*24cc0*/  BSYNC B0 ;  /* 0x0000000000007941 */ /* 0x000fea0003800000 */
.L_x_3061:
[----:B------:R-:W-:Y:S05]  /*24cd0*/  BRA `(.L_x_3063) ;  /* 0xffffffb0005c7947 */ /* 0x000fea000383ffff */
.L_x_2931:
[----:B------:R-:W-:Y:S01]  /*24ce0*/  BSSY B0, `(.L_x_3064) ;  /* 0x0000006000007945 */ /* 0x000fe20003800000 */
[----:B------:R-:W-:-:S07]  /*24cf0*/  IMAD.MOV.U32 R15, RZ, RZ, -0x1 ;  /* 0xffffffffff0f7424 */ /* 0x000fce00078e00ff */
[----:B-1----:R-:W-:Y:S05]  /*24d00*/  WARPSYNC.COLLECTIVE R15, `(.L_x_3065) ;  /* 0x000000000f0c7348 */ /* 0x002fea0003c00000 */
[----:B------:R-:W-:Y:S02]  /*24d10*/  ELECT P6, UR62, PT ;  /* 0x00000000003e782f */ /* 0x000fe400038c0000 */
[----:B------:R-:W-:Y:S01]  /*24d20*/  MOV R14, UR62 ;  /* 0x0000003e000e7c02 */ /* 0x000fe20008000f00 */
[----:B-1----:R-:W-:Y:S10]  /*24d30*/  ENDCOLLECTIVE ;  /* 0x000000000000791b */ /* 0x002ff40003800000 */
.L_x_3065:
[----:B------:R-:W-:Y:S05]  /*24d40*/  BSYNC B0 ;  /* 0x0000000000007941 */ /* 0x000fea0003800000 */
.L_x_3064:
[----:B------:R-:W-:Y:S05]  /*24d50*/  BRA `(.L_x_3066) ;  /* 0xffffffb0004c7947 */ /* 0x000fea000383ffff */
.L_x_2934:
[----:B0-----:R0:W1:Y:S02]  /*24d60*/  SYNCS.PHASECHK.TRANS64.TRYWAIT P0, [R5+URZ+0x38840], R7 ;  /* 0x03884007050075a7 */ /* 0x001064000800017f */
[----:B-1----:R-:W-:Y:S05]  /*24d70*/  @!P0 NANOSLEEP.SYNCS 0x989680 ;  /* 0x009896800000895d */ /* 0x002fea0003900000 */
[----:B------:R-:W1:Y:S02]  /*24d80*/  @!P0 SYNCS.PHASECHK.TRANS64 P0, [R5+URZ+0x38840], R7 ;  /* 0x03884007050085a7 */ /* 0x000e64000800007f */
[----:B-1----:R-:W-:Y:S05]  /*24d90*/  @!P0 BRA `(.L_x_2934) ;  /* 0xfffffffc00f08947 */ /* 0x002fea000383ffff */
[----:B------:R-:W-:Y:S05]  /*24da0*/  BRA `(.L_x_3067) ;  /* 0xffffffb000b47947 */ /* 0x000fea000383ffff */
.L_x_2938:
        /* <DEDUP_REMOVED lines=8> */
.L_x_2941:
[----:B0-----:R0:W1:Y:S02]  /*24e30*/  SYNCS.PHASECHK.TRANS64.TRYWAIT P0, [R2+URZ+0x38860], R5 ;  /* 0x03886005020075a7 */ /* 0x001064000800017f */
[----:B-1----:R-:W-:Y:S05]  /*24e40*/  @!P0 NANOSLEEP.SYNCS 0x989680 ;  /* 0x009896800000895d */ /* 0x002fea0003900000 */
[----:B------:R-:W1:Y:S02]  /*24e50*/  @!P0 SYNCS.PHASECHK.TRANS64 P0, [R2+URZ+0x38860], R5 ;  /* 0x03886005020085a7 */ /* 0x000e64000800007f */
[----:B-1----:R-:W-:Y:S05]  /*24e60*/  @!P0 BRA `(.L_x_2941) ;  /* 0xfffffffc00f08947 */ /* 0x002fea000383ffff */
[----:B------:R-:W-:Y:S05]  /*24e70*/  BRA `(.L_x_3069) ;  /* 0xffffffb800b87947 */ /* 0x000fea000383ffff */
.L_x_2950:
[----:B--2---:R2:W3:Y:S02]  /*24e80*/  SYNCS.PHASECHK.TRANS64.TRYWAIT P0, [R2+URZ+0x38840], R3 ;  /* 0x03884003020075a7 */ /* 0x0044e4000800017f */
[----:B---3--:R-:W-:Y:S05]  /*24e90*/  @!P0 NANOSLEEP.SYNCS 0x989680 ;  /* 0x009896800000895d */ /* 0x008fea0003900000 */
[----:B------:R-:W3:Y:S02]  /*24ea0*/  @!P0 SYNCS.PHASECHK.TRANS64 P0, [R2+URZ+0x38840], R3 ;  /* 0x03884003020085a7 */ /* 0x000ee4000800007f */
[----:B---3--:R-:W-:Y:S05]  /*24eb0*/  @!P0 BRA `(.L_x_2950) ;  /* 0xfffffffc00f08947 */ /* 0x008fea000383ffff */
[----:B------:R-:W-:Y:S05]  /*24ec0*/  BRA `(.L_x_3070) ;  /* 0xffffffc0008c7947 */ /* 0x000fea000383ffff */
.L_x_2952:
[----:B0-----:R0:W3:Y:S02]  /*24ed0*/  SYNCS.PHASECHK.TRANS64.TRYWAIT P0, [R2+URZ+0x38860], R3 ;  /* 0x03886003020075a7 */ /* 0x0010e4000800017f */
[----:B---3--:R-:W-:Y:S05]  /*24ee0*/  @!P0 NANOSLEEP.SYNCS 0x989680 ;  /* 0x009896800000895d */ /* 0x008fea0003900000 */
[----:B------:R-:W3:Y:S02]  /*24ef0*/  @!P0 SYNCS.PHASECHK.TRANS64 P0, [R2+URZ+0x38860], R3 ;  /* 0x03886003020085a7 */ /* 0x000ee4000800007f */
[----:B---3--:R-:W-:Y:S05]  /*24f00*/  @!P0 BRA `(.L_x_2952) ;  /* 0xfffffffc00f08947 */ /* 0x008fea000383ffff */
[----:B------:R-:W-:Y:S05]  /*24f10*/  BRA `(.L_x_3071) ;  /* 0xffffffc400007947 */ /* 0x000fea000383ffff */
.L_x_2957:
[----:B---3--:R3:W4:Y:S02]  /*24f20*/  SYNCS.PHASECHK.TRANS64.TRYWAIT P0, [R2+URZ+0x38840], R3 ;  /* 0x03884003020075a7 */ /* 0x008724000800017f */
[----:B----4-:R-:W-:Y:S05]  /*24f30*/  @!P0 NANOSLEEP.SYNCS 0x989680 ;  /* 0x009896800000895d */ /* 0x010fea0003900000 */
[----:B------:R-:W4:Y:S02]  /*24f40*/  @!P0 SYNCS.PHASECHK.TRANS64 P0, [R2+URZ+0x38840], R3 ;  /* 0x03884003020085a7 */ /* 0x000f24000800007f */
[----:B----4-:R-:W-:Y:S05]  /*24f50*/  @!P0 BRA `(.L_x_2957) ;  /* 0xfffffffc00f08947 */ /* 0x010fea000383ffff */
[----:B------:R-:W-:Y:S05]  /*24f60*/  BRA `(.L_x_3072) ;  /* 0xffffffc800a07947 */ /* 0x000fea000383ffff */
.L_x_2959:
[----:B0-----:R0:W2:Y:S02]  /*24f70*/  SYNCS.PHASECHK.TRANS64.TRYWAIT P1, [R2+URZ+0x38860], R3 ;  /* 0x03886003020075a7 */ /* 0x0010a4000802017f */
[----:B--2---:R-:W-:Y:S05]  /*24f80*/  @!P1 NANOSLEEP.SYNCS 0x989680 ;  /* 0x009896800000995d */ /* 0x004fea0003900000 */
[----:B------:R-:W2:Y:S02]  /*24f90*/  @!P1 SYNCS.PHASECHK.TRANS64 P1, [R2+URZ+0x38860], R3 ;  /* 0x03886003020095a7 */ /* 0x000ea4000802007f */
[----:B--2---:R-:W-:Y:S05]  /*24fa0*/  @!P1 BRA `(.L_x_2959) ;  /* 0xfffffffc00f09947 */ /* 0x004fea000383ffff */
[----:B------:R-:W-:Y:S05]  /*24fb0*/  BRA `(.L_x_3073) ;  /* 0xffffffcc00107947 */ /* 0x000fea000383ffff */
.L_x_2964:
[----:B---3--:R3:W4:Y:S02]  /*24fc0*/  SYNCS.PHASECHK.TRANS64.TRYWAIT P0, [R2+URZ+0x38840], R3 ;  /* 0x03884003020075a7 */ /* 0x008724000800017f */
[----:B----4-:R-:W-:Y:S05]  /*24fd0*/  @!P0 NANOSLEEP.SYNCS 0x989680 ;  /* 0x009896800000895d */ /* 0x010fea0003900000 */
[----:B------:R-:W4:Y:S02]  /*24fe0*/  @!P0 SYNCS.PHASECHK.TRANS64 P0, [R2+URZ+0x38840], R3 ;  /* 0x03884003020085a7 */ /* 0x000f24000800007f */
[----:B----4-:R-:W-:Y:S05]  /*24ff0*/  @!P0 BRA `(.L_x_2964) ;  /* 0xfffffffc00f08947 */ /* 0x010fea000383ffff */
[----:B------:R-:W-:Y:S05]  /*25000*/  BRA `(.L_x_3074) ;  /* 0xffffffd0008c7947 */ /* 0x000fea000383ffff */
.L_x_2966:
[----:B0-----:R0:W2:Y:S02]  /*25010*/  SYNCS.PHASECHK.TRANS64.TRYWAIT P1, [R2+URZ+0x38860], R3 ;  /* 0x03886003020075a7 */ /* 0x0010a4000802017f */
[----:B--2---:R-:W-:Y:S05]  /*25020*/  @!P1 NANOSLEEP.SYNCS 0x989680 ;  /* 0x009896800000995d */ /* 0x004fea0003900000 */
[----:B------:R-:W2:Y:S02]  /*25030*/  @!P1 SYNCS.PHASECHK.TRANS64 P1, [R2+URZ+0x38860], R3 ;  /* 0x03886003020095a7 */ /* 0x000ea4000802007f */
[----:B--2---:R-:W-:Y:S05]  /*25040*/  @!P1 BRA `(.L_x_2966) ;  /* 0xfffffffc00f09947 */ /* 0x004fea000383ffff */
[----:B------:R-:W-:Y:S05]  /*25050*/  BRA `(.L_x_3075) ;  /* 0xffffffd400007947 */ /* 0x000fea000383ffff */
.L_x_2971:
[----:B------:R-:W-:Y:S01]  /*25060*/  BSSY B0, `(.L_x_3076) ;  /* 0x0000008000007945 */ /* 0x000fe20003800000 */
[----:B0-----:R-:W-:Y:S02]  /*25070*/  IMAD.MOV.U32 R13, RZ, RZ, R16 ;  /* 0x000000ffff0d7224 */ /* 0x001fe400078e0010 */
[----:B------:R-:W-:Y:S02]  /*25080*/  IMAD.MOV.U32 R12, RZ, RZ, RZ ;  /* 0x000000ffff0c7224 */ /* 0x000fe400078e00ff */
[----:B-1----:R-:W-:Y:S02]  /*25090*/  IMAD.MOV.U32 R11, RZ, RZ, 0x1f ;  /* 0x0000001fff0b7424 */ /* 0x002fe400078e00ff */
[----:B------:R-:W-:-:S07]  /*250a0*/  IMAD.MOV.U32 R15, RZ, RZ, -0x1 ;  /* 0xffffffffff0f7424 */ /* 0x000fce00078e00ff */
[----:B--23--:R-:W-:Y:S05]  /*250b0*/  WARPSYNC.COLLECTIVE R15, `(.L_x_3077) ;  /* 0x000000000f087348 */ /* 0x00cfea0003c00000 */
[----:B------:R0:W1:Y:S02]  /*250c0*/  SHFL.IDX P6, R14, R13, R12, R11 ;  /* 0x0000000c0d0e7389 */ /* 0x00006400000c000b */
[----:B0123--:R-:W-:Y:S01]  /*250d0*/  ENDCOLLECTIVE ;  /* 0x000000000000791b */ /* 0x00ffe20003800000 */
.L_x_3077:
[----:B------:R-:W-:Y:S05]  /*250e0*/  BSYNC B0 ;  /* 0x0000000000007941 */ /* 0x000fea0003800000 */
.L_x_3076:
        /* <DEDUP_REMOVED lines=8> */
.L_x_3078:
[----:B------:R-:W-:Y:S01]  /*25170*/  IMAD.MOV.U32 R16, RZ, RZ, R14 ;  /* 0x000000ffff107224 */ /* 0x000fe200078e000e */
[----:B------:R-:W-:Y:S06]  /*25180*/  BRA `(.L_x_3079) ;  /* 0xffffffd800507947 */ /* 0x000fec000383ffff */
.L_x_2974:
        /* <DEDUP_REMOVED lines=8> */
.L_x_3081:
[----:B------:R-:W-:Y:S05]  /*25210*/  BSYNC B0 ;  /* 0x0000000000007941 */ /* 0x000fea0003800000 */
.L_x_3080:
        /* <DEDUP_REMOVED lines=10> */
.L_x_3082:
        /* <DEDUP_REMOVED lines=8> */
.L_x_3083:
        /* <DEDUP_REMOVED lines=8> */
.L_x_3084:
        /* <DEDUP_REMOVED lines=8> */
.L_x_3085:
        /* <DEDUP_REMOVED lines=8> */
.L_x_3086:
[----:B------:R-:W-:Y:S05]  /*254c0*/  BRA `(.L_x_3087) ;  /* 0xffffffd800147947 */ /* 0x000fea000383ffff */
.L_x_2979:
        /* <DEDUP_REMOVED lines=8> */
.L_x_3089:
[----:B------:R-:W-:Y:S05]  /*25550*/  BSYNC B0 ;  /* 0x0000000000007941 */ /* 0x000fea0003800000 */
.L_x_3088:
[----:B------:R-:W-:Y:S01]  /*25560*/  ISETP.NE.AND P0, PT, R6, RZ, PT ;  /* 0x000000ff0600720c */ /* 0x000fe20003f05270 */
[----:B------:R-:W-:Y:S02]  /*25570*/  IMAD.MOV.U32 R12, RZ, RZ, 0x2 ;  /* 0x00000002ff0c7424 */ /* 0x000fe400078e00ff */
[----:B------:R-:W-:Y:S01]  /*25580*/  IMAD.MOV.U32 R11, RZ, RZ, RZ ;  /* 0x000000ffff0b7224 */ /* 0x000fe200078e00ff */
[----:B------:R-:W-:Y:S01]  /*25590*/  SEL R2, R14, RZ, P0 ;  /* 0x000000ff0e027207 */ /* 0x000fe20000000000 */
[----:B------:R-:W-:Y:S01]  /*255a0*/  IMAD.MOV.U32 R15, RZ, RZ, -0x1 ;  /* 0xffffffffff0f7424 */ /* 0x000fe200078e00ff */
[----:B------:R-:W-:-:S03]  /*255b0*/  ISETP.GE.U32.AND P0, PT, R6, 0x2, PT ;  /* 0x000000020600780c */ /* 0x000fc60003f06070 */
[----:B------:R-:W-:-:S04]  /*255c0*/  IMAD.IADD R2, R17, 0x1, R2 ;  /* 0x0000000111027824 */ /* 0x000fc800078e0202 */
[----:B------:R-:W-:-:S07]  /*255d0*/  IMAD.MOV.U32 R13, RZ, RZ, R2 ;  /* 0x000000ffff0d7224 */ /* 0x000fce00078e0002 */
[----:B------:R-:W-:Y:S05]  /*255e0*/  WARPSYNC.COLLECTIVE R15, `(.L_x_3090) ;  /* 0x000000000f087348 */ /* 0x000fea0003c00000 */
[----:B------:R0:W1:Y:S02]  /*255f0*/  SHFL.UP P6, R14, R13, R12, R11 ;  /* 0x0400000c0d0e7389 */ /* 0x00006400000c000b */
[----:B01----:R-:W-:Y:S01]  /*25600*/  ENDCOLLECTIVE ;  /* 0x000000000000791b */ /* 0x003fe20003800000 */
.L_x_3090:
        /* <DEDUP_REMOVED lines=8> */
.L_x_3091:
        /* <DEDUP_REMOVED lines=8> */
.L_x_3092:
        /* <DEDUP_REMOVED lines=8> */
.L_x_3093:
        /* <DEDUP_REMOVED lines=8> */
.L_x_3094:
[----:B------:R-:W-:Y:S05]  /*25810*/  BRA `(.L_x_3095) ;  /* 0xffffffd400f47947 */ /* 0x000fea000383ffff */
.L_x_2981:
[----:B------:R-:W-:Y:S01]  /*25820*/  BSSY B0, `(.L_x_3096) ;  /* 0x0000006000007945 */ /* 0x000fe20003800000 */
[----:B------:R-:W-:Y:S01]  /*25830*/  PLOP3.LUT P6, PT, P6, PT, PT, 0x8, 0x0 ;  /* 0x000000000000781c */ /* 0x000fe200037ce170 */
[----:B------:R-:W-:-:S12]  /*25840*/  IMAD.MOV.U32 R15, RZ, RZ, -0x1 ;  /* 0xffffffffff0f7424 */ /* 0x000fd800078e00ff */
[----:B01----:R-:W-:Y:S05]  /*25850*/  WARPSYNC.COLLECTIVE R15, `(.L_x_3097) ;  /* 0x000000000f087348 */ /* 0x003fea0003c00000 */
[----:B------:R-:W-:Y:S01]  /*25860*/  VOTE.ANY R14, PT, P6 ;  /* 0x00000000000e7806 */ /* 0x000fe200030e0100 */
[----:B01----:R-:W-:Y:S06]  /*25870*/  ENDCOLLECTIVE ;  /* 0x000000000000791b */ /* 0x003fec0003800000 */
.L_x_3097:
[----:B------:R-:W-:Y:S05]  /*25880*/  BSYNC B0 ;  /* 0x0000000000007941 */ /* 0x000fea0003800000 */
.L_x_3096:
        /* <DEDUP_REMOVED lines=9> */
.L_x_3098:
[----:B------:R-:W-:Y:S01]  /*25920*/  IMAD.MOV.U32 R17, RZ, RZ, R14 ;  /* 0x000000ffff117224 */ /* 0x000fe200078e000e */
[----:B------:R-:W-:Y:S06]  /*25930*/  BRA `(.L_x_3099) ;  /* 0xffffffd400e47947 */ /* 0x000fec000383ffff */
.L_x_2983:
[----:B------:R-:W-:Y:S01]  /*25940*/  BSSY B0, `(.L_x_3100) ;  /* 0x0000007000007945 */ /* 0x000fe20003800000 */
[----:B------:R-:W-:Y:S02]  /*25950*/  IMAD.MOV.U32 R13, RZ, RZ, R2 ;  /* 0x000000ffff0d7224 */ /* 0x000fe400078e0002 */
[----:B-1----:R-:W-:Y:S02]  /*25960*/  IMAD.MOV.U32 R11, RZ, RZ, 0x1f ;  /* 0x0000001fff0b7424 */ /* 0x002fe400078e00ff */
[----:B------:R-:W-:-:S07]  /*25970*/  IMAD.MOV.U32 R15, RZ, RZ, -0x1 ;  /* 0xffffffffff0f7424 */ /* 0x000fce00078e00ff */
[----:B0-23--:R-:W-:Y:S05]  /*25980*/  WARPSYNC.COLLECTIVE R15, `(.L_x_3101) ;  /* 0x000000000f087348 */ /* 0x00dfea0003c00000 */
[----:B------:R1:W4:Y:S02]  /*25990*/  SHFL.IDX P6, R14, R13, R12, R11 ;  /* 0x0000000c0d0e7389 */ /* 0x00032400000c000b */
[----:B01234-:R-:W-:Y:S01]  /*259a0*/  ENDCOLLECTIVE ;  /* 0x000000000000791b */ /* 0x01ffe20003800000 */
.L_x_3101:
[----:B------:R-:W-:Y:S05]  /*259b0*/  BSYNC B0 ;  /* 0x0000000000007941 */ /* 0x000fea0003800000 */
.L_x_3100:
[----:B------:R-:W-:Y:S01]  /*259c0*/  IMAD.MOV.U32 R7, RZ, RZ, R14 ;  /* 0x000000ffff077224 */ /* 0x000fe200078e000e */
[----:B------:R-:W-:Y:S06]  /*259d0*/  BRA `(.L_x_2982) ;  /* 0xffffffd400d87947 */ /* 0x000fec000383ffff */
.L_x_2986:
[----:B-1----:R1:W2:Y:S02]  /*259e0*/  SYNCS.PHASECHK.TRANS64.TRYWAIT P0, [R0+URZ+0x38820], R3 ;  /* 0x03882003000075a7 */ /* 0x0022a4000800017f */
[----:B--2---:R-:W-:Y:S05]  /*259f0*/  @!P0 NANOSLEEP.SYNCS 0x989680 ;  /* 0x009896800000895d */ /* 0x004fea0003900000 */
[----:B------:R-:W2:Y:S02]  /*25a00*/  @!P0 SYNCS.PHASECHK.TRANS64 P0, [R0+URZ+0x38820], R3 ;  /* 0x03882003000085a7 */ /* 0x000ea4000800007f */
[----:B--2---:R-:W-:Y:S05]  /*25a10*/  @!P0 BRA `(.L_x_2986) ;  /* 0xfffffffc00f08947 */ /* 0x004fea000383ffff */
[----:B------:R-:W-:Y:S05]  /*25a20*/  BRA `(.L_x_3102) ;  /* 0xffffffdc00507947 */ /* 0x000fea000383ffff */
.L_x_2987:
[----:B---3--:R-:W2:Y:S01]  /*25a30*/  S2R R2, SR_TID.X ;  /* 0x0000000000027919 */ /* 0x008ea20000002100 */
        /* <DEDUP_REMOVED lines=10> */
.L_x_3104:
[----:B------:R-:W-:Y:S05]  /*25ae0*/  BSYNC B0 ;  /* 0x0000000000007941 */ /* 0x000fea0003800000 */
.L_x_3103:
[----:B------:R-:W-:Y:S05]  /*25af0*/  BRA `(.L_x_3105) ;  /* 0xffffffdc00347947 */ /* 0x000fea000383ffff */
.L_x_2988:
[----:B------:R-:W-:Y:S01]  /*25b00*/  BSSY B0, `(.L_x_3106) ;  /* 0x0000006000007945 */ /* 0x000fe20003800000 */
[----:B------:R-:W-:-:S07]  /*25b10*/  IMAD.MOV.U32 R15, RZ, RZ, -0x1 ;  /* 0xffffffffff0f7424 */ /* 0x000fce00078e00ff */
[----:B012---:R-:W-:Y:S05]  /*25b20*/  WARPSYNC.COLLECTIVE R15, `(.L_x_3107) ;  /* 0x000000000f0c7348 */ /* 0x007fea0003c00000 */
[----:B------:R-:W-:Y:S02]  /*25b30*/  ELECT P6, UR62, PT ;  /* 0x00000000003e782f */ /* 0x000fe400038c0000 */
[----:B------:R-:W-:Y:S01]  /*25b40*/  MOV R14, UR62 ;  /* 0x0000003e000e7c02 */ /* 0x000fe20008000f00 */
[----:B012---:R-:W-:Y:S10]  /*25b50*/  ENDCOLLECTIVE ;  /* 0x000000000000791b */ /* 0x007ff40003800000 */
.L_x_3107:
[----:B------:R-:W-:Y:S05]  /*25b60*/  BSYNC B0 ;  /* 0x0000000000007941 */ /* 0x000fea0003800000 */
.L_x_3106:
[----:B------:R-:W-:Y:S05]  /*25b70*/  BRA `(.L_x_3108) ;  /* 0xffffffdc00287947 */ /* 0x000fea000383ffff */
.L_x_2990:
[----:B-1----:R1:W2:Y:S02]  /*25b80*/  SYNCS.PHASECHK.TRANS64.TRYWAIT P0, [R6+URZ], R5 ;  /* 0x00000005060075a7 */ /* 0x0022a4000800017f */
[----:B--2---:R-:W-:Y:S05]  /*25b90*/  @!P0 NANOSLEEP.SYNCS 0x989680 ;  /* 0x009896800000895d */ /* 0x004fea0003900000 */
[----:B------:R-:W2:Y:S02]  /*25ba0*/  @!P0 SYNCS.PHASECHK.TRANS64 P0, [R6+URZ], R5 ;  /* 0x00000005060085a7 */ /* 0x000ea4000800007f */
[----:B--2---:R-:W-:Y:S05]  /*25bb0*/  @!P0 BRA `(.L_x_2990) ;  /* 0xfffffffc00f08947 */ /* 0x004fea000383ffff */
[----:B------:R-:W-:Y:S05]  /*25bc0*/  BRA `(.L_x_3109) ;  /* 0xffffffdc006c7947 */ /* 0x000fea000383ffff */
.L_x_2991:
[----:B--2---:R2:W3:Y:S02]  /*25bd0*/  SYNCS.PHASECHK.TRANS64.TRYWAIT P0, [R7+URZ], R2 ;  /* 0x00000002070075a7 */ /* 0x0044e4000800017f */
[----:B---3--:R-:W-:Y:S05]  /*25be0*/  @!P0 NANOSLEEP.SYNCS 0x989680 ;  /* 0x009896800000895d */ /* 0x008fea0003900000 */
[----:B------:R-:W3:Y:S02]  /*25bf0*/  @!P0 SYNCS.PHASECHK.TRANS64 P0, [R7+URZ], R2 ;  /* 0x00000002070085a7 */ /* 0x000ee4000800007f */
[----:B---3--:R-:W-:Y:S05]  /*25c00*/  @!P0 BRA `(.L_x_2991) ;  /* 0xfffffffc00f08947 */ /* 0x008fea000383ffff */
[----:B------:R-:W-:Y:S05]  /*25c10*/  BRA `(.L_x_3110) ;  /* 0xffffffdc00607947 */ /* 0x000fea000383ffff */
.L_x_2993:
[----:B---3--:R3:W4:Y:S02]  /*25c20*/  SYNCS.PHASECHK.TRANS64.TRYWAIT P0, [R4+URZ], R5 ;  /* 0x00000005040075a7 */ /* 0x008724000800017f */
[----:B----4-:R-:W-:Y:S05]  /*25c30*/  @!P0 NANOSLEEP.SYNCS 0x989680 ;  /* 0x009896800000895d */ /* 0x010fea0003900000 */
[----:B------:R-:W4:Y:S02]  /*25c40*/  @!P0 SYNCS.PHASECHK.TRANS64 P0, [R4+URZ], R5 ;  /* 0x00000005040085a7 */ /* 0x000f24000800007f */
[----:B----4-:R-:W-:Y:S05]  /*25c50*/  @!P0 BRA `(.L_x_2993) ;  /* 0xfffffffc00f08947 */ /* 0x010fea000383ffff */
[----:B------:R-:W-:Y:S05]  /*25c60*/  BRA `(.L_x_3111) ;  /* 0xffffffdc00687947 */ /* 0x000fea000383ffff */
.L_x_3112:
        /* <DEDUP_REMOVED lines=9> */
.L_x_4560:


//--------------------- .text._ZN7cutlass13device_kernelIN5flash11enable_sm90INS1_16FlashAttnFwdSm90INS1_25CollectiveMainloopFwdSm90ILi2EN4cute5tupleIJNS5_1CILi1EEES8_S8_EEENS6_IJNS7_ILi64EEESA_SA_EEELi512ENS_10bfloat16_tEfNS_4arch4Sm90ELb1ELb0ELb1ELb0ELb0ELb0ELb0ELb0ELb0ELb0ELb0ELb0EEENS1_21CollectiveEpilogueFwdINS6_IJSA_NS7_ILi512EEESA_EEES9_SC_SE_Li256ELb0ELb0ELb0ELb0EEENS1_30DynamicPersistentTileSchedulerILi256ELi32ELb0ELb0ELb1EEEEEEEEEvNT_6ParamsE --------------------------
	.section	.text._ZN7cutlass13device_kernelIN5flash11enable_sm90INS1_16FlashAttnFwdSm90INS1_25CollectiveMainloopFwdSm90ILi2EN4cute5tupleIJNS5_1CILi1EEES8_S8_EEENS6_IJNS7_ILi64EEESA_SA_EEELi512ENS_10bfloat16_tEfNS_4arch4Sm90ELb1ELb0ELb1ELb0ELb0ELb0ELb0ELb0ELb0ELb0ELb0ELb0EEENS1_21CollectiveEpilogueFwdINS6_IJSA_NS7_ILi512EEESA_EEES9_SC_SE_Li256ELb0ELb0ELb0ELb0EEENS1_30DynamicPersistentTileSchedulerILi256ELi32ELb0ELb0ELb1EEEEEEEEEvNT_6ParamsE,"ax",@progbits
	.align	128
.text._ZN7cutlass13device_kernelIN5flash11enable_sm90INS1_16FlashAttnFwdSm90INS1_25CollectiveMainloopFwdSm90ILi2EN4cute5tupleIJNS5_1CILi1EEES8_S8_EEENS6_IJNS7_ILi64EEESA_SA_EEELi512ENS_10bfloat16_tEfNS_4arch4Sm90ELb1ELb0ELb1ELb0ELb0ELb0ELb0ELb0ELb0ELb0ELb0ELb0EEENS1_21CollectiveEpilogueFwdINS6_IJSA_NS7_ILi512EEESA_EEES9_SC_SE_Li256ELb0ELb0ELb0ELb0EEENS1_30DynamicPersistentTileSchedulerILi256ELi32ELb0ELb0ELb1EEEEEEEEEvNT_6ParamsE:
        .type           _ZN7cutlass13device_kernelIN5flash11enable_sm90INS1_16FlashAttnFwdSm90INS1_25CollectiveMainloopFwdSm90ILi2EN4cute5tupleIJNS5_1CILi1EEES8_S8_EEENS6_IJNS7_ILi64EEESA_SA_EEELi512ENS_10bfloat16_tEfNS_4arch4Sm90ELb1ELb0ELb1ELb0ELb0ELb0ELb0ELb0ELb0ELb0ELb0ELb0EEENS1_21CollectiveEpilogueFwdINS6_IJSA_NS7_ILi512EEESA_EEES9_SC_SE_Li256ELb0ELb0ELb0ELb0EEENS1_30DynamicPersistentTileSchedulerILi256ELi32ELb0ELb0ELb1EEEEEEEEEvNT_6ParamsE,@function
        .size           _ZN7cutlass13device_kernelIN5flash11enable_sm90INS1_16FlashAttnFwdSm90INS1_25CollectiveMainloopFwdSm90ILi2EN4cute5tupleIJNS5_1CILi1EEES8_S8_EEENS6_IJNS7_ILi64EEESA_SA_EEELi512ENS_10bfloat16_tEfNS_4arch4Sm90ELb1ELb0ELb1ELb0ELb0ELb0ELb0ELb0ELb0ELb0ELb0ELb0EEENS1_21CollectiveEpilogueFwdINS6_IJSA_NS7_ILi512EEESA_EEES9_SC_SE_Li256ELb0ELb0ELb0ELb0EEENS1_30DynamicPersistentTileSchedulerILi256ELi32ELb0ELb0ELb1EEEEEEEEEvNT_6ParamsE,(.L_x_4561 - _ZN7cutlass13device_kernelIN5flash11enable_sm90INS1_16FlashAttnFwdSm90INS1_25CollectiveMainloopFwdSm90ILi2EN4cute5tupleIJNS5_1CILi1EEES8_S8_EEENS6_IJNS7_ILi64EEESA_SA_EEELi512ENS_10bfloat16_tEfNS_4arch4Sm90ELb1ELb0ELb1ELb0ELb0ELb0ELb0ELb0ELb0ELb0ELb0ELb0EEENS1_21CollectiveEpilogueFwdINS6_IJSA_NS7_ILi512EEESA_EEES9_SC_SE_Li256ELb0ELb0ELb0ELb0EEENS1_30DynamicPersistentTileSchedulerILi256ELi32ELb0ELb0ELb1EEEEEEEEEvNT_6ParamsE)
        .other          _ZN7cutlass13device_kernelIN5flash11enable_sm90INS1_16FlashAttnFwdSm90INS1_25CollectiveMainloopFwdSm90ILi2EN4cute5tupleIJNS5_1CILi1EEES8_S8_EEENS6_IJNS7_ILi64EEESA_SA_EEELi512ENS_10bfloat16_tEfNS_4arch4Sm90ELb1ELb0ELb1ELb0ELb0ELb0ELb0ELb0ELb0ELb0ELb0ELb0EEENS1_21CollectiveEpilogueFwdINS6_IJSA_NS7_ILi512EEESA_EEES9_SC_SE_Li256ELb0ELb0ELb0ELb0EEENS1_30DynamicPersistentTileSchedulerILi256ELi32ELb0ELb0ELb1EEEEEEEEEvNT_6ParamsE,@"STO_CUDA_ENTRY STV_DEFAULT"
_ZN7cutlass13device_kernelIN5flash11enable_sm90INS1_16FlashAttnFwdSm90INS1_25CollectiveMainloopFwdSm90ILi2EN4cute5tupleIJNS5_1CILi1EEES8_S8_EEENS6_IJNS7_ILi64EEESA_SA_EEELi512ENS_10bfloat16_tEfNS_4arch4Sm90ELb1ELb0ELb1ELb0ELb0ELb0ELb0ELb0ELb0ELb0ELb0ELb0EEENS1_21CollectiveEpilogueFwdINS6_IJSA_NS7_ILi512EEESA_EEES9_SC_SE_Li256ELb0ELb0ELb0ELb0EEENS1_30DynamicPersistentTileSchedulerILi256ELi32ELb0ELb0ELb1EEEEEEEEEvNT_6ParamsE:
        /* <DEDUP_REMOVED lines=23> */
.L_x_3114:
[----:B------:R-:W-:Y:S05]  /*0170*/  BSYNC B0 ;  /* 0x0000000000007941 */ /* 0x000fea0003800000 */
.L_x_3113:
        /* <DEDUP_REMOVED lines=33> */
.L_x_3115:
        /* <DEDUP_REMOVED lines=22> */
.L_x_3116:
        /* <DEDUP_REMOVED lines=18> */
.L_x_3117:
        /* <DEDUP_REMOVED lines=22> */
.L_x_3118:
        /* <DEDUP_REMOVED lines=22> */
.L_x_3119:
[----:B------:R-:W-:Y:S01]  /*08d0*/  PLOP3.LUT P0, PT, PT, PT, UP0, 0x80, 0x0 ;  /* 0x000000000000781c */ /* 0x000fe20003f0f008 */
[----:B------:R-:W-:Y:S01]  /*08e0*/  UMOV UR36, 0x1 ;  /* 0x0000000100247882 */ /* 0x000fe20000000000 */
[----:B------:R-:W-:Y:S01]  /*08f0*/  NOP ;  /* 0x0000000000007918 */ /* 0x000fe20000000000 */
[----:B------:R-:W-:Y:S01]  /*0900*/  USEL UR36, UR36, 0x2, !UP0 ;  /* 0x0000000224247887 */ /* 0x000fe2000c000000 */
[----:B------:R-:W-:Y:S01]  /*0910*/  ULDC.64 UR50, c[0x0][0x208] ;  /* 0x0000820000327ab9 */ /* 0x000fe20000000a00 */
[----:B-123--:R-:W-:Y:S08]  /*0920*/  BAR.SYNC.DEFER_BLOCKING 0x0 ;  /* 0x0000000000007b1d */ /* 0x00eff00000010000 */
[----:B------:R-:W-:Y:S05]  /*0930*/  @!P0 BRA `(.L_x_3120) ;  /* 0x000000a400f88947 */ /* 0x000fea0003800000 */
.L_x_3121:
[----:B------:R-:W-:-:S08]  /*0940*/  NOP ;  /* 0x0000000000007918 */ /* 0x000fd00000000000 */
[----:B------:R-:W1:Y:S02]  /*0950*/  USETMAXREG.TRY_ALLOC.CTAPOOL UP0, 0xf0 ;  /* 0x000000f0000079c8 */ /* 0x000e640008000600 */
[----:B-1----:R-:W-:-:S13]  /*0960*/  PLOP3.LUT P0, PT, PT, PT, UP0, 0x80, 0x0 ;  /* 0x000000000000781c */ /* 0x002fda0003f0f008 */
[----:B------:R-:W-:Y:S05]  /*0970*/  @!P0 BRA `(.L_x_3121) ;  /* 0xfffffffc00f08947 */ /* 0x000fea000383ffff */
[----:B------:R-:W1:Y:S01]  /*0980*/  S2R R2, SR_TID.X ;  /* 0x0000000000027919 */ /* 0x000e620000002100 */
[----:B------:R-:W2:Y:S08]  /*0990*/  S2UR UR4, SR_CTAID.X ;  /* 0x00000000000479c3 */ /* 0x000eb00000002500 */
[----:B------:R-:W-:Y:S06]  /*09a0*/  BAR.ARV 0x4, 0x120 ;  /* 0x0104800000007b1d */ /* 0x000fec0000002000 */
[----:B-1----:R-:W-:-:S04]  /*09b0*/  LOP3.LUT R0, R2, 0xffffff80, RZ, 0xc0, !PT ;  /* 0xffffff8002007812 */ /* 0x002fc800078ec0ff */
[----:B------:R-:W-:Y:S02]  /*09c0*/  ISETP.NE.AND P0, PT, R0, 0x80, PT ;  /* 0x000000800000780c */ /* 0x000fe40003f05270 */
[----:B------:R-:W2:Y:S11]  /*09d0*/  LDC R0, c[0x0][0xda8] ;  /* 0x00036a00ff007b82 */ /* 0x000eb60000000800 */
[----:B------:R-:W-:Y:S06]  /*09e0*/  @!P0 BAR.ARV 0x8, 0xa0 ;  /* 0x0202800000008b1d */ /* 0x000fec0000002000 */
[----:B------:R-:W-:-:S13]  /*09f0*/  ISETP.GE.U32.AND P0, PT, R2, 0x100, PT ;  /* 0x000001000200780c */ /* 0x000fda0003f06070 */
[----:B------:R-:W-:Y:S06]  /*0a00*/  @P0 BAR.ARV 0xf, 0x100 ;  /* 0x03c4000000000b1d */ /* 0x000fec0000002000 */
[----:B--2---:R-:W-:-:S13]  /*0a10*/  ISETP.LE.AND P0, PT, R0, UR4, PT ;  /* 0x0000000400007c0c */ /* 0x004fda000bf03270 */
        /* <DEDUP_REMOVED lines=13> */
[----:B------:R-:W-:Y:S02]  /*0af0*/  LOP3.LUT R6, R4, 0xfffffff0, RZ, 0xc0, !PT ;  /* 0xfffffff004067812 */ /* 0x000fe400078ec0ff */
[----:B------:R-:W-:Y:S02]  /*0b00*/  LEA.HI R3, R0, R191, RZ, 0x7 ;  /* 0x000000bf00037211 */ /* 0x000fe400078f38ff */
[--C-:B------:R-:W-:Y:S02]  /*0b10*/  SHF.R.S32.HI R189, RZ, 0x5, R2.reuse ;  /* 0x00000005ffbd7819 */ /* 0x100fe40000011402 */
[----:B------:R-:W-:Y:S02]  /*0b20*/  SHF.R.S32.HI R8, RZ, 0x1f, R2 ;  /* 0x0000001fff087819 */ /* 0x000fe40000011402 */
[----:B------:R-:W-:Y:S02]  /*0b30*/  IADD3 R9, R191, -R6, RZ ;  /* 0x80000006bf097210 */ /* 0x000fe40007ffe0ff */
[----:B------:R-:W-:-:S02]  /*0b40*/  LOP3.LUT R2, R3, 0xffffff80, RZ, 0xc0, !PT ;  /* 0xffffff8003027812 */ /* 0x000fc400078ec0ff */
[----:B------:R-:W-:Y:S01]  /*0b50*/  LEA.HI R8, R8, R189, RZ, 0x2 ;  /* 0x000000bd08087211 */ /* 0x000fe200078f10ff */
[----:B-1----:R-:W-:Y:S01]  /*0b60*/  ULEA UR48, UR5, UR48, 0x18 ;  /* 0x0000003005307291 */ /* 0x002fe2000f8ec03f */
[----:B------:R-:W-:Y:S02]  /*0b70*/  SHF.R.S32.HI R6, RZ, 0x1f, R9 ;  /* 0x0000001fff067819 */ /* 0x000fe40000011409 */
[----:B------:R-:W-:Y:S02]  /*0b80*/  SHF.R.S32.HI R11, RZ, 0x4, R4 ;  /* 0x00000004ff0b7819 */ /* 0x000fe40000011404 */
[----:B------:R-:W-:Y:S02]  /*0b90*/  IADD3 R2, R191, -R2, RZ ;  /* 0x80000002bf027210 */ /* 0x000fe40007ffe0ff */
[----:B------:R-:W-:Y:S02]  /*0ba0*/  LOP3.LUT R10, R8, 0x3ffffc, RZ, 0xc0, !PT ;  /* 0x003ffffc080a7812 */ /* 0x000fe400078ec0ff */
[----:B------:R-:W-:-:S02]  /*0bb0*/  LEA.HI R8, R6, R9, RZ, 0x3 ;  /* 0x0000000906087211 */ /* 0x000fc400078f18ff */
[----:B------:R-:W-:Y:S02]  /*0bc0*/  LEA.HI R4, R4, R11, RZ, 0x1 ;  /* 0x0000000b04047211 */ /* 0x000fe400078f08ff */
[----:B------:R-:W-:Y:S02]  /*0bd0*/  SHF.R.S32.HI R5, RZ, 0x1f, R2 ;  /* 0x0000001fff057819 */ /* 0x000fe40000011402 */
[----:B------:R-:W-:Y:S02]  /*0be0*/  IADD3 R13, R189, -R10, RZ ;  /* 0x8000000abd0d7210 */ /* 0x000fe40007ffe0ff */
[----:B------:R-:W-:Y:S02]  /*0bf0*/  LOP3.LUT R10, R8, 0xfffffff8, RZ, 0xc0, !PT ;  /* 0xfffffff8080a7812 */ /* 0x000fe400078ec0ff */
[----:B------:R-:W-:Y:S02]  /*0c00*/  SHF.R.S32.HI R188, RZ, 0x7, R3 ;  /* 0x00000007ffbc7819 */ /* 0x000fe40000011403 */
[----:B------:R-:W-:Y:S01]  /*0c10*/  LOP3.LUT R12, R4, 0x1ffffffe, RZ, 0xc0, !PT ;  /* 0x1ffffffe040c7812 */ /* 0x000fe200078ec0ff */
[----:B------:R-:W-:Y:S01]  /*0c20*/  IMAD.IADD R10, R9, 0x1, -R10 ;  /* 0x00000001090a7824 */ /* 0x000fe200078e0a0a */
[----:B------:R-:W-:Y:S01]  /*0c30*/  LEA.HI R4, R5, R2, RZ, 0x2 ;  /* 0x0000000205047211 */ /* 0x000fe200078f10ff */
[----:B------:R-:W-:Y:S01]  /*0c40*/  IMAD R14, R188, 0x100, R9 ;  /* 0x00000100bc0e7824 */ /* 0x000fe200078e0209 */
[----:B------:R-:W-:-:S02]  /*0c50*/  IADD3 R12, R11, -R12, RZ ;  /* 0x8000000c0b0c7210 */ /* 0x000fc40007ffe0ff */
[----:B------:R-:W-:Y:S02]  /*0c60*/  LOP3.LUT R9, R4, 0x7ffffffc, RZ, 0xc0, !PT ;  /* 0x7ffffffc04097812 */ /* 0x000fe400078ec0ff */
[--C-:B------:R-:W-:Y:S02]  /*0c70*/  SHF.R.S32.HI R6, RZ, 0x2, R4.reuse ;  /* 0x00000002ff067819 */ /* 0x100fe40000011404 */
[----:B------:R-:W-:Y:S02]  /*0c80*/  SHF.R.S32.HI R7, RZ, 0x1f, R4 ;  /* 0x0000001fff077819 */ /* 0x000fe40000011404 */
[----:B------:R-:W-:Y:S02]  /*0c90*/  SHF.L.U32 R4, R10, 0x6, RZ ;  /* 0x000000060a047819 */ /* 0x000fe400000006ff */
[----:B------:R-:W-:Y:S01]  /*0ca0*/  IADD3 R16, R2, -R9, RZ ;  /* 0x8000000902107210 */ /* 0x000fe20007ffe0ff */
[----:B------:R-:W-:Y:S01]  /*0cb0*/  IMAD.SHL.U32 R9, R12, 0x8, RZ ;  /* 0x000000080c097824 */ /* 0x000fe200078e00ff */
[----:B------:R-:W-:-:S02]  /*0cc0*/  LEA R14, R13, R14, 0x4 ;  /* 0x0000000e0d0e7211 */ /* 0x000fc400078e20ff */
[----:B------:R-:W-:Y:S02]  /*0cd0*/  SHF.L.U32 R8, R8, 0x6, RZ ;  /* 0x0000000608087819 */ /* 0x000fe400000006ff */
[----:B------:R-:W-:Y:S02]  /*0ce0*/  LOP3.LUT R4, R4, 0x1c0, RZ, 0xc0, !PT ;  /* 0x000001c004047812 */ /* 0x000fe400078ec0ff */
[----:B------:R-:W-:Y:S02]  /*0cf0*/  LEA R190, R14, R9, 0x6 ;  /* 0x000000090ebe7211 */ /* 0x000fe400078e30ff */
[----:B------:R-:W-:Y:S02]  /*0d00*/  LOP3.LUT R8, R8, 0x7ffffe00, RZ, 0xc0, !PT ;  /* 0x7ffffe0008087812 */ /* 0x000fe400078ec0ff */
[----:B------:R-:W-:Y:S02]  /*0d10*/  LOP3.LUT R9, R4, 0x8, R9, 0xf8, !PT ;  /* 0x0000000804097812 */ /* 0x000fe400078ef809 */
[----:B------:R-:W-:Y:S01]  /*0d20*/  SHF.R.U32.HI R4, RZ, 0x3, R4 ;  /* 0x00000003ff047819 */ /* 0x000fe20000011604 */
[----:B------:R-:W-:Y:S01]  /*0d30*/  IMAD R8, R189, 0x400, R8 ;  /* 0x00000400bd087824 */ /* 0x000fe200078e0208 */
[----:B------:R-:W-:-:S02]  /*0d40*/  R2P PR, R10, 0x6 ;  /* 0x000000060a007804 */ /* 0x000fc40000000000 */
[----:B------:R-:W-:Y:S02]  /*0d50*/  LOP3.LUT R9, R9, R4, RZ, 0x3c, !PT ;  /* 0x0000000409097212 */ /* 0x000fe400078e3cff */
[----:B------:R-:W-:Y:S02]  /*0d60*/  LEA.HI R7, R7, R6, RZ, 0x3 ;  /* 0x0000000607077211 */ /* 0x000fe400078f18ff */
[----:B------:R-:W-:Y:S02]  /*0d70*/  IADD3 R8, R8, R9, RZ ;  /* 0x0000000908087210 */ /* 0x000fe40007ffe0ff */
[----:B------:R-:W-:Y:S02]  /*0d80*/  LEA.HI R0, R0, R191, RZ, 0x3 ;  /* 0x000000bf00007211 */ /* 0x000fe400078f18ff */
[----:B------:R-:W-:Y:S02]  /*0d90*/  LEA R18, R8, UR48, 0x1 ;  /* 0x0000003008127c11 */ /* 0x000fe4000f8e08ff */
[----:B------:R-:W-:-:S02]  /*0da0*/  LEA.HI R3, R3, R188, RZ, 0x1 ;  /* 0x000000bc03037211 */ /* 0x000fc400078f08ff */
[----:B------:R-:W-:Y:S01]  /*0db0*/  LOP3.LUT R7, R7, 0xfffffff8, RZ, 0xc0, !PT ;  /* 0xfffffff807077812 */ /* 0x000fe200078ec0ff */
[----:B------:R-:W-:Y:S01]  /*0dc0*/  VIADD R23, R18, 0x26800 ;  /* 0x0002680012177836 */ /* 0x000fe20000000000 */
[----:B------:R-:W-:Y:S02]  /*0dd0*/  LEA.HI R5, R5, R2, RZ, 0x5 ;  /* 0x0000000205057211 */ /* 0x000fe400078f28ff */
[----:B------:R-:W-:Y:S02]  /*0de0*/  LOP3.LUT R4, R0, 0x1ffffff8, RZ, 0xc0, !PT ;  /* 0x1ffffff800047812 */ /* 0x000fe400078ec0ff */
[----:B------:R-:W-:Y:S02]  /*0df0*/  LOP3.LUT R3, R3, 0xfffffe, RZ, 0xc0, !PT ;  /* 0x00fffffe03037812 */ /* 0x000fe400078ec0ff */
[----:B------:R-:W-:Y:S01]  /*0e00*/  IADD3 R19, R18, 0x26820, RZ ;  /* 0x0002682012137810 */ /* 0x000fe20007ffe0ff */
[----:B------:R-:W-:Y:S01]  /*0e10*/  @P1 VIADD R19, R23, 0xffffffe0 ;  /* 0xffffffe017131836 */ /* 0x000fe20000000000 */
[----:B------:R-:W-:-:S02]  /*0e20*/  SEL R22, R22, 0xffffffc0, !P2 ;  /* 0xffffffc016167807 */ /* 0x000fc40005000000 */
[----:B------:R-:W-:Y:S02]  /*0e30*/  IADD3 R7, R6, -R7, RZ ;  /* 0x8000000706077210 */ /* 0x000fe40007ffe0ff */
[----:B------:R-:W-:Y:S02]  /*0e40*/  SHF.R.S32.HI R2, RZ, 0x5, R5 ;  /* 0x00000005ff027819 */ /* 0x000fe40000011405 */
[----:B------:R-:W-:Y:S02]  /*0e50*/  IADD3 R4, R191, -R4, RZ ;  /* 0x80000004bf047210 */ /* 0x000fe40007ffe0ff */
[----:B------:R-:W-:Y:S02]  /*0e60*/  IADD3 R3, R188, -R3, RZ ;  /* 0x80000003bc037210 */ /* 0x000fe40007ffe0ff */
[----:B------:R-:W-:Y:S01]  /*0e70*/  IADD3 R23, R23, R22, RZ ;  /* 0x0000001617177210 */ /* 0x000fe20007ffe0ff */
[----:B------:R-:W-:Y:S01]  /*0e80*/  IMAD.IADD R22, R22, 0x1, R19 ;  /* 0x0000000116167824 */ /* 0x000fe200078e0213 */
[----:B------:R-:W-:-:S02]  /*0e90*/  LEA R2, R2, R7, 0x4 ;  /* 0x0000000702027211 */ /* 0x000fc400078e20ff */
[----:B------:R-:W-:Y:S02]  /*0ea0*/  SHF.R.S32.HI R186, RZ, 0x3, R0 ;  /* 0x00000003ffba7819 */ /* 0x000fe40000011400 */
[----:B------:R-:W-:Y:S02]  /*0eb0*/  SHF.L.U32 R184, R4, 0x3, RZ ;  /* 0x0000000304b87819 */ /* 0x000fe400000006ff */
[----:B------:R-:W-:Y:S02]  /*0ec0*/  SHF.L.U32 R17, R3, 0x8, RZ ;  /* 0x0000000803117819 */ /* 0x000fe400000006ff */
[----:B------:R-:W-:-:S07]  /*0ed0*/  SHF.L.U32 R16, R16, 0x1, RZ ;  /* 0x0000000110107819 */ /* 0x000fce00000006ff */
.L_x_3174:
        /* <DEDUP_REMOVED lines=20> */
.L_x_3122:
[----:B------:R-:W-:Y:S01]  /*1020*/  ULDC UR6, c[0x0][0xdc4] ;  /* 0x0003710000067ab9 */ /* 0x000fe20000000800 */
[----:B------:R-:W-:Y:S01]  /*1030*/  UMOV UR40, UR7 ;  /* 0x0000000700287c82 */ /* 0x000fe20008000000 */
[----:B------:R-:W-:-:S11]  /*1040*/  UISETP.NE.AND UP0, UPT, UR6, 0x1, UPT ;  /* 0x000000010600788c */ /* 0x000fd6000bf05270 */
[----:B------:R-:W-:Y:S02]  /*1050*/  @UP0 ULDC.64 UR10, c[0x0][0xdc8] ;  /* 0x00037200000a0ab9 */ /* 0x000fe40000000a00 */
[----:B------:R-:W-:-:S04]  /*1060*/  UIMAD.WIDE.U32 UR4, UR7, UR10, URZ ;  /* 0x0000000a070472a5 */ /* 0x000fc8000f8e003f */
[----:B------:R-:W-:-:S04]  /*1070*/  @UP0 USHF.R.U32.HI UR40, URZ, UR11, UR5 ;  /* 0x0000000b3f280299 */ /* 0x000fc80008011605 */
[----:B------:R-:W-:-:S12]  /*1080*/  UIMAD UR4, UR40, UR6, URZ ;  /* 0x00000006280472a4 */ /* 0x000fd8000f8e023f */
.L_x_3123:
[----:B------:R-:W-:Y:S01]  /*1090*/  ULOP3.LUT UR5, URZ, UR40, URZ, 0x33, !UPT ;  /* 0x000000283f057292 */ /* 0x000fe2000f8e333f */
[----:B------:R-:W-:Y:S01]  /*10a0*/  CS2R R154, SRZ ;  /* 0x00000000009a7805 */ /* 0x000fe2000001ff00 */
[----:B------:R-:W-:Y:S01]  /*10b0*/  ULDC.64 UR10, c[0x0][0x3f8] ;  /* 0x0000fe00000a7ab9 */ /* 0x000fe20000000a00 */
[----:B------:R-:W-:Y:S01]  /*10c0*/  ULDC UR6, c[0x0][0xdac] ;  /* 0x00036b0000067ab9 */ /* 0x000fe20000000800 */
[----:B------:R-:W-:Y:S01]  /*10d0*/  UISETP.NE.U32.AND UP0, UPT, UR10, URZ, UPT ;  /* 0x0000003f0a00728c */ /* 0x000fe2000bf05070 */
[----:B------:R-:W-:Y:S01]  /*10e0*/  CS2R R156, SRZ ;  /* 0x00000000009c7805 */ /* 0x000fe2000001ff00 */
[----:B------:R-:W-:Y:S01]  /*10f0*/  UIADD3 UR5, UR5, UR6, URZ ;  /* 0x0000000605057290 */ /* 0x000fe2000fffe03f */
[----:B------:R-:W-:Y:S01]  /*1100*/  CS2R R150, SRZ ;  /* 0x0000000000967805 */ /* 0x000fe2000001ff00 */
[----:B------:R-:W-:Y:S01]  /*1110*/  UISETP.NE.AND.EX UP0, UPT, UR11, URZ, UPT, UP0 ;  /* 0x0000003f0b00728c */ /* 0x000fe2000bf05300 */
[----:B------:R-:W-:Y:S01]  /*1120*/  CS2R R148, SRZ ;  /* 0x0000000000947805 */ /* 0x000fe2000001ff00 */
[----:B------:R-:W-:Y:S01]  /*1130*/  USHF.L.U32 UR42, UR5, 0x6, URZ ;  /* 0x00000006052a7899 */ /* 0x000fe2000800063f */
[----:B------:R-:W-:Y:S01]  /*1140*/  CS2R R146, SRZ ;  /* 0x0000000000927805 */ /* 0x000fe2000001ff00 */
[----:B------:R-:W-:Y:S01]  /*1150*/  UIADD3 UR4, UR7, -UR4, URZ ;  /* 0x8000000407047290 */ /* 0x000fe2000fffe03f */
[----:B------:R-:W-:Y:S01]  /*1160*/  CS2R R144, SRZ ;  /* 0x0000000000907805 */ /* 0x000fe2000001ff00 */
[----:B------:R-:W-:Y:S01]  /*1170*/  ULDC UR43, c[0x0][0xdb8] ;  /* 0x00036e00002b7ab9 */ /* 0x000fe20000000800 */
[----:B------:R-:W-:Y:S01]  /*1180*/  ULDC UR49, c[0x0][0x404] ;  /* 0x0001010000317ab9 */ /* 0x000fe20000000800 */
[----:B------:R-:W-:Y:S01]  /*1190*/  ULDC UR7, c[0x0][0x288] ;  /* 0x0000a20000077ab9 */ /* 0x000fe20000000800 */
[----:B------:R-:W-:Y:S01]  /*11a0*/  UISETP.NE.AND UP1, UPT, UR43, 0x1, UPT ;  /* 0x000000012b00788c */ /* 0x000fe2000bf25270 */
[----:B------:R-:W-:Y:S01]  /*11b0*/  CS2R R142, SRZ ;  /* 0x00000000008e7805 */ /* 0x000fe2000001ff00 */
[----:B------:R-:W-:Y:S01]  /*11c0*/  USEL UR49, UR49, 0x1, UP0 ;  /* 0x0000000131317887 */ /* 0x000fe20008000000 */
[----:B------:R-:W-:Y:S01]  /*11d0*/  CS2R R140, SRZ ;  /* 0x00000000008c7805 */ /* 0x000fe2000001ff00 */
[----:B------:R-:W-:Y:S01]  /*11e0*/  UIADD3 UR7, UR42, 0x7f, -UR7 ;  /* 0x0000007f2a077890 */ /* 0x000fe2000fffe807 */
[----:B------:R-:W-:Y:S01]  /*11f0*/  CS2R R138, SRZ ;  /* 0x00000000008a7805 */ /* 0x000fe2000001ff00 */
[----:B------:R-:W-:Y:S01]  /*1200*/  ULDC UR10, c[0x0][0xdc4] ;  /* 0x00037100000a7ab9 */ /* 0x000fe20000000800 */
[----:B------:R-:W-:Y:S01]  /*1210*/  ULDC UR9, c[0x0][0x2e0] ;  /* 0x0000b80000097ab9 */ /* 0x000fe20000000800 */
[----:B------:R-:W-:Y:S01]  /*1220*/  UIMAD UR10, UR8, UR10, UR4 ;  /* 0x0000000a080a72a4 */ /* 0x000fe2000f8e0204 */
[----:B------:R-:W-:Y:S01]  /*1230*/  CS2R R136, SRZ ;  /* 0x0000000000887805 */ /* 0x000fe2000001ff00 */
[----:B------:R-:W-:Y:S01]  /*1240*/  UIMAD UR6, UR49, UR9, 0x3f ;  /* 0x0000003f310674a4 */ /* 0x000fe2000f8e0209 */
[----:B------:R-:W-:Y:S01]  /*1250*/  CS2R R134, SRZ ;  /* 0x0000000000867805 */ /* 0x000fe2000001ff00 */
[----:B------:R-:W-:Y:S01]  /*1260*/  UIMAD UR8, UR49, UR9, UR7 ;  /* 0x00000009310872a4 */ /* 0x000fe2000f8e0207 */
[----:B------:R-:W-:Y:S01]  /*1270*/  CS2R R132, SRZ ;  /* 0x0000000000847805 */ /* 0x000fe2000001ff00 */
[----:B------:R-:W-:Y:S01]  /*1280*/  UISETP.NE.AND UP2, UPT, UR46, 0x1, UPT ;  /* 0x000000012e00788c */ /* 0x000fe2000bf45270 */
[----:B------:R-:W-:Y:S01]  /*1290*/  CS2R R130, SRZ ;  /* 0x0000000000827805 */ /* 0x000fe2000001ff00 */
[----:B------:R-:W-:Y:S01]  /*12a0*/  USHF.R.S32.HI UR7, URZ, 0x1f, UR6 ;  /* 0x0000001f3f077899 */ /* 0x000fe20008011406 */
[----:B------:R-:W-:Y:S01]  /*12b0*/  CS2R R128, SRZ ;  /* 0x0000000000807805 */ /* 0x000fe2000001ff00 */
[----:B------:R-:W-:Y:S01]  /*12c0*/  USHF.R.S32.HI UR9, URZ, 0x1f, UR8 ;  /* 0x0000001f3f097899 */ /* 0x000fe20008011408 */
[----:B------:R-:W-:Y:S01]  /*12d0*/  CS2R R126, SRZ ;  /* 0x00000000007e7805 */ /* 0x000fe2000001ff00 */
[----:B------:R-:W-:Y:S01]  /*12e0*/  @UP1 ULDC UR4, c[0x0][0xdbc] ;  /* 0x00036f0000041ab9 */ /* 0x000fe20000000800 */
[----:B------:R-:W-:Y:S01]  /*12f0*/  ULEA.HI UR7, UR7, UR6, URZ, 0x6 ;  /* 0x0000000607077291 */ /* 0x000fe2000f8f303f */
[----:B------:R-:W-:Y:S01]  /*1300*/  PLOP3.LUT P0, PT, PT, PT, UP2, 0x80, 0x0 ;  /* 0x000000000000781c */ /* 0x000fe20003f0f028 */
[----:B------:R-:W-:Y:S01]  /*1310*/  UIMAD.WIDE.U32 UR4, UR10, UR4, URZ ;  /* 0x000000040a0472a5 */ /* 0x000fe2000f8e003f */
[----:B------:R-:W-:Y:S01]  /*1320*/  CS2R R124, SRZ ;  /* 0x00000000007c7805 */ /* 0x000fe2000001ff00 */
[----:B------:R-:W-:Y:S01]  /*1330*/  ULEA.HI UR9, UR9, UR8, URZ, 0x6 ;  /* 0x0000000809097291 */ /* 0x000fe2000f8f303f */
[----:B------:R-:W-:Y:S01]  /*1340*/  CS2R R122, SRZ ;  /* 0x00000000007a7805 */ /* 0x000fe2000001ff00 */
[----:B------:R-:W-:Y:S01]  /*1350*/  @UP1 ULDC UR11, c[0x0][0xdc0] ;  /* 0x00037000000b1ab9 */ /* 0x000fe20000000800 */
[----:B------:R-:W-:Y:S01]  /*1360*/  UMOV UR44, UR10 ;  /* 0x0000000a002c7c82 */ /* 0x000fe20008000000 */
[----:B------:R-:W-:Y:S01]  /*1370*/  @UP1 USHF.R.U32.HI UR44, URZ, UR11, UR5 ;  /* 0x0000000b3f2c1299 */ /* 0x000fe20008011605 */
[----:B------:R-:W-:Y:S01]  /*1380*/  CS2R R120, SRZ ;  /* 0x0000000000787805 */ /* 0x000fe2000001ff00 */
[----:B------:R-:W-:Y:S01]  /*1390*/  USHF.R.S32.HI UR7, URZ, 0x6, UR7 ;  /* 0x000000063f077899 */ /* 0x000fe20008011407 */
[----:B------:R-:W-:Y:S01]  /*13a0*/  CS2R R118, SRZ ;  /* 0x0000000000767805 */ /* 0x000fe2000001ff00 */
[----:B------:R-:W-:Y:S01]  /*13b0*/  USHF.R.S32.HI UR9, URZ, 0x6, UR9 ;  /* 0x000000063f097899 */ /* 0x000fe20008011409 */
[----:B------:R-:W-:Y:S01]  /*13c0*/  CS2R R116, SRZ ;  /* 0x0000000000747805 */ /* 0x000fe2000001ff00 */
[----:B------:R-:W-:Y:S01]  /*13d0*/  UIADD3 UR4, -UR44, URZ, URZ ;  /* 0x0000003f2c047290 */ /* 0x000fe2000fffe13f */
[----:B------:R-:W-:Y:S01]  /*13e0*/  CS2R R170, SRZ ;  /* 0x0000000000aa7805 */ /* 0x000fe2000001ff00 */
[----:B------:R-:W-:Y:S01]  /*13f0*/  UISETP.LT.AND UP0, UPT, UR7, UR9, UPT ;  /* 0x000000090700728c */ /* 0x000fe2000bf01270 */
[----:B------:R-:W-:Y:S01]  /*1400*/  CS2R R112, SRZ ;  /* 0x0000000000707805 */ /* 0x000fe2000001ff00 */
[----:B------:R-:W-:Y:S01]  /*1410*/  UIMAD UR43, UR43, UR4, UR10 ;  /* 0x000000042b2b72a4 */ /* 0x000fe2000f8e020a */
[----:B------:R-:W-:Y:S01]  /*1420*/  CS2R R168, SRZ ;  /* 0x0000000000a87805 */ /* 0x000fe2000001ff00 */
[----:B------:R-:W-:Y:S01]  /*1430*/  USEL UR45, UR7, UR9, UP0 ;  /* 0x00000009072d7287 */ /* 0x000fe20008000000 */
        /* <DEDUP_REMOVED lines=42> */
[----:B------:R-:W-:Y:S06]  /*16e0*/  @!P0 BRA `(.L_x_3124) ;  /* 0x00000018005c8947 */ /* 0x000fec0003800000 */
[----:B------:R-:W-:Y:S01]  /*16f0*/  UISETP.GE.AND UP0, UPT, UR45, 0x1, UPT ;  /* 0x000000012d00788c */ /* 0x000fe2000bf06270 */
[----:B------:R-:W-:-:S05]  /*1700*/  PLOP3.LUT P0, PT, PT, PT, PT, 0x80, 0x0 ;  /* 0x000000000000781c */ /* 0x000fca0003f0f070 */
[----:B------:R-:W-:-:S13]  /*1710*/  PLOP3.LUT P1, PT, PT, PT, UP0, 0x80, 0x0 ;  /* 0x000000000000781c */ /* 0x000fda0003f2f008 */
[----:B------:R-:W-:Y:S05]  /*1720*/  @!P1 BRA `(.L_x_3125) ;  /* 0x0000007c00d89947 */ /* 0x000fea0003800000 */
        /* <DEDUP_REMOVED lines=14> */
.L_x_3126:
[----:B------:R-:W-:Y:S01]  /*1810*/  ULEA UR16, UR39, UR48, 0x3 ;  /* 0x0000003027107291 */ /* 0x000fe2000f8e183f */
[----:B------:R-:W-:-:S04]  /*1820*/  MOV R0, UR38 ;  /* 0x0000002600007c02 */ /* 0x000fc80008000f00 */
[----:B------:R-:W-:-:S04]  /*1830*/  SHF.L.U32 R0, R0, 0x1f, RZ ;  /* 0x0000001f00007819 */ /* 0x000fc800000006ff */
[----:B------:R-:W1:Y:S02]  /*1840*/  SYNCS.PHASECHK.TRANS64.TRYWAIT P0, [UR16+0x28c50], R0 ;  /* 0x028c5000ff0075a7 */ /* 0x000e640008000150 */
[----:B-1----:R-:W-:Y:S05]  /*1850*/  @!P0 BRA `(.L_x_3127) ;  /* 0x000000c8007c8947 */ /* 0x002fea0003800000 */
.L_x_3233:
        /* <DEDUP_REMOVED lines=48> */
[----:B------:R-:W-:-:S07]  /*1b60*/  IMAD.U32 R0, RZ, RZ, UR45 ;  /* 0x0000002dff007e24 */ /* 0x000fce000f8e00ff */
.L_x_3133:
[----:B------:R-:W-:Y:S01]  /*1b70*/  BAR.SYNC.DEFER_BLOCKING 0xe, 0x100 ;  /* 0x0384000000007b1d */ /* 0x000fe20000010000 */
[----:B-1----:R-:W-:Y:S01]  /*1b80*/  MOV R3, UR39 ;  /* 0x0000002700037c02 */ /* 0x002fe20008000f00 */
[----:B------:R-:W-:Y:S01]  /*1b90*/  UISETP.NE.AND UP1, UPT, UR47, 0x3, UPT ;  /* 0x000000032f00788c */ /* 0x000fe2000bf25270 */
[C---:B------:R-:W-:Y:S01]  /*1ba0*/  ISETP.GT.AND P1, PT, R0.reuse, RZ, PT ;  /* 0x000000ff0000720c */ /* 0x040fe20003f24270 */
[----:B------:R-:W-:Y:S01]  /*1bb0*/  UIADD3 UR39, UR39, 0x1, URZ ;  /* 0x0000000127277890 */ /* 0x000fe2000fffe03f */
[----:B------:R-:W-:Y:S02]  /*1bc0*/  LEA R3, R3, R2, 0x6 ;  /* 0x0000000203037211 */ /* 0x000fe400078e30ff */
[----:B------:R-:W-:Y:S01]  /*1bd0*/  IADD3 R0, R0, -0x1, RZ ;  /* 0xffffffff00007810 */ /* 0x000fe20007ffe0ff */
[----:B------:R-:W-:Y:S01]  /*1be0*/  UISETP.NE.AND UP0, UPT, UR39, 0x2, UPT ;  /* 0x000000022700788c */ /* 0x000fe2000bf05270 */
[----:B------:R-:W-:Y:S02]  /*1bf0*/  LEA R3, R3, UR48, 0x2 ;  /* 0x0000003003037c11 */ /* 0x000fe4000f8e10ff */
[----:B------:R-:W-:Y:S01]  /*1c00*/  PLOP3.LUT P2, PT, PT, PT, UP1, 0x80, 0x0 ;  /* 0x000000000000781c */ /* 0x000fe20003f4f018 */
        /* <DEDUP_REMOVED lines=135> */
.L_x_3129:
[----:B------:R-:W-:Y:S01]  /*2480*/  ULEA UR6, UR39, UR48, 0x3 ;  /* 0x0000003027067291 */ /* 0x000fe2000f8e183f */
[----:B------:R-:W-:-:S05]  /*2490*/  IMAD.U32 R3, RZ, RZ, UR38 ;  /* 0x00000026ff037e24 */ /* 0x000fca000f8e00ff */
[----:B------:R-:W-:-:S04]  /*24a0*/  SHF.L.U32 R3, R3, 0x1f, RZ ;  /* 0x0000001f03037819 */ /* 0x000fc800000006ff */
[----:B------:R1:W2:Y:S01]  /*24b0*/  SYNCS.PHASECHK.TRANS64.TRYWAIT P0, [UR6+0x28c50], R3 ;  /* 0x028c5003ff0075a7 */ /* 0x0002a20008000146 */
[----:B------:R-:W-:Y:S05]  /*24c0*/  @!P2 BRA `(.L_x_3130) ;  /* 0x000000000004a947 */ /* 0x000fea0003800000 */
[----:B------:R-:W-:Y:S01]  /*24d0*/  BPT.TRAP 0x1 ;  /* 0x000000040000795c */ /* 0x000fe20000300000 */
.L_x_3130:
[----:B--2---:R-:W-:Y:S05]  /*24e0*/  @P0 BRA `(.L_x_3131) ;  /* 0x0000000000080947 */ /* 0x004fea0003800000 */
[----:B------:R-:W2:Y:S02]  /*24f0*/  SYNCS.PHASECHK.TRANS64.TRYWAIT P0, [UR6+0x28c50], R3 ;  /* 0x028c5003ff0075a7 */ /* 0x000ea40008000146 */
[----:B--2---:R-:W-:Y:S05]  /*2500*/  @!P0 BRA `(.L_x_3132) ;  /* 0x000000bc00688947 */ /* 0x004fea0003800000 */
.L_x_3131:
        /* <DEDUP_REMOVED lines=19> */
[----:B------:R-:W-:-:S04]  /*2640*/  @!P0 LEA R3, R3, UR48, 0x3 ;  /* 0x0000003003038c11 */ /* 0x000fc8000f8e18ff */
        /* <DEDUP_REMOVED lines=17> */
.L_x_3128:
[----:B------:R-:W-:Y:S01]  /*2760*/  BAR.SYNC.DEFER_BLOCKING 0xe, 0x100 ;  /* 0x0384000000007b1d */ /* 0x000fe20000010000 */
[----:B-1----:R-:W-:Y:S01]  /*2770*/  MOV R3, UR39 ;  /* 0x0000002700037c02 */ /* 0x002fe20008000f00 */
[----:B------:R-:W-:Y:S01]  /*2780*/  UIADD3 UR39, UR39, 0x1, URZ ;  /* 0x0000000127277890 */ /* 0x000fe2000fffe03f */
[----:B------:R-:W-:Y:S02]  /*2790*/  PLOP3.LUT P0, PT, PT, PT, PT, 0x8, 0x0 ;  /* 0x000000000000781c */ /* 0x000fe40003f0e170 */
[----:B------:R-:W-:Y:S01]  /*27a0*/  MOV R156, RZ ;  /* 0x000000ff009c7202 */ /* 0x000fe20000000f00 */
[----:B------:R-:W-:Y:S01]  /*27b0*/  IMAD R0, R3, 0x40, R2 ;  /* 0x0000004003007824 */ /* 0x000fe200078e0202 */
[----:B------:R-:W-:Y:S01]  /*27c0*/  UISETP.NE.AND UP0, UPT, UR39, 0x2, UPT ;  /* 0x000000022700788c */ /* 0x000fe2000bf05270 */
[----:B------:R-:W-:-:S03]  /*27d0*/  MOV R155, RZ ;  /* 0x000000ff009b7202 */ /* 0x000fc60000000f00 */
        /* <DEDUP_REMOVED lines=136> */
.L_x_3124:
[----:B------:R-:W-:Y:S01]  /*3060*/  UISETP.GE.AND UP0, UPT, UR45, 0x1, UPT ;  /* 0x000000012d00788c */ /* 0x000fe2000bf06270 */
[----:B------:R-:W-:-:S05]  /*3070*/  PLOP3.LUT P0, PT, PT, PT, PT, 0x80, 0x0 ;  /* 0x000000000000781c */ /* 0x000fca0003f0f070 */
[----:B------:R-:W-:-:S13]  /*3080*/  PLOP3.LUT P1, PT, PT, PT, UP0, 0x80, 0x0 ;  /* 0x000000000000781c */ /* 0x000fda0003f2f008 */
[----:B------:R-:W-:Y:S05]  /*3090*/  @!P1 BRA `(.L_x_3125) ;  /* 0x00000064007c9947 */ /* 0x000fea0003800000 */
        /* <DEDUP_REMOVED lines=18> */
[----:B------:R1:W2:Y:S01]  /*31c0*/  LDC.64 R14, c[0x4][R0] ;  /* 0x01000000000e7b82 */ /* 0x0002a20000000a00 */
[----:B------:R-:W-:Y:S01]  /*31d0*/  IMAD.U32 R5, RZ, RZ, UR5 ;  /* 0x00000005ff057e24 */ /* 0x000fe2000f8e00ff */
        /* <DEDUP_REMOVED lines=10> */
.L_x_3134:
        /* <DEDUP_REMOVED lines=9> */
.L_x_3234:
[----:B------:R-:W-:Y:S05]  /*3310*/  @!P0 BRA `(.L_x_3136) ;  /* 0x0000000000048947 */ /* 0x000fea0003800000 */
[----:B------:R-:W-:Y:S01]  /*3320*/  BPT.TRAP 0x1 ;  /* 0x000000040000795c */ /* 0x000fe20000300000 */
.L_x_3136:
[----:B------:R-:W-:Y:S02]  /*3330*/  MOV R7, UR39 ;  /* 0x0000002700077c02 */ /* 0x000fe40008000f00 */
[----:B------:R-:W-:Y:S02]  /*3340*/  MOV R8, UR38 ;  /* 0x0000002600087c02 */ /* 0x000fe40008000f00 */
[----:B------:R-:W-:Y:S02]  /*3350*/  LEA R7, R7, UR48, 0x3 ;  /* 0x0000003007077c11 */ /* 0x000fe4000f8e18ff */
[----:B------:R-:W-:-:S04]  /*3360*/  SHF.L.U32 R8, R8, 0x1f, RZ ;  /* 0x0000001f08087819 */ /* 0x000fc800000006ff */
[----:B------:R2:W3:Y:S01]  /*3370*/  SYNCS.PHASECHK.TRANS64.TRYWAIT P1, [R7+URZ+0x28c30], R8 ;  /* 0x028c3008070075a7 */ /* 0x0004e2000802017f */
[----:B------:R-:W-:Y:S05]  /*3380*/  @!P0 BRA `(.L_x_3137) ;  /* 0x0000000000048947 */ /* 0x000fea0003800000 */
[----:B------:R-:W-:Y:S01]  /*3390*/  BPT.TRAP 0x1 ;  /* 0x000000040000795c */ /* 0x000fe20000300000 */
.L_x_3137:
[----:B---3--:R-:W-:Y:S05]  /*33a0*/  @P1 BRA `(.L_x_3138) ;  /* 0x0000000000081947 */ /* 0x008fea0003800000 */
[----:B------:R-:W3:Y:S02]  /*33b0*/  SYNCS.PHASECHK.TRANS64.TRYWAIT P1, [R7+URZ+0x28c30], R8 ;  /* 0x028c3008070075a7 */ /* 0x000ee4000802017f */
[----:B---3--:R-:W-:Y:S05]  /*33c0*/  @!P1 BRA `(.L_x_3139) ;  /* 0x000000ac00e89947 */ /* 0x008fea0003800000 */
.L_x_3138:
[----:B-1----:R-:W1:Y:S01]  /*33d0*/  S2R R0, SR_TID.X ;  /* 0x0000000000007919 */ /* 0x002e620000002100 */
[----:B------:R-:W-:-:S04]  /*33e0*/  UIADD3 UR4, UR48, 0x22400, URZ ;  /* 0x0002240030047890 */ /* 0x000fc8000fffe03f */
[----:B------:R-:W-:-:S04]  /*33f0*/  USHF.R.U32.HI UR4, URZ, 0x4, UR4 ;  /* 0x000000043f047899 */ /* 0x000fc80008011604 */
[----:B------:R-:W-:Y:S01]  /*3400*/  ULOP3.LUT UR4, UR4, 0x3fff, URZ, 0xc0, !UPT ;  /* 0x00003fff04047892 */ /* 0x000fe2000f8ec03f */
[----:B-1----:R-:W-:-:S05]  /*3410*/  LOP3.LUT R3, R0, 0x7f, RZ, 0xc0, !PT ;  /* 0x0000007f00037812 */ /* 0x002fca00078ec0ff */
        /* <DEDUP_REMOVED lines=10> */
[----:B------:R-:W-:Y:S01]  /*34c0*/  IADD3 R5, R2, UR42, RZ ;  /* 0x0000002a02057c10 */ /* 0x000fe2000fffe0ff */
[----:B------:R-:W-:Y:S01]  /*34d0*/  UMOV UR7, 0x40000040 ;  /* 0x4000004000077882 */ /* 0x000fe20000000000 */
[----:B------:R-:W-:Y:S01]  /*34e0*/  UMOV UR5, 0x40000040 ;  /* 0x4000004000057882 */ /* 0x000fe20000000000 */
        /* <DEDUP_REMOVED lines=16> */
[----:B------:R-:W-:Y:S01]  /*35f0*/  HGMMA.64x64x16.F32.BF16 R24, gdesc[UR4], R24, gsb0 ;  /* 0x00e00000041879f0 */ /* 0x000fe20008001818 */
[----:B------:R-:W-:Y:S02]  /*3600*/  UMOV UR6, 0xffffffc0 ;  /* 0xffffffc000067882 */ /* 0x000fe40000000000 */
[----:B------:R-:W-:-:S04]  /*3610*/  UIMAD UR6, UR45, UR6, 0x40 ;  /* 0x000000402d0674a4 */ /* 0x000fc8000f8e0206 */
[----:B------:R-:W-:Y:S01]  /*3620*/  UIADD3 UR7, UR6, 0x1, URZ ;  /* 0x0000000106077890 */ /* 0x000fe2000fffe03f */
[----:B------:R-:W-:Y:S02]  /*3630*/  WARPGROUP.DEPBAR.LE gsb0, 0x0 ;  /* 0x00008000000079c5 */ /* 0x000fe40000010000 */
[----:B------:R-:W-:-:S06]  /*3640*/  WARPGROUP.ARRIVE ;  /* 0x00000000000079c5 */ /* 0x000fcc0000000000 */
[----:B------:R-:W-:Y:S01]  /*3650*/  HGMMA.64x64x16.F32.BF16 R24, gdesc[UR8], R24, gsb0 ;  /* 0x00e00000081879f0 */ /* 0x000fe20008001818 */
[----:B------:R-:W-:Y:S02]  /*3660*/  ULDC UR10, c[0x0][0x9d8] ;  /* 0x00027600000a7ab9 */ /* 0x000fe40000000800 */
[----:B------:R-:W-:Y:S02]  /*3670*/  WARPGROUP.DEPBAR.LE gsb0, 0x0 ;  /* 0x00008000000079c5 */ /* 0x000fe40000010000 */
[----:B------:R-:W-:-:S06]  /*3680*/  WARPGROUP.ARRIVE ;  /* 0x00000000000079c5 */ /* 0x000fcc0000000000 */
[----:B------:R-:W-:Y:S01]  /*3690*/  HGMMA.64x64x16.F32.BF16 R24, gdesc[UR12], R24, gsb0 ;  /* 0x00e000000c1879f0 */ /* 0x000fe20008001818 */
[----:B------:R-:W-:Y:S01]  /*36a0*/  ULDC UR14, c[0x0][0x2e0] ;  /* 0x0000b800000e7ab9 */ /* 0x000fe20000000800 */
[----:B------:R-:W-:Y:S01]  /*36b0*/  ULDC UR15, c[0x0][0x288] ;  /* 0x0000a200000f7ab9 */ /* 0x000fe20000000800 */
[----:B------:R-:W-:Y:S01]  /*36c0*/  UIMAD UR7, UR49, UR14, UR7 ;  /* 0x0000000e310772a4 */ /* 0x000fe2000f8e0207 */
[----:B------:R-:W-:Y:S01]  /*36d0*/  MOV R3, UR15 ;  /* 0x0000000f00037c02 */ /* 0x000fe20008000f00 */
[----:B------:R-:W-:-:S04]  /*36e0*/  UIMAD UR6, UR49, UR14, UR6 ;  /* 0x0000000e310672a4 */ /* 0x000fc8000f8e0206 */
[----:B------:R-:W-:Y:S02]  /*36f0*/  IADD3 R4, -R3, UR7, -R16 ;  /* 0x0000000703047c10 */ /* 0x000fe4000fffe910 */
[----:B------:R-:W-:Y:S02]  /*3700*/  IADD3 R3, -R16, UR6, RZ ;  /* 0x0000000610037c10 */ /* 0x000fe4000fffe1ff */
[----:B------:R-:W-:Y:S02]  /*3710*/  IADD3 R6, R4, 0x8, R5 ;  /* 0x0000000804067810 */ /* 0x000fe40007ffe005 */
[----:B------:R-:W-:Y:S02]  /*3720*/  VIADDMNMX R4, R5, R4, R3, PT ;  /* 0x0000000405047246 */ /* 0x000fe40003800103 */
[----:B------:R-:W-:Y:S02]  /*3730*/  VIMNMX R6, R3, R6, PT ;  /* 0x0000000603067248 */ /* 0x000fe40003fe0100 */
[----:B------:R-:W-:-:S02]  /*3740*/  ISETP.GT.AND P5, PT, R4, 0x28, PT ;  /* 0x000000280400780c */ /* 0x000fc40003fa4270 */
[C---:B------:R-:W-:Y:S02]  /*3750*/  ISETP.GT.AND P2, PT, R6.reuse, RZ, PT ;  /* 0x000000ff0600720c */ /* 0x040fe40003f44270 */
[C---:B------:R-:W-:Y:S02]  /*3760*/  ISETP.GT.AND P3, PT, R6.reuse, 0x1, PT ;  /* 0x000000010600780c */ /* 0x040fe40003f64270 */
[----:B------:R-:W-:Y:S01]  /*3770*/  ISETP.GT.AND P4, PT, R6, 0x8, PT ;  /* 0x000000080600780c */ /* 0x000fe20003f84270 */
        /* <DEDUP_REMOVED lines=26> */
[----:B------:R-:W-:Y:S01]  /*3920*/  ISETP.GT.AND P2, PT, R6, 0x9, PT ;  /* 0x000000090600780c */ /* 0x000fe20003f44270 */
[----:B------:R-:W-:Y:S01]  /*3930*/  FMUL.FTZ R33, R33, UR10 ;  /* 0x0000000a21217c20 */ /* 0x000fe20008410000 */
[----:B------:R-:W-:Y:S01]  /*3940*/  FMUL.FTZ R36, R36, UR10 ;  /* 0x0000000a24247c20 */ /* 0x000fe20008410000 */
[----:B------:R-:W-:Y:S01]  /*3950*/  FMUL.FTZ R37, R37, UR10 ;  /* 0x0000000a25257c20 */ /* 0x000fe20008410000 */
[----:B------:R-:W-:Y:S01]  /*3960*/  FMUL.FTZ R40, R40, UR10 ;  /* 0x0000000a28287c20 */ /* 0x000fe20008410000 */
[----:B------:R-:W1:Y:S01]  /*3970*/  MUFU.TANH R31, R31 ;  /* 0x0000001f001f7308 */ /* 0x000e620000002400 */
[----:B----4-:R-:W-:Y:S01]  /*3980*/  FSEL R27, R27, -INF , P3 ;  /* 0xff8000001b1b7808 */ /* 0x010fe20001800000 */
[----:B------:R-:W-:Y:S01]  /*3990*/  FMUL.FTZ R41, R41, UR10 ;  /* 0x0000000a29297c20 */ /* 0x000fe20008410000 */
[----:B------:R-:W-:Y:S01]  /*39a0*/  ISETP.GT.AND P3, PT, R6, 0x10, PT ;  /* 0x000000100600780c */ /* 0x000fe20003f64270 */
[----:B------:R-:W-:Y:S01]  /*39b0*/  FMUL.FTZ R44, R44, UR10 ;  /* 0x0000000a2c2c7c20 */ /* 0x000fe20008410000 */
[----:B------:R-:W-:Y:S01]  /*39c0*/  FMNMX.FTZ R9, R26, R27, !PT ;  /* 0x0000001b1a097209 */ /* 0x000fe20007810000 */
[----:B------:R-:W-:Y:S01]  /*39d0*/  FMUL.FTZ R45, R45, UR10 ;  /* 0x0000000a2d2d7c20 */ /* 0x000fe20008410000 */
[----:B------:R-:W-:Y:S01]  /*39e0*/  FMUL.FTZ R48, R48, UR10 ;  /* 0x0000000a30307c20 */ /* 0x000fe20008410000 */
[----:B------:R-:W4:Y:S01]  /*39f0*/  MUFU.TANH R34, R34 ;  /* 0x0000002200227308 */ /* 0x000f220000002400 */
[----:B-----5:R-:W-:Y:S01]  /*3a00*/  FSEL R30, R30, -INF , P4 ;  /* 0xff8000001e1e7808 */ /* 0x020fe20002000000 */
[----:B------:R-:W-:Y:S01]  /*3a10*/  FMUL.FTZ R49, R49, UR10 ;  /* 0x0000000a31317c20 */ /* 0x000fe20008410000 */
[----:B------:R-:W-:Y:S01]  /*3a20*/  ISETP.GT.AND P4, PT, R4, 0x8, PT ;  /* 0x000000080400780c */ /* 0x000fe20003f84270 */
[----:B------:R-:W-:Y:S01]  /*3a30*/  FMUL.FTZ R52, R52, UR10 ;  /* 0x0000000a34347c20 */ /* 0x000fe20008410000 */
[----:B------:R-:W-:Y:S01]  /*3a40*/  FMNMX.FTZ R10, R30, R9, !PT ;  /* 0x000000091e0a7209 */ /* 0x000fe20007810000 */
[----:B------:R-:W-:Y:S01]  /*3a50*/  FMUL.FTZ R53, R53, UR10 ;  /* 0x0000000a35357c20 */ /* 0x000fe20008410000 */
[----:B------:R-:W-:Y:S01]  /*3a60*/  ULDC UR10, c[0x0][0x988] ;  /* 0x00026200000a7ab9 */ /* 0x000fe20000000800 */
[----:B------:R-:W5:Y:S01]  /*3a70*/  MUFU.TANH R35, R35 ;  /* 0x0000002300237308 */ /* 0x000f620000002400 */
[----:B-1----:R-:W-:-:S02]  /*3a80*/  FSEL R31, R31, -INF , P2 ;  /* 0xff8000001f1f7808 */ /* 0x002fc40001000000 */
[----:B------:R-:W-:Y:S02]  /*3a90*/  ISETP.GT.AND P2, PT, R6, 0x11, PT ;  /* 0x000000110600780c */ /* 0x000fe40003f44270 */
[----:B------:R-:W-:-:S03]  /*3aa0*/  FMNMX.FTZ R9, R31, R10, !PT ;  /* 0x0000000a1f097209 */ /* 0x000fc60007810000 */
[----:B------:R-:W1:Y:S01]  /*3ab0*/  MUFU.TANH R38, R38 ;  /* 0x0000002600267308 */ /* 0x000e620000002400 */
[----:B----4-:R-:W-:Y:S02]  /*3ac0*/  FSEL R34, R34, -INF , P3 ;  /* 0xff80000022227808 */ /* 0x010fe40001800000 */
[----:B------:R-:W-:Y:S02]  /*3ad0*/  ISETP.GT.AND P3, PT, R6, 0x18, PT ;  /* 0x000000180600780c */ /* 0x000fe40003f64270 */
[----:B------:R-:W-:-:S03]  /*3ae0*/  FMNMX.FTZ R10, R34, R9, !PT ;  /* 0x00000009220a7209 */ /* 0x000fc60007810000 */
[----:B------:R-:W4:Y:S01]  /*3af0*/  MUFU.TANH R39, R39 ;  /* 0x0000002700277308 */ /* 0x000f220000002400 */
[----:B-----5:R-:W-:Y:S02]  /*3b00*/  FSEL R35, R35, -INF , P2 ;  /* 0xff80000023237808 */ /* 0x020fe40001000000 */
[----:B------:R-:W-:Y:S02]  /*3b10*/  ISETP.GT.AND P2, PT, R6, 0x19, PT ;  /* 0x000000190600780c */ /* 0x000fe40003f44270 */
[----:B------:R-:W-:-:S03]  /*3b20*/  FMNMX.FTZ R9, R35, R10, !PT ;  /* 0x0000000a23097209 */ /* 0x000fc60007810000 */
[----:B------:R-:W5:Y:S01]  /*3b30*/  MUFU.TANH R42, R42 ;  /* 0x0000002a002a7308 */ /* 0x000f620000002400 */
[----:B-1----:R-:W-:Y:S02]  /*3b40*/  FSEL R38, R38, -INF , P3 ;  /* 0xff80000026267808 */ /* 0x002fe40001800000 */
        /* <DEDUP_REMOVED lines=36> */
[----:B------:R-:W-:Y:S02]  /*3d90*/  ISETP.GT.AND P2, PT, R4, RZ, PT ;  /* 0x000000ff0400720c */ /* 0x000fe40003f44270 */
[----:B------:R-:W-:-:S03]  /*3da0*/  FMNMX.FTZ R6, R55, R6, !PT ;  /* 0x0000000637067209 */ /* 0x000fc60007810000 */
[----:B------:R-:W1:Y:S01]  /*3db0*/  MUFU.TANH R28, R28 ;  /* 0x0000001c001c7308 */ /* 0x000e620000002400 */
[----:B----4-:R-:W-:Y:S01]  /*3dc0*/  FSEL R24, R24, -INF , P2 ;  /* 0xff80000018187808 */ /* 0x010fe20001000000 */
[----:B------:R-:W4:Y:S01]  /*3dd0*/  SHFL.BFLY PT, R9, R6, 0x2, 0x1f ;  /* 0x0c401f0006097f89 */ /* 0x000f2200000e0000 */
[----:B------:R-:W-:-:S05]  /*3de0*/  ISETP.GT.AND P2, PT, R4, 0x9, PT ;  /* 0x000000090400780c */ /* 0x000fca0003f44270 */
[----:B------:R-:W2:Y:S01]  /*3df0*/  MUFU.TANH R29, R29 ;  /* 0x0000001d001d7308 */ /* 0x000ea20000002400 */
[----:B-----5:R-:W-:Y:S02]  /*3e00*/  FSEL R25, R25, -INF , P3 ;  /* 0xff80000019197808 */ /* 0x020fe40001800000 */
[----:B------:R-:W-:Y:S02]  /*3e10*/  ISETP.GT.AND P3, PT, R4, 0x10, PT ;  /* 0x000000100400780c */ /* 0x000fe40003f64270 */
[----:B------:R-:W-:-:S03]  /*3e20*/  FMNMX.FTZ R5, R24, R25, !PT ;  /* 0x0000001918057209 */ /* 0x000fc60007810000 */
[----:B------:R-:W5:Y:S01]  /*3e30*/  MUFU.TANH R32, R32 ;  /* 0x0000002000207308 */ /* 0x000f620000002400 */
[----:B-1----:R-:W-:Y:S02]  /*3e40*/  FSEL R28, R28, -INF , P4 ;  /* 0xff8000001c1c7808 */ /* 0x002fe40002000000 */
[----:B------:R-:W-:-:S05]  /*3e50*/  ISETP.GT.AND P4, PT, R4, 0x19, PT ;  /* 0x000000190400780c */ /* 0x000fca0003f84270 */
[----:B------:R-:W1:Y:S01]  /*3e60*/  MUFU.TANH R33, R33 ;  /* 0x0000002100217308 */ /* 0x000e620000002400 */
[----:B--2---:R-:W-:Y:S02]  /*3e70*/  FSEL R29, R29, -INF , P2 ;  /* 0xff8000001d1d7808 */ /* 0x004fe40001000000 */
[----:B----4-:R-:W-:Y:S02]  /*3e80*/  FMNMX.FTZ R9, R6, R9, !PT ;  /* 0x0000000906097209 */ /* 0x010fe40007810000 */
[----:B------:R-:W-:-:S03]  /*3e90*/  ISETP.GT.AND P2, PT, R4, 0x11, PT ;  /* 0x000000110400780c */ /* 0x000fc60003f44270 */
[----:B------:R-:W2:Y:S01]  /*3ea0*/  SHFL.BFLY PT, R6, R9, 0x1, 0x1f ;  /* 0x0c201f0009067f89 */ /* 0x000ea200000e0000 */
[----:B------:R-:W4:Y:S01]  /*3eb0*/  MUFU.TANH R36, R36 ;  /* 0x0000002400247308 */ /* 0x000f220000002400 */
[----:B-----5:R-:W-:Y:S02]  /*3ec0*/  FSEL R32, R32, -INF , P3 ;  /* 0xff80000020207808 */ /* 0x020fe40001800000 */
[----:B------:R-:W-:-:S05]  /*3ed0*/  ISETP.GT.AND P3, PT, R4, 0x18, PT ;  /* 0x000000180400780c */ /* 0x000fca0003f64270 */
[----:B------:R-:W5:Y:S01]  /*3ee0*/  MUFU.TANH R37, R37 ;  /* 0x0000002500257308 */ /* 0x000f620000002400 */
[----:B-1----:R-:W-:Y:S02]  /*3ef0*/  FSEL R33, R33, -INF , P2 ;  /* 0xff80000021217808 */ /* 0x002fe40001000000 */
[----:B------:R-:W-:-:S05]  /*3f00*/  ISETP.GT.AND P2, PT, R4, 0x20, PT ;  /* 0x000000200400780c */ /* 0x000fca0003f44270 */
[----:B------:R-:W1:Y:S01]  /*3f10*/  MUFU.TANH R40, R40 ;  /* 0x0000002800287308 */ /* 0x000e620000002400 */
[----:B----4-:R-:W-:Y:S02]  /*3f20*/  FSEL R36, R36, -INF , P3 ;  /* 0xff80000024247808 */ /* 0x010fe40001800000 */
[----:B------:R-:W-:Y:S02]  /*3f30*/  ISETP.GT.AND P3, PT, R4, 0x21, PT ;  /* 0x000000210400780c */ /* 0x000fe40003f64270 */
[----:B--2---:R-:W-:-:S03]  /*3f40*/  FMNMX.FTZ R3, R9, R6, !PT ;  /* 0x0000000609037209 */ /* 0x004fc60007810000 */
[----:B------:R-:W2:Y:S01]  /*3f50*/  MUFU.TANH R41, R41 ;  /* 0x0000002900297308 */ /* 0x000ea20000002400 */
[----:B------:R-:W-:Y:S02]  /*3f60*/  FMNMX.FTZ R6, R28, R5, !PT ;  /* 0x000000051c067209 */ /* 0x000fe40007810000 */
[----:B-----5:R-:W-:Y:S01]  /*3f70*/  FSEL R37, R37, -INF , P4 ;  /* 0xff80000025257808 */ /* 0x020fe20002000000 */
[----:B------:R-:W-:Y:S01]  /*3f80*/  FMUL.FTZ R9, R3, UR10 ;  /* 0x0000000a03097c20 */ /* 0x000fe20008410000 */
[----:B------:R-:W-:Y:S02]  /*3f90*/  FMNMX.FTZ R5, R29, R6, !PT ;  /* 0x000000061d057209 */ /* 0x000fe40007810000 */
[----:B------:R-:W-:Y:S01]  /*3fa0*/  ISETP.GT.AND P4, PT, R4, 0x29, PT ;  /* 0x000000290400780c */ /* 0x000fe20003f84270 */
[----:B------:R-:W4:Y:S01]  /*3fb0*/  MUFU.TANH R44, R44 ;  /* 0x0000002c002c7308 */ /* 0x000f220000002400 */
[----:B------:R-:W-:Y:S02]  /*3fc0*/  FMNMX.FTZ R6, R32, R5, !PT ;  /* 0x0000000520067209 */ /* 0x000fe40007810000 */
[----:B-1----:R-:W-:-:S02]  /*3fd0*/  FSEL R40, R40, -INF , P2 ;  /* 0xff80000028287808 */ /* 0x002fc40001000000 */
[----:B------:R-:W-:Y:S02]  /*3fe0*/  FMNMX.FTZ R5, R33, R6, !PT ;  /* 0x0000000621057209 */ /* 0x000fe40007810000 */
[----:B------:R-:W-:Y:S01]  /*3ff0*/  ISETP.GT.AND P2, PT, R4, 0x30, PT ;  /* 0x000000300400780c */ /* 0x000fe20003f44270 */
[----:B------:R-:W1:Y:S01]  /*4000*/  MUFU.TANH R45, R45 ;  /* 0x0000002d002d7308 */ /* 0x000e620000002400 */
[----:B------:R-:W-:Y:S02]  /*4010*/  FMNMX.FTZ R6, R36, R5, !PT ;  /* 0x0000000524067209 */ /* 0x000fe40007810000 */
[----:B--2---:R-:W-:Y:S02]  /*4020*/  FSEL R41, R41, -INF , P3 ;  /* 0xff80000029297808 */ /* 0x004fe40001800000 */
[----:B------:R-:W-:Y:S02]  /*4030*/  FMNMX.FTZ R5, R37, R6, !PT ;  /* 0x0000000625057209 */ /* 0x000fe40007810000 */
[----:B------:R-:W-:Y:S01]  /*4040*/  FSETP.NEU.FTZ.AND P3, PT, R3, -INF , PT ;  /* 0xff8000000300780b */ /* 0x000fe20003f7d000 */
[----:B------:R-:W2:Y:S01]  /*4050*/  MUFU.TANH R48, R48 ;  /* 0x0000003000307308 */ /* 0x000ea20000002400 */
[----:B------:R-:W-:-:S02]  /*4060*/  FMNMX.FTZ R6, R40, R5, !PT ;  /* 0x0000000528067209 */ /* 0x000fc40007810000 */
[----:B----4-:R-:W-:Y:S02]  /*4070*/  FSEL R44, R44, -INF , P5 ;  /* 0xff8000002c2c7808 */ /* 0x010fe40002800000 */
[----:B------:R-:W-:Y:S02]  /*4080*/  FMNMX.FTZ R5, R41, R6, !PT ;  /* 0x0000000629057209 */ /* 0x000fe40007810000 */
[----:B------:R-:W-:Y:S01]  /*4090*/  FSEL R9, R9, RZ, P3 ;  /* 0x000000ff09097208 */ /* 0x000fe20001800000 */
[----:B------:R-:W4:Y:S01]  /*40a0*/  MUFU.TANH R49, R49 ;  /* 0x0000003100317308 */ /* 0x000f220000002400 */
[----:B-1----:R-:W-:Y:S02]  /*40b0*/  FSEL R45, R45, -INF , P4 ;  /* 0xff8000002d2d7808 */ /* 0x002fe40002000000 */
[----:B------:R-:W-:Y:S01]  /*40c0*/  FMNMX.FTZ R6, R44, R5, !PT ;  /* 0x000000052c067209 */ /* 0x000fe20007810000 */
[--C-:B------:R-:W-:Y:S01]  /*40d0*/  FFMA.FTZ R26, R26, UR10, -R9.reuse ;  /* 0x0000000a1a1a7c23 */ /* 0x100fe20008010809 */
[----:B------:R-:W-:Y:S01]  /*40e0*/  ISETP.GT.AND P3, PT, R4, 0x31, PT ;  /* 0x000000310400780c */ /* 0x000fe20003f64270 */
[--C-:B------:R-:W-:Y:S01]  /*40f0*/  FFMA.FTZ R27, R27, UR10, -R9.reuse ;  /* 0x0000000a1b1b7c23 */ /* 0x100fe20008010809 */
[----:B------:R-:W-:Y:S01]  /*4100*/  FMNMX.FTZ R5, R45, R6, !PT ;  /* 0x000000062d057209 */ /* 0x000fe20007810000 */
[----:B------:R-:W1:Y:S01]  /*4110*/  MUFU.TANH R52, R52 ;  /* 0x0000003400347308 */ /* 0x000e620000002400 */
[----:B--2---:R-:W-:Y:S01]  /*4120*/  FSEL R48, R48, -INF , P2 ;  /* 0xff80000030307808 */ /* 0x004fe20001000000 */
[--C-:B------:R-:W-:Y:S01]  /*4130*/  FFMA.FTZ R30, R30, UR10, -R9.reuse ;  /* 0x0000000a1e1e7c23 */ /* 0x100fe20008010809 */
[----:B------:R-:W-:Y:S01]  /*4140*/  ISETP.GT.AND P2, PT, R4, 0x38, PT ;  /* 0x000000380400780c */ /* 0x000fe20003f44270 */
[--C-:B------:R-:W-:Y:S01]  /*4150*/  FFMA.FTZ R31, R31, UR10, -R9.reuse ;  /* 0x0000000a1f1f7c23 */ /* 0x100fe20008010809 */
[----:B------:R-:W-:Y:S01]  /*4160*/  FMNMX.FTZ R6, R48, R5, !PT ;  /* 0x0000000530067209 */ /* 0x000fe20007810000 */
[--C-:B------:R-:W-:Y:S01]  /*4170*/  FFMA.FTZ R34, R34, UR10, -R9.reuse ;  /* 0x0000000a22227c23 */ /* 0x100fe20008010809 */
[--C-:B------:R-:W-:Y:S01]  /*4180*/  FFMA.FTZ R35, R35, UR10, -R9.reuse ;  /* 0x0000000a23237c23 */ /* 0x100fe20008010809 */
[----:B------:R-:W2:Y:S01]  /*4190*/  MUFU.TANH R53, R53 ;  /* 0x0000003500357308 */ /* 0x000ea20000002400 */
[----:B----4-:R-:W-:Y:S01]  /*41a0*/  FSEL R49, R49, -INF , P3 ;  /* 0xff80000031317808 */ /* 0x010fe20001800000 */
[--C-:B------:R-:W-:Y:S01]  /*41b0*/  FFMA.FTZ R38, R38, UR10, -R9.reuse ;  /* 0x0000000a26267c23 */ /* 0x100fe20008010809 */
[----:B------:R-:W-:Y:S01]  /*41c0*/  ISETP.GT.AND P3, PT, R4, 0x39, PT ;  /* 0x000000390400780c */ /* 0x000fe20003f64270 */
[--C-:B------:R-:W-:Y:S01]  /*41d0*/  FFMA.FTZ R39, R39, UR10, -R9.reuse ;  /* 0x0000000a27277c23 */ /* 0x100fe20008010809 */
[----:B------:R-:W-:Y:S01]  /*41e0*/  FMNMX.FTZ R5, R49, R6, !PT ;  /* 0x0000000631057209 */ /* 0x000fe20007810000 */
[--C-:B------:R-:W-:Y:S01]  /*41f0*/  FFMA.FTZ R42, R42, UR10, -R9.reuse ;  /* 0x0000000a2a2a7c23 */ /* 0x100fe20008010809 */
[--C-:B------:R-:W-:Y:S01]  /*4200*/  FFMA.FTZ R43, R43, UR10, -R9.reuse ;  /* 0x0000000a2b2b7c23 */ /* 0x100fe20008010809 */
[----:B------:R-:W-:Y:S01]  /*4210*/  MUFU.EX2 R26, R26 ;  /* 0x0000001a001a7308 */ /* 0x000fe20000000800 */
[----:B-1----:R-:W-:Y:S01]  /*4220*/  FSEL R52, R52, -INF , P2 ;  /* 0xff80000034347808 */ /* 0x002fe20001000000 */
[--C-:B------:R-:W-:Y:S01]  /*4230*/  FFMA.FTZ R46, R46, UR10, -R9.reuse ;  /* 0x0000000a2e2e7c23 */ /* 0x100fe20008010809 */
[--C-:B------:R-:W-:Y:S01]  /*4240*/  FFMA.FTZ R47, R47, UR10, -R9.reuse ;  /* 0x0000000a2f2f7c23 */ /* 0x100fe20008010809 */
[--C-:B------:R-:W-:Y:S01]  /*4250*/  FFMA.FTZ R50, R50, UR10, -R9.reuse ;  /* 0x0000000a32327c23 */ /* 0x100fe20008010809 */
[----:B------:R-:W-:Y:S01]  /*4260*/  FMNMX.FTZ R4, R52, R5, !PT ;  /* 0x0000000534047209 */ /* 0x000fe20007810000 */
[--C-:B------:R-:W-:Y:S01]  /*4270*/  FFMA.FTZ R51, R51, UR10, -R9.reuse ;  /* 0x0000000a33337c23 */ /* 0x100fe20008010809 */
[--C-:B------:R-:W-:Y:S01]  /*4280*/  FFMA.FTZ R54, R54, UR10, -R9.reuse ;  /* 0x0000000a36367c23 */ /* 0x100fe20008010809 */
[----:B------:R-:W1:Y:S01]  /*4290*/  MUFU.EX2 R27, R27 ;  /* 0x0000001b001b7308 */ /* 0x000e620000000800 */
[----:B--2---:R-:W-:Y:S01]  /*42a0*/  FSEL R53, R53, -INF , P3 ;  /* 0xff80000035357808 */ /* 0x004fe20001800000 */
[----:B------:R-:W-:-:S03]  /*42b0*/  FFMA.FTZ R9, R55, UR10, -R9 ;  /* 0x0000000a37097c23 */ /* 0x000fc60008010809 */
[----:B------:R-:W-:-:S03]  /*42c0*/  FMNMX.FTZ R4, R53, R4, !PT ;  /* 0x0000000435047209 */ /* 0x000fc60007810000 */
[----:B------:R-:W-:Y:S02]  /*42d0*/  MUFU.EX2 R30, R30 ;  /* 0x0000001e001e7308 */ /* 0x000fe40000000800 */
[----:B------:R-:W2:Y:S06]  /*42e0*/  SHFL.BFLY PT, R5, R4, 0x2, 0x1f ;  /* 0x0c401f0004057f89 */ /* 0x000eac00000e0000 */
[----:B------:R-:W4:Y:S01]  /*42f0*/  MUFU.EX2 R31, R31 ;  /* 0x0000001f001f7308 */ /* 0x000f220000000800 */
[----:B-1----:R-:W-:-:S07]  /*4300*/  F2FP.BF16.F32.PACK_AB R153, R27, R26 ;  /* 0x0000001a1b99723e */ /* 0x002fce00000010ff */
[----:B------:R-:W-:Y:S08]  /*4310*/  MUFU.EX2 R34, R34 ;  /* 0x0000002200227308 */ /* 0x000ff00000000800 */
[----:B------:R-:W1:Y:S01]  /*4320*/  MUFU.EX2 R35, R35 ;  /* 0x0000002300237308 */ /* 0x000e620000000800 */
[----:B----4-:R-:W-:Y:S02]  /*4330*/  F2FP.BF16.F32.PACK_AB R155, R31, R30 ;  /* 0x0000001e1f9b723e */ /* 0x010fe400000010ff */
[----:B--2---:R-:W-:-:S05]  /*4340*/  FMNMX.FTZ R5, R4, R5, !PT ;  /* 0x0000000504057209 */ /* 0x004fca0007810000 */
[----:B------:R-:W2:Y:S01]  /*4350*/  SHFL.BFLY PT, R4, R5, 0x1, 0x1f ;  /* 0x0c201f0005047f89 */ /* 0x000ea200000e0000 */
[----:B------:R-:W-:Y:S08]  /*4360*/  MUFU.EX2 R38, R38 ;  /* 0x0000002600267308 */ /* 0x000ff00000000800 */
[----:B------:R-:W4:Y:S01]  /*4370*/  MUFU.EX2 R39, R39 ;  /* 0x0000002700277308 */ /* 0x000f220000000800 */
[----:B-1----:R-:W-:-:S07]  /*4380*/  F2FP.BF16.F32.PACK_AB R157, R35, R34 ;  /* 0x00000022239d723e */ /* 0x002fce00000010ff */
[----:B------:R-:W-:Y:S01]  /*4390*/  MUFU.EX2 R42, R42 ;  /* 0x0000002a002a7308 */ /* 0x000fe20000000800 */
[----:B--2---:R-:W-:-:S07]  /*43a0*/  FMNMX.FTZ R4, R5, R4, !PT ;  /* 0x0000000405047209 */ /* 0x004fce0007810000 */
[----:B------:R-:W1:Y:S01]  /*43b0*/  MUFU.EX2 R43, R43 ;  /* 0x0000002b002b7308 */ /* 0x000e620000000800 */
[----:B----4-:R-:W-:Y:S02]  /*43c0*/  F2FP.BF16.F32.PACK_AB R159, R39, R38 ;  /* 0x00000026279f723e */ /* 0x010fe400000010ff */
[C---:B------:R-:W-:Y:S01]  /*43d0*/  FSETP.NEU.FTZ.AND P2, PT, R4.reuse, -INF , PT ;  /* 0xff8000000400780b */ /* 0x040fe20003f5d000 */
[----:B------:R-:W-:-:S04]  /*43e0*/  FMUL.FTZ R5, R4, UR10 ;  /* 0x0000000a04057c20 */ /* 0x000fc80008410000 */
[----:B------:R-:W-:Y:S01]  /*43f0*/  MUFU.EX2 R46, R46 ;  /* 0x0000002e002e7308 */ /* 0x000fe20000000800 */
[----:B------:R-:W-:Y:S01]  /*4400*/  FSEL R6, R5, RZ, P2 ;  /* 0x000000ff05067208 */ /* 0x000fe20001000000 */
[----:B------:R-:W-:-:S04]  /*4410*/  FADD.FTZ R5, R26, R27 ;  /* 0x0000001b1a057221 */ /* 0x000fc80000010000 */
        /* <DEDUP_REMOVED lines=8> */
[----:B------:R-:W-:Y:S01]  /*44a0*/  FADD.FTZ R10, R30, R5 ;  /* 0x000000051e0a7221 */ /* 0x000fe20000010000 */
[----:B------:R-:W-:Y:S01]  /*44b0*/  @!P1 IADD3 R5, R7, 0x28c40, RZ ;  /* 0x00028c4007059810 */ /* 0x000fe20007ffe0ff */
[--C-:B------:R-:W-:Y:S01]  /*44c0*/  FFMA.FTZ R37, R37, UR10, -R6.reuse ;  /* 0x0000000a25257c23 */ /* 0x100fe20008010806 */
[----:B------:R-:W-:Y:S01]  /*44d0*/  FFMA.FTZ R40, R40, UR10, -R6 ;  /* 0x0000000a28287c23 */ /* 0x000fe20008010806 */
[----:B------:R-:W-:Y:S01]  /*44e0*/  FADD.FTZ R13, R31, R10 ;  /* 0x0000000a1f0d7221 */ /* 0x000fe20000010000 */
[----:B------:R-:W-:Y:S01]  /*44f0*/  @!P1 PRMT R5, RZ, 0x654, R5 ;  /* 0x00000654ff059816 */ /* 0x000fe20000000005 */
[----:B------:R-:W2:Y:S01]  /*4500*/  MUFU.EX2 R25, R25 ;  /* 0x0000001900197308 */ /* 0x000ea20000000800 */
[--C-:B------:R-:W-:Y:S01]  /*4510*/  FFMA.FTZ R41, R41, UR10, -R6.reuse ;  /* 0x0000000a29297c23 */ /* 0x100fe20008010806 */
[----:B------:R-:W-:Y:S01]  /*4520*/  FADD.FTZ R12, R34, R13 ;  /* 0x0000000d220c7221 */ /* 0x000fe20000010000 */
[----:B------:R4:W-:Y:S01]  /*4530*/  @!P1 SYNCS.ARRIVE.TRANS64.RED.A1T0 RZ, [R5+URZ], RZ ;  /* 0x000000ff05ff99a7 */ /* 0x0009e2000810043f */
[--C-:B------:R-:W-:Y:S01]  /*4540*/  FFMA.FTZ R44, R44, UR10, -R6.reuse ;  /* 0x0000000a2c2c7c23 */ /* 0x100fe20008010806 */
[--C-:B------:R-:W-:Y:S01]  /*4550*/  FFMA.FTZ R45, R45, UR10, -R6.reuse ;  /* 0x0000000a2d2d7c23 */ /* 0x100fe20008010806 */
[--C-:B------:R-:W-:Y:S01]  /*4560*/  FFMA.FTZ R48, R48, UR10, -R6.reuse ;  /* 0x0000000a30307c23 */ /* 0x100fe20008010806 */
[--C-:B------:R-:W-:Y:S01]  /*4570*/  FFMA.FTZ R49, R49, UR10, -R6.reuse ;  /* 0x0000000a31317c23 */ /* 0x100fe20008010806 */
[----:B------:R-:W5:Y:S01]  /*4580*/  MUFU.EX2 R28, R28 ;  /* 0x0000001c001c7308 */ /* 0x000f620000000800 */
[--C-:B------:R-:W-:Y:S01]  /*4590*/  FFMA.FTZ R52, R52, UR10, -R6.reuse ;  /* 0x0000000a34347c23 */ /* 0x100fe20008010806 */
[----:B------:R-:W-:Y:S01]  /*45a0*/  FFMA.FTZ R6, R53, UR10, -R6 ;  /* 0x0000000a35067c23 */ /* 0x000fe20008010806 */
[----:B-1----:R-:W-:-:S05]  /*45b0*/  F2FP.BF16.F32.PACK_AB R161, R43, R42 ;  /* 0x0000002a2ba1723e */ /* 0x002fca00000010ff */
        /* <DEDUP_REMOVED lines=15> */
[----:B------:R-:W-:Y:S01]  /*46b0*/  FADD.FTZ R13, R43, R12 ;  /* 0x0000000c2b0d7221 */ /* 0x000fe20000010000 */
[----:B--2---:R-:W-:-:S06]  /*46c0*/  FADD.FTZ R5, R33, R10 ;  /* 0x0000000a21057221 */ /* 0x004fcc0000010000 */
        /* <DEDUP_REMOVED lines=9> */
[----:B------:R-:W-:Y:S01]  /*4760*/  MUFU.EX2 R44, R44 ;  /* 0x0000002c002c7308 */ /* 0x000fe20000000800 */
[----:B----4-:R-:W-:-:S07]  /*4770*/  FADD.FTZ R10, R40, R11 ;  /* 0x0000000b280a7221 */ /* 0x010fce0000010000 */
[----:B------:R-:W2:Y:S01]  /*4780*/  MUFU.EX2 R47, R47 ;  /* 0x0000002f002f7308 */ /* 0x000ea20000000800 */
[C---:B-----5:R-:W-:Y:S01]  /*4790*/  FADD.FTZ R11, R41.reuse, R10 ;  /* 0x0000000a290b7221 */ /* 0x060fe20000010000 */
[----:B------:R-:W-:Y:S01]  /*47a0*/  FADD.FTZ R10, R46, R13 ;  /* 0x0000000d2e0a7221 */ /* 0x000fe20000010000 */
[----:B------:R-:W-:-:S05]  /*47b0*/  F2FP.BF16.F32.PACK_AB R160, R41, R40 ;  /* 0x0000002829a0723e */ /* 0x000fca00000010ff */
        /* <DEDUP_REMOVED lines=12> */
[----:B------:R-:W-:Y:S08]  /*4880*/  MUFU.EX2 R54, R54 ;  /* 0x0000003600367308 */ /* 0x000ff00000000800 */
[----:B------:R-:W2:Y:S01]  /*4890*/  MUFU.EX2 R9, R9 ;  /* 0x0000000900097308 */ /* 0x000ea20000000800 */
[----:B----4-:R-:W-:-:S07]  /*48a0*/  F2FP.BF16.F32.PACK_AB R164, R49, R48 ;  /* 0x0000003031a4723e */ /* 0x010fce00000010ff */
[----:B------:R-:W-:Y:S08]  /*48b0*/  MUFU.EX2 R52, R52 ;  /* 0x0000003400347308 */ /* 0x000ff00000000800 */
[----:B------:R4:W5:Y:S01]  /*48c0*/  MUFU.EX2 R5, R6 ;  /* 0x0000000600057308 */ /* 0x0009620000000800 */
[----:B--2---:R-:W-:Y:S01]  /*48d0*/  F2FP.BF16.F32.PACK_AB R167, R9, R54 ;  /* 0x0000003609a7723e */ /* 0x004fe200000010ff */
[----:B----4-:R-:W-:-:S04]  /*48e0*/  FADD.FTZ R6, R44, R11 ;  /* 0x0000000b2c067221 */ /* 0x010fc80000010000 */
[----:B------:R-:W-:Y:S01]  /*48f0*/  FADD.FTZ R45, R45, R6 ;  /* 0x000000062d2d7221 */ /* 0x000fe20000010000 */
[----:B------:R-:W-:-:S03]  /*4900*/  FADD.FTZ R6, R54, R51 ;  /* 0x0000003336067221 */ /* 0x000fc60000010000 */
[----:B------:R-:W-:Y:S01]  /*4910*/  FADD.FTZ R48, R48, R45 ;  /* 0x0000002d30307221 */ /* 0x000fe20000010000 */
[----:B-----5:R-:W-:Y:S01]  /*4920*/  F2FP.BF16.F32.PACK_AB R166, R5, R52 ;  /* 0x0000003405a6723e */ /* 0x020fe200000010ff */
[----:B------:R-:W-:Y:S02]  /*4930*/  FADD.FTZ R6, R9, R6 ;  /* 0x0000000609067221 */ /* 0x000fe40000010000 */
[----:B------:R-:W-:Y:S02]  /*4940*/  FADD.FTZ R49, R49, R48 ;  /* 0x0000003031317221 */ /* 0x000fe40000010000 */
[----:B------:R1:W-:Y:S02]  /*4950*/  STSM.16.M88.4 [R22], R164 ;  /* 0x000000a416007844 */ /* 0x0003e40000000200 */
[----:B------:R-:W-:-:S04]  /*4960*/  FADD.FTZ R52, R52, R49 ;  /* 0x0000003134347221 */ /* 0x000fc80000010000 */
[----:B------:R-:W-:Y:S01]  /*4970*/  FADD.FTZ R5, R5, R52 ;  /* 0x0000003405057221 */ /* 0x000fe20000010000 */
[----:B------:R-:W-:Y:S06]  /*4980*/  @!P0 BRA `(.L_x_3140) ;  /* 0x0000000000048947 */ /* 0x000fec0003800000 */
[----:B------:R-:W-:Y:S01]  /*4990*/  BPT.TRAP 0x1 ;  /* 0x000000040000795c */ /* 0x000fe20000300000 */
.L_x_3140:
[----:B------:R2:W4:Y:S01]  /*49a0*/  SYNCS.PHASECHK.TRANS64.TRYWAIT P2, [R7+URZ+0x28c50], R8 ;  /* 0x028c5008070075a7 */ /* 0x000522000804017f */
[----:B------:R-:W-:Y:S05]  /*49b0*/  @!P0 BRA `(.L_x_3141) ;  /* 0x0000000000048947 */ /* 0x000fea0003800000 */
[----:B------:R-:W-:Y:S01]  /*49c0*/  BPT.TRAP 0x1 ;  /* 0x000000040000795c */ /* 0x000fe20000300000 */
.L_x_3141:
[----:B----4-:R-:W-:Y:S05]  /*49d0*/  @P2 BRA `(.L_x_3142) ;  /* 0x0000000000082947 */ /* 0x010fea0003800000 */
[----:B------:R-:W4:Y:S02]  /*49e0*/  SYNCS.PHASECHK.TRANS64.TRYWAIT P2, [R7+URZ+0x28c50], R8 ;  /* 0x028c5008070075a7 */ /* 0x000f24000804017f */
[----:B----4-:R-:W-:Y:S05]  /*49f0*/  @!P2 BRA `(.L_x_3143) ;  /* 0x000000980070a947 */ /* 0x010fea0003800000 */
.L_x_3142:
[----:B------:R-:W-:Y:S01]  /*4a00*/  ULEA UR11, UR39, UR41, 0xc ;  /* 0x00000029270b7291 */ /* 0x000fe2000f8e603f */
[----:B------:R-:W-:Y:S01]  /*4a10*/  WARPGROUP.ARRIVE ;  /* 0x00000000000079c5 */ /* 0x000fe20000000000 */
[----:B------:R-:W-:Y:S01]  /*4a20*/  UMOV UR7, 0x40000040 ;  /* 0x4000004000077882 */ /* 0x000fe20000000000 */
[----:B------:R-:W-:Y:S01]  /*4a30*/  UIMAD UR49, UR49, UR14, -UR15 ;  /* 0x0000000e313172a4 */ /* 0x000fe2000f8e0a0f */
[----:B--234-:R-:W-:Y:S01]  /*4a40*/  @!P1 IADD3 R7, R7, 0x28c60, RZ ;  /* 0x00028c6007079810 */ /* 0x01cfe20007ffe0ff */
[----:B------:R-:W-:Y:S02]  /*4a50*/  UIADD3 UR22, UR45, -0x2, URZ ;  /* 0xfffffffe2d167890 */ /* 0x000fe4000fffe03f */
[----:B------:R-:W-:Y:S01]  /*4a60*/  UMOV UR6, UR11 ;  /* 0x0000000b00067c82 */ /* 0x000fe20008000000 */
[----:B------:R-:W-:Y:S01]  /*4a70*/  UIADD3 UR49, UR42, UR49, URZ ;  /* 0x000000312a317290 */ /* 0x000fe2000fffe03f */
[----:B------:R-:W-:Y:S01]  /*4a80*/  HGMMA.64x256x16.F32.BF16 R24, R152, gdesc[UR4].tnspB, RZ, !UPT, gsb0 ;  /* 0x43e0000498187df0 */ /* 0x000fe2000c0018ff */
[----:B------:R-:W-:Y:S01]  /*4a90*/  UIADD3 UR6, UR11, 0x80, URZ ;  /* 0x000000800b067890 */ /* 0x000fe2000fffe03f */
[----:B------:R-:W-:Y:S01]  /*4aa0*/  @!P1 PRMT R7, RZ, 0x654, R7 ;  /* 0x00000654ff079816 */ /* 0x000fe20000000007 */
        /* <DEDUP_REMOVED lines=17> */
[----:B------:R-:W-:-:S04]  /*4bc0*/  USHF.R.S32.HI UR6, URZ, 0x1f, UR49 ;  /* 0x0000001f3f067899 */ /* 0x000fc80008011431 */
[----:B------:R-:W-:-:S04]  /*4bd0*/  ULEA.HI UR6, UR6, UR49, URZ, 0x6 ;  /* 0x0000003106067291 */ /* 0x000fc8000f8f303f */
[----:B------:R-:W-:-:S04]  /*4be0*/  USHF.R.S32.HI UR6, URZ, 0x6, UR6 ;  /* 0x000000063f067899 */ /* 0x000fc80008011406 */
[----:B------:R-:W-:-:S04]  /*4bf0*/  UISETP.LT.AND UP0, UPT, URZ, UR6, UPT ;  /* 0x000000063f00728c */ /* 0x000fc8000bf01270 */
[----:B------:R-:W-:-:S04]  /*4c00*/  USEL UR23, URZ, UR6, !UP0 ;  /* 0x000000063f177287 */ /* 0x000fc8000c000000 */
[----:B------:R-:W-:-:S06]  /*4c10*/  UISETP.GE.AND UP0, UPT, UR22, UR23, UPT ;  /* 0x000000171600728c */ /* 0x000fcc000bf06270 */
[----:B------:R-:W-:Y:S01]  /*4c20*/  PLOP3.LUT P2, PT, PT, PT, UP0, 0x80, 0x0 ;  /* 0x000000000000781c */ /* 0x000fe20003f4f008 */
        /* <DEDUP_REMOVED lines=11> */
[----:B------:R-:W-:Y:S01]  /*4ce0*/  IMAD.MOV.U32 R8, RZ, RZ, R3 ;  /* 0x000000ffff087224 */ /* 0x000fe200078e0003 */
[----:B------:R-:W-:Y:S01]  /*4cf0*/  MOV R9, R4 ;  /* 0x0000000400097202 */ /* 0x000fe20000000f00 */
[----:B------:R-:W-:Y:S01]  /*4d00*/  UMOV UR29, UR39 ;  /* 0x00000027001d7c82 */ /* 0x000fe20008000000 */
[----:B------:R-:W-:Y:S01]  /*4d10*/  ULDC UR25, c[0x0][0x2e0] ;  /* 0x0000b80000197ab9 */ /* 0x000fe20000000800 */
[----:B------:R-:W-:Y:S01]  /*4d20*/  ULDC UR26, c[0x0][0x288] ;  /* 0x0000a200001a7ab9 */ /* 0x000fe20000000800 */
[----:B------:R-:W-:Y:S01]  /*4d30*/  ULDC UR27, c[0x0][0x404] ;  /* 0x00010100001b7ab9 */ /* 0x000fe20000000800 */
[----:B------:R-:W-:Y:S01]  /*4d40*/  ULDC UR28, c[0x0][0x9d8] ;  /* 0x00027600001c7ab9 */ /* 0x000fe20000000800 */
[----:B------:R-:W-:Y:S01]  /*4d50*/  ULDC UR24, c[0x0][0x988] ;  /* 0x0002620000187ab9 */ /* 0x000fe20000000800 */
[----:B------:R-:W-:-:S05]  /*4d60*/  ULDC.64 UR20, c[0x0][0x3f8] ;  /* 0x0000fe0000147ab9 */ /* 0x000fca0000000a00 */
.L_x_3153:
[----:B------:R-:W-:-:S04]  /*4d70*/  UIADD3 UR39, UR29, 0x1, URZ ;  /* 0x000000011d277890 */ /* 0x000fc8000fffe03f */
[----:B------:R-:W-:-:S04]  /*4d80*/  UISETP.NE.AND UP0, UPT, UR39, 0x2, UPT ;  /* 0x000000022700788c */ /* 0x000fc8000bf05270 */
[----:B------:R-:W-:Y:S02]  /*4d90*/  USEL UR6, URZ, 0x1, UP0 ;  /* 0x000000013f067887 */ /* 0x000fe40008000000 */
[----:B------:R-:W-:Y:S02]  /*4da0*/  USEL UR39, UR39, URZ, UP0 ;  /* 0x0000003f27277287 */ /* 0x000fe40008000000 */
[----:B------:R-:W-:Y:S01]  /*4db0*/  ULOP3.LUT UR38, UR38, UR6, URZ, 0x3c, !UPT ;  /* 0x0000000626267292 */ /* 0x000fe2000f8e3c3f */
[----:B---3--:R-:W-:Y:S11]  /*4dc0*/  @!P0 BRA `(.L_x_3145) ;  /* 0x0000000000048947 */ /* 0x008ff60003800000 */
[----:B------:R-:W-:Y:S01]  /*4dd0*/  BPT.TRAP 0x1 ;  /* 0x000000040000795c */ /* 0x000fe20000300000 */
.L_x_3145:
[----:B------:R-:W-:Y:S01]  /*4de0*/  ULEA UR30, UR39, UR48, 0x3 ;  /* 0x00000030271e7291 */ /* 0x000fe2000f8e183f */
[----:B--2---:R-:W-:-:S04]  /*4df0*/  MOV R7, UR38 ;  /* 0x0000002600077c02 */ /* 0x004fc80008000f00 */
[----:B------:R-:W-:-:S04]  /*4e00*/  SHF.L.U32 R7, R7, 0x1f, RZ ;  /* 0x0000001f07077819 */ /* 0x000fc800000006ff */
[----:B------:R2:W3:Y:S01]  /*4e10*/  SYNCS.PHASECHK.TRANS64.TRYWAIT P2, [UR30+0x28c30], R7 ;  /* 0x028c3007ff0075a7 */ /* 0x0004e2000804015e */
[----:B------:R-:W-:Y:S05]  /*4e20*/  @!P0 BRA `(.L_x_3146) ;  /* 0x0000000000048947 */ /* 0x000fea0003800000 */
[----:B------:R-:W-:Y:S01]  /*4e30*/  BPT.TRAP 0x1 ;  /* 0x000000040000795c */ /* 0x000fe20000300000 */
.L_x_3146:
[----:B---3--:R-:W-:Y:S05]  /*4e40*/  @P2 BRA `(.L_x_3147) ;  /* 0x0000000000082947 */ /* 0x008fea0003800000 */
[----:B------:R-:W3:Y:S02]  /*4e50*/  SYNCS.PHASECHK.TRANS64.TRYWAIT P2, [UR30+0x28c30], R7 ;  /* 0x028c3007ff0075a7 */ /* 0x000ee4000804015e */
[----:B---3--:R-:W-:Y:S05]  /*4e60*/  @!P2 BRA `(.L_x_3148) ;  /* 0x000000940068a947 */ /* 0x008fea0003800000 */
.L_x_3147:
[----:B------:R-:W-:Y:S01]  /*4e70*/  R2UR UR18, R0 ;  /* 0x00000000001272ca */ /* 0x000fe200000e0000 */
[----:B-1----:R-:W-:Y:S01]  /*4e80*/  WARPGROUP.ARRIVE ;  /* 0x00000000000079c5 */ /* 0x002fe20000000000 */
[----:B------:R-:W-:Y:S01]  /*4e90*/  UMOV UR19, 0x40000040 ;  /* 0x4000004000137882 */ /* 0x000fe20000000000 */
[----:B------:R-:W-:Y:S01]  /*4ea0*/  UMOV UR7, 0x40000040 ;  /* 0x4000004000077882 */ /* 0x000fe20000000000 */
[----:B------:R-:W-:Y:S01]  /*4eb0*/  UMOV UR11, 0x40000040 ;  /* 0x40000040000b7882 */ /* 0x000fe20000000000 */
[----:B------:R-:W-:Y:S01]  /*4ec0*/  UMOV UR15, 0x40000040 ;  /* 0x40000040000f7882 */ /* 0x000fe20000000000 */
[----:B------:R-:W-:-:S04]  /*4ed0*/  UISETP.NE.U32.AND UP0, UPT, UR20, URZ, UPT ;  /* 0x0000003f1400728c */ /* 0x000fc8000bf05070 */
[----:B------:R-:W-:-:S03]  /*4ee0*/  UISETP.NE.AND.EX UP0, UPT, UR21, URZ, UPT, UP0 ;  /* 0x0000003f1500728c */ /* 0x000fc6000bf05300 */
[----:B------:R-:W-:-:S04]  /*4ef0*/  ULEA UR18, UR39, UR18, 0x9 ;  /* 0x0000001227127291 */ /* 0x000fc8000f8e483f */
[----:B------:R-:W-:Y:S02]  /*4f00*/  UIADD3 UR6, UR18, 0x2, URZ ;  /* 0x0000000212067890 */ /* 0x000fe4000fffe03f */
[----:B------:R-:W-:Y:S02]  /*4f10*/  UIADD3 UR10, UR18, 0x4, URZ ;  /* 0x00000004120a7890 */ /* 0x000fe4000fffe03f */
[----:B------:R-:W-:Y:S02]  /*4f20*/  UIADD3 UR14, UR18, 0x6, URZ ;  /* 0x00000006120e7890 */ /* 0x000fe4000fffe03f */
[----:B------:R-:W-:Y:S03]  /*4f30*/  HGMMA.64x64x16.F32.BF16 R152, gdesc[UR16], RZ, !UPT, gsb0 ;  /* 0x00e00000109879f0 */ /* 0x000fe6000c0018ff */
[----:B------:R-:W-:Y:S02]  /*4f40*/  WARPGROUP.DEPBAR.LE gsb0, 0x0 ;  /* 0x00008000000079c5 */ /* 0x000fe40000010000 */
[----:B------:R-:W-:-:S06]  /*4f50*/  WARPGROUP.ARRIVE ;  /* 0x00000000000079c5 */ /* 0x000fcc0000000000 */
[----:B------:R-:W-:Y:S01]  /*4f60*/  HGMMA.64x64x16.F32.BF16 R152, gdesc[UR4], R152, gsb0 ;  /* 0x00e00000049879f0 */ /* 0x000fe20008001898 */
[----:B------:R-:W-:Y:S01]  /*4f70*/  UMOV UR6, 0xffffffc0 ;  /* 0xffffffc000067882 */ /* 0x000fe20000000000 */
[----:B------:R-:W-:Y:S02]  /*4f80*/  USEL UR7, UR27, 0x1, UP0 ;  /* 0x000000011b077887 */ /* 0x000fe40008000000 */
[----:B------:R-:W-:-:S04]  /*4f90*/  UIMAD UR6, UR22, UR6, 0x1 ;  /* 0x00000001160674a4 */ /* 0x000fc8000f8e0206 */
[----:B------:R-:W-:-:S04]  /*4fa0*/  UIADD3 UR6, UR42, UR6, URZ ;  /* 0x000000062a067290 */ /* 0x000fc8000fffe03f */
[----:B------:R-:W-:Y:S01]  /*4fb0*/  UIMAD UR6, UR7, UR25, UR6 ;  /* 0x00000019070672a4 */ /* 0x000fe2000f8e0206 */
        /* <DEDUP_REMOVED lines=20> */
[----:B------:R4:W5:Y:S01]  /*5100*/  MUFU.TANH R10, R153 ;  /* 0x00000099000a7308 */ /* 0x0009620000002400 */
        /* <DEDUP_REMOVED lines=8> */
[----:B----4-:R-:W-:Y:S01]  /*5190*/  MOV R153, UR26 ;  /* 0x0000001a00997c02 */ /* 0x010fe20008000f00 */
[----:B------:R-:W-:Y:S01]  /*51a0*/  FMUL.FTZ R162, R162, UR28 ;  /* 0x0000001ca2a27c20 */ /* 0x000fe20008410000 */
[----:B------:R-:W-:Y:S01]  /*51b0*/  FMUL.FTZ R163, R163, UR28 ;  /* 0x0000001ca3a37c20 */ /* 0x000fe20008410000 */
[----:B------:R-:W-:Y:S01]  /*51c0*/  FMUL.FTZ R166, R166, UR28 ;  /* 0x0000001ca6a67c20 */ /* 0x000fe20008410000 */
[----:B------:R-:W-:Y:S01]  /*51d0*/  IADD3 R153, -R153, UR6, -R16 ;  /* 0x0000000699997c10 */ /* 0x000fe2000fffe910 */
[----:B------:R-:W-:Y:S01]  /*51e0*/  FMUL.FTZ R167, R167, UR28 ;  /* 0x0000001ca7a77c20 */ /* 0x000fe20008410000 */
[----:B------:R-:W-:Y:S01]  /*51f0*/  FMUL.FTZ R170, R170, UR28 ;  /* 0x0000001caaaa7c20 */ /* 0x000fe20008410000 */
[----:B------:R4:W2:Y:S01]  /*5200*/  MUFU.TANH R11, R157 ;  /* 0x0000009d000b7308 */ /* 0x0008a20000002400 */
[----:B---3--:R-:W-:Y:S01]  /*5210*/  IADD3 R4, R2, R153, RZ ;  /* 0x0000009902047210 */ /* 0x008fe20007ffe0ff */
[----:B------:R-:W-:Y:S01]  /*5220*/  FMUL.FTZ R171, R171, UR28 ;  /* 0x0000001cabab7c20 */ /* 0x000fe20008410000 */
[----:B------:R-:W-:Y:S01]  /*5230*/  FMUL.FTZ R174, R174, UR28 ;  /* 0x0000001caeae7c20 */ /* 0x000fe20008410000 */
[----:B------:R-:W-:Y:S01]  /*5240*/  FMUL.FTZ R175, R175, UR28 ;  /* 0x0000001cafaf7c20 */ /* 0x000fe20008410000 */
[----:B------:R-:W-:Y:S01]  /*5250*/  ISETP.GT.AND P2, PT, R4, RZ, PT ;  /* 0x000000ff0400720c */ /* 0x000fe20003f44270 */
[----:B------:R-:W-:Y:S01]  /*5260*/  FMUL.FTZ R178, R178, UR28 ;  /* 0x0000001cb2b27c20 */ /* 0x000fe20008410000 */
[----:B------:R-:W-:Y:S01]  /*5270*/  ISETP.GT.AND P3, PT, R4, 0x1, PT ;  /* 0x000000010400780c */ /* 0x000fe20003f64270 */
[----:B------:R3:W3:Y:S01]  /*5280*/  MUFU.TANH R13, R160 ;  /* 0x000000a0000d7308 */ /* 0x0006e20000002400 */
[----:B-1----:R-:W-:Y:S01]  /*5290*/  FSEL R12, R12, -INF , P2 ;  /* 0xff8000000c0c7808 */ /* 0x002fe20001000000 */
[----:B------:R-:W-:Y:S01]  /*52a0*/  FMUL.FTZ R179, R179, UR28 ;  /* 0x0000001cb3b37c20 */ /* 0x000fe20008410000 */
[----:B------:R-:W-:Y:S01]  /*52b0*/  ISETP.GT.AND P2, PT, R4, 0x8, PT ;  /* 0x000000080400780c */ /* 0x000fe20003f44270 */
[----:B------:R-:W-:Y:S01]  /*52c0*/  FMUL.FTZ R182, R182, UR28 ;  /* 0x0000001cb6b67c20 */ /* 0x000fe20008410000 */
[----:B-----5:R-:W-:Y:S01]  /*52d0*/  FSEL R10, R10, -INF , P3 ;  /* 0xff8000000a0a7808 */ /* 0x020fe20001800000 */
[----:B------:R-:W-:Y:S01]  /*52e0*/  FMUL.FTZ R183, R183, UR28 ;  /* 0x0000001cb7b77c20 */ /* 0x000fe20008410000 */
[----:B----4-:R-:W-:Y:S01]  /*52f0*/  FMNMX.FTZ R157, R12, R9, !PT ;  /* 0x000000090c9d7209 */ /* 0x010fe20007810000 */
[----:B------:R1:W4:Y:S01]  /*5300*/  MUFU.TANH R14, R161 ;  /* 0x000000a1000e7308 */ /* 0x0003220000002400 */
[----:B------:R-:W-:-:S02]  /*5310*/  ISETP.GT.AND P3, PT, R4, 0x9, PT ;  /* 0x000000090400780c */ /* 0x000fc40003f64270 */
[----:B--2---:R-:W-:Y:S02]  /*5320*/  FSEL R3, R3, -INF , P2 ;  /* 0xff80000003037808 */ /* 0x004fe40001000000 */
[----:B---3--:R-:W-:Y:S02]  /*5330*/  FMNMX.FTZ R160, R10, R157, !PT ;  /* 0x0000009d0aa07209 */ /* 0x008fe40007810000 */
[----:B------:R-:W-:Y:S01]  /*5340*/  ISETP.GT.AND P2, PT, R4, 0x10, PT ;  /* 0x000000100400780c */ /* 0x000fe20003f44270 */
[----:B------:R-:W2:Y:S01]  /*5350*/  MUFU.TANH R15, R164 ;  /* 0x000000a4000f7308 */ /* 0x000ea20000002400 */
[----:B------:R-:W-:Y:S01]  /*5360*/  FSEL R11, R11, -INF , P3 ;  /* 0xff8000000b0b7808 */ /* 0x000fe20001800000 */
[----:B-1----:R-:W-:Y:S01]  /*5370*/  FMUL.FTZ R161, R154, UR28 ;  /* 0x0000001c9aa17c20 */ /* 0x002fe20008410000 */
[----:B------:R-:W-:Y:S02]  /*5380*/  FMNMX.FTZ R160, R3, R160, !PT ;  /* 0x000000a003a07209 */ /* 0x000fe40007810000 */
[----:B------:R-:W-:-:S02]  /*5390*/  ISETP.GT.AND P3, PT, R4, 0x11, PT ;  /* 0x000000110400780c */ /* 0x000fc40003f64270 */
[----:B------:R-:W-:Y:S01]  /*53a0*/  FSEL R13, R13, -INF , P2 ;  /* 0xff8000000d0d7808 */ /* 0x000fe20001000000 */
[----:B------:R-:W1:Y:S01]  /*53b0*/  MUFU.TANH R20, R165 ;  /* 0x000000a500147308 */ /* 0x000e620000002400 */
[----:B------:R-:W-:Y:S02]  /*53c0*/  FMNMX.FTZ R160, R11, R160, !PT ;  /* 0x000000a00ba07209 */ /* 0x000fe40007810000 */
[----:B------:R-:W-:Y:S02]  /*53d0*/  ISETP.GT.AND P2, PT, R4, 0x18, PT ;  /* 0x000000180400780c */ /* 0x000fe40003f44270 */
[----:B----4-:R-:W-:Y:S02]  /*53e0*/  FSEL R14, R14, -INF , P3 ;  /* 0xff8000000e0e7808 */ /* 0x010fe40001800000 */
[----:B------:R-:W-:Y:S01]  /*53f0*/  FMNMX.FTZ R157, R13, R160, !PT ;  /* 0x000000a00d9d7209 */ /* 0x000fe20007810000 */
[----:B------:R-:W3:Y:S01]  /*5400*/  MUFU.TANH R21, R168 ;  /* 0x000000a800157308 */ /* 0x000ee20000002400 */
[----:B------:R-:W-:-:S02]  /*5410*/  ISETP.GT.AND P3, PT, R4, 0x19, PT ;  /* 0x000000190400780c */ /* 0x000fc40003f64270 */
[----:B--2---:R-:W-:Y:S02]  /*5420*/  FSEL R15, R15, -INF , P2 ;  /* 0xff8000000f0f7808 */ /* 0x004fe40001000000 */
[----:B------:R-:W-:Y:S02]  /*5430*/  FMNMX.FTZ R164, R14, R157, !PT ;  /* 0x0000009d0ea47209 */ /* 0x000fe40007810000 */
[----:B------:R-:W-:Y:S01]  /*5440*/  ISETP.GT.AND P2, PT, R4, 0x20, PT ;  /* 0x000000200400780c */ /* 0x000fe20003f44270 */
[----:B------:R-:W2:Y:S01]  /*5450*/  MUFU.TANH R152, R169 ;  /* 0x000000a900987308 */ /* 0x000ea20000002400 */
[----:B-1----:R-:W-:Y:S02]  /*5460*/  FSEL R20, R20, -INF , P3 ;  /* 0xff80000014147808 */ /* 0x002fe40001800000 */
[----:B------:R-:W-:Y:S02]  /*5470*/  FMNMX.FTZ R157, R15, R164, !PT ;  /* 0x000000a40f9d7209 */ /* 0x000fe40007810000 */
[----:B------:R-:W-:-:S02]  /*5480*/  ISETP.GT.AND P3, PT, R4, 0x21, PT ;  /* 0x000000210400780c */ /* 0x000fc40003f64270 */
[----:B------:R-:W-:Y:S01]  /*5490*/  FMNMX.FTZ R164, R20, R157, !PT ;  /* 0x0000009d14a47209 */ /* 0x000fe20007810000 */
[----:B------:R-:W1:Y:S01]  /*54a0*/  MUFU.TANH R153, R172 ;  /* 0x000000ac00997308 */ /* 0x000e620000002400 */
[----:B---3--:R-:W-:Y:S02]  /*54b0*/  FSEL R21, R21, -INF , P2 ;  /* 0xff80000015157808 */ /* 0x008fe40001000000 */
[----:B------:R-:W-:Y:S02]  /*54c0*/  ISETP.GT.AND P2, PT, R4, 0x28, PT ;  /* 0x000000280400780c */ /* 0x000fe40003f44270 */
[----:B------:R-:W-:-:S03]  /*54d0*/  FMNMX.FTZ R157, R21, R164, !PT ;  /* 0x000000a4159d7209 */ /* 0x000fc60007810000 */
[----:B------:R-:W3:Y:S01]  /*54e0*/  MUFU.TANH R156, R173 ;  /* 0x000000ad009c7308 */ /* 0x000ee20000002400 */
[----:B--2---:R-:W-:Y:S02]  /*54f0*/  FSEL R152, R152, -INF , P3 ;  /* 0xff80000098987808 */ /* 0x004fe40001800000 */
[----:B------:R-:W-:Y:S02]  /*5500*/  ISETP.GT.AND P3, PT, R4, 0x29, PT ;  /* 0x000000290400780c */ /* 0x000fe40003f64270 */
[----:B------:R-:W-:-:S03]  /*5510*/  FMNMX.FTZ R164, R152, R157, !PT ;  /* 0x0000009d98a47209 */ /* 0x000fc60007810000 */
[----:B------:R-:W2:Y:S01]  /*5520*/  MUFU.TANH R176, R176 ;  /* 0x000000b000b07308 */ /* 0x000ea20000002400 */
[----:B-1----:R-:W-:Y:S02]  /*5530*/  FSEL R153, R153, -INF , P2 ;  /* 0xff80000099997808 */ /* 0x002fe40001000000 */
[----:B------:R-:W-:Y:S02]  /*5540*/  ISETP.GT.AND P2, PT, R4, 0x30, PT ;  /* 0x000000300400780c */ /* 0x000fe40003f44270 */
[----:B------:R-:W-:Y:S01]  /*5550*/  FMNMX.FTZ R165, R153, R164, !PT ;  /* 0x000000a499a57209 */ /* 0x000fe20007810000 */
[----:B------:R-:W-:Y:S02]  /*5560*/  FMUL.FTZ R164, R155, UR28 ;  /* 0x0000001c9ba47c20 */ /* 0x000fe40008410000 */
[----:B------:R-:W1:Y:S01]  /*5570*/  MUFU.TANH R160, R177 ;  /* 0x000000b100a07308 */ /* 0x000e620000002400 */
[----:B---3--:R-:W-:Y:S02]  /*5580*/  FSEL R156, R156, -INF , P3 ;  /* 0xff8000009c9c7808 */ /* 0x008fe40001800000 */
[----:B------:R-:W-:-:S02]  /*5590*/  ISETP.GT.AND P3, PT, R4, 0x31, PT ;  /* 0x000000310400780c */ /* 0x000fc40003f64270 */
[----:B------:R-:W-:-:S03]  /*55a0*/  FMNMX.FTZ R165, R156, R165, !PT ;  /* 0x000000a59ca57209 */ /* 0x000fc60007810000 */
[----:B------:R-:W3:Y:S01]  /*55b0*/  MUFU.TANH R180, R180 ;  /* 0x000000b400b47308 */ /* 0x000ee20000002400 */
[----:B--2---:R-:W-:Y:S01]  /*55c0*/  FSEL R154, R176, -INF , P2 ;  /* 0xff800000b09a7808 */ /* 0x004fe20001000000 */
[C---:B------:R-:W-:Y:S01]  /*55d0*/  VIADD R176, R4.reuse, 0x8 ;  /* 0x0000000804b07836 */ /* 0x040fe20000000000 */
[----:B------:R-:W-:Y:S02]  /*55e0*/  ISETP.GT.AND P2, PT, R4, 0x38, PT ;  /* 0x000000380400780c */ /* 0x000fe40003f44270 */
[----:B------:R-:W-:Y:S02]  /*55f0*/  FMNMX.FTZ R165, R154, R165, !PT ;  /* 0x000000a59aa57209 */ /* 0x000fe40007810000 */
[----:B------:R-:W-:Y:S01]  /*5600*/  ISETP.GT.AND P4, PT, R176, 0x20, PT ;  /* 0x00000020b000780c */ /* 0x000fe20003f84270 */
[----:B------:R-:W2:Y:S01]  /*5610*/  MUFU.TANH R157, R181 ;  /* 0x000000b5009d7308 */ /* 0x000ea20000002400 */
[----:B-1----:R-:W-:Y:S02]  /*5620*/  FSEL R160, R160, -INF , P3 ;  /* 0xff800000a0a07808 */ /* 0x002fe40001800000 */
[----:B------:R-:W-:-:S02]  /*5630*/  ISETP.GT.AND P3, PT, R4, 0x39, PT ;  /* 0x000000390400780c */ /* 0x000fc40003f64270 */
[----:B------:R-:W-:Y:S02]  /*5640*/  FMNMX.FTZ R168, R160, R165, !PT ;  /* 0x000000a5a0a87209 */ /* 0x000fe40007810000 */
[----:B------:R-:W-:Y:S01]  /*5650*/  ISETP.GT.AND P5, PT, R176, 0x21, PT ;  /* 0x00000021b000780c */ /* 0x000fe20003fa4270 */
[----:B------:R-:W1:Y:S01]  /*5660*/  MUFU.TANH R161, R161 ;  /* 0x000000a100a17308 */ /* 0x000e620000002400 */
[----:B---3--:R-:W-:Y:S02]  /*5670*/  FSEL R155, R180, -INF , P2 ;  /* 0xff800000b49b7808 */ /* 0x008fe40001000000 */
[----:B------:R-:W-:Y:S02]  /*5680*/  ISETP.GT.AND P2, PT, R176, RZ, PT ;  /* 0x000000ffb000720c */ /* 0x000fe40003f44270 */
[----:B------:R-:W-:-:S03]  /*5690*/  FMNMX.FTZ R168, R155, R168, !PT ;  /* 0x000000a89ba87209 */ /* 0x000fc60007810000 */
[----:B------:R-:W3:Y:S01]  /*56a0*/  MUFU.TANH R164, R164 ;  /* 0x000000a400a47308 */ /* 0x000ee20000002400 */
[----:B--2---:R-:W-:Y:S02]  /*56b0*/  FSEL R157, R157, -INF , P3 ;  /* 0xff8000009d9d7808 */ /* 0x004fe40001800000 */
[----:B------:R-:W-:Y:S02]  /*56c0*/  ISETP.GT.AND P3, PT, R176, 0x1, PT ;  /* 0x00000001b000780c */ /* 0x000fe40003f64270 */
[----:B------:R-:W-:-:S03]  /*56d0*/  FMNMX.FTZ R172, R157, R168, !PT ;  /* 0x000000a89dac7209 */ /* 0x000fc60007810000 */
[----:B------:R-:W2:Y:S02]  /*56e0*/  MUFU.TANH R158, R158 ;  /* 0x0000009e009e7308 */ /* 0x000ea40000002400 */
[----:B------:R-:W4:Y:S06]  /*56f0*/  SHFL.BFLY PT, R173, R172, 0x2, 0x1f ;  /* 0x0c401f00acad7f89 */ /* 0x000f2c00000e0000 */
[----:B------:R1:W5:Y:S08]  /*5700*/  MUFU.TANH R165, R159 ;  /* 0x0000009f00a57308 */ /* 0x0003700000002400 */
[----:B------:R2:W5:Y:S01]  /*5710*/  MUFU.TANH R168, R162 ;  /* 0x000000a200a87308 */ /* 0x0005620000002400 */
[----:B-1----:R-:W-:-:S02]  /*5720*/  FSEL R159, R161, -INF , P2 ;  /* 0xff800000a19f7808 */ /* 0x002fc40001000000 */
[----:B------:R-:W-:Y:S02]  /*5730*/  ISETP.GT.AND P2, PT, R176, 0x8, PT ;  /* 0x00000008b000780c */ /* 0x000fe40003f44270 */
[----:B---3--:R-:W-:Y:S02]  /*5740*/  FSEL R161, R164, -INF , P3 ;  /* 0xff800000a4a17808 */ /* 0x008fe40001800000 */
[----:B------:R-:W-:Y:S01]  /*5750*/  ISETP.GT.AND P3, PT, R176, 0x9, PT ;  /* 0x00000009b000780c */ /* 0x000fe20003f64270 */
[----:B------:R1:W3:Y:S01]  /*5760*/  MUFU.TANH R169, R163 ;  /* 0x000000a300a97308 */ /* 0x0002e20000002400 */
[----:B--2---:R-:W-:Y:S02]  /*5770*/  FMNMX.FTZ R162, R159, R8, !PT ;  /* 0x000000089fa27209 */ /* 0x004fe40007810000 */
[----:B----4-:R-:W-:Y:S02]  /*5780*/  FMNMX.FTZ R177, R172, R173, !PT ;  /* 0x000000adacb17209 */ /* 0x010fe40007810000 */
[----:B------:R-:W-:-:S02]  /*5790*/  FSEL R158, R158, -INF , P2 ;  /* 0xff8000009e9e7808 */ /* 0x000fc40001000000 */
[----:B------:R-:W-:Y:S01]  /*57a0*/  ISETP.GT.AND P2, PT, R176, 0x10, PT ;  /* 0x00000010b000780c */ /* 0x000fe20003f44270 */
[----:B------:R-:W2:Y:S01]  /*57b0*/  MUFU.TANH R166, R166 ;  /* 0x000000a600a67308 */ /* 0x000ea20000002400 */
[----:B-1----:R-:W-:Y:S01]  /*57c0*/  FMNMX.FTZ R163, R161, R162, !PT ;  /* 0x000000a2a1a37209 */ /* 0x002fe20007810000 */
[----:B------:R-:W1:Y:S01]  /*57d0*/  SHFL.BFLY PT, R180, R177, 0x1, 0x1f ;  /* 0x0c201f00b1b47f89 */ /* 0x000e6200000e0000 */
[----:B-----5:R-:W-:Y:S02]  /*57e0*/  FSEL R162, R165, -INF , P3 ;  /* 0xff800000a5a27808 */ /* 0x020fe40001800000 */
[----:B------:R-:W-:Y:S02]  /*57f0*/  FMNMX.FTZ R165, R158, R163, !PT ;  /* 0x000000a39ea57209 */ /* 0x000fe40007810000 */
[----:B------:R-:W-:Y:S01]  /*5800*/  ISETP.GT.AND P3, PT, R176, 0x11, PT ;  /* 0x00000011b000780c */ /* 0x000fe20003f64270 */
[----:B------:R-:W4:Y:S01]  /*5810*/  MUFU.TANH R167, R167 ;  /* 0x000000a700a77308 */ /* 0x000f220000002400 */
[----:B------:R-:W-:-:S02]  /*5820*/  FSEL R163, R168, -INF , P2 ;  /* 0xff800000a8a37808 */ /* 0x000fc40001000000 */
[----:B------:R-:W-:Y:S02]  /*5830*/  FMNMX.FTZ R164, R162, R165, !PT ;  /* 0x000000a5a2a47209 */ /* 0x000fe40007810000 */
[----:B------:R-:W-:Y:S02]  /*5840*/  ISETP.GT.AND P2, PT, R176, 0x18, PT ;  /* 0x00000018b000780c */ /* 0x000fe40003f44270 */
[----:B------:R-:W-:Y:S01]  /*5850*/  FMNMX.FTZ R165, R163, R164, !PT ;  /* 0x000000a4a3a57209 */ /* 0x000fe20007810000 */
[----:B------:R3:W5:Y:S08]  /*5860*/  MUFU.TANH R172, R170 ;  /* 0x000000aa00ac7308 */ /* 0x0007700000002400 */
[----:B------:R4:W1:Y:S01]  /*5870*/  MUFU.TANH R173, R171 ;  /* 0x000000ab00ad7308 */ /* 0x0008620000002400 */
[----:B---3--:R-:W-:-:S02]  /*5880*/  FSEL R170, R169, -INF , P3 ;  /* 0xff800000a9aa7808 */ /* 0x008fc40001800000 */
[----:B------:R-:W-:Y:S02]  /*5890*/  ISETP.GT.AND P3, PT, R176, 0x19, PT ;  /* 0x00000019b000780c */ /* 0x000fe40003f64270 */
[----:B--2---:R-:W-:Y:S02]  /*58a0*/  FSEL R169, R166, -INF , P2 ;  /* 0xff800000a6a97808 */ /* 0x004fe40001000000 */
[----:B------:R-:W-:Y:S01]  /*58b0*/  FMNMX.FTZ R164, R170, R165, !PT ;  /* 0x000000a5aaa47209 */ /* 0x000fe20007810000 */
[----:B------:R-:W2:Y:S01]  /*58c0*/  MUFU.TANH R174, R174 ;  /* 0x000000ae00ae7308 */ /* 0x000ea20000002400 */
[----:B----4-:R-:W-:Y:S02]  /*58d0*/  FSEL R171, R167, -INF , P3 ;  /* 0xff800000a7ab7808 */ /* 0x010fe40001800000 */
[----:B------:R-:W-:Y:S02]  /*58e0*/  FMNMX.FTZ R166, R169, R164, !PT ;  /* 0x000000a4a9a67209 */ /* 0x000fe40007810000 */
[----:B-----5:R-:W-:-:S02]  /*58f0*/  FSEL R164, R172, -INF , P4 ;  /* 0xff800000aca47808 */ /* 0x020fc40002000000 */
[----:B------:R-:W-:Y:S01]  /*5900*/  FMNMX.FTZ R165, R171, R166, !PT ;  /* 0x000000a6aba57209 */ /* 0x000fe20007810000 */
[----:B------:R-:W3:Y:S01]  /*5910*/  MUFU.TANH R175, R175 ;  /* 0x000000af00af7308 */ /* 0x000ee20000002400 */
[----:B-1----:R-:W-:Y:S02]  /*5920*/  FMNMX.FTZ R4, R177, R180, !PT ;  /* 0x000000b4b1047209 */ /* 0x002fe40007810000 */
[----:B------:R-:W-:Y:S02]  /*5930*/  ISETP.GT.AND P3, PT, R176, 0x28, PT ;  /* 0x00000028b000780c */ /* 0x000fe40003f64270 */
[----:B------:R-:W-:Y:S01]  /*5940*/  FSEL R166, R173, -INF , P5 ;  /* 0xff800000ada67808 */ /* 0x000fe20002800000 */
[----:B------:R-:W-:Y:S01]  /*5950*/  FMUL.FTZ R173, R4, UR10 ;  /* 0x0000000a04ad7c20 */ /* 0x000fe20008410000 */
[----:B------:R-:W-:Y:S01]  /*5960*/  FMNMX.FTZ R167, R164, R165, !PT ;  /* 0x000000a5a4a77209 */ /* 0x000fe20007810000 */
[----:B------:R-:W1:Y:S01]  /*5970*/  MUFU.TANH R168, R178 ;  /* 0x000000b200a87308 */ /* 0x000e620000002400 */
[----:B------:R-:W-:-:S02]  /*5980*/  ISETP.GT.AND P2, PT, R176, 0x29, PT ;  /* 0x00000029b000780c */ /* 0x000fc40003f44270 */
[----:B--2---:R-:W-:Y:S02]  /*5990*/  FSEL R165, R174, -INF , P3 ;  /* 0xff800000aea57808 */ /* 0x004fe40001800000 */
[----:B------:R-:W-:Y:S02]  /*59a0*/  FMNMX.FTZ R172, R166, R167, !PT ;  /* 0x000000a7a6ac7209 */ /* 0x000fe40007810000 */
[----:B------:R-:W-:Y:S01]  /*59b0*/  FSETP.NEU.FTZ.AND P5, PT, R4, -INF , PT ;  /* 0xff8000000400780b */ /* 0x000fe20003fbd000 */
[----:B------:R-:W2:Y:S01]  /*59c0*/  MUFU.TANH R179, R179 ;  /* 0x000000b300b37308 */ /* 0x000ea20000002400 */
[----:B------:R-:W-:Y:S02]  /*59d0*/  ISETP.GT.AND P4, PT, R176, 0x30, PT ;  /* 0x00000030b000780c */ /* 0x000fe40003f84270 */
[----:B---3--:R-:W-:Y:S02]  /*59e0*/  FSEL R167, R175, -INF , P2 ;  /* 0xff800000afa77808 */ /* 0x008fe40001000000 */
[----:B------:R-:W-:-:S02]  /*59f0*/  FMNMX.FTZ R172, R165, R172, !PT ;  /* 0x000000aca5ac7209 */ /* 0x000fc40007810000 */
[----:B------:R-:W-:Y:S01]  /*5a00*/  FSEL R192, R173, RZ, P5 ;  /* 0x000000ffadc07208 */ /* 0x000fe20002800000 */
[----:B------:R-:W3:Y:S01]  /*5a10*/  MUFU.TANH R182, R182 ;  /* 0x000000b600b67308 */ /* 0x000ee20000002400 */
[----:B------:R-:W-:Y:S02]  /*5a20*/  ISETP.GT.AND P2, PT, R176, 0x31, PT ;  /* 0x00000031b000780c */ /* 0x000fe40003f44270 */
[----:B-1----:R-:W-:Y:S01]  /*5a30*/  FSEL R168, R168, -INF , P4 ;  /* 0xff800000a8a87808 */ /* 0x002fe20002000000 */
[--C-:B------:R-:W-:Y:S01]  /*5a40*/  FFMA.FTZ R178, R12, UR10, -R192.reuse ;  /* 0x0000000a0cb27c23 */ /* 0x100fe200080108c0 */
[----:B------:R-:W-:Y:S01]  /*5a50*/  FMNMX.FTZ R173, R167, R172, !PT ;  /* 0x000000aca7ad7209 */ /* 0x000fe20007810000 */
[--C-:B------:R-:W-:Y:S01]  /*5a60*/  FFMA.FTZ R160, R160, UR10, -R192.reuse ;  /* 0x0000000aa0a07c23 */ /* 0x100fe200080108c0 */
[----:B------:R-:W-:Y:S01]  /*5a70*/  ISETP.GT.AND P3, PT, R176, 0x38, PT ;  /* 0x00000038b000780c */ /* 0x000fe20003f64270 */
[----:B------:R-:W1:Y:S01]  /*5a80*/  MUFU.TANH R183, R183 ;  /* 0x000000b700b77308 */ /* 0x000e620000002400 */
[----:B--2---:R-:W-:Y:S01]  /*5a90*/  FSEL R12, R179, -INF , P2 ;  /* 0xff800000b30c7808 */ /* 0x004fe20001000000 */
[--C-:B------:R-:W-:Y:S01]  /*5aa0*/  FFMA.FTZ R179, R10, UR10, -R192.reuse ;  /* 0x0000000a0ab37c23 */ /* 0x100fe200080108c0 */
[----:B------:R-:W-:Y:S01]  /*5ab0*/  FMNMX.FTZ R175, R168, R173, !PT ;  /* 0x000000ada8af7209 */ /* 0x000fe20007810000 */
[--C-:B------:R-:W-:Y:S01]  /*5ac0*/  FFMA.FTZ R181, R155, UR10, -R192.reuse ;  /* 0x0000000a9bb57c23 */ /* 0x100fe200080108c0 */
[----:B------:R-:W-:Y:S01]  /*5ad0*/  ISETP.GT.AND P2, PT, R176, 0x39, PT ;  /* 0x00000039b000780c */ /* 0x000fe20003f44270 */
[--C-:B------:R-:W-:Y:S01]  /*5ae0*/  FFMA.FTZ R14, R14, UR10, -R192.reuse ;  /* 0x0000000a0e0e7c23 */ /* 0x100fe200080108c0 */
[----:B------:R-:W-:Y:S01]  /*5af0*/  FMNMX.FTZ R174, R12, R175, !PT ;  /* 0x000000af0cae7209 */ /* 0x000fe20007810000 */
[----:B------:R2:W-:Y:S01]  /*5b00*/  MUFU.EX2 R172, R178 ;  /* 0x000000b200ac7308 */ /* 0x0005e20000000800 */
[----:B---3--:R-:W-:Y:S01]  /*5b10*/  FSEL R173, R182, -INF , P3 ;  /* 0xff800000b6ad7808 */ /* 0x008fe20001800000 */
[--C-:B------:R-:W-:Y:S01]  /*5b20*/  FFMA.FTZ R182, R157, UR10, -R192.reuse ;  /* 0x0000000a9db67c23 */ /* 0x100fe200080108c0 */
[----:B------:R-:W-:-:S02]  /*5b30*/  FFMA.FTZ R20, R20, UR10, -R192 ;  /* 0x0000000a14147c23 */ /* 0x000fc400080108c0 */
[----:B------:R-:W-:Y:S01]  /*5b40*/  FMNMX.FTZ R177, R173, R174, !PT ;  /* 0x000000aeadb17209 */ /* 0x000fe20007810000 */
[--C-:B------:R-:W-:Y:S02]  /*5b50*/  FFMA.FTZ R174, R3, UR10, -R192.reuse ;  /* 0x0000000a03ae7c23 */ /* 0x100fe400080108c0 */
[----:B------:R3:W-:Y:S01]  /*5b60*/  MUFU.EX2 R175, R179 ;  /* 0x000000b300af7308 */ /* 0x0007e20000000800 */
[----:B-1----:R-:W-:Y:S01]  /*5b70*/  FSEL R10, R183, -INF , P2 ;  /* 0xff800000b70a7808 */ /* 0x002fe20001000000 */
[----:B--2---:R-:W-:-:S03]  /*5b80*/  FFMA.FTZ R178, R156, UR10, -R192 ;  /* 0x0000000a9cb27c23 */ /* 0x004fc600080108c0 */
[----:B------:R-:W-:Y:S01]  /*5b90*/  FMNMX.FTZ R3, R10, R177, !PT ;  /* 0x000000b10a037209 */ /* 0x000fe20007810000 */
[--C-:B------:R-:W-:Y:S01]  /*5ba0*/  FFMA.FTZ R177, R11, UR10, -R192.reuse ;  /* 0x0000000a0bb17c23 */ /* 0x100fe200080108c0 */
[--C-:B------:R-:W-:Y:S01]  /*5bb0*/  FFMA.FTZ R11, R13, UR10, -R192.reuse ;  /* 0x0000000a0d0b7c23 */ /* 0x100fe200080108c0 */
[--C-:B------:R-:W-:Y:S01]  /*5bc0*/  FFMA.FTZ R13, R15, UR10, -R192.reuse ;  /* 0x0000000a0f0d7c23 */ /* 0x100fe200080108c0 */
[--C-:B---3--:R-:W-:Y:S01]  /*5bd0*/  FFMA.FTZ R179, R154, UR10, -R192.reuse ;  /* 0x0000000a9ab37c23 */ /* 0x108fe200080108c0 */
[----:B------:R-:W1:Y:S01]  /*5be0*/  SHFL.BFLY PT, R176, R3, 0x2, 0x1f ;  /* 0x0c401f0003b07f89 */ /* 0x000e6200000e0000 */
[----:B------:R-:W-:Y:S01]  /*5bf0*/  FSEL R154, R4, RZ, P5 ;  /* 0x000000ff049a7208 */ /* 0x000fe20002800000 */
[--C-:B------:R-:W-:Y:S01]  /*5c00*/  FFMA.FTZ R15, R21, UR10, -R192.reuse ;  /* 0x0000000a150f7c23 */ /* 0x100fe200080108c0 */
[----:B------:R-:W-:Y:S01]  /*5c10*/  FFMA.FTZ R21, R153, UR10, -R192 ;  /* 0x0000000a99157c23 */ /* 0x000fe200080108c0 */
[----:B------:R-:W-:Y:S02]  /*5c20*/  MUFU.EX2 R174, R174 ;  /* 0x000000ae00ae7308 */ /* 0x000fe40000000800 */
[----:B------:R-:W-:-:S04]  /*5c30*/  FADD.FTZ R154, -R154, R9 ;  /* 0x000000099a9a7221 */ /* 0x000fc80000010100 */
[----:B------:R-:W-:Y:S02]  /*5c40*/  FMUL.FTZ R9, R154, UR10 ;  /* 0x0000000a9a097c20 */ /* 0x000fe40008410000 */
[----:B------:R-:W-:Y:S08]  /*5c50*/  MUFU.EX2 R177, R177 ;  /* 0x000000b100b17308 */ /* 0x000ff00000000800 */
[----:B------:R-:W2:Y:S01]  /*5c60*/  MUFU.EX2 R9, R9 ;  /* 0x0000000900097308 */ /* 0x000ea20000000800 */
[----:B-1----:R-:W-:Y:S01]  /*5c70*/  FMNMX.FTZ R180, R3, R176, !PT ;  /* 0x000000b003b47209 */ /* 0x002fe20007810000 */
[----:B------:R-:W-:-:S06]  /*5c80*/  FFMA.FTZ R176, R152, UR10, -R192 ;  /* 0x0000000a98b07c23 */ /* 0x000fcc00080108c0 */
[----:B------:R-:W-:Y:S01]  /*5c90*/  MUFU.EX2 R11, R11 ;  /* 0x0000000b000b7308 */ /* 0x000fe20000000800 */
[----:B------:R-:W1:Y:S07]  /*5ca0*/  SHFL.BFLY PT, R3, R180, 0x1, 0x1f ;  /* 0x0c201f00b4037f89 */ /* 0x000e6e00000e0000 */
[----:B------:R-:W-:Y:S01]  /*5cb0*/  MUFU.EX2 R14, R14 ;  /* 0x0000000e000e7308 */ /* 0x000fe20000000800 */
[-C--:B--2---:R-:W-:Y:S01]  /*5cc0*/  FMUL.FTZ R24, R24, R9.reuse ;  /* 0x0000000918187220 */ /* 0x084fe20000410000 */
        /* <DEDUP_REMOVED lines=15> */
[----:B-1----:R-:W-:Y:S01]  /*5dc0*/  FMNMX.FTZ R3, R180, R3, !PT ;  /* 0x00000003b4037209 */ /* 0x002fe20007810000 */
[-C--:B------:R-:W-:Y:S01]  /*5dd0*/  FMUL.FTZ R52, R52, R9.reuse ;  /* 0x0000000934347220 */ /* 0x080fe20000410000 */
[-C--:B------:R-:W-:Y:S01]  /*5de0*/  FMUL.FTZ R53, R53, R9.reuse ;  /* 0x0000000935357220 */ /* 0x080fe20000410000 */
[-C--:B------:R-:W-:Y:S01]  /*5df0*/  FMUL.FTZ R56, R56, R9.reuse ;  /* 0x0000000938387220 */ /* 0x080fe20000410000 */
[C---:B------:R-:W-:Y:S01]  /*5e00*/  FSETP.NEU.FTZ.AND P2, PT, R3.reuse, -INF , PT ;  /* 0xff8000000300780b */ /* 0x040fe20003f5d000 */
[----:B------:R-:W-:Y:S01]  /*5e10*/  FMUL.FTZ R152, R3, UR10 ;  /* 0x0000000a03987c20 */ /* 0x000fe20008410000 */
[-C--:B------:R-:W-:Y:S01]  /*5e20*/  FMUL.FTZ R57, R57, R9.reuse ;  /* 0x0000000939397220 */ /* 0x080fe20000410000 */
[----:B------:R1:W-:Y:S01]  /*5e30*/  MUFU.EX2 R180, R160 ;  /* 0x000000a000b47308 */ /* 0x0003e20000000800 */
[-C--:B------:R-:W-:Y:S01]  /*5e40*/  FMUL.FTZ R60, R60, R9.reuse ;  /* 0x000000093c3c7220 */ /* 0x080fe20000410000 */
[-C--:B------:R-:W-:Y:S01]  /*5e50*/  FMUL.FTZ R61, R61, R9.reuse ;  /* 0x000000093d3d7220 */ /* 0x080fe20000410000 */
[----:B------:R-:W-:Y:S01]  /*5e60*/  FSEL R152, R152, RZ, P2 ;  /* 0x000000ff98987208 */ /* 0x000fe20001000000 */
[-C--:B------:R-:W-:Y:S01]  /*5e70*/  FMUL.FTZ R64, R64, R9.reuse ;  /* 0x0000000940407220 */ /* 0x080fe20000410000 */
[-C--:B------:R-:W-:Y:S01]  /*5e80*/  FMUL.FTZ R65, R65, R9.reuse ;  /* 0x0000000941417220 */ /* 0x080fe20000410000 */
[-C--:B------:R-:W-:Y:S01]  /*5e90*/  FMUL.FTZ R68, R68, R9.reuse ;  /* 0x0000000944447220 */ /* 0x080fe20000410000 */
[----:B------:R-:W-:Y:S01]  /*5ea0*/  FMUL.FTZ R69, R69, R9 ;  /* 0x0000000945457220 */ /* 0x000fe20000410000 */
[--C-:B------:R-:W-:Y:S01]  /*5eb0*/  FFMA.FTZ R156, R161, UR10, -R152.reuse ;  /* 0x0000000aa19c7c23 */ /* 0x100fe20008010898 */
[----:B------:R-:W-:Y:S01]  /*5ec0*/  FSEL R161, R3, RZ, P2 ;  /* 0x000000ff03a17208 */ /* 0x000fe20001000000 */
[--C-:B------:R-:W-:Y:S01]  /*5ed0*/  FFMA.FTZ R153, R159, UR10, -R152.reuse ;  /* 0x0000000a9f997c23 */ /* 0x100fe20008010898 */
[--C-:B------:R-:W-:Y:S01]  /*5ee0*/  FFMA.FTZ R155, R158, UR10, -R152.reuse ;  /* 0x0000000a9e9b7c23 */ /* 0x100fe20008010898 */
[----:B-1----:R-:W-:Y:S01]  /*5ef0*/  FFMA.FTZ R160, R170, UR10, -R152 ;  /* 0x0000000aaaa07c23 */ /* 0x002fe20008010898 */
[----:B------:R-:W-:Y:S01]  /*5f00*/  MOV R170, UR30 ;  /* 0x0000001e00aa7c02 */ /* 0x000fe20008000f00 */
[----:B------:R-:W-:Y:S01]  /*5f10*/  FADD.FTZ R161, -R161, R8 ;  /* 0x00000008a1a17221 */ /* 0x000fe20000010100 */
[----:B------:R-:W-:Y:S01]  /*5f20*/  MUFU.EX2 R156, R156 ;  /* 0x0000009c009c7308 */ /* 0x000fe20000000800 */
[--C-:B------:R-:W-:Y:S01]  /*5f30*/  FFMA.FTZ R158, R162, UR10, -R152.reuse ;  /* 0x0000000aa29e7c23 */ /* 0x100fe20008010898 */
[----:B------:R-:W-:Y:S01]  /*5f40*/  @!P1 IADD3 R154, R170, 0x28c40, RZ ;  /* 0x00028c40aa9a9810 */ /* 0x000fe20007ffe0ff */
[----:B------:R-:W-:Y:S01]  /*5f50*/  FMUL.FTZ R8, R161, UR10 ;  /* 0x0000000aa1087c20 */ /* 0x000fe20008410000 */
[--C-:B------:R-:W-:Y:S01]  /*5f60*/  FFMA.FTZ R157, R163, UR10, -R152.reuse ;  /* 0x0000000aa39d7c23 */ /* 0x100fe20008010898 */
[----:B------:R-:W-:Y:S01]  /*5f70*/  IADD3 R163, -R17, RZ, RZ ;  /* 0x000000ff11a37210 */ /* 0x000fe20007ffe1ff */
[----:B------:R-:W-:Y:S01]  /*5f80*/  FFMA.FTZ R159, R169, UR10, -R152 ;  /* 0x0000000aa99f7c23 */ /* 0x000fe20008010898 */
[----:B------:R-:W-:Y:S01]  /*5f90*/  @!P1 PRMT R154, RZ, 0x654, R154 ;  /* 0x00000654ff9a9816 */ /* 0x000fe2000000009a */
[----:B------:R-:W-:Y:S01]  /*5fa0*/  MUFU.EX2 R153, R153 ;  /* 0x0000009900997308 */ /* 0x000fe20000000800 */
[----:B------:R-:W-:Y:S01]  /*5fb0*/  ISETP.NE.AND P2, PT, R16, R163, PT ;  /* 0x000000a31000720c */ /* 0x000fe20003f45270 */
[--C-:B------:R-:W-:Y:S01]  /*5fc0*/  FFMA.FTZ R162, R171, UR10, -R152.reuse ;  /* 0x0000000aaba27c23 */ /* 0x100fe20008010898 */
[----:B------:R1:W-:Y:S01]  /*5fd0*/  @!P1 SYNCS.ARRIVE.TRANS64.RED.A1T0 RZ, [R154+URZ], RZ ;  /* 0x000000ff9aff99a7 */ /* 0x0003e2000810043f */
[--C-:B------:R-:W-:Y:S01]  /*5fe0*/  FFMA.FTZ R161, R164, UR10, -R152.reuse ;  /* 0x0000000aa4a17c23 */ /* 0x100fe20008010898 */
[----:B------:R-:W-:Y:S01]  /*5ff0*/  MOV R163, UR29 ;  /* 0x0000001d00a37c02 */ /* 0x000fe20008000f00 */
[--C-:B------:R-:W-:Y:S01]  /*6000*/  FFMA.FTZ R164, R166, UR10, -R152.reuse ;  /* 0x0000000aa6a47c23 */ /* 0x100fe20008010898 */
[--C-:B------:R-:W-:Y:S01]  /*6010*/  FFMA.FTZ R165, R165, UR10, -R152.reuse ;  /* 0x0000000aa5a57c23 */ /* 0x100fe20008010898 */
[----:B------:R-:W2:Y:S01]  /*6020*/  MUFU.EX2 R8, R8 ;  /* 0x0000000800087308 */ /* 0x000ea20000000800 */
[--C-:B------:R-:W-:Y:S01]  /*6030*/  FFMA.FTZ R167, R167, UR10, -R152.reuse ;  /* 0x0000000aa7a77c23 */ /* 0x100fe20008010898 */
[----:B------:R-:W-:Y:S01]  /*6040*/  FFMA.FTZ R168, R168, UR10, -R152 ;  /* 0x0000000aa8a87c23 */ /* 0x000fe20008010898 */
[----:B-1----:R-:W-:Y:S01]  /*6050*/  FFMA.FTZ R154, R9, R5, R172 ;  /* 0x00000005099a7223 */ /* 0x002fe200000100ac */
[--C-:B------:R-:W-:Y:S01]  /*6060*/  FFMA.FTZ R12, R12, UR10, -R152.reuse ;  /* 0x0000000a0c0c7c23 */ /* 0x100fe20008010898 */
[----:B------:R-:W-:Y:S01]  /*6070*/  FFMA.FTZ R173, R173, UR10, -R152 ;  /* 0x0000000aadad7c23 */ /* 0x000fe20008010898 */
[----:B------:R-:W-:-:S02]  /*6080*/  @!P2 IMAD R5, R163, 0x40, R2 ;  /* 0x00000040a305a824 */ /* 0x000fc400078e0202 */
[----:B------:R-:W-:Y:S01]  /*6090*/  FADD.FTZ R171, R175, R154 ;  /* 0x0000009aafab7221 */ /* 0x000fe20000010000 */
[----:B------:R-:W1:Y:S01]  /*60a0*/  MUFU.EX2 R155, R155 ;  /* 0x0000009b009b7308 */ /* 0x000e620000000800 */
[----:B------:R-:W-:Y:S01]  /*60b0*/  FFMA.FTZ R10, R10, UR10, -R152 ;  /* 0x0000000a0a0a7c23 */ /* 0x000fe20008010898 */
[-C--:B------:R-:W-:Y:S01]  /*60c0*/  FMUL.FTZ R72, R72, R9.reuse ;  /* 0x0000000948487220 */ /* 0x080fe20000410000 */
[----:B------:R-:W-:Y:S01]  /*60d0*/  FADD.FTZ R154, R174, R171 ;  /* 0x000000abae9a7221 */ /* 0x000fe20000010000 */
[----:B------:R-:W-:Y:S01]  /*60e0*/  @!P2 LEA R5, R5, UR48, 0x2 ;  /* 0x000000300505ac11 */ /* 0x000fe2000f8e10ff */
[-C--:B------:R-:W-:Y:S01]  /*60f0*/  FMUL.FTZ R73, R73, R9.reuse ;  /* 0x0000000949497220 */ /* 0x080fe20000410000 */
[----:B------:R-:W-:Y:S01]  /*6100*/  FMUL.FTZ R76, R76, R9 ;  /* 0x000000094c4c7220 */ /* 0x000fe20000410000 */
[----:B------:R-:W-:Y:S01]  /*6110*/  FADD.FTZ R154, R177, R154 ;  /* 0x0000009ab19a7221 */ /* 0x000fe20000010000 */
[----:B------:R-:W3:Y:S01]  /*6120*/  MUFU.EX2 R158, R158 ;  /* 0x0000009e009e7308 */ /* 0x000ee20000000800 */
[----:B--2---:R-:W-:Y:S01]  /*6130*/  FFMA.FTZ R169, R8, R6, R153 ;  /* 0x0000000608a97223 */ /* 0x004fe20000010099 */
[----:B------:R-:W-:Y:S01]  /*6140*/  @!P2 STS [R5+0x28800], R9 ;  /* 0x028800090500a388 */ /* 0x000fe20000000800 */
[C---:B------:R-:W-:Y:S01]  /*6150*/  F2FP.BF16.F32.PACK_AB R153, R156.reuse, R153 ;  /* 0x000000999c99723e */ /* 0x040fe200000010ff */
[----:B------:R-:W-:Y:S01]  /*6160*/  FMUL.FTZ R77, R77, R9 ;  /* 0x000000094d4d7220 */ /* 0x000fe20000410000 */
[----:B------:R-:W-:Y:S01]  /*6170*/  FADD.FTZ R6, R156, R169 ;  /* 0x000000a99c067221 */ /* 0x000fe20000010000 */
[----:B------:R2:W-:Y:S01]  /*6180*/  @!P2 STS [R5+0x28820], R8 ;  /* 0x028820080500a388 */ /* 0x0005e20000000800 */
[----:B------:R-:W-:Y:S01]  /*6190*/  F2FP.BF16.F32.PACK_AB R156, R14, R11 ;  /* 0x0000000b0e9c723e */ /* 0x000fe200000010ff */
        /* <DEDUP_REMOVED lines=57> */
[----:B-1----:R-:W-:Y:S01]  /*6530*/  FADD.FTZ R165, R11, R154 ;  /* 0x0000009a0ba57221 */ /* 0x002fe20000010000 */
[----:B------:R-:W-:Y:S01]  /*6540*/  FADD.FTZ R154, R160, R169 ;  /* 0x000000a9a09a7221 */ /* 0x000fe20000010000 */
[-C--:B------:R-:W-:Y:S01]  /*6550*/  FMUL.FTZ R42, R42, R8.reuse ;  /* 0x000000082a2a7220 */ /* 0x080fe20000410000 */
[----:B------:R-:W-:Y:S01]  /*6560*/  FMUL.FTZ R43, R43, R8 ;  /* 0x000000082b2b7220 */ /* 0x000fe20000410000 */
[----:B------:R-:W-:Y:S01]  /*6570*/  FADD.FTZ R152, R14, R165 ;  /* 0x000000a50e987221 */ /* 0x000fe20000010000 */
[----:B---3--:R-:W-:Y:S01]  /*6580*/  FADD.FTZ R169, R159, R154 ;  /* 0x0000009a9fa97221 */ /* 0x008fe20000010000 */
[----:B------:R-:W-:Y:S01]  /*6590*/  F2FP.BF16.F32.PACK_AB R154, R177, R174 ;  /* 0x000000aeb19a723e */ /* 0x000fe200000010ff */
[----:B------:R-:W1:Y:S01]  /*65a0*/  MUFU.EX2 R176, R176 ;  /* 0x000000b000b07308 */ /* 0x000e620000000800 */
[----:B----4-:R-:W-:Y:S01]  /*65b0*/  F2FP.BF16.F32.PACK_AB R159, R162, R159 ;  /* 0x0000009fa29f723e */ /* 0x010fe200000010ff */
        /* <DEDUP_REMOVED lines=17> */
[----:B------:R-:W-:Y:S01]  /*66d0*/  FADD.FTZ R172, R162, R169 ;  /* 0x000000a9a2ac7221 */ /* 0x000fe20000010000 */
[----:B------:R-:W-:Y:S01]  /*66e0*/  BAR.SYNC.DEFER_BLOCKING 0xf, 0x100 ;  /* 0x03c4000000007b1d */ /* 0x000fe20000010000 */
[----:B------:R-:W-:Y:S01]  /*66f0*/  FADD.FTZ R166, R20, R167 ;  /* 0x000000a714a67221 */ /* 0x000fe20000010000 */
[----:B-1----:R-:W-:Y:S01]  /*6700*/  F2FP.BF16.F32.PACK_AB R160, R176, R15 ;  /* 0x0000000fb0a0723e */ /* 0x002fe200000010ff */
[----:B------:R-:W-:Y:S01]  /*6710*/  FADD.FTZ R169, R161, R172 ;  /* 0x000000aca1a97221 */ /* 0x000fe20000010000 */
[C---:B------:R-:W-:Y:S01]  /*6720*/  F2FP.BF16.F32.PACK_AB R161, R164.reuse, R161 ;  /* 0x000000a1a4a1723e */ /* 0x040fe200000010ff */
[----:B------:R-:W-:Y:S01]  /*6730*/  FADD.FTZ R167, R15, R166 ;  /* 0x000000a60fa77221 */ /* 0x000fe20000010000 */
[----:B------:R-:W1:Y:S01]  /*6740*/  MUFU.EX2 R165, R168 ;  /* 0x000000a800a57308 */ /* 0x000e620000000800 */
[----:B------:R-:W-:Y:S01]  /*6750*/  FADD.FTZ R166, R164, R169 ;  /* 0x000000a9a4a67221 */ /* 0x000fe20000010000 */
[-C--:B------:R-:W-:Y:S01]  /*6760*/  FMUL.FTZ R71, R71, R8.reuse ;  /* 0x0000000847477220 */ /* 0x080fe20000410000 */
[----:B------:R-:W-:Y:S01]  /*6770*/  FADD.FTZ R158, R176, R167 ;  /* 0x000000a7b09e7221 */ /* 0x000fe20000010000 */
[-C--:B------:R-:W-:Y:S01]  /*6780*/  FMUL.FTZ R74, R74, R8.reuse ;  /* 0x000000084a4a7220 */ /* 0x080fe20000410000 */
[----:B------:R-:W-:Y:S01]  /*6790*/  FADD.FTZ R11, R163, R166 ;  /* 0x000000a6a30b7221 */ /* 0x000fe20000010000 */
[----:B----4-:R-:W-:Y:S01]  /*67a0*/  F2FP.BF16.F32.PACK_AB R163, R6, R163 ;  /* 0x000000a306a3723e */ /* 0x010fe200000010ff */
[----:B--2---:R-:W-:Y:S01]  /*67b0*/  FADD.FTZ R5, R21, R158 ;  /* 0x0000009e15057221 */ /* 0x004fe20000010000 */
[----:B------:R-:W2:Y:S01]  /*67c0*/  MUFU.EX2 R178, R178 ;  /* 0x000000b200b27308 */ /* 0x000ea20000000800 */
[----:B------:R-:W-:Y:S01]  /*67d0*/  F2FP.BF16.F32.PACK_AB R158, R20, R13 ;  /* 0x0000000d149e723e */ /* 0x000fe200000010ff */
[----:B------:R-:W-:Y:S01]  /*67e0*/  FADD.FTZ R20, R6, R11 ;  /* 0x0000000b06147221 */ /* 0x000fe20000010000 */
[-C--:B------:R-:W-:Y:S01]  /*67f0*/  FMUL.FTZ R75, R75, R8.reuse ;  /* 0x000000084b4b7220 */ /* 0x080fe20000410000 */
[-C--:B------:R-:W-:Y:S01]  /*6800*/  FMUL.FTZ R78, R78, R8.reuse ;  /* 0x000000084e4e7220 */ /* 0x080fe20000410000 */
        /* <DEDUP_REMOVED lines=9> */
[----:B------:R1:W-:Y:S01]  /*68a0*/  STSM.16.M88.4 [R19], R156 ;  /* 0x0000009c13007844 */ /* 0x0003e20000000200 */
[-C--:B------:R-:W-:Y:S01]  /*68b0*/  FMUL.FTZ R91, R91, R8.reuse ;  /* 0x000000085b5b7220 */ /* 0x080fe20000410000 */
[----:B------:R-:W4:Y:S01]  /*68c0*/  MUFU.EX2 R179, R179 ;  /* 0x000000b300b37308 */ /* 0x000f220000000800 */
        /* <DEDUP_REMOVED lines=17> */
[----:B------:R-:W-:Y:S01]  /*69e0*/  F2FP.BF16.F32.PACK_AB R164, R180, R179 ;  /* 0x000000b3b4a4723e */ /* 0x000fe200000010ff */
[-C--:B------:R-:W-:Y:S01]  /*69f0*/  FMUL.FTZ R111, R111, R8.reuse ;  /* 0x000000086f6f7220 */ /* 0x080fe20000410000 */
[-C--:B------:R-:W-:Y:S01]  /*6a00*/  FMUL.FTZ R114, R114, R8.reuse ;  /* 0x0000000872727220 */ /* 0x080fe20000410000 */
[----:B------:R-:W-:Y:S01]  /*6a10*/  FADD.FTZ R14, R180, R5 ;  /* 0x00000005b40e7221 */ /* 0x000fe20000010000 */
        /* <DEDUP_REMOVED lines=18> */
[-C--:B------:R-:W-:Y:S01]  /*6b40*/  FMUL.FTZ R143, R143, R8.reuse ;  /* 0x000000088f8f7220 */ /* 0x080fe20000410000 */
[C---:B----4-:R-:W-:Y:S01]  /*6b50*/  F2FP.BF16.F32.PACK_AB R166, R182.reuse, R181 ;  /* 0x000000b5b6a6723e */ /* 0x050fe200000010ff */
[----:B------:R-:W-:Y:S01]  /*6b60*/  FADD.FTZ R5, R182, R5 ;  /* 0x00000005b6057221 */ /* 0x000fe20000010000 */
[-C--:B------:R-:W-:Y:S01]  /*6b70*/  FMUL.FTZ R146, R146, R8.reuse ;  /* 0x0000000892927220 */ /* 0x080fe20000410000 */
[-C--:B------:R-:W-:Y:S01]  /*6b80*/  FMUL.FTZ R147, R147, R8.reuse ;  /* 0x0000000893937220 */ /* 0x080fe20000410000 */
[-C--:B------:R-:W-:Y:S01]  /*6b90*/  FMUL.FTZ R150, R150, R8.reuse ;  /* 0x0000000896967220 */ /* 0x080fe20000410000 */
[----:B------:R-:W-:Y:S01]  /*6ba0*/  FMUL.FTZ R151, R151, R8 ;  /* 0x0000000897977220 */ /* 0x000fe20000410000 */
[C---:B--2---:R-:W-:Y:S01]  /*6bb0*/  F2FP.BF16.F32.PACK_AB R167, R10.reuse, R167 ;  /* 0x000000a70aa7723e */ /* 0x044fe200000010ff */
[----:B------:R-:W-:-:S04]  /*6bc0*/  FADD.FTZ R6, R10, R11 ;  /* 0x0000000b0a067221 */ /* 0x000fc80000010000 */
[----:B------:R1:W-:Y:S01]  /*6bd0*/  STSM.16.M88.4 [R22], R164 ;  /* 0x000000a416007844 */ /* 0x0003e20000000200 */
[----:B------:R-:W-:Y:S05]  /*6be0*/  @!P0 BRA `(.L_x_3149) ;  /* 0x0000000000048947 */ /* 0x000fea0003800000 */
[----:B------:R-:W-:Y:S01]  /*6bf0*/  BPT.TRAP 0x1 ;  /* 0x000000040000795c */ /* 0x000fe20000300000 */
.L_x_3149:
[----:B------:R2:W3:Y:S01]  /*6c00*/  SYNCS.PHASECHK.TRANS64.TRYWAIT P2, [UR30+0x28c50], R7 ;  /* 0x028c5007ff0075a7 */ /* 0x0004e2000804015e */
[----:B------:R-:W-:Y:S05]  /*6c10*/  @!P0 BRA `(.L_x_3150) ;  /* 0x0000000000048947 */ /* 0x000fea0003800000 */
[----:B------:R-:W-:Y:S01]  /*6c20*/  BPT.TRAP 0x1 ;  /* 0x000000040000795c */ /* 0x000fe20000300000 */
.L_x_3150:
[----:B---3--:R-:W-:Y:S05]  /*6c30*/  @P2 BRA `(.L_x_3151) ;  /* 0x0000000000082947 */ /* 0x008fea0003800000 */
[----:B------:R-:W3:Y:S02]  /*6c40*/  SYNCS.PHASECHK.TRANS64.TRYWAIT P2, [UR30+0x28c50], R7 ;  /* 0x028c5007ff0075a7 */ /* 0x000ee4000804015e */
[----:B---3--:R-:W-:Y:S05]  /*6c50*/  @!P2 BRA `(.L_x_3152) ;  /* 0x000000780004a947 */ /* 0x008fea0003800000 */
.L_x_3151:
[----:B------:R-:W-:Y:S01]  /*6c60*/  ULEA UR11, UR39, UR41, 0xc ;  /* 0x00000029270b7291 */ /* 0x000fe2000f8e603f */
[----:B------:R-:W-:Y:S01]  /*6c70*/  WARPGROUP.ARRIVE ;  /* 0x00000000000079c5 */ /* 0x000fe20000000000 */
[----:B------:R-:W-:Y:S01]  /*6c80*/  UMOV UR7, 0x40000040 ;  /* 0x4000004000077882 */ /* 0x000fe20000000000 */
[----:B------:R-:W-:Y:S01]  /*6c90*/  UISETP.GT.AND UP0, UPT, UR22, UR23, UPT ;  /* 0x000000171600728c */ /* 0x000fe2000bf04270 */
[----:B---3--:R-:W-:Y:S01]  /*6ca0*/  @!P1 IADD3 R170, R170, 0x28c60, RZ ;  /* 0x00028c60aaaa9810 */ /* 0x008fe20007ffe0ff */
[----:B------:R-:W-:Y:S01]  /*6cb0*/  UIADD3 UR22, UR22, -0x1, URZ ;  /* 0xffffffff16167890 */ /* 0x000fe2000fffe03f */
[----:B------:R-:W-:Y:S01]  /*6cc0*/  MOV R8, R3 ;  /* 0x0000000300087202 */ /* 0x000fe20000000f00 */
[----:B------:R-:W-:Y:S01]  /*6cd0*/  UMOV UR6, UR11 ;  /* 0x0000000b00067c82 */ /* 0x000fe20008000000 */
[----:B------:R-:W-:Y:S01]  /*6ce0*/  @!P1 PRMT R170, RZ, 0x654, R170 ;  /* 0x00000654ffaa9816 */ /* 0x000fe200000000aa */
[----:B------:R-:W-:Y:S01]  /*6cf0*/  HGMMA.64x256x16.F32.BF16 R24, R152, gdesc[UR4].tnspB, R24, gsb0 ;  /* 0x43e0000498187df0 */ /* 0x000fe20008001818 */
[----:B------:R-:W-:Y:S01]  /*6d00*/  UIADD3 UR6, UR11, 0x80, URZ ;  /* 0x000000800b067890 */ /* 0x000fe2000fffe03f */
[----:B------:R-:W-:Y:S01]  /*6d10*/  PLOP3.LUT P2, PT, PT, PT, UP0, 0x80, 0x0 ;  /* 0x000000000000781c */ /* 0x000fe20003f4f008 */
[----:B------:R-:W-:Y:S01]  /*6d20*/  UMOV UR7, 0x40000040 ;  /* 0x4000004000077882 */ /* 0x000fe20000000000 */
[----:B------:R-:W-:Y:S01]  /*6d30*/  UMOV UR29, UR39 ;  /* 0x00000027001d7c82 */ /* 0x000fe20008000000 */
[----:B------:R-:W-:Y:S01]  /*6d40*/  MOV R9, R4 ;  /* 0x0000000400097202 */ /* 0x000fe20000000f00 */
[----:B------:R-:W-:-:S02]  /*6d50*/  WARPGROUP.DEPBAR.LE gsb0, 0x0 ;  /* 0x00008000000079c5 */ /* 0x000fc40000010000 */
[----:B------:R-:W-:-:S15]  /*6d60*/  WARPGROUP.ARRIVE ;  /* 0x00000000000079c5 */ /* 0x000fde0000000000 */
[----:B------:R-:W-:-:S05]  /*6d70*/  NOP ;  /* 0x0000000000007918 */ /* 0x000fca0000000000 */
        /* <DEDUP_REMOVED lines=24> */
.L_x_3144:
[----:B------:R-:W-:-:S13]  /*6f00*/  ISETP.LE.AND P2, PT, RZ, UR22, PT ;  /* 0x00000016ff007c0c */ /* 0x000fda000bf43270 */
[----:B------:R-:W-:Y:S05]  /*6f10*/  @!P2 BRA `(.L_x_3154) ;  /* 0x0000001c0030a947 */ /* 0x000fea0003800000 */
[----:B------:R-:W-:Y:S01]  /*6f20*/  MOV R8, R3 ;  /* 0x0000000300087202 */ /* 0x000fe20000000f00 */
[----:B------:R-:W-:Y:S01]  /*6f30*/  IMAD.MOV.U32 R13, RZ, RZ, R4 ;  /* 0x000000ffff0d7224 */ /* 0x000fe200078e0004 */
[----:B------:R-:W-:Y:S01]  /*6f40*/  UMOV UR21, UR39 ;  /* 0x0000002700157c82 */ /* 0x000fe20008000000 */
[----:B------:R-:W-:Y:S01]  /*6f50*/  ULDC UR23, c[0x0][0x9d8] ;  /* 0x0002760000177ab9 */ /* 0x000fe20000000800 */
[----:B------:R-:W-:-:S05]  /*6f60*/  ULDC UR20, c[0x0][0x988] ;  /* 0x0002620000147ab9 */ /* 0x000fca0000000800 */
.L_x_3163:
[----:B------:R-:W-:-:S04]  /*6f70*/  UIADD3 UR39, UR21, 0x1, URZ ;  /* 0x0000000115277890 */ /* 0x000fc8000fffe03f */
[----:B------:R-:W-:-:S04]  /*6f80*/  UISETP.NE.AND UP0, UPT, UR39, 0x2, UPT ;  /* 0x000000022700788c */ /* 0x000fc8000bf05270 */
[----:B------:R-:W-:Y:S02]  /*6f90*/  USEL UR6, URZ, 0x1, UP0 ;  /* 0x000000013f067887 */ /* 0x000fe40008000000 */
[----:B------:R-:W-:Y:S02]  /*6fa0*/  USEL UR39, UR39, URZ, UP0 ;  /* 0x0000003f27277287 */ /* 0x000fe40008000000 */
[----:B------:R-:W-:Y:S01]  /*6fb0*/  ULOP3.LUT UR38, UR38, UR6, URZ, 0x3c, !UPT ;  /* 0x0000000626267292 */ /* 0x000fe2000f8e3c3f */
[----:B-1-34-:R-:W-:Y:S11]  /*6fc0*/  @!P0 BRA `(.L_x_3155) ;  /* 0x0000000000048947 */ /* 0x01aff60003800000 */
[----:B------:R-:W-:Y:S01]  /*6fd0*/  BPT.TRAP 0x1 ;  /* 0x000000040000795c */ /* 0x000fe20000300000 */
.L_x_3155:
[----:B------:R-:W-:Y:S01]  /*6fe0*/  ULEA UR24, UR39, UR48, 0x3 ;  /* 0x0000003027187291 */ /* 0x000fe2000f8e183f */
[----:B--2---:R-:W-:-:S04]  /*6ff0*/  MOV R7, UR38 ;  /* 0x0000002600077c02 */ /* 0x004fc80008000f00 */
[----:B------:R-:W-:-:S04]  /*7000*/  SHF.L.U32 R7, R7, 0x1f, RZ ;  /* 0x0000001f07077819 */ /* 0x000fc800000006ff */
[----:B------:R2:W4:Y:S01]  /*7010*/  SYNCS.PHASECHK.TRANS64.TRYWAIT P2, [UR24+0x28c30], R7 ;  /* 0x028c3007ff0075a7 */ /* 0x0005220008040158 */
[----:B------:R-:W-:Y:S05]  /*7020*/  @!P0 BRA `(.L_x_3156) ;  /* 0x0000000000048947 */ /* 0x000fea0003800000 */
[----:B------:R-:W-:Y:S01]  /*7030*/  BPT.TRAP 0x1 ;  /* 0x000000040000795c */ /* 0x000fe20000300000 */
.L_x_3156:
[----:B----4-:R-:W-:Y:S05]  /*7040*/  @P2 BRA `(.L_x_3157) ;  /* 0x0000000000082947 */ /* 0x010fea0003800000 */
[----:B------:R-:W4:Y:S02]  /*7050*/  SYNCS.PHASECHK.TRANS64.TRYWAIT P2, [UR24+0x28c30], R7 ;  /* 0x028c3007ff0075a7 */ /* 0x000f240008040158 */
[----:B----4-:R-:W-:Y:S05]  /*7060*/  @!P2 BRA `(.L_x_3158) ;  /* 0x000000740014a947 */ /* 0x010fea0003800000 */
.L_x_3157:
[----:B------:R-:W-:Y:S01]  /*7070*/  R2UR UR18, R0 ;  /* 0x00000000001272ca */ /* 0x000fe200000e0000 */
[----:B-1-3--:R-:W-:Y:S01]  /*7080*/  WARPGROUP.ARRIVE ;  /* 0x00000000000079c5 */ /* 0x00afe20000000000 */
        /* <DEDUP_REMOVED lines=46> */
[----:B------:R-:W-:-:S04]  /*7370*/  FMUL.FTZ R171, R179, UR23 ;  /* 0x00000017b3ab7c20 */ /* 0x000fc80008410000 */
        /* <DEDUP_REMOVED lines=19> */
[----:B------:R-:W-:Y:S01]  /*74b0*/  FMUL.FTZ R162, R163, UR23 ;  /* 0x00000017a3a27c20 */ /* 0x000fe20008410000 */
[----:B------:R-:W-:Y:S01]  /*74c0*/  FMUL.FTZ R163, R166, UR23 ;  /* 0x00000017a6a37c20 */ /* 0x000fe20008410000 */
[----:B------:R-:W-:Y:S01]  /*74d0*/  FMUL.FTZ R166, R167, UR23 ;  /* 0x00000017a7a67c20 */ /* 0x000fe20008410000 */
[----:B------:R-:W-:Y:S01]  /*74e0*/  FMUL.FTZ R167, R170, UR23 ;  /* 0x00000017aaa77c20 */ /* 0x000fe20008410000 */
[----:B------:R-:W-:Y:S01]  /*74f0*/  FMUL.FTZ R170, R178, UR23 ;  /* 0x00000017b2aa7c20 */ /* 0x000fe20008410000 */
        /* <DEDUP_REMOVED lines=10> */
[----:B------:R-:W-:Y:S01]  /*75a0*/  FMUL.FTZ R169, R174, UR23 ;  /* 0x00000017aea97c20 */ /* 0x000fe20008410000 */
[----:B------:R-:W-:-:S05]  /*75b0*/  FMUL.FTZ R174, R183, UR23 ;  /* 0x00000017b7ae7c20 */ /* 0x000fca0008410000 */
[----:B------:R-:W3:Y:S01]  /*75c0*/  MUFU.TANH R10, R10 ;  /* 0x0000000a000a7308 */ /* 0x000ee20000002400 */
[----:B----4-:R-:W-:-:S05]  /*75d0*/  FMNMX.FTZ R4, R165, R4, !PT ;  /* 0x00000004a5047209 */ /* 0x010fca0007810000 */
[----:B------:R-:W4:Y:S02]  /*75e0*/  SHFL.BFLY PT, R173, R4, 0x2, 0x1f ;  /* 0x0c401f0004ad7f89 */ /* 0x000f2400000e0000 */
[----:B------:R-:W5:Y:S08]  /*75f0*/  MUFU.TANH R11, R11 ;  /* 0x0000000b000b7308 */ /* 0x000f700000002400 */
[----:B------:R-:W2:Y:S08]  /*7600*/  MUFU.TANH R12, R12 ;  /* 0x0000000c000c7308 */ /* 0x000eb00000002400 */
[----:B------:R-:W2:Y:S01]  /*7610*/  MUFU.TANH R161, R161 ;  /* 0x000000a100a17308 */ /* 0x000ea20000002400 */
[----:B----4-:R-:W-:-:S02]  /*7620*/  FMNMX.FTZ R176, R4, R173, !PT ;  /* 0x000000ad04b07209 */ /* 0x010fc40007810000 */
[----:B-1----:R-:W-:-:S05]  /*7630*/  FMNMX.FTZ R173, R9, R8, !PT ;  /* 0x0000000809ad7209 */ /* 0x002fca0007810000 */
[----:B------:R-:W1:Y:S01]  /*7640*/  MUFU.TANH R162, R162 ;  /* 0x000000a200a27308 */ /* 0x000e620000002400 */
[----:B------:R-:W4:Y:S01]  /*7650*/  SHFL.BFLY PT, R177, R176, 0x1, 0x1f ;  /* 0x0c201f00b0b17f89 */ /* 0x000f2200000e0000 */
[----:B---3--:R-:W-:Y:S01]  /*7660*/  FMNMX.FTZ R4, R10, R173, !PT ;  /* 0x000000ad0a047209 */ /* 0x008fe20007810000 */
[----:B------:R-:W-:-:S03]  /*7670*/  FMUL.FTZ R173, R182, UR23 ;  /* 0x00000017b6ad7c20 */ /* 0x000fc60008410000 */
[----:B-----5:R-:W-:Y:S02]  /*7680*/  FMNMX.FTZ R175, R11, R4, !PT ;  /* 0x000000040baf7209 */ /* 0x020fe40007810000 */
[----:B------:R-:W3:Y:S02]  /*7690*/  MUFU.TANH R163, R163 ;  /* 0x000000a300a37308 */ /* 0x000ee40000002400 */
[----:B--2---:R-:W-:-:S04]  /*76a0*/  FMNMX.FTZ R4, R12, R175, !PT ;  /* 0x000000af0c047209 */ /* 0x004fc80007810000 */
[----:B------:R-:W-:Y:S02]  /*76b0*/  FMNMX.FTZ R175, R161, R4, !PT ;  /* 0x00000004a1af7209 */ /* 0x000fe40007810000 */
[----:B------:R-:W2:Y:S08]  /*76c0*/  MUFU.TANH R166, R166 ;  /* 0x000000a600a67308 */ /* 0x000eb00000002400 */
[----:B------:R-:W5:Y:S01]  /*76d0*/  MUFU.TANH R167, R167 ;  /* 0x000000a700a77308 */ /* 0x000f620000002400 */
[----:B----4-:R-:W-:-:S02]  /*76e0*/  FMNMX.FTZ R4, R176, R177, !PT ;  /* 0x000000b1b0047209 */ /* 0x010fc40007810000 */
[----:B-1----:R-:W-:-:S03]  /*76f0*/  FMNMX.FTZ R176, R162, R175, !PT ;  /* 0x000000afa2b07209 */ /* 0x002fc60007810000 */
[C---:B------:R-:W-:Y:S02]  /*7700*/  FADD.FTZ R175, -R4.reuse, R13 ;  /* 0x0000000d04af7221 */ /* 0x040fe40000010100 */
[----:B------:R-:W1:Y:S01]  /*7710*/  MUFU.TANH R168, R168 ;  /* 0x000000a800a87308 */ /* 0x000e620000002400 */
[----:B---3--:R-:W-:Y:S01]  /*7720*/  FMNMX.FTZ R13, R163, R176, !PT ;  /* 0x000000b0a30d7209 */ /* 0x008fe20007810000 */
[----:B------:R-:W-:Y:S01]  /*7730*/  FMUL.FTZ R179, R4, UR10 ;  /* 0x0000000a04b37c20 */ /* 0x000fe20008410000 */
[----:B------:R-:W-:Y:S02]  /*7740*/  FMUL.FTZ R176, R175, UR10 ;  /* 0x0000000aafb07c20 */ /* 0x000fe40008410000 */
[----:B--2---:R-:W-:Y:S01]  /*7750*/  FMNMX.FTZ R178, R166, R13, !PT ;  /* 0x0000000da6b27209 */ /* 0x004fe20007810000 */
[--C-:B------:R-:W-:Y:S01]  /*7760*/  FFMA.FTZ R177, R14, UR10, -R179.reuse ;  /* 0x0000000a0eb17c23 */ /* 0x100fe200080108b3 */
[--C-:B------:R-:W-:Y:S01]  /*7770*/  FFMA.FTZ R15, R15, UR10, -R179.reuse ;  /* 0x0000000a0f0f7c23 */ /* 0x100fe200080108b3 */
[----:B------:R-:W2:Y:S01]  /*7780*/  MUFU.TANH R169, R169 ;  /* 0x000000a900a97308 */ /* 0x000ea20000002400 */
[----:B-----5:R-:W-:Y:S01]  /*7790*/  FMNMX.FTZ R13, R167, R178, !PT ;  /* 0x000000b2a70d7209 */ /* 0x020fe20007810000 */
        /* <DEDUP_REMOVED lines=16> */
[----:B---3--:R-:W-:-:S07]  /*78a0*/  FMNMX.FTZ R175, R172, R175, !PT ;  /* 0x000000afacaf7209 */ /* 0x008fce0007810000 */
[----:B------:R-:W3:Y:S01]  /*78b0*/  MUFU.TANH R173, R173 ;  /* 0x000000ad00ad7308 */ /* 0x000ee20000002400 */
[----:B-1----:R-:W-:-:S07]  /*78c0*/  FMNMX.FTZ R178, R170, R175, !PT ;  /* 0x000000afaab27209 */ /* 0x002fce0007810000 */
[----:B------:R-:W1:Y:S01]  /*78d0*/  MUFU.TANH R174, R174 ;  /* 0x000000ae00ae7308 */ /* 0x000e620000002400 */
[----:B--2---:R-:W-:-:S07]  /*78e0*/  FMNMX.FTZ R178, R171, R178, !PT ;  /* 0x000000b2abb27209 */ /* 0x004fce0007810000 */
[----:B------:R-:W2:Y:S01]  /*78f0*/  MUFU.EX2 R176, R176 ;  /* 0x000000b000b07308 */ /* 0x000ea20000000800 */
[----:B---3--:R-:W-:Y:S01]  /*7900*/  FMNMX.FTZ R3, R173, R178, !PT ;  /* 0x000000b2ad037209 */ /* 0x008fe20007810000 */
[----:B------:R-:W-:-:S06]  /*7910*/  FFMA.FTZ R178, R152, UR10, -R179 ;  /* 0x0000000a98b27c23 */ /* 0x000fcc00080108b3 */
[----:B------:R3:W4:Y:S01]  /*7920*/  MUFU.EX2 R13, R177 ;  /* 0x000000b1000d7308 */ /* 0x0007220000000800 */
[----:B-1----:R-:W-:-:S05]  /*7930*/  FMNMX.FTZ R3, R174, R3, !PT ;  /* 0x00000003ae037209 */ /* 0x002fca0007810000 */
[----:B------:R-:W1:Y:S02]  /*7940*/  SHFL.BFLY PT, R182, R3, 0x2, 0x1f ;  /* 0x0c401f0003b67f89 */ /* 0x000e6400000e0000 */
[----:B------:R-:W-:Y:S01]  /*7950*/  MUFU.EX2 R14, R14 ;  /* 0x0000000e000e7308 */ /* 0x000fe20000000800 */
[----:B---3--:R-:W-:Y:S01]  /*7960*/  FFMA.FTZ R177, R164, UR10, -R179 ;  /* 0x0000000aa4b17c23 */ /* 0x008fe200080108b3 */
[-C--:B--2---:R-:W-:Y:S01]  /*7970*/  FMUL.FTZ R24, R24, R176.reuse ;  /* 0x000000b018187220 */ /* 0x084fe20000410000 */
[-C--:B------:R-:W-:Y:S01]  /*7980*/  FMUL.FTZ R25, R25, R176.reuse ;  /* 0x000000b019197220 */ /* 0x080fe20000410000 */
[-C--:B------:R-:W-:Y:S01]  /*7990*/  FMUL.FTZ R28, R28, R176.reuse ;  /* 0x000000b01c1c7220 */ /* 0x080fe20000410000 */
[-C--:B------:R-:W-:Y:S01]  /*79a0*/  FMUL.FTZ R29, R29, R176.reuse ;  /* 0x000000b01d1d7220 */ /* 0x080fe20000410000 */
[-C--:B------:R-:W-:Y:S01]  /*79b0*/  FMUL.FTZ R32, R32, R176.reuse ;  /* 0x000000b020207220 */ /* 0x080fe20000410000 */
[-C--:B------:R-:W-:Y:S01]  /*79c0*/  FMUL.FTZ R33, R33, R176.reuse ;  /* 0x000000b021217220 */ /* 0x080fe20000410000 */
[----:B------:R-:W-:Y:S01]  /*79d0*/  MUFU.EX2 R15, R15 ;  /* 0x0000000f000f7308 */ /* 0x000fe20000000800 */
[----:B----4-:R-:W-:Y:S01]  /*79e0*/  FFMA.FTZ R5, R176, R5, R13 ;  /* 0x00000005b0057223 */ /* 0x010fe2000001000d */
        /* <DEDUP_REMOVED lines=12> */
[----:B-1----:R-:W-:Y:S01]  /*7ab0*/  FMNMX.FTZ R152, R3, R182, !PT ;  /* 0x000000b603987209 */ /* 0x002fe20007810000 */
[----:B------:R-:W-:Y:S01]  /*7ac0*/  FFMA.FTZ R182, R156, UR10, -R179 ;  /* 0x0000000a9cb67c23 */ /* 0x000fe200080108b3 */
[----:B------:R-:W-:Y:S01]  /*7ad0*/  MUFU.EX2 R21, R21 ;  /* 0x0000001500157308 */ /* 0x000fe20000000800 */
[----:B------:R-:W-:Y:S01]  /*7ae0*/  IADD3 R179, -R17, RZ, RZ ;  /* 0x000000ff11b37210 */ /* 0x000fe20007ffe1ff */
[-C--:B------:R-:W-:Y:S01]  /*7af0*/  FMUL.FTZ R57, R57, R176.reuse ;  /* 0x000000b039397220 */ /* 0x080fe20000410000 */
[----:B------:R-:W1:Y:S01]  /*7b00*/  SHFL.BFLY PT, R3, R152, 0x1, 0x1f ;  /* 0x0c201f0098037f89 */ /* 0x000e6200000e0000 */
[-C--:B------:R-:W-:Y:S01]  /*7b10*/  FMUL.FTZ R60, R60, R176.reuse ;  /* 0x000000b03c3c7220 */ /* 0x080fe20000410000 */
[----:B------:R-:W-:Y:S01]  /*7b20*/  ISETP.NE.AND P2, PT, R16, R179, PT ;  /* 0x000000b31000720c */ /* 0x000fe20003f45270 */
[-C--:B------:R-:W-:Y:S01]  /*7b30*/  FMUL.FTZ R61, R61, R176.reuse ;  /* 0x000000b03d3d7220 */ /* 0x080fe20000410000 */
[----:B------:R-:W-:Y:S01]  /*7b40*/  MOV R179, UR21 ;  /* 0x0000001500b37c02 */ /* 0x000fe20008000f00 */
        /* <DEDUP_REMOVED lines=10> */
[----:B------:R-:W-:Y:S01]  /*7bf0*/  @!P2 LEA R154, R179, R2, 0x6 ;  /* 0x00000002b39aa211 */ /* 0x000fe200078e30ff */
[-C--:B------:R-:W-:Y:S01]  /*7c00*/  FMUL.FTZ R80, R80, R176.reuse ;  /* 0x000000b050507220 */ /* 0x080fe20000410000 */
[-C--:B------:R-:W-:Y:S01]  /*7c10*/  FMUL.FTZ R81, R81, R176.reuse ;  /* 0x000000b051517220 */ /* 0x080fe20000410000 */
[-C--:B------:R-:W-:Y:S01]  /*7c20*/  FMUL.FTZ R84, R84, R176.reuse ;  /* 0x000000b054547220 */ /* 0x080fe20000410000 */
[----:B------:R-:W-:Y:S01]  /*7c30*/  @!P2 LEA R154, R154, UR48, 0x2 ;  /* 0x000000309a9aac11 */ /* 0x000fe2000f8e10ff */
[-C--:B------:R-:W-:Y:S01]  /*7c40*/  FMUL.FTZ R85, R85, R176.reuse ;  /* 0x000000b055557220 */ /* 0x080fe20000410000 */
[----:B------:R-:W2:Y:S01]  /*7c50*/  MUFU.EX2 R180, R180 ;  /* 0x000000b400b47308 */ /* 0x000ea20000000800 */
        /* <DEDUP_REMOVED lines=11> */
[--C-:B------:R-:W-:Y:S01]  /*7d10*/  FFMA.FTZ R196, R9, UR10, -R156.reuse ;  /* 0x0000000a09c47c23 */ /* 0x100fe2000801089c */
[----:B------:R-:W-:Y:S01]  /*7d20*/  FMUL.FTZ R152, R152, UR10 ;  /* 0x0000000a98987c20 */ /* 0x000fe20008410000 */
[--C-:B------:R-:W-:Y:S01]  /*7d30*/  FFMA.FTZ R200, R168, UR10, -R156.reuse ;  /* 0x0000000aa8c87c23 */ /* 0x100fe2000801089c */
[----:B------:R-:W-:Y:S01]  /*7d40*/  MOV R168, UR24 ;  /* 0x0000001800a87c02 */ /* 0x000fe20008000f00 */
[--C-:B------:R-:W-:Y:S01]  /*7d50*/  FFMA.FTZ R9, R10, UR10, -R156.reuse ;  /* 0x0000000a0a097c23 */ /* 0x100fe2000801089c */
[--C-:B------:R-:W-:Y:S01]  /*7d60*/  FFMA.FTZ R10, R11, UR10, -R156.reuse ;  /* 0x0000000a0b0a7c23 */ /* 0x100fe2000801089c */
[----:B------:R1:W3:Y:S01]  /*7d70*/  MUFU.EX2 R175, R152 ;  /* 0x0000009800af7308 */ /* 0x0002e20000000800 */
[--C-:B------:R-:W-:Y:S01]  /*7d80*/  FFMA.FTZ R11, R12, UR10, -R156.reuse ;  /* 0x0000000a0c0b7c23 */ /* 0x100fe2000801089c */
[--C-:B------:R-:W-:Y:S01]  /*7d90*/  FFMA.FTZ R12, R161, UR10, -R156.reuse ;  /* 0x0000000aa10c7c23 */ /* 0x100fe2000801089c */
[--C-:B------:R-:W-:Y:S01]  /*7da0*/  FFMA.FTZ R161, R162, UR10, -R156.reuse ;  /* 0x0000000aa2a17c23 */ /* 0x100fe2000801089c */
[--C-:B------:R-:W-:Y:S01]  /*7db0*/  FFMA.FTZ R163, R163, UR10, -R156.reuse ;  /* 0x0000000aa3a37c23 */ /* 0x100fe2000801089c */
[--C-:B------:R-:W-:Y:S01]  /*7dc0*/  FFMA.FTZ R198, R166, UR10, -R156.reuse ;  /* 0x0000000aa6c67c23 */ /* 0x100fe2000801089c */
[--C-:B------:R-:W-:Y:S01]  /*7dd0*/  FFMA.FTZ R171, R171, UR10, -R156.reuse ;  /* 0x0000000aabab7c23 */ /* 0x100fe2000801089c */
[----:B------:R-:W-:Y:S01]  /*7de0*/  FFMA.FTZ R172, R172, UR10, -R156 ;  /* 0x0000000aacac7c23 */ /* 0x000fe2000801089c */
[----:B------:R-:W4:Y:S01]  /*7df0*/  MUFU.EX2 R196, R196 ;  /* 0x000000c400c47308 */ /* 0x000f220000000800 */
[----:B-1----:R-:W-:-:S02]  /*7e00*/  @!P1 VIADD R152, R168, 0x28c40 ;  /* 0x00028c40a8989836 */ /* 0x002fc40000000000 */
[--C-:B------:R-:W-:Y:S01]  /*7e10*/  FFMA.FTZ R173, R173, UR10, -R156.reuse ;  /* 0x0000000aadad7c23 */ /* 0x100fe2000801089c */
[----:B------:R-:W-:Y:S01]  /*7e20*/  FFMA.FTZ R174, R174, UR10, -R156 ;  /* 0x0000000aaeae7c23 */ /* 0x000fe2000801089c */
[----:B--2---:R-:W-:Y:S01]  /*7e30*/  F2FP.BF16.F32.PACK_AB R158, R180, R153 ;  /* 0x00000099b49e723e */ /* 0x004fe200000010ff */
[-C--:B------:R-:W-:Y:S01]  /*7e40*/  FMUL.FTZ R101, R101, R176.reuse ;  /* 0x000000b065657220 */ /* 0x080fe20000410000 */
[----:B------:R-:W-:Y:S01]  /*7e50*/  @!P1 PRMT R152, RZ, 0x654, R152 ;  /* 0x00000654ff989816 */ /* 0x000fe20000000098 */
[-C--:B------:R-:W-:Y:S01]  /*7e60*/  FMUL.FTZ R104, R104, R176.reuse ;  /* 0x000000b068687220 */ /* 0x080fe20000410000 */
[----:B------:R-:W1:Y:S01]  /*7e70*/  MUFU.EX2 R9, R9 ;  /* 0x0000000900097308 */ /* 0x000e620000000800 */
[-C--:B------:R-:W-:Y:S01]  /*7e80*/  FMUL.FTZ R105, R105, R176.reuse ;  /* 0x000000b069697220 */ /* 0x080fe20000410000 */
[----:B------:R2:W-:Y:S01]  /*7e90*/  @!P1 SYNCS.ARRIVE.TRANS64.RED.A1T0 RZ, [R152+URZ], RZ ;  /* 0x000000ff98ff99a7 */ /* 0x0005e2000810043f */
[----:B------:R-:W-:Y:S01]  /*7ea0*/  @!P2 STS [R154+0x28800], R176 ;  /* 0x028800b09a00a388 */ /* 0x000fe20000000800 */
[-C--:B------:R-:W-:Y:S01]  /*7eb0*/  FMUL.FTZ R108, R108, R176.reuse ;  /* 0x000000b06c6c7220 */ /* 0x080fe20000410000 */
[-C--:B------:R-:W-:Y:S01]  /*7ec0*/  FMUL.FTZ R109, R109, R176.reuse ;  /* 0x000000b06d6d7220 */ /* 0x080fe20000410000 */
[----:B------:R-:W-:Y:S01]  /*7ed0*/  FMUL.FTZ R112, R112, R176 ;  /* 0x000000b070707220 */ /* 0x000fe20000410000 */
[----:B---3--:R3:W-:Y:S01]  /*7ee0*/  @!P2 STS [R154+0x28820], R175 ;  /* 0x028820af9a00a388 */ /* 0x0087e20000000800 */
[----:B------:R-:W5:Y:S01]  /*7ef0*/  MUFU.EX2 R10, R10 ;  /* 0x0000000a000a7308 */ /* 0x000f620000000800 */
[----:B----4-:R-:W-:Y:S01]  /*7f00*/  FFMA.FTZ R6, R175, R6, R196 ;  /* 0x00000006af067223 */ /* 0x010fe200000100c4 */
[----:B--2---:R-:W-:Y:S01]  /*7f10*/  FADD.FTZ R152, R14, R5 ;  /* 0x000000050e987221 */ /* 0x004fe20000010000 */
[-C--:B------:R-:W-:Y:S01]  /*7f20*/  FMUL.FTZ R113, R113, R176.reuse ;  /* 0x000000b071717220 */ /* 0x080fe20000410000 */
[-C--:B------:R-:W-:Y:S01]  /*7f30*/  FMUL.FTZ R116, R116, R176.reuse ;  /* 0x000000b074747220 */ /* 0x080fe20000410000 */
[-C--:B------:R-:W-:Y:S01]  /*7f40*/  FMUL.FTZ R117, R117, R176.reuse ;  /* 0x000000b075757220 */ /* 0x080fe20000410000 */
[----:B------:R-:W-:Y:S01]  /*7f50*/  FADD.FTZ R5, R15, R152 ;  /* 0x000000980f057221 */ /* 0x000fe20000010000 */
[-C--:B------:R-:W-:Y:S01]  /*7f60*/  FMUL.FTZ R120, R120, R176.reuse ;  /* 0x000000b078787220 */ /* 0x080fe20000410000 */
[----:B------:R-:W2:Y:S01]  /*7f70*/  MUFU.EX2 R11, R11 ;  /* 0x0000000b000b7308 */ /* 0x000ea20000000800 */
[C---:B---3--:R-:W-:Y:S01]  /*7f80*/  F2FP.BF16.F32.PACK_AB R154, R20.reuse, R15 ;  /* 0x0000000f149a723e */ /* 0x048fe200000010ff */
[----:B------:R-:W-:Y:S01]  /*7f90*/  FADD.FTZ R152, R20, R5 ;  /* 0x0000000514987221 */ /* 0x000fe20000010000 */
[----:B-1----:R-:W-:Y:S01]  /*7fa0*/  FADD.FTZ R5, R9, R6 ;  /* 0x0000000609057221 */ /* 0x002fe20000010000 */
[-C--:B------:R-:W-:Y:S01]  /*7fb0*/  FMUL.FTZ R121, R121, R176.reuse ;  /* 0x000000b079797220 */ /* 0x080fe20000410000 */
[-C--:B------:R-:W-:Y:S01]  /*7fc0*/  FMUL.FTZ R124, R124, R176.reuse ;  /* 0x000000b07c7c7220 */ /* 0x080fe20000410000 */
[-C--:B------:R-:W-:Y:S01]  /*7fd0*/  FMUL.FTZ R125, R125, R176.reuse ;  /* 0x000000b07d7d7220 */ /* 0x080fe20000410000 */
[-C--:B------:R-:W-:Y:S01]  /*7fe0*/  FMUL.FTZ R128, R128, R176.reuse ;  /* 0x000000b080807220 */ /* 0x080fe20000410000 */
[----:B------:R-:W1:Y:S01]  /*7ff0*/  MUFU.EX2 R12, R12 ;  /* 0x0000000c000c7308 */ /* 0x000e620000000800 */
        /* <DEDUP_REMOVED lines=9> */
[-C--:B------:R-:W-:Y:S01]  /*8090*/  FMUL.FTZ R141, R141, R176.reuse ;  /* 0x000000b08d8d7220 */ /* 0x080fe20000410000 */
[-C--:B------:R-:W-:Y:S01]  /*80a0*/  FMUL.FTZ R144, R144, R176.reuse ;  /* 0x000000b090907220 */ /* 0x080fe20000410000 */
[-C--:B------:R-:W-:Y:S01]  /*80b0*/  FMUL.FTZ R145, R145, R176.reuse ;  /* 0x000000b091917220 */ /* 0x080fe20000410000 */
[-C--:B------:R-:W-:Y:S01]  /*80c0*/  FMUL.FTZ R148, R148, R176.reuse ;  /* 0x000000b094947220 */ /* 0x080fe20000410000 */
[----:B------:R-:W-:Y:S01]  /*80d0*/  FMUL.FTZ R149, R149, R176 ;  /* 0x000000b095957220 */ /* 0x000fe20000410000 */
[-C--:B------:R-:W-:Y:S01]  /*80e0*/  FMUL.FTZ R26, R26, R175.reuse ;  /* 0x000000af1a1a7220 */ /* 0x080fe20000410000 */
[----:B------:R2:W-:Y:S01]  /*80f0*/  MUFU.EX2 R8, R165 ;  /* 0x000000a500087308 */ /* 0x0005e20000000800 */
        /* <DEDUP_REMOVED lines=8> */
[--C-:B--2---:R-:W-:Y:S01]  /*8180*/  FFMA.FTZ R165, R167, UR10, -R156.reuse ;  /* 0x0000000aa7a57c23 */ /* 0x104fe2000801089c */
[--C-:B------:R-:W-:Y:S01]  /*8190*/  FFMA.FTZ R167, R169, UR10, -R156.reuse ;  /* 0x0000000aa9a77c23 */ /* 0x100fe2000801089c */
[----:B------:R-:W-:Y:S01]  /*81a0*/  FFMA.FTZ R169, R170, UR10, -R156 ;  /* 0x0000000aaaa97c23 */ /* 0x000fe2000801089c */
[----:B---3--:R-:W-:Y:S01]  /*81b0*/  FADD.FTZ R6, R161, R6 ;  /* 0x00000006a1067221 */ /* 0x008fe20000010000 */
[----:B------:R-:W-:Y:S01]  /*81c0*/  F2FP.BF16.F32.PACK_AB R156, R178, R21 ;  /* 0x00000015b29c723e */ /* 0x000fe200000010ff */
        /* <DEDUP_REMOVED lines=12> */
[----:B-1----:R-:W-:Y:S01]  /*8290*/  FADD.FTZ R5, R163, R6 ;  /* 0x00000006a3057221 */ /* 0x002fe20000010000 */
[-C--:B------:R-:W-:Y:S01]  /*82a0*/  FMUL.FTZ R58, R58, R175.reuse ;  /* 0x000000af3a3a7220 */ /* 0x080fe20000410000 */
[-C--:B------:R-:W-:Y:S01]  /*82b0*/  FMUL.FTZ R59, R59, R175.reuse ;  /* 0x000000af3b3b7220 */ /* 0x080fe20000410000 */
[----:B------:R-:W-:Y:S01]  /*82c0*/  FADD.FTZ R152, R178, R171 ;  /* 0x000000abb2987221 */ /* 0x000fe20000010000 */
[-C--:B------:R-:W-:Y:S01]  /*82d0*/  FMUL.FTZ R62, R62, R175.reuse ;  /* 0x000000af3e3e7220 */ /* 0x080fe20000410000 */
[-C--:B------:R-:W-:Y:S01]  /*82e0*/  FMUL.FTZ R63, R63, R175.reuse ;  /* 0x000000af3f3f7220 */ /* 0x080fe20000410000 */
[----:B------:R-:W1:Y:S01]  /*82f0*/  MUFU.EX2 R182, R182 ;  /* 0x000000b600b67308 */ /* 0x000e620000000800 */
[----:B------:R-:W-:Y:S01]  /*8300*/  FADD.FTZ R171, R153, R152 ;  /* 0x0000009899ab7221 */ /* 0x000fe20000010000 */
[----:B------:R-:W-:Y:S01]  /*8310*/  F2FP.BF16.F32.PACK_AB R153, R9, R196 ;  /* 0x000000c40999723e */ /* 0x000fe200000010ff */
[-C--:B------:R-:W-:Y:S01]  /*8320*/  FMUL.FTZ R66, R66, R175.reuse ;  /* 0x000000af42427220 */ /* 0x080fe20000410000 */
[-C--:B------:R-:W-:Y:S01]  /*8330*/  FMUL.FTZ R67, R67, R175.reuse ;  /* 0x000000af43437220 */ /* 0x080fe20000410000 */
[----:B------:R-:W-:Y:S01]  /*8340*/  FADD.FTZ R152, R180, R171 ;  /* 0x000000abb4987221 */ /* 0x000fe20000010000 */
[-C--:B------:R-:W-:Y:S01]  /*8350*/  FMUL.FTZ R70, R70, R175.reuse ;  /* 0x000000af46467220 */ /* 0x080fe20000410000 */
[-C--:B------:R-:W-:Y:S01]  /*8360*/  FMUL.FTZ R71, R71, R175.reuse ;  /* 0x000000af47477220 */ /* 0x080fe20000410000 */
[----:B------:R-:W2:Y:S01]  /*8370*/  MUFU.EX2 R165, R165 ;  /* 0x000000a500a57308 */ /* 0x000ea20000000800 */
[----:B------:R-:W-:Y:S01]  /*8380*/  FADD.FTZ R171, R155, R152 ;  /* 0x000000989bab7221 */ /* 0x000fe20000010000 */
[----:B---3--:R-:W-:Y:S01]  /*8390*/  FADD.FTZ R6, R198, R5 ;  /* 0x00000005c6067221 */ /* 0x008fe20000010000 */
        /* <DEDUP_REMOVED lines=42> */
[----:B------:R-:W-:Y:S01]  /*8640*/  F2FP.BF16.F32.PACK_AB R157, R161, R12 ;  /* 0x0000000ca19d723e */ /* 0x000fe200000010ff */
[----:B------:R-:W-:Y:S01]  /*8650*/  FMUL.FTZ R127, R127, R175 ;  /* 0x000000af7f7f7220 */ /* 0x000fe20000410000 */
[----:B------:R-:W-:Y:S01]  /*8660*/  F2FP.BF16.F32.PACK_AB R161, R200, R165 ;  /* 0x000000a5c8a1723e */ /* 0x000fe200000010ff */
[-C--:B------:R-:W-:Y:S01]  /*8670*/  FMUL.FTZ R130, R130, R175.reuse ;  /* 0x000000af82827220 */ /* 0x080fe20000410000 */
[----:B------:R-:W2:Y:S01]  /*8680*/  MUFU.EX2 R172, R172 ;  /* 0x000000ac00ac7308 */ /* 0x000ea20000000800 */
[----:B---3--:R-:W-:Y:S01]  /*8690*/  FADD.FTZ R5, R167, R6 ;  /* 0x00000006a7057221 */ /* 0x008fe20000010000 */
[----:B------:R3:W-:Y:S01]  /*86a0*/  STSM.16.M88.4 [R18+0x26800], R152 ;  /* 0x0268009812007844 */ /* 0x0007e20000000200 */
        /* <DEDUP_REMOVED lines=14> */
[----:B--2---:R-:W-:-:S07]  /*8790*/  FADD.FTZ R6, R172, R5 ;  /* 0x00000005ac067221 */ /* 0x004fce0000010000 */
[----:B------:R-:W2:Y:S01]  /*87a0*/  MUFU.EX2 R177, R177 ;  /* 0x000000b100b17308 */ /* 0x000ea20000000800 */
[C---:B----4-:R-:W-:Y:S01]  /*87b0*/  FADD.FTZ R14, R194.reuse, R13 ;  /* 0x0000000dc20e7221 */ /* 0x050fe20000010000 */
[----:B------:R-:W-:Y:S02]  /*87c0*/  F2FP.BF16.F32.PACK_AB R164, R194, R159 ;  /* 0x0000009fc2a4723e */ /* 0x000fe400000010ff */
[----:B------:R-:W-:Y:S02]  /*87d0*/  F2FP.BF16.F32.PACK_AB R159, R198, R163 ;  /* 0x000000a3c69f723e */ /* 0x000fe400000010ff */
[----:B------:R-:W-:Y:S02]  /*87e0*/  F2FP.BF16.F32.PACK_AB R163, R172, R167 ;  /* 0x000000a7aca3723e */ /* 0x000fe400000010ff */
[----:B------:R-:W4:Y:S01]  /*87f0*/  MUFU.EX2 R173, R173 ;  /* 0x000000ad00ad7308 */ /* 0x000f220000000800 */
[----:B-1----:R-:W-:Y:S01]  /*8800*/  FADD.FTZ R13, R169, R6 ;  /* 0x00000006a90d7221 */ /* 0x002fe20000010000 */
[C---:B------:R-:W-:Y:S01]  /*8810*/  F2FP.BF16.F32.PACK_AB R165, R170.reuse, R169 ;  /* 0x000000a9aaa5723e */ /* 0x040fe200000010ff */
[----:B------:R3:W-:Y:S02]  /*8820*/  STSM.16.M88.4 [R19], R156 ;  /* 0x0000009c13007844 */ /* 0x0007e40000000200 */
[----:B------:R-:W-:-:S02]  /*8830*/  FADD.FTZ R6, R170, R13 ;  /* 0x0000000daa067221 */ /* 0x000fc40000010000 */
[----:B------:R3:W-:Y:S01]  /*8840*/  STSM.16.M88.4 [R23], R160 ;  /* 0x000000a017007844 */ /* 0x0007e20000000200 */
[----:B------:R-:W1:Y:S01]  /*8850*/  MUFU.EX2 R174, R174 ;  /* 0x000000ae00ae7308 */ /* 0x000e620000000800 */
[----:B--2---:R-:W-:Y:S01]  /*8860*/  F2FP.BF16.F32.PACK_AB R166, R8, R177 ;  /* 0x000000b108a6723e */ /* 0x004fe200000010ff */
[----:B------:R-:W-:-:S04]  /*8870*/  FADD.FTZ R5, R177, R14 ;  /* 0x0000000eb1057221 */ /* 0x000fc80000010000 */
[----:B------:R-:W-:Y:S01]  /*8880*/  FADD.FTZ R5, R8, R5 ;  /* 0x0000000508057221 */ /* 0x000fe20000010000 */
[----:B----4-:R-:W-:Y:S01]  /*8890*/  FADD.FTZ R9, R173, R6 ;  /* 0x00000006ad097221 */ /* 0x010fe20000010000 */
[----:B-1----:R-:W-:-:S03]  /*88a0*/  F2FP.BF16.F32.PACK_AB R167, R174, R173 ;  /* 0x000000adaea7723e */ /* 0x002fc600000010ff */
[----:B------:R-:W-:Y:S02]  /*88b0*/  FADD.FTZ R6, R174, R9 ;  /* 0x00000009ae067221 */ /* 0x000fe40000010000 */
[----:B------:R3:W-:Y:S01]  /*88c0*/  STSM.16.M88.4 [R22], R164 ;  /* 0x000000a416007844 */ /* 0x0007e20000000200 */
[----:B------:R-:W-:Y:S05]  /*88d0*/  @!P0 BRA `(.L_x_3159) ;  /* 0x0000000000048947 */ /* 0x000fea0003800000 */
[----:B------:R-:W-:Y:S01]  /*88e0*/  BPT.TRAP 0x1 ;  /* 0x000000040000795c */ /* 0x000fe20000300000 */
.L_x_3159:
[----:B------:R1:W2:Y:S01]  /*88f0*/  SYNCS.PHASECHK.TRANS64.TRYWAIT P2, [UR24+0x28c50], R7 ;  /* 0x028c5007ff0075a7 */ /* 0x0002a20008040158 */
[----:B------:R-:W-:Y:S05]  /*8900*/  @!P0 BRA `(.L_x_3160) ;  /* 0x0000000000048947 */ /* 0x000fea0003800000 */
[----:B------:R-:W-:Y:S01]  /*8910*/  BPT.TRAP 0x1 ;  /* 0x000000040000795c */ /* 0x000fe20000300000 */
.L_x_3160:
[----:B--2---:R-:W-:Y:S05]  /*8920*/  @P2 BRA `(.L_x_3161) ;  /* 0x0000000000082947 */ /* 0x004fea0003800000 */
[----:B------:R-:W2:Y:S02]  /*8930*/  SYNCS.PHASECHK.TRANS64.TRYWAIT P2, [UR24+0x28c50], R7 ;  /* 0x028c5007ff0075a7 */ /* 0x000ea40008040158 */
[----:B--2---:R-:W-:Y:S05]  /*8940*/  @!P2 BRA `(.L_x_3162) ;  /* 0x0000005800f4a947 */ /* 0x004fea0003800000 */
.L_x_3161:
[----:B------:R-:W-:Y:S01]  /*8950*/  ULEA UR11, UR39, UR41, 0xc ;  /* 0x00000029270b7291 */ /* 0x000fe2000f8e603f */
[----:B------:R-:W-:Y:S01]  /*8960*/  WARPGROUP.ARRIVE ;  /* 0x00000000000079c5 */ /* 0x000fe20000000000 */
[----:B------:R-:W-:Y:S01]  /*8970*/  UMOV UR7, 0x40000040 ;  /* 0x4000004000077882 */ /* 0x000fe20000000000 */
[----:B------:R-:W-:Y:S01]  /*8980*/  ISETP.LT.AND P2, PT, RZ, UR22, PT ;  /* 0x00000016ff007c0c */ /* 0x000fe2000bf41270 */
[----:B------:R-:W-:Y:S01]  /*8990*/  UIADD3 UR22, UR22, -0x1, URZ ;  /* 0xffffffff16167890 */ /* 0x000fe2000fffe03f */
[----:B--2---:R-:W-:Y:S01]  /*89a0*/  @!P1 IADD3 R168, R168, 0x28c60, RZ ;  /* 0x00028c60a8a89810 */ /* 0x004fe20007ffe0ff */
[----:B------:R-:W-:Y:S01]  /*89b0*/  UMOV UR21, UR39 ;  /* 0x0000002700157c82 */ /* 0x000fe20008000000 */
[----:B------:R-:W-:Y:S01]  /*89c0*/  UMOV UR6, UR11 ;  /* 0x0000000b00067c82 */ /* 0x000fe20008000000 */
[----:B------:R-:W-:Y:S01]  /*89d0*/  MOV R8, R3 ;  /* 0x0000000300087202 */ /* 0x000fe20000000f00 */
[----:B------:R-:W-:Y:S01]  /*89e0*/  HGMMA.64x256x16.F32.BF16 R24, R152, gdesc[UR4].tnspB, R24, gsb0 ;  /* 0x43e0000498187df0 */ /* 0x000fe20008001818 */
[----:B------:R-:W-:Y:S01]  /*89f0*/  UIADD3 UR6, UR11, 0x80, URZ ;  /* 0x000000800b067890 */ /* 0x000fe2000fffe03f */
[----:B------:R-:W-:Y:S01]  /*8a00*/  @!P1 PRMT R168, RZ, 0x654, R168 ;  /* 0x00000654ffa89816 */ /* 0x000fe200000000a8 */
[----:B------:R-:W-:Y:S01]  /*8a10*/  UMOV UR7, 0x40000040 ;  /* 0x4000004000077882 */ /* 0x000fe20000000000 */
[----:B------:R-:W-:Y:S01]  /*8a20*/  MOV R13, R4 ;  /* 0x00000004000d7202 */ /* 0x000fe20000000f00 */
        /* <DEDUP_REMOVED lines=27> */
.L_x_3154:
[----:B------:R-:W5:Y:S01]  /*8be0*/  SHFL.BFLY PT, R0, R5, 0x2, 0x1f ;  /* 0x0c401f0005007f89 */ /* 0x000f6200000e0000 */
[----:B------:R-:W-:Y:S01]  /*8bf0*/  MOV R11, UR10 ;  /* 0x0000000a000b7c02 */ /* 0x000fe20008000f00 */
[----:B------:R-:W-:Y:S01]  /*8c00*/  UIADD3 UR37, UR37, 0x1, URZ ;  /* 0x0000000125257890 */ /* 0x000fe2000fffe03f */
[----:B-1-3--:R-:W-:Y:S01]  /*8c10*/  MOV R156, 0xff800000 ;  /* 0xff800000009c7802 */ /* 0x00afe20000000f00 */
[----:B------:R-:W1:Y:S01]  /*8c20*/  SHFL.BFLY PT, R9, R6, 0x2, 0x1f ;  /* 0x0c401f0006097f89 */ /* 0x000e6200000e0000 */
[----:B------:R-:W-:Y:S01]  /*8c30*/  MOV R155, 0xff800000 ;  /* 0xff800000009b7802 */ /* 0x000fe20000000f00 */
[----:B------:R-:W-:Y:S08]  /*8c40*/  BAR.ARV 0x8, 0xa0 ;  /* 0x0202800000007b1d */ /* 0x000ff00000002000 */
[----:B------:R-:W-:Y:S01]  /*8c50*/  BAR.SYNC.DEFER_BLOCKING 0xf, 0x100 ;  /* 0x03c4000000007b1d */ /* 0x000fe20000010000 */
[----:B-----5:R-:W-:Y:S01]  /*8c60*/  FADD.FTZ R0, R0, R5 ;  /* 0x0000000500007221 */ /* 0x020fe20000010000 */
[----:B------:R-:W-:Y:S01]  /*8c70*/  MOV R5, UR39 ;  /* 0x0000002700057c02 */ /* 0x000fe20008000f00 */
[----:B------:R-:W-:Y:S01]  /*8c80*/  UIADD3 UR39, UR39, 0x1, URZ ;  /* 0x0000000127277890 */ /* 0x000fe2000fffe03f */
[----:B-1----:R-:W-:-:S02]  /*8c90*/  FADD.FTZ R9, R9, R6 ;  /* 0x0000000609097221 */ /* 0x002fc40000010000 */
[----:B--2---:R-:W1:Y:S01]  /*8ca0*/  SHFL.BFLY PT, R7, R0, 0x1, 0x1f ;  /* 0x0c201f0000077f89 */ /* 0x004e6200000e0000 */
[----:B------:R-:W-:-:S03]  /*8cb0*/  UISETP.NE.AND UP0, UPT, UR39, 0x2, UPT ;  /* 0x000000022700788c */ /* 0x000fc6000bf05270 */
[----:B------:R-:W2:Y:S01]  /*8cc0*/  SHFL.BFLY PT, R8, R9, 0x1, 0x1f ;  /* 0x0c201f0009087f89 */ /* 0x000ea200000e0000 */
[----:B------:R-:W-:Y:S02]  /*8cd0*/  USEL UR4, URZ, 0x1, UP0 ;  /* 0x000000013f047887 */ /* 0x000fe40008000000 */
[----:B------:R-:W-:Y:S02]  /*8ce0*/  USEL UR39, UR39, URZ, UP0 ;  /* 0x0000003f27277287 */ /* 0x000fe40008000000 */
[----:B------:R-:W-:Y:S01]  /*8cf0*/  ULOP3.LUT UR38, UR38, UR4, URZ, 0x3c, !UPT ;  /* 0x0000000426267292 */ /* 0x000fe2000f8e3c3f */
[----:B-1----:R-:W-:Y:S01]  /*8d00*/  FADD.FTZ R10, R0, R7 ;  /* 0x00000007000a7221 */ /* 0x002fe20000010000 */
[----:B------:R-:W-:Y:S01]  /*8d10*/  IMAD.MOV R7, RZ, RZ, -R17 ;  /* 0x000000ffff077224 */ /* 0x000fe200078e0a11 */
[----:B------:R-:W-:Y:S01]  /*8d20*/  MOV R0, RZ ;  /* 0x000000ff00007202 */ /* 0x000fe20000000f00 */
[----:B--2---:R-:W-:Y:S02]  /*8d30*/  FADD.FTZ R8, R9, R8 ;  /* 0x0000000809087221 */ /* 0x004fe40000010000 */
[----:B------:R-:W-:Y:S01]  /*8d40*/  FSETP.NE.FTZ.AND P1, PT, R10, RZ, PT ;  /* 0x000000ff0a00720b */ /* 0x000fe20003f35000 */
[----:B------:R-:W-:Y:S01]  /*8d50*/  IMAD.U32 R9, RZ, RZ, UR10 ;  /* 0x0000000aff097e24 */ /* 0x000fe2000f8e00ff */
[----:B------:R-:W-:-:S02]  /*8d60*/  ISETP.NE.AND P0, PT, R16, R7, PT ;  /* 0x000000071000720c */ /* 0x000fc40003f05270 */
[----:B------:R-:W-:Y:S02]  /*8d70*/  FSETP.NE.FTZ.AND P2, PT, R8, RZ, PT ;  /* 0x000000ff0800720b */ /* 0x000fe40003f55000 */
[----:B------:R-:W-:-:S07]  /*8d80*/  MOV R7, RZ ;  /* 0x000000ff00077202 */ /* 0x000fce0000000f00 */
[----:B------:R-:W1:Y:S02]  /*8d90*/  @P1 MUFU.RCP R7, R10 ;  /* 0x0000000a00071308 */ /* 0x000e640000001000 */
[----:B------:R-:W-:-:S04]  /*8da0*/  @!P0 LEA R5, R5, R2, 0x6 ;  /* 0x0000000205058211 */ /* 0x000fc800078e30ff */
[----:B------:R-:W-:Y:S02]  /*8db0*/  @!P0 LEA R5, R5, UR48, 0x2 ;  /* 0x0000003005058c11 */ /* 0x000fe4000f8e10ff */
[----:B------:R-:W-:Y:S08]  /*8dc0*/  @P2 MUFU.RCP R0, R8 ;  /* 0x0000000800002308 */ /* 0x000ff00000001000 */
[----:B------:R-:W2:Y:S01]  /*8dd0*/  @P1 MUFU.LG2 R6, R10 ;  /* 0x0000000a00061308 */ /* 0x000ea20000000c00 */
        /* <DEDUP_REMOVED lines=65> */
[----:B--2---:R-:W-:Y:S01]  /*91f0*/  @P1 FMUL.FTZ R6, R6, 0.69314718246459960938 ;  /* 0x3f31721806061820 */ /* 0x004fe20000410000 */
[-C--:B------:R-:W-:Y:S01]  /*9200*/  FMUL.FTZ R26, R26, R0.reuse ;  /* 0x000000001a1a7220 */ /* 0x080fe20000410000 */
[-C--:B------:R-:W-:Y:S01]  /*9210*/  FMUL.FTZ R27, R27, R0.reuse ;  /* 0x000000001b1b7220 */ /* 0x080fe20000410000 */
[----:B------:R2:W-:Y:S01]  /*9220*/  @!P0 STS [R5+0x28820], R0 ;  /* 0x0288200005008388 */ /* 0x0005e20000000800 */
[----:B------:R-:W-:Y:S01]  /*9230*/  PLOP3.LUT P0, PT, PT, PT, PT, 0x8, 0x0 ;  /* 0x000000000000781c */ /* 0x000fe20003f0e170 */
[-C--:B------:R-:W-:Y:S01]  /*9240*/  FMUL.FTZ R30, R30, R0.reuse ;  /* 0x000000001e1e7220 */ /* 0x080fe20000410000 */
[-C--:B------:R-:W-:Y:S01]  /*9250*/  FMUL.FTZ R31, R31, R0.reuse ;  /* 0x000000001f1f7220 */ /* 0x080fe20000410000 */
[-C--:B------:R-:W-:Y:S01]  /*9260*/  FMUL.FTZ R34, R34, R0.reuse ;  /* 0x0000000022227220 */ /* 0x080fe20000410000 */
[-C--:B------:R-:W-:Y:S01]  /*9270*/  FMUL.FTZ R35, R35, R0.reuse ;  /* 0x0000000023237220 */ /* 0x080fe20000410000 */
[----:B-1----:R-:W1:Y:S01]  /*9280*/  @P2 MUFU.LG2 R7, R8 ;  /* 0x0000000800072308 */ /* 0x002e620000000c00 */
[-C--:B------:R-:W-:Y:S01]  /*9290*/  FMUL.FTZ R38, R38, R0.reuse ;  /* 0x0000000026267220 */ /* 0x080fe20000410000 */
[-C--:B------:R-:W-:Y:S01]  /*92a0*/  FMUL.FTZ R39, R39, R0.reuse ;  /* 0x0000000027277220 */ /* 0x080fe20000410000 */
[-C--:B------:R-:W-:Y:S01]  /*92b0*/  FMUL.FTZ R42, R42, R0.reuse ;  /* 0x000000002a2a7220 */ /* 0x080fe20000410000 */
[----:B--2---:R-:W-:Y:S01]  /*92c0*/  @P1 FMUL.FTZ R5, R9, 0.69314718246459960938 ;  /* 0x3f31721809051820 */ /* 0x004fe20000410000 */
[----:B------:R-:W-:Y:S01]  /*92d0*/  @P2 FMUL.FTZ R9, R11, 0.69314718246459960938 ;  /* 0x3f3172180b092820 */ /* 0x000fe20000410000 */
        /* <DEDUP_REMOVED lines=59> */
.L_x_3125:
        /* <DEDUP_REMOVED lines=34> */
[----:B------:R-:W-:-:S02]  /*98b0*/  IADD3 R175, P4, R114, 0x60, RZ ;  /* 0x0000006072af7810 */ /* 0x000fc40007f9e0ff */
[C---:B------:R-:W-:Y:S02]  /*98c0*/  LOP3.LUT R3, R114.reuse, 0x380, RZ, 0xc0, !PT ;  /* 0x0000038072037812 */ /* 0x040fe400078ec0ff */
[C---:B------:R-:W-:Y:S02]  /*98d0*/  IADD3 R179, P6, R114.reuse, 0x2020, RZ ;  /* 0x0000202072b37810 */ /* 0x040fe40007fde0ff */
[-C--:B------:R-:W-:Y:S02]  /*98e0*/  IADD3.X R5, RZ, R115.reuse, RZ, P2, !PT ;  /* 0x00000073ff057210 */ /* 0x080fe400017fe4ff */
[-C--:B------:R-:W-:Y:S01]  /*98f0*/  IADD3.X R7, RZ, R115.reuse, RZ, P3, !PT ;  /* 0x00000073ff077210 */ /* 0x080fe20001ffe4ff */
[----:B------:R-:W-:Y:S01]  /*9900*/  IMAD.X R13, RZ, RZ, R115, P6 ;  /* 0x000000ffff0d7224 */ /* 0x000fe200030e0673 */
[----:B------:R-:W-:Y:S02]  /*9910*/  IADD3.X R9, RZ, R115, RZ, P4, !PT ;  /* 0x00000073ff097210 */ /* 0x000fe400027fe4ff */
        /* <DEDUP_REMOVED lines=13> */
[C---:B------:R-:W-:Y:S01]  /*99f0*/  IADD3 R197, P1, R114.reuse, 0x6000, RZ ;  /* 0x0000600072c57810 */ /* 0x040fe20007f3e0ff */
[--C-:B------:R-:W-:Y:S01]  /*9a00*/  IMAD.X R91, RZ, RZ, R115.reuse, P5 ;  /* 0x000000ffff5b7224 */ /* 0x100fe200028e0673 */
[C---:B------:R-:W-:Y:S02]  /*9a10*/  IADD3 R199, P2, R114.reuse, 0x6020, RZ ;  /* 0x0000602072c77810 */ /* 0x040fe40007f5e0ff */
[C---:B------:R-:W-:Y:S02]  /*9a20*/  IADD3 R106, P3, R114.reuse, 0x6040, RZ ;  /* 0x00006040726a7810 */ /* 0x040fe40007f7e0ff */
[----:B------:R-:W-:Y:S02]  /*9a30*/  IADD3 R201, P4, R114, 0x6060, RZ ;  /* 0x0000606072c97810 */ /* 0x000fe40007f9e0ff */
[----:B------:R-:W-:Y:S02]  /*9a40*/  LOP3.LUT R114, R3, R114, RZ, 0x3c, !PT ;  /* 0x0000007203727212 */ /* 0x000fe400078e3cff */
[----:B------:R-:W-:Y:S01]  /*9a50*/  LOP3.LUT R3, R6, 0x380, RZ, 0xc0, !PT ;  /* 0x0000038006037812 */ /* 0x000fe200078ec0ff */
[----:B------:R-:W-:Y:S01]  /*9a60*/  IMAD.X R111, RZ, RZ, R115, P4 ;  /* 0x000000ffff6f7224 */ /* 0x000fe200020e0673 */
[----:B------:R-:W-:-:S02]  /*9a70*/  LOP3.LUT R0, R173, 0x380, RZ, 0xc0, !PT ;  /* 0x00000380ad007812 */ /* 0x000fc400078ec0ff */
[----:B------:R-:W-:Y:S02]  /*9a80*/  SHF.R.U64 R3, R3, 0x3, RZ ;  /* 0x0000000303037819 */ /* 0x000fe400000012ff */
[----:B------:R-:W-:Y:S02]  /*9a90*/  SHF.R.U64 R0, R0, 0x3, RZ ;  /* 0x0000000300007819 */ /* 0x000fe400000012ff */
[----:B------:R-:W-:Y:S02]  /*9aa0*/  LOP3.LUT R6, R3, R6, RZ, 0x3c, !PT ;  /* 0x0000000603067212 */ /* 0x000fe400078e3cff */
[----:B------:R-:W-:Y:S02]  /*9ab0*/  LOP3.LUT R3, R14, 0x380, RZ, 0xc0, !PT ;  /* 0x000003800e037812 */ /* 0x000fe400078ec0ff */
[----:B------:R-:W-:Y:S02]  /*9ac0*/  LOP3.LUT R4, R0, R173, RZ, 0x3c, !PT ;  /* 0x000000ad00047212 */ /* 0x000fe400078e3cff */
[----:B------:R-:W-:-:S02]  /*9ad0*/  LOP3.LUT R0, R179, 0x380, RZ, 0xc0, !PT ;  /* 0x00000380b3007812 */ /* 0x000fc400078ec0ff */
[----:B------:R-:W-:Y:S02]  /*9ae0*/  SHF.R.U64 R3, R3, 0x3, RZ ;  /* 0x0000000303037819 */ /* 0x000fe400000012ff */
[----:B------:R-:W-:Y:S02]  /*9af0*/  SHF.R.U64 R0, R0, 0x3, RZ ;  /* 0x0000000300007819 */ /* 0x000fe400000012ff */
[----:B------:R-:W-:Y:S02]  /*9b00*/  LOP3.LUT R14, R3, R14, RZ, 0x3c, !PT ;  /* 0x0000000e030e7212 */ /* 0x000fe400078e3cff */
[----:B------:R-:W-:Y:S02]  /*9b10*/  LOP3.LUT R3, R90, 0x380, RZ, 0xc0, !PT ;  /* 0x000003805a037812 */ /* 0x000fe400078ec0ff */
[----:B------:R-:W-:Y:S02]  /*9b20*/  LOP3.LUT R12, R0, R179, RZ, 0x3c, !PT ;  /* 0x000000b3000c7212 */ /* 0x000fe400078e3cff */
[----:B------:R-:W-:-:S02]  /*9b30*/  LOP3.LUT R8, R175, 0x380, RZ, 0xc0, !PT ;  /* 0x00000380af087812 */ /* 0x000fc400078ec0ff */
[----:B------:R-:W-:Y:S02]  /*9b40*/  LOP3.LUT R0, R193, 0x380, RZ, 0xc0, !PT ;  /* 0x00000380c1007812 */ /* 0x000fe400078ec0ff */
[----:B------:R-:W-:Y:S02]  /*9b50*/  LOP3.LUT R10, R177, 0x380, RZ, 0xc0, !PT ;  /* 0x00000380b10a7812 */ /* 0x000fe400078ec0ff */
[----:B------:R-:W-:Y:S02]  /*9b60*/  SHF.R.U64 R3, R3, 0x3, RZ ;  /* 0x0000000303037819 */ /* 0x000fe400000012ff */
[----:B------:R-:W-:Y:S02]  /*9b70*/  LOP3.LUT R27, R201, 0x380, RZ, 0xc0, !PT ;  /* 0x00000380c91b7812 */ /* 0x000fe400078ec0ff */
[----:B------:R-:W-:Y:S02]  /*9b80*/  LOP3.LUT R82, R183, 0x380, RZ, 0xc0, !PT ;  /* 0x00000380b7527812 */ /* 0x000fe400078ec0ff */
[----:B------:R-:W-:-:S02]  /*9b90*/  SHF.R.U64 R8, R8, 0x3, RZ ;  /* 0x0000000308087819 */ /* 0x000fc400000012ff */
[----:B------:R-:W-:Y:S02]  /*9ba0*/  LOP3.LUT R20, R181, 0x380, RZ, 0xc0, !PT ;  /* 0x00000380b5147812 */ /* 0x000fe400078ec0ff */
[----:B------:R-:W-:Y:S02]  /*9bb0*/  SHF.R.U64 R0, R0, 0x3, RZ ;  /* 0x0000000300007819 */ /* 0x000fe400000012ff */
[----:B------:R-:W-:Y:S02]  /*9bc0*/  SHF.R.U64 R10, R10, 0x3, RZ ;  /* 0x000000030a0a7819 */ /* 0x000fe400000012ff */
[----:B------:R-:W-:Y:S02]  /*9bd0*/  LOP3.LUT R98, R197, 0x380, RZ, 0xc0, !PT ;  /* 0x00000380c5627812 */ /* 0x000fe400078ec0ff */
[----:B------:R-:W-:Y:S02]  /*9be0*/  LOP3.LUT R90, R3, R90, RZ, 0x3c, !PT ;  /* 0x0000005a035a7212 */ /* 0x000fe400078e3cff */
[----:B------:R-:W-:-:S02]  /*9bf0*/  SHF.R.U64 R28, R27, 0x3, RZ ;  /* 0x000000031b1c7819 */ /* 0x000fc400000012ff */
[----:B------:R-:W-:Y:S02]  /*9c00*/  LOP3.LUT R3, R106, 0x380, RZ, 0xc0, !PT ;  /* 0x000003806a037812 */ /* 0x000fe400078ec0ff */
[----:B------:R-:W-:Y:S02]  /*9c10*/  SHF.R.U64 R82, R82, 0x3, RZ ;  /* 0x0000000352527819 */ /* 0x000fe400000012ff */
[----:B------:R-:W-:Y:S02]  /*9c20*/  LOP3.LUT R8, R8, R175, RZ, 0x3c, !PT ;  /* 0x000000af08087212 */ /* 0x000fe400078e3cff */
[----:B------:R-:W-:Y:S02]  /*9c30*/  SHF.R.U64 R20, R20, 0x3, RZ ;  /* 0x0000000314147819 */ /* 0x000fe400000012ff */
[----:B------:R-:W-:Y:S02]  /*9c40*/  LOP3.LUT R94, R195, 0x380, RZ, 0xc0, !PT ;  /* 0x00000380c35e7812 */ /* 0x000fe400078ec0ff */
[----:B------:R-:W-:-:S02]  /*9c50*/  LOP3.LUT R86, R0, R193, RZ, 0x3c, !PT ;  /* 0x000000c100567212 */ /* 0x000fc400078e3cff */
[----:B------:R-:W-:Y:S02]  /*9c60*/  LOP3.LUT R10, R10, R177, RZ, 0x3c, !PT ;  /* 0x000000b10a0a7212 */ /* 0x000fe400078e3cff */
[----:B------:R-:W-:Y:S02]  /*9c70*/  SHF.R.U64 R98, R98, 0x3, RZ ;  /* 0x0000000362627819 */ /* 0x000fe400000012ff */
[----:B------:R-:W-:Y:S02]  /*9c80*/  MOV R114, R114 ;  /* 0x0000007200727202 */ /* 0x000fe40000000f00 */
[----:B------:R-:W-:Y:S02]  /*9c90*/  LOP3.LUT R0, R199, 0x380, RZ, 0xc0, !PT ;  /* 0x00000380c7007812 */ /* 0x000fe400078ec0ff */
[----:B------:R-:W-:Y:S02]  /*9ca0*/  F2FP.BF16.F32.PACK_AB R27, R31, R30 ;  /* 0x0000001e1f1b723e */ /* 0x000fe400000010ff */
[----:B------:R-:W-:-:S02]  /*9cb0*/  LOP3.LUT R110, R28, R201, RZ, 0x3c, !PT ;  /* 0x000000c91c6e7212 */ /* 0x000fc400078e3cff */
[----:B------:R-:W-:Y:S01]  /*9cc0*/  SHF.R.U64 R3, R3, 0x3, RZ ;  /* 0x0000000303037819 */ /* 0x000fe200000012ff */
[----:B------:R1:W-:Y:S01]  /*9cd0*/  STSM.16.M88.4 [R114], R24 ;  /* 0x0000001872007844 */ /* 0x0003e20000000200 */
[----:B------:R-:W-:Y:S02]  /*9ce0*/  MOV R28, R4 ;  /* 0x00000004001c7202 */ /* 0x000fe40000000f00 */
[----:B------:R-:W-:Y:S02]  /*9cf0*/  LOP3.LUT R82, R82, R183, RZ, 0x3c, !PT ;  /* 0x000000b752527212 */ /* 0x000fe400078e3cff */
[----:B------:R-:W-:Y:S01]  /*9d00*/  MOV R6, R6 ;  /* 0x0000000600067202 */ /* 0x000fe20000000f00 */
[----:B------:R2:W-:Y:S01]  /*9d10*/  STSM.16.M88.4 [R28], R32 ;  /* 0x000000201c007844 */ /* 0x0005e20000000200 */
[----:B------:R-:W-:Y:S02]  /*9d20*/  LOP3.LUT R20, R20, R181, RZ, 0x3c, !PT ;  /* 0x000000b514147212 */ /* 0x000fe400078e3cff */
[----:B------:R-:W-:Y:S01]  /*9d30*/  SHF.R.U64 R94, R94, 0x3, RZ ;  /* 0x000000035e5e7819 */ /* 0x000fe200000012ff */
[----:B------:R2:W-:Y:S01]  /*9d40*/  STSM.16.M88.4 [R6], R40 ;  /* 0x0000002806007844 */ /* 0x0005e20000000200 */
[----:B------:R-:W-:-:S02]  /*9d50*/  MOV R8, R8 ;  /* 0x0000000800087202 */ /* 0x000fc40000000f00 */
[----:B------:R-:W-:Y:S02]  /*9d60*/  F2FP.BF16.F32.PACK_AB R51, R55, R54 ;  /* 0x000000363733723e */ /* 0x000fe400000010ff */
[----:B------:R-:W-:Y:S02]  /*9d70*/  F2FP.BF16.F32.PACK_AB R57, R59, R58 ;  /* 0x0000003a3b39723e */ /* 0x000fe400000010ff */
[----:B------:R-:W-:Y:S01]  /*9d80*/  F2FP.BF16.F32.PACK_AB R64, R65, R64 ;  /* 0x000000404140723e */ /* 0x000fe200000010ff */
[----:B------:R2:W-:Y:S01]  /*9d90*/  STSM.16.M88.4 [R8], R48 ;  /* 0x0000003008007844 */ /* 0x0005e20000000200 */
[----:B------:R-:W-:Y:S02]  /*9da0*/  IADD3.X R99, RZ, R115, RZ, P1, !PT ;  /* 0x00000073ff637210 */ /* 0x000fe40000ffe4ff */
[----:B------:R-:W-:Y:S02]  /*9db0*/  LOP3.LUT R98, R98, R197, RZ, 0x3c, !PT ;  /* 0x000000c562627212 */ /* 0x000fe400078e3cff */
[----:B------:R-:W-:-:S02]  /*9dc0*/  SHF.R.U64 R0, R0, 0x3, RZ ;  /* 0x0000000300007819 */ /* 0x000fc400000012ff */
[----:B------:R-:W-:Y:S02]  /*9dd0*/  MOV R10, R10 ;  /* 0x0000000a000a7202 */ /* 0x000fe40000000f00 */
[----:B------:R-:W-:Y:S02]  /*9de0*/  F2FP.BF16.F32.PACK_AB R58, R61, R60 ;  /* 0x0000003c3d3a723e */ /* 0x000fe400000010ff */
[----:B------:R-:W-:Y:S02]  /*9df0*/  F2FP.BF16.F32.PACK_AB R59, R63, R62 ;  /* 0x0000003e3f3b723e */ /* 0x000fe400000010ff */
[----:B------:R-:W-:Y:S02]  /*9e00*/  F2FP.BF16.F32.PACK_AB R65, R67, R66 ;  /* 0x000000424341723e */ /* 0x000fe400000010ff */
[----:B------:R-:W-:Y:S01]  /*9e10*/  F2FP.BF16.F32.PACK_AB R72, R73, R72 ;  /* 0x000000484948723e */ /* 0x000fe200000010ff */
[----:B------:R2:W-:Y:S01]  /*9e20*/  STSM.16.M88.4 [R10], R56 ;  /* 0x000000380a007844 */ /* 0x0005e20000000200 */
[----:B------:R-:W-:-:S02]  /*9e30*/  IADD3.X R107, RZ, R115, RZ, P3, !PT ;  /* 0x00000073ff6b7210 */ /* 0x000fc40001ffe4ff */
[----:B------:R-:W-:Y:S02]  /*9e40*/  LOP3.LUT R106, R3, R106, RZ, 0x3c, !PT ;  /* 0x0000006a036a7212 */ /* 0x000fe400078e3cff */
[----:B------:R-:W-:Y:S02]  /*9e50*/  MOV R12, R12 ;  /* 0x0000000c000c7202 */ /* 0x000fe40000000f00 */
        /* <DEDUP_REMOVED lines=9> */
[----:B------:R-:W-:Y:S01]  /*9ef0*/  IADD3.X R95, RZ, R115, RZ, P6, !PT ;  /* 0x00000073ff5f7210 */ /* 0x000fe200037fe4ff */
[----:B------:R2:W-:Y:S01]  /*9f00*/  STSM.16.M88.4 [R14], R72 ;  /* 0x000000480e007844 */ /* 0x0005e20000000200 */
[----:B------:R-:W-:Y:S02]  /*9f10*/  LOP3.LUT R94, R94, R195, RZ, 0x3c, !PT ;  /* 0x000000c35e5e7212 */ /* 0x000fe400078e3cff */
[----:B------:R-:W-:-:S02]  /*9f20*/  MOV R20, R20 ;  /* 0x0000001400147202 */ /* 0x000fc40000000f00 */
[----:B------:R-:W-:Y:S02]  /*9f30*/  MOV R4, R90 ;  /* 0x0000005a00047202 */ /* 0x000fe40000000f00 */
        /* <DEDUP_REMOVED lines=11> */
[----:B------:R-:W-:Y:S01]  /*9ff0*/  IADD3.X R103, RZ, R115, RZ, P2, !PT ;  /* 0x00000073ff677210 */ /* 0x000fe200017fe4ff */
[----:B------:R2:W-:Y:S01]  /*a000*/  STSM.16.M88.4 [R5], R88 ;  /* 0x0000005805007844 */ /* 0x0005e20000000200 */
[----:B------:R-:W-:-:S02]  /*a010*/  MOV R86, R86 ;  /* 0x0000005600567202 */ /* 0x000fc40000000f00 */
[----:B------:R-:W-:Y:S02]  /*a020*/  MOV R0, R106 ;  /* 0x0000006a00007202 */ /* 0x000fe40000000f00 */
        /* <DEDUP_REMOVED lines=45> */
[----:B--2---:R-:W1:Y:S01]  /*a300*/  LDC.64 R6, c[0x0][0xb78] ;  /* 0x0002de00ff067b82 */ /* 0x004e620000000a00 */
[----:B------:R-:W-:Y:S01]  /*a310*/  USHF.R.S32.HI UR5, URZ, 0x1f, UR43 ;  /* 0x0000001f3f057899 */ /* 0x000fe2000801142b */
[----:B------:R-:W-:Y:S01]  /*a320*/  IADD3 R3, -R17, RZ, RZ ;  /* 0x000000ff11037210 */ /* 0x000fe20007ffe1ff */
[----:B------:R-:W-:Y:S01]  /*a330*/  ULDC.64 UR8, c[0x0][0xb70] ;  /* 0x0002dc0000087ab9 */ /* 0x000fe20000000a00 */
[----:B------:R-:W-:Y:S01]  /*a340*/  VIADD R9, R2, UR42 ;  /* 0x0000002a02097c36 */ /* 0x000fe20008000000 */
[----:B------:R-:W-:Y:S01]  /*a350*/  UIMAD UR5, UR5, UR8, URZ ;  /* 0x00000008050572a4 */ /* 0x000fe2000f8e023f */
[----:B------:R-:W-:Y:S01]  /*a360*/  ISETP.NE.AND P0, PT, R16, R3, PT ;  /* 0x000000031000720c */ /* 0x000fe20003f05270 */
[----:B------:R-:W-:Y:S02]  /*a370*/  UIMAD.WIDE.U32 UR6, UR43, UR8, URZ ;  /* 0x000000082b0672a5 */ /* 0x000fe4000f8e003f */
[----:B------:R-:W-:Y:S01]  /*a380*/  UIMAD UR5, UR43, UR9, UR5 ;  /* 0x000000092b0572a4 */ /* 0x000fe2000f8e0205 */
[----:B------:R-:W-:Y:S01]  /*a390*/  SHF.R.S32.HI R3, RZ, 0x1f, R9 ;  /* 0x0000001fff037819 */ /* 0x000fe20000011409 */
[----:B------:R-:W-:-:S02]  /*a3a0*/  USHF.R.S32.HI UR8, URZ, 0x1f, UR44 ;  /* 0x0000001f3f087899 */ /* 0x000fc4000801142c */
[----:B------:R-:W-:Y:S02]  /*a3b0*/  UIADD3 UR5, UR7, UR5, URZ ;  /* 0x0000000507057290 */ /* 0x000fe4000fffe03f */
[----:B------:R-:W-:Y:S02]  /*a3c0*/  MOV R5, UR7 ;  /* 0x0000000700057c02 */ /* 0x000fe40008000f00 */
[----:B------:R-:W-:Y:S01]  /*a3d0*/  MOV R4, UR6 ;  /* 0x0000000600047c02 */ /* 0x000fe20008000f00 */
[----:B------:R-:W-:Y:S01]  /*a3e0*/  ULDC.64 UR6, c[0x0][0xb40] ;  /* 0x0002d00000067ab9 */ /* 0x000fe20000000a00 */
[----:B------:R-:W-:Y:S01]  /*a3f0*/  MOV R5, UR5 ;  /* 0x0000000500057c02 */ /* 0x000fe20008000f00 */
[----:B------:R-:W-:Y:S02]  /*a400*/  ULDC UR5, c[0x0][0xa88] ;  /* 0x0002a20000057ab9 */ /* 0x000fe40000000800 */
[----:B------:R-:W-:Y:S01]  /*a410*/  ISETP.GE.OR P1, PT, R9, UR5, P0 ;  /* 0x0000000509007c0c */ /* 0x000fe20008726670 */
[----:B-1----:R-:W-:-:S02]  /*a420*/  IMAD R0, R6, UR8, RZ ;  /* 0x0000000806007c24 */ /* 0x002fc4000f8e02ff */
[----:B------:R-:W-:-:S04]  /*a430*/  IMAD.WIDE.U32 R4, R6, UR44, R4 ;  /* 0x0000002c06047c25 */ /* 0x000fc8000f8e0004 */
[----:B------:R-:W-:Y:S01]  /*a440*/  IMAD R6, R7, UR44, R0 ;  /* 0x0000002c07067c24 */ /* 0x000fe2000f8e0200 */
[C---:B------:R-:W-:Y:S02]  /*a450*/  IADD3 R7, R9.reuse, 0x8, RZ ;  /* 0x0000000809077810 */ /* 0x040fe40007ffe0ff */
[----:B------:R-:W-:Y:S02]  /*a460*/  IADD3 R0, P2, R9, R4, RZ ;  /* 0x0000000409007210 */ /* 0x000fe40007f5e0ff */
[----:B------:R-:W-:Y:S02]  /*a470*/  ISETP.GE.OR P0, PT, R7, UR5, P0 ;  /* 0x0000000507007c0c */ /* 0x000fe40008706670 */
[----:B------:R-:W-:Y:S02]  /*a480*/  IADD3.X R3, R3, R5, R6, P2, !PT ;  /* 0x0000000503037210 */ /* 0x000fe400017fe406 */
[----:B------:R-:W-:-:S04]  /*a490*/  LEA R4, P2, R0, UR6, 0x2 ;  /* 0x0000000600047c11 */ /* 0x000fc8000f8410ff */
[----:B------:R-:W-:-:S05]  /*a4a0*/  LEA.HI.X R5, R0, UR7, R3, 0x2, P2 ;  /* 0x0000000700057c11 */ /* 0x000fca00090f1403 */
[----:B------:R1:W-:Y:S04]  /*a4b0*/  @!P1 STG.E desc[UR50][R4.64], R156 ;  /* 0x0000009c04009986 */ /* 0x0003e8000c101932 */
[----:B------:R1:W-:Y:S02]  /*a4c0*/  @!P0 STG.E desc[UR50][R4.64+0x20], R155 ;  /* 0x0000209b04008986 */ /* 0x0003e4000c101932 */
.L_x_3165:
        /* <DEDUP_REMOVED lines=53> */
.L_x_3168:
[----:B------:R-:W-:Y:S05]  /*a820*/  BSYNC B0 ;  /* 0x0000000000007941 */ /* 0x000fea0003800000 */
.L_x_3167:
[----:B------:R-:W-:Y:S05]  /*a830*/  BRA `(.L_x_3166) ;  /* 0x0000000800287947 */ /* 0x000fea0003800000 */
.L_x_3164:
        /* <DEDUP_REMOVED lines=8> */
[----:B------:R-:W-:Y:S01]  /*a8c0*/  MOV R4, UR42 ;  /* 0x0000002a00047c02 */ /* 0x000fe20008000f00 */
[----:B------:R-:W-:-:S03]  /*a8d0*/  ULDC UR6, c[0x0][0xa88] ;  /* 0x0002a20000067ab9 */ /* 0x000fc60000000800 */
        /* <DEDUP_REMOVED lines=19> */
.L_x_3170:
[----:B------:R-:W-:Y:S05]  /*aa10*/  BSYNC B0 ;  /* 0x0000000000007941 */ /* 0x000fea0003800000 */
.L_x_3169:
[----:B------:R-:W-:Y:S01]  /*aa20*/  ULDC.64 UR6, c[0x0][0xa88] ;  /* 0x0002a20000067ab9 */ /* 0x000fe20000000a00 */
[----:B-12---:R-:W-:Y:S01]  /*aa30*/  IMAD R6, R8, UR5, RZ ;  /* 0x0000000508067c24 */ /* 0x006fe2000f8e02ff */
[----:B------:R-:W-:Y:S01]  /*aa40*/  ISETP.GE.AND P1, PT, R12, UR7, PT ;  /* 0x000000070c007c0c */ /* 0x000fe2000bf26270 */
[----:B------:R-:W1:Y:S01]  /*aa50*/  LDC.64 R10, c[0x0][0xae8] ;  /* 0x0002ba00ff0a7b82 */ /* 0x000e620000000a00 */
[C---:B------:R-:W-:Y:S01]  /*aa60*/  ISETP.GE.AND P0, PT, R184.reuse, UR7, PT ;  /* 0x00000007b8007c0c */ /* 0x040fe2000bf06270 */
[----:B------:R-:W-:Y:S01]  /*aa70*/  IMAD R7, R9, UR43, R6 ;  /* 0x0000002b09077c24 */ /* 0x000fe2000f8e0206 */
[----:B------:R-:W-:Y:S01]  /*aa80*/  SEL R3, RZ, 0xffffffff, P1 ;  /* 0xffffffffff037807 */ /* 0x000fe20000800000 */
[C---:B------:R-:W-:Y:S01]  /*aa90*/  VIADD R14, R184.reuse, 0x80 ;  /* 0x00000080b80e7836 */ /* 0x040fe20000000000 */
[----:B------:R-:W-:Y:S01]  /*aaa0*/  IADD3 R15, R184, 0xc0, RZ ;  /* 0x000000c0b80f7810 */ /* 0x000fe20007ffe0ff */
[----:B------:R-:W-:Y:S01]  /*aab0*/  UIADD3 UR42, -UR42, UR6, URZ ;  /* 0x000000062a2a7290 */ /* 0x000fe2000fffe13f */
[----:B------:R-:W-:Y:S01]  /*aac0*/  SEL R0, RZ, 0x1, P0 ;  /* 0x00000001ff007807 */ /* 0x000fe20000000000 */
[----:B------:R-:W2:Y:S01]  /*aad0*/  LDC R9, c[0x0][0xdac] ;  /* 0x00036b00ff097b82 */ /* 0x000ea20000000800 */
[----:B------:R-:W-:Y:S01]  /*aae0*/  SHF.L.U32 R3, R3, 0x1, RZ ;  /* 0x0000000103037819 */ /* 0x000fe200000006ff */
[----:B------:R-:W-:Y:S01]  /*aaf0*/  ULOP3.LUT UR40, URZ, UR40, URZ, 0x33, !UPT ;  /* 0x000000283f287292 */ /* 0x000fe2000f8e333f */
[----:B------:R-:W-:Y:S01]  /*ab00*/  ISETP.GE.AND P0, PT, R14, UR7, PT ;  /* 0x000000070e007c0c */ /* 0x000fe2000bf06270 */
[----:B------:R-:W-:Y:S01]  /*ab10*/  BSSY B0, `(.L_x_3171) ;  /* 0x000003d000007945 */ /* 0x000fe20003800000 */
[----:B------:R-:W-:-:S02]  /*ab20*/  ISETP.GE.AND P2, PT, R15, UR7, PT ;  /* 0x000000070f007c0c */ /* 0x000fc4000bf46270 */
[C---:B------:R-:W-:Y:S02]  /*ab30*/  IADD3 R21, R184.reuse, 0x140, RZ ;  /* 0x00000140b8157810 */ /* 0x040fe40007ffe0ff */
[----:B------:R-:W-:Y:S02]  /*ab40*/  LOP3.LUT R0, R3, 0x2, R0, 0xe2, !PT ;  /* 0x0000000203007812 */ /* 0x000fe400078ee200 */
[C---:B------:R-:W-:Y:S02]  /*ab50*/  IADD3 R20, R184.reuse, 0x100, RZ ;  /* 0x00000100b8147810 */ /* 0x040fe40007ffe0ff */
[----:B------:R-:W-:Y:S02]  /*ab60*/  SHF.R.S32.HI R185, RZ, 0x1f, R184 ;  /* 0x0000001fffb97819 */ /* 0x000fe400000114b8 */
[C---:B------:R-:W-:Y:S02]  /*ab70*/  IADD3 R4, R184.reuse, 0x180, RZ ;  /* 0x00000180b8047810 */ /* 0x040fe40007ffe0ff */
[----:B------:R-:W-:-:S02]  /*ab80*/  IADD3 R5, R184, 0x1c0, RZ ;  /* 0x000001c0b8057810 */ /* 0x000fc40007ffe0ff */
[----:B------:R-:W-:Y:S02]  /*ab90*/  SEL R3, RZ, 0x4, P0 ;  /* 0x00000004ff037807 */ /* 0x000fe40000000000 */
[----:B------:R-:W-:Y:S02]  /*aba0*/  SEL R6, RZ, 0x8, P2 ;  /* 0x00000008ff067807 */ /* 0x000fe40001000000 */
[----:B------:R-:W-:Y:S02]  /*abb0*/  ISETP.GE.AND P2, PT, R21, UR7, PT ;  /* 0x0000000715007c0c */ /* 0x000fe4000bf46270 */
[----:B------:R-:W-:Y:S02]  /*abc0*/  ISETP.GE.AND P0, PT, R20, UR7, PT ;  /* 0x0000000714007c0c */ /* 0x000fe4000bf06270 */
[----:B------:R-:W-:Y:S02]  /*abd0*/  ISETP.GE.AND P3, PT, R4, UR7, PT ;  /* 0x0000000704007c0c */ /* 0x000fe4000bf66270 */
[----:B------:R-:W-:Y:S01]  /*abe0*/  ISETP.GE.AND P1, PT, R5, UR7, PT ;  /* 0x0000000705007c0c */ /* 0x000fe2000bf26270 */
[----:B------:R-:W-:Y:S01]  /*abf0*/  IMAD.WIDE.U32 R4, R8, UR43, R184 ;  /* 0x0000002b08047c25 */ /* 0x000fe2000f8e00b8 */
[----:B------:R-:W-:-:S02]  /*ac00*/  LOP3.LUT R0, R6, R0, R3, 0xfe, !PT ;  /* 0x0000000006007212 */ /* 0x000fc400078efe03 */
[----:B------:R-:W-:Y:S01]  /*ac10*/  SEL R6, RZ, 0x20, P2 ;  /* 0x00000020ff067807 */ /* 0x000fe20001000000 */
[----:B------:R-:W-:Y:S01]  /*ac20*/  IMAD.IADD R5, R5, 0x1, R7 ;  /* 0x0000000105057824 */ /* 0x000fe200078e0207 */
[C---:B------:R-:W-:Y:S02]  /*ac30*/  IADD3 R8, R186.reuse, 0x20, RZ ;  /* 0x00000020ba087810 */ /* 0x040fe40007ffe0ff */
[----:B------:R-:W-:Y:S02]  /*ac40*/  ISETP.GE.AND P2, PT, R186, UR42, PT ;  /* 0x0000002aba007c0c */ /* 0x000fe4000bf46270 */
[----:B------:R-:W-:Y:S02]  /*ac50*/  SEL R3, RZ, 0x10, P0 ;  /* 0x00000010ff037807 */ /* 0x000fe40000000000 */
[----:B------:R-:W-:Y:S01]  /*ac60*/  ISETP.GE.AND P0, PT, R8, UR42, PT ;  /* 0x0000002a08007c0c */ /* 0x000fe2000bf06270 */
[----:B-1----:R-:W-:Y:S01]  /*ac70*/  IMAD R8, R10, UR8, RZ ;  /* 0x000000080a087c24 */ /* 0x002fe2000f8e02ff */
[----:B------:R-:W-:-:S02]  /*ac80*/  LOP3.LUT R3, R6, R0, R3, 0xfe, !PT ;  /* 0x0000000006037212 */ /* 0x000fc400078efe03 */
[----:B------:R-:W-:Y:S01]  /*ac90*/  SEL R0, RZ, 0x40, P3 ;  /* 0x00000040ff007807 */ /* 0x000fe20001800000 */
[----:B------:R-:W-:Y:S01]  /*aca0*/  IMAD R11, R11, UR44, R8 ;  /* 0x0000002c0b0b7c24 */ /* 0x000fe2000f8e0208 */
[----:B--2---:R-:W-:Y:S01]  /*acb0*/  IADD3 R7, R9, UR40, RZ ;  /* 0x0000002809077c10 */ /* 0x004fe2000fffe0ff */
[----:B------:R-:W-:Y:S01]  /*acc0*/  IMAD.WIDE.U32 R8, R10, UR44, R4 ;  /* 0x0000002c0a087c25 */ /* 0x000fe2000f8e0004 */
[--C-:B------:R-:W-:Y:S02]  /*acd0*/  SHF.R.S32.HI R187, RZ, 0x1f, R186.reuse ;  /* 0x0000001fffbb7819 */ /* 0x100fe400000114ba */
[----:B------:R-:W-:Y:S02]  /*ace0*/  LOP3.LUT R3, R3, R0, RZ, 0xfc, !PT ;  /* 0x0000000003037212 */ /* 0x000fe400078efcff */
[----:B------:R-:W-:Y:S01]  /*acf0*/  SEL R0, RZ, 0x80, P1 ;  /* 0x00000080ff007807 */ /* 0x000fe20000800000 */
[----:B------:R-:W-:Y:S01]  /*ad00*/  IMAD.WIDE R6, R7, 0x40, R186 ;  /* 0x0000004007067825 */ /* 0x000fe200078e02ba */
[----:B------:R-:W-:-:S02]  /*ad10*/  IADD3 R13, R9, R11, RZ ;  /* 0x0000000b090d7210 */ /* 0x000fc40007ffe0ff */
[----:B------:R-:W-:Y:S01]  /*ad20*/  LOP3.LUT R0, R3, R0, RZ, 0xfc, !PT ;  /* 0x0000000003007212 */ /* 0x000fe200078efcff */
[----:B------:R-:W-:Y:S06]  /*ad30*/  @P2 BRA `(.L_x_3172) ;  /* 0x0000000000682947 */ /* 0x000fec0003800000 */
[----:B------:R-:W-:Y:S01]  /*ad40*/  ULDC.64 UR8, c[0x0][0xad8] ;  /* 0x0002b60000087ab9 */ /* 0x000fe20000000a00 */
[----:B------:R-:W-:Y:S01]  /*ad50*/  MOV R4, R8 ;  /* 0x0000000800047202 */ /* 0x000fe20000000f00 */
[----:B------:R-:W-:Y:S01]  /*ad60*/  IMAD R11, R7, UR8, RZ ;  /* 0x00000008070b7c24 */ /* 0x000fe2000f8e02ff */
[----:B------:R-:W-:Y:S02]  /*ad70*/  MOV R5, R13 ;  /* 0x0000000d00057202 */ /* 0x000fe40000000f00 */
[----:B------:R-:W-:Y:S01]  /*ad80*/  ISETP.GE.AND P6, PT, R184, UR7, PT ;  /* 0x00000007b8007c0c */ /* 0x000fe2000bfc6270 */
[----:B------:R-:W-:Y:S01]  /*ad90*/  IMAD R11, R6, UR9, R11 ;  /* 0x00000009060b7c24 */ /* 0x000fe2000f8e020b */
[----:B------:R-:W-:Y:S01]  /*ada0*/  ISETP.GE.AND P1, PT, R12, UR7, PT ;  /* 0x000000070c007c0c */ /* 0x000fe2000bf26270 */
        /* <DEDUP_REMOVED lines=19> */
.L_x_3172:
[----:B------:R-:W-:Y:S05]  /*aee0*/  BSYNC B0 ;  /* 0x0000000000007941 */ /* 0x000fea0003800000 */
.L_x_3171:
[----:B------:R-:W-:Y:S04]  /*aef0*/  BSSY B0, `(.L_x_3166) ;  /* 0x000001e000007945 */ /* 0x000fe80003800000 */
[----:B------:R-:W-:Y:S05]  /*af00*/  @P0 BRA `(.L_x_3173) ;  /* 0x0000000000700947 */ /* 0x000fea0003800000 */
[----:B------:R-:W-:Y:S01]  /*af10*/  IADD3 R9, P0, R6, 0x20, RZ ;  /* 0x0000002006097810 */ /* 0x000fe20007f1e0ff */
[----:B------:R-:W-:Y:S01]  /*af20*/  ULDC.64 UR8, c[0x0][0xad8] ;  /* 0x0002b60000087ab9 */ /* 0x000fe20000000a00 */
[----:B------:R-:W-:Y:S02]  /*af30*/  MOV R4, R8 ;  /* 0x0000000800047202 */ /* 0x000fe40000000f00 */
[----:B------:R-:W-:Y:S02]  /*af40*/  IADD3.X R6, RZ, R7, RZ, P0, !PT ;  /* 0x00000007ff067210 */ /* 0x000fe400007fe4ff */
[----:B------:R-:W-:Y:S02]  /*af50*/  MOV R5, R13 ;  /* 0x0000000d00057202 */ /* 0x000fe40000000f00 */
[----:B------:R-:W-:Y:S01]  /*af60*/  ISETP.GE.AND P0, PT, R12, UR7, PT ;  /* 0x000000070c007c0c */ /* 0x000fe2000bf06270 */
[----:B------:R-:W-:Y:S01]  /*af70*/  IMAD R6, R6, UR8, RZ ;  /* 0x0000000806067c24 */ /* 0x000fe2000f8e02ff */
[----:B------:R-:W-:Y:S01]  /*af80*/  ISETP.GE.AND P1, PT, R14, UR7, PT ;  /* 0x000000070e007c0c */ /* 0x000fe2000bf26270 */
[----:B------:R-:W-:Y:S01]  /*af90*/  IMAD.WIDE.U32 R4, R9, UR8, R4 ;  /* 0x0000000809047c25 */ /* 0x000fe2000f8e0004 */
[----:B------:R-:W-:-:S02]  /*afa0*/  ISETP.GE.AND P2, PT, R15, UR7, PT ;  /* 0x000000070f007c0c */ /* 0x000fc4000bf46270 */
[----:B------:R-:W-:Y:S01]  /*afb0*/  ISETP.GE.AND P6, PT, R20, UR7, PT ;  /* 0x0000000714007c0c */ /* 0x000fe2000bfc6270 */
[----:B------:R-:W-:Y:S01]  /*afc0*/  IMAD R9, R9, UR9, R6 ;  /* 0x0000000909097c24 */ /* 0x000fe2000f8e0206 */
[----:B------:R-:W-:Y:S01]  /*afd0*/  ULDC.64 UR8, c[0x0][0xa80] ;  /* 0x0002a00000087ab9 */ /* 0x000fe20000000a00 */
[----:B------:R-:W-:Y:S02]  /*afe0*/  ISETP.GE.AND P5, PT, R21, UR7, PT ;  /* 0x0000000715007c0c */ /* 0x000fe4000bfa6270 */
[C---:B------:R-:W-:Y:S02]  /*aff0*/  LEA R6, P3, R4.reuse, UR8, 0x1 ;  /* 0x0000000804067c11 */ /* 0x040fe4000f8608ff */
[----:B------:R-:W-:Y:S02]  /*b000*/  IADD3 R5, R5, R9, RZ ;  /* 0x0000000905057210 */ /* 0x000fe40007ffe0ff */
[----:B------:R-:W-:Y:S02]  /*b010*/  LOP3.LUT P4, RZ, R3, 0x40, RZ, 0xc0, !PT ;  /* 0x0000004003ff7812 */ /* 0x000fe4000788c0ff */
[----:B------:R-:W-:-:S02]  /*b020*/  LEA.HI.X R7, R4, UR9, R5, 0x1, P3 ;  /* 0x0000000904077c11 */ /* 0x000fc400098f0c05 */
        /* <DEDUP_REMOVED lines=10> */
.L_x_3173:
[----:B------:R-:W-:Y:S05]  /*b0d0*/  BSYNC B0 ;  /* 0x0000000000007941 */ /* 0x000fea0003800000 */
.L_x_3166:
[----:B------:R-:W3:Y:S02]  /*b0e0*/  LDC R0, c[0x0][0xda8] ;  /* 0x00036a00ff007b82 */ /* 0x000ee40000000800 */
[----:B---3--:R-:W-:-:S13]  /*b0f0*/  ISETP.LE.AND P0, PT, R0, UR4, PT ;  /* 0x0000000400007c0c */ /* 0x008fda000bf03270 */
[----:B------:R-:W-:Y:S05]  /*b100*/  @!P0 BRA `(.L_x_3174) ;  /* 0xffffff5c00748947 */ /* 0x000fea000383ffff */
[----:B------:R-:W-:Y:S05]  /*b110*/  EXIT ;  /* 0x000000000000794d */ /* 0x000fea0003800000 */
.L_x_3120:
        /* <DEDUP_REMOVED lines=8> */
[----:B------:R-:W-:Y:S01]  /*b1a0*/  IMAD.MOV.U32 R17, RZ, RZ, 0x1 ;  /* 0x00000001ff117424 */ /* 0x000fe200078e00ff */
[----:B------:R-:W-:-:S05]  /*b1b0*/  MOV R16, RZ ;  /* 0x000000ff00107202 */ /* 0x000fca0000000f00 */
[----:B------:R-:W1:Y:S02]  /*b1c0*/  LDC R0, c[0x0][0xda8] ;  /* 0x00036a00ff007b82 */ /* 0x000e640000000800 */
[----:B-1----:R-:W-:-:S13]  /*b1d0*/  ISETP.LE.AND P0, PT, R0, UR4, PT ;  /* 0x0000000400007c0c */ /* 0x002fda000bf03270 */
[----:B------:R-:W-:Y:S05]  /*b1e0*/  @P0 BRA `(.L_x_3175) ;  /* 0x0000002c00480947 */ /* 0x000fea0003800000 */
[----:B------:R-:W1:Y:S01]  /*b1f0*/  S2R R2, SR_TID.X ;  /* 0x0000000000027919 */ /* 0x000e620000002100 */
[----:B------:R-:W-:Y:S01]  /*b200*/  MOV R18, UR4 ;  /* 0x0000000400127c02 */ /* 0x000fe20008000f00 */
[----:B------:R-:W-:Y:S01]  /*b210*/  ULDC UR39, c[0x0][0xc] ;  /* 0x0000030000277ab9 */ /* 0x000fe20000000800 */
[----:B------:R-:W-:Y:S01]  /*b220*/  MOV R16, RZ ;  /* 0x000000ff00107202 */ /* 0x000fe20000000f00 */
[----:B------:R-:W-:Y:S01]  /*b230*/  ULDC.64 UR46, c[0x0][0x198] ;  /* 0x00006600002e7ab9 */ /* 0x000fe20000000a00 */
[----:B------:R-:W-:Y:S01]  /*b240*/  MOV R17, 0x1 ;  /* 0x0000000100117802 */ /* 0x000fe20000000f00 */
[----:B------:R-:W-:Y:S01]  /*b250*/  UMOV UR44, URZ ;  /* 0x0000003f002c7c82 */ /* 0x000fe20008000000 */
[----:B-1----:R-:W-:-:S07]  /*b260*/  LOP3.LUT R19, R2, 0x1f, RZ, 0xc0, !PT ;  /* 0x0000001f02137812 */ /* 0x002fce00078ec0ff */
.L_x_3223:
        /* <DEDUP_REMOVED lines=21> */
.L_x_3176:
[----:B------:R-:W-:Y:S01]  /*b3c0*/  ULDC UR11, c[0x0][0xdc4] ;  /* 0x00037100000b7ab9 */ /* 0x000fe20000000800 */
[----:B------:R-:W-:Y:S01]  /*b3d0*/  UMOV UR9, UR10 ;  /* 0x0000000a00097c82 */ /* 0x000fe20008000000 */
[----:B------:R-:W-:-:S11]  /*b3e0*/  UISETP.NE.AND UP0, UPT, UR11, 0x1, UPT ;  /* 0x000000010b00788c */ /* 0x000fd6000bf05270 */
[----:B------:R-:W-:Y:S02]  /*b3f0*/  @UP0 ULDC.64 UR12, c[0x0][0xdc8] ;  /* 0x00037200000c0ab9 */ /* 0x000fe40000000a00 */
[----:B------:R-:W-:-:S04]  /*b400*/  UIMAD.WIDE.U32 UR6, UR10, UR12, URZ ;  /* 0x0000000c0a0672a5 */ /* 0x000fc8000f8e003f */
[----:B------:R-:W-:-:S04]  /*b410*/  @UP0 USHF.R.U32.HI UR9, URZ, UR13, UR7 ;  /* 0x0000000d3f090299 */ /* 0x000fc80008011607 */
[----:B------:R-:W-:-:S12]  /*b420*/  UIMAD UR6, UR9, UR11, URZ ;  /* 0x0000000b090672a4 */ /* 0x000fd8000f8e023f */
.L_x_3177:
[----:B------:R-:W-:Y:S01]  /*b430*/  ULOP3.LUT UR7, URZ, UR9, URZ, 0x33, !UPT ;  /* 0x000000093f077292 */ /* 0x000fe2000f8e333f */
[----:B------:R-:W-:Y:S01]  /*b440*/  BSSY B6, `(.L_x_3178) ;  /* 0x000029d000067945 */ /* 0x000fe20003800000 */
[----:B------:R-:W-:Y:S01]  /*b450*/  ULDC.64 UR12, c[0x0][0x3f8] ;  /* 0x0000fe00000c7ab9 */ /* 0x000fe20000000a00 */
[----:B------:R-:W-:Y:S01]  /*b460*/  ULDC UR9, c[0x0][0xdac] ;  /* 0x00036b0000097ab9 */ /* 0x000fe20000000800 */
[----:B------:R-:W-:Y:S02]  /*b470*/  UISETP.NE.U32.AND UP0, UPT, UR12, URZ, UPT ;  /* 0x0000003f0c00728c */ /* 0x000fe4000bf05070 */
[----:B------:R-:W-:Y:S02]  /*b480*/  UIADD3 UR7, UR7, UR9, URZ ;  /* 0x0000000907077290 */ /* 0x000fe4000fffe03f */
[----:B------:R-:W-:Y:S02]  /*b490*/  UISETP.NE.AND.EX UP0, UPT, UR13, URZ, UPT, UP0 ;  /* 0x0000003f0d00728c */ /* 0x000fe4000bf05300 */
[----:B------:R-:W-:Y:S01]  /*b4a0*/  USHF.L.U32 UR41, UR7, 0x6, URZ ;  /* 0x0000000607297899 */ /* 0x000fe2000800063f */
[----:B------:R-:W-:Y:S01]  /*b4b0*/  ULDC UR9, c[0x0][0x404] ;  /* 0x0001010000097ab9 */ /* 0x000fe20000000800 */
[----:B------:R-:W-:Y:S01]  /*b4c0*/  ULDC UR12, c[0x0][0x288] ;  /* 0x0000a200000c7ab9 */ /* 0x000fe20000000800 */
[----:B------:R-:W-:-:S02]  /*b4d0*/  USEL UR9, UR9, 0x1, UP0 ;  /* 0x0000000109097887 */ /* 0x000fc40008000000 */
[----:B------:R-:W-:Y:S01]  /*b4e0*/  UIADD3 UR7, UR41, 0x7f, -UR12 ;  /* 0x0000007f29077890 */ /* 0x000fe2000fffe80c */
[----:B------:R-:W-:Y:S02]  /*b4f0*/  ULDC UR11, c[0x0][0xdb8] ;  /* 0x00036e00000b7ab9 */ /* 0x000fe40000000800 */
[----:B------:R-:W-:Y:S01]  /*b500*/  ULDC UR12, c[0x0][0x2e0] ;  /* 0x0000b800000c7ab9 */ /* 0x000fe20000000800 */
[----:B------:R-:W-:Y:S02]  /*b510*/  UISETP.NE.AND UP1, UPT, UR11, 0x1, UPT ;  /* 0x000000010b00788c */ /* 0x000fe4000bf25270 */
[----:B------:R-:W-:Y:S02]  /*b520*/  UIMAD UR13, UR9, UR12, 0x3f ;  /* 0x0000003f090d74a4 */ /* 0x000fe4000f8e020c */
[----:B------:R-:W-:Y:S02]  /*b530*/  UIMAD UR7, UR9, UR12, UR7 ;  /* 0x0000000c090772a4 */ /* 0x000fe4000f8e0207 */
[----:B------:R-:W-:-:S02]  /*b540*/  USHF.R.S32.HI UR12, URZ, 0x1f, UR13 ;  /* 0x0000001f3f0c7899 */ /* 0x000fc4000801140d */
[----:B------:R-:W-:Y:S02]  /*b550*/  USHF.R.S32.HI UR9, URZ, 0x1f, UR7 ;  /* 0x0000001f3f097899 */ /* 0x000fe40008011407 */
[----:B------:R-:W-:Y:S02]  /*b560*/  ULEA.HI UR12, UR12, UR13, URZ, 0x6 ;  /* 0x0000000d0c0c7291 */ /* 0x000fe4000f8f303f */
[----:B------:R-:W-:Y:S02]  /*b570*/  ULEA.HI UR9, UR9, UR7, URZ, 0x6 ;  /* 0x0000000709097291 */ /* 0x000fe4000f8f303f */
[----:B------:R-:W-:Y:S02]  /*b580*/  USHF.R.S32.HI UR12, URZ, 0x6, UR12 ;  /* 0x000000063f0c7899 */ /* 0x000fe4000801140c */
[----:B------:R-:W-:Y:S02]  /*b590*/  USHF.R.S32.HI UR9, URZ, 0x6, UR9 ;  /* 0x000000063f097899 */ /* 0x000fe40008011409 */
[----:B------:R-:W-:-:S02]  /*b5a0*/  UIADD3 UR6, UR10, -UR6, URZ ;  /* 0x800000060a067290 */ /* 0x000fc4000fffe03f */
[----:B------:R-:W-:Y:S01]  /*b5b0*/  UISETP.LT.AND UP0, UPT, UR12, UR9, UPT ;  /* 0x000000090c00728c */ /* 0x000fe2000bf01270 */
[----:B------:R-:W-:-:S03]  /*b5c0*/  ULDC UR10, c[0x0][0xdc4] ;  /* 0x00037100000a7ab9 */ /* 0x000fc60000000800 */
[----:B------:R-:W-:Y:S02]  /*b5d0*/  USEL UR38, UR12, UR9, UP0 ;  /* 0x000000090c267287 */ /* 0x000fe40008000000 */
[----:B------:R-:W-:-:S03]  /*b5e0*/  UIMAD UR8, UR8, UR10, UR6 ;  /* 0x0000000a080872a4 */ /* 0x000fc6000f8e0206 */
[----:B------:R-:W-:Y:S01]  /*b5f0*/  @UP1 ULDC UR6, c[0x0][0xdbc] ;  /* 0x00036f0000061ab9 */ /* 0x000fe20000000800 */
[----:B------:R-:W-:Y:S01]  /*b600*/  ISETP.LT.AND P0, PT, RZ, UR38, PT ;  /* 0x00000026ff007c0c */ /* 0x000fe2000bf01270 */
[----:B------:R-:W-:Y:S01]  /*b610*/  UIMAD.WIDE.U32 UR6, UR8, UR6, URZ ;  /* 0x00000006080672a5 */ /* 0x000fe2000f8e003f */
[----:B------:R-:W-:Y:S01]  /*b620*/  @UP1 ULDC UR10, c[0x0][0xdc0] ;  /* 0x00037000000a1ab9 */ /* 0x000fe20000000800 */
[----:B------:R-:W-:Y:S02]  /*b630*/  UMOV UR43, UR8 ;  /* 0x00000008002b7c82 */ /* 0x000fe40008000000 */
[----:B------:R-:W-:-:S04]  /*b640*/  @UP1 USHF.R.U32.HI UR43, URZ, UR10, UR7 ;  /* 0x0000000a3f2b1299 */ /* 0x000fc80008011607 */
[----:B------:R-:W-:-:S04]  /*b650*/  UIADD3 UR42, -UR43, URZ, URZ ;  /* 0x0000003f2b2a7290 */ /* 0x000fc8000fffe13f */
[----:B------:R-:W-:Y:S01]  /*b660*/  UIMAD UR42, UR11, UR42, UR8 ;  /* 0x0000002a0b2a72a4 */ /* 0x000fe2000f8e0208 */
[----:B------:R-:W-:Y:S11]  /*b670*/  @P0 BRA `(.L_x_3179) ;  /* 0x0000000000400947 */ /* 0x000ff60003800000 */
[----:B------:R-:W-:Y:S01]  /*b680*/  ISETP.NE.AND P0, PT, R19, RZ, PT ;  /* 0x000000ff1300720c */ /* 0x000fe20003f05270 */
[----:B------:R-:W-:-:S12]  /*b690*/  IMAD.MOV.U32 R13, RZ, RZ, R18 ;  /* 0x000000ffff0d7224 */ /* 0x000fd800078e0012 */
        /* <DEDUP_REMOVED lines=14> */
.L_x_3179:
        /* <DEDUP_REMOVED lines=23> */
.L_x_3181:
        /* <DEDUP_REMOVED lines=11> */
[----:B------:R-:W-:Y:S01]  /*b9a0*/  IMAD.U32 R11, RZ, RZ, UR5 ;  /* 0x00000005ff0b7e24 */ /* 0x000fe2000f8e00ff */
[----:B------:R-:W-:Y:S02]  /*b9b0*/  MOV R6, UR8 ;  /* 0x0000000800067c02 */ /* 0x000fe40008000f00 */
[----:B------:R-:W-:-:S02]  /*b9c0*/  MOV R7, UR9 ;  /* 0x0000000900077c02 */ /* 0x000fc40008000f00 */
[----:B------:R-:W-:Y:S02]  /*b9d0*/  MOV R10, UR4 ;  /* 0x00000004000a7c02 */ /* 0x000fe40008000f00 */
[----:B------:R-:W-:Y:S02]  /*b9e0*/  MOV R8, 0x70 ;  /* 0x0000007000087802 */ /* 0x000fe40000000f00 */
[----:B------:R-:W-:Y:S02]  /*b9f0*/  MOV R12, 0x1 ;  /* 0x00000001000c7802 */ /* 0x000fe40000000f00 */
[----:B-1----:R-:W-:-:S07]  /*ba00*/  MOV R13, RZ ;  /* 0x000000ff000d7202 */ /* 0x002fce0000000f00 */
[----:B------:R-:W-:-:S07]  /*ba10*/  LEPC R20, `(.L_x_3183) ;  /* 0x000000001014794e */ /* 0x000fce0000000000 */
[----:B--2---:R-:W-:Y:S05]  /*ba20*/  CALL.ABS.NOINC R2 ;  /* 0x0000000002007343 */ /* 0x004fea0003c00000 */
.L_x_3183:
[----:B------:R-:W-:Y:S01]  /*ba30*/  MOV R2, 0x0 ;  /* 0x0000000000027802 */ /* 0x000fe20000000f00 */
[----:B------:R-:W-:Y:S01]  /*ba40*/  ULDC.64 UR6, c[0x4][0x88] ;  /* 0x0100220000067ab9 */ /* 0x000fe20000000a00 */
[----:B------:R-:W-:Y:S01]  /*ba50*/  ULDC.64 UR8, c[0x4][0x90] ;  /* 0x0100240000087ab9 */ /* 0x000fe20000000a00 */
[----:B------:R-:W-:Y:S01]  /*ba60*/  ULDC.64 UR4, c[0x4][0x18] ;  /* 0x0100060000047ab9 */ /* 0x000fe20000000a00 */
[----:B------:R-:W-:Y:S01]  /*ba70*/  MOV R4, UR6 ;  /* 0x0000000600047c02 */ /* 0x000fe20008000f00 */
[----:B------:R-:W-:Y:S01]  /*ba80*/  IMAD.U32 R5, RZ, RZ, UR7 ;  /* 0x00000007ff057e24 */ /* 0x000fe2000f8e00ff */
[----:B------:R-:W1:Y:S01]  /*ba90*/  LDC.64 R2, c[0x4][R2] ;  /* 0x0100000002027b82 */ /* 0x000e620000000a00 */
[----:B------:R-:W-:Y:S01]  /*baa0*/  MOV R6, UR8 ;  /* 0x0000000800067c02 */ /* 0x000fe20008000f00 */
[----:B------:R-:W-:Y:S01]  /*bab0*/  IMAD.MOV.U32 R8, RZ, RZ, 0x70 ;  /* 0x00000070ff087424 */ /* 0x000fe200078e00ff */
[----:B------:R-:W-:Y:S02]  /*bac0*/  MOV R7, UR9 ;  /* 0x0000000900077c02 */ /* 0x000fe40008000f00 */
[----:B------:R-:W-:-:S02]  /*bad0*/  MOV R10, UR4 ;  /* 0x00000004000a7c02 */ /* 0x000fc40008000f00 */
[----:B------:R-:W-:Y:S02]  /*bae0*/  MOV R11, UR5 ;  /* 0x00000005000b7c02 */ /* 0x000fe40008000f00 */
[----:B------:R-:W-:Y:S02]  /*baf0*/  MOV R12, 0x1 ;  /* 0x00000001000c7802 */ /* 0x000fe40000000f00 */
[----:B------:R-:W-:-:S07]  /*bb00*/  MOV R13, RZ ;  /* 0x000000ff000d7202 */ /* 0x000fce0000000f00 */
[----:B------:R-:W-:-:S07]  /*bb10*/  LEPC R20, `(.L_x_3182) ;  /* 0x000000001014794e */ /* 0x000fce0000000000 */
[----:B-1----:R-:W-:Y:S05]  /*bb20*/  CALL.ABS.NOINC R2 ;  /* 0x0000000002007343 */ /* 0x002fea0003c00000 */
.L_x_3182:
[----:B------:R-:W-:Y:S01]  /*bb30*/  ULDC.64 UR4, c[0x0][0x9f8] ;  /* 0x00027e0000047ab9 */ /* 0x000fe20000000a00 */
[----:B------:R-:W-:Y:S01]  /*bb40*/  MOV R5, UR43 ;  /* 0x0000002b00057c02 */ /* 0x000fe20008000f00 */
[----:B------:R-:W1:Y:S01]  /*bb50*/  LDC R0, c[0x0][0x428] ;  /* 0x00010a00ff007b82 */ /* 0x000e620000000800 */
[----:B------:R-:W-:Y:S02]  /*bb60*/  ISETP.NE.U32.AND P0, PT, RZ, UR4, PT ;  /* 0x00000004ff007c0c */ /* 0x000fe4000bf05070 */
        /* <DEDUP_REMOVED lines=10> */
[----:B------:R-:W-:Y:S01]  /*bc10*/  MOV R10, UR38 ;  /* 0x00000026000a7c02 */ /* 0x000fe20008000f00 */
[----:B--2---:R-:W1:Y:S03]  /*bc20*/  LDC.64 R2, c[0x0][0x3f8] ;  /* 0x0000fe00ff027b82 */ /* 0x004e660000000a00 */
[----:B------:R-:W-:-:S06]  /*bc30*/  IADD3 R10, R10, -0x1, RZ ;  /* 0xffffffff0a0a7810 */ /* 0x000fcc0007ffe0ff */
        /* <DEDUP_REMOVED lines=12> */
.L_x_3236:
[----:B------:R-:W-:Y:S01]  /*bd00*/  UMOV UR4, 0xffffffff ;  /* 0xffffffff00047882 */ /* 0x000fe20000000000 */
[----:B------:R-:W-:Y:S02]  /*bd10*/  SHF.R.S32.HI R7, RZ, 0x1f, R6 ;  /* 0x0000001fff077819 */ /* 0x000fe40000011406 */
[----:B------:R-:W-:Y:S05]  /*bd20*/  BRA.DIV UR4, `(.L_x_3185) ;  /* 0x0000002a043c7947 */ /* 0x000fea000b800000 */
[----:B------:R-:W-:-:S13]  /*bd30*/  ELECT P6, URZ, PT ;  /* 0x00000000003f782f */ /* 0x000fda00038c0000 */
.L_x_3239:
[----:B------:R-:W-:Y:S05]  /*bd40*/  @!P6 BRA `(.L_x_3186) ;  /* 0x0000000000c4e947 */ /* 0x000fea0003800000 */
[----:B------:R-:W-:Y:S01]  /*bd50*/  MOV R4, R6 ;  /* 0x0000000600047202 */ /* 0x000fe20000000f00 */
        /* <DEDUP_REMOVED lines=17> */
[----:B------:R-:W-:-:S05]  /*be70*/  IADD3 R5, -R11, RZ, RZ ;  /* 0x000000ff0b057210 */ /* 0x000fca0007ffe1ff */
[----:B------:R-:W-:-:S07]  /*be80*/  IMAD R10, R12, R5, R10 ;  /* 0x000000050c0a7224 */ /* 0x000fce00078e020a */
.L_x_3187:
[----:B------:R-:W2:Y:S01]  /*be90*/  S2R R5, SR_TID.X ;  /* 0x0000000000057919 */ /* 0x000ea20000002100 */
[----:B-1----:R-:W-:Y:S02]  /*bea0*/  LEA R8, R16, UR37, 0x3 ;  /* 0x0000002510087c11 */ /* 0x002fe4000f8e18ff */
[----:B--2---:R-:W-:Y:S02]  /*beb0*/  LOP3.LUT R9, R5, 0x7f, RZ, 0xc0, !PT ;  /* 0x0000007f05097812 */ /* 0x004fe400078ec0ff */
[----:B------:R-:W-:Y:S02]  /*bec0*/  SHF.L.U32 R5, R17, 0x1f, RZ ;  /* 0x0000001f11057819 */ /* 0x000fe400000006ff */
[----:B------:R-:W-:Y:S02]  /*bed0*/  ISETP.NE.AND P3, PT, R9, RZ, PT ;  /* 0x000000ff0900720c */ /* 0x000fe40003f65270 */
[----:B------:R-:W1:Y:S02]  /*bee0*/  SYNCS.PHASECHK.TRANS64.TRYWAIT P2, [R8+URZ+0x28c40], R5 ;  /* 0x028c4005080075a7 */ /* 0x000e64000804017f */
[----:B-1----:R-:W-:Y:S09]  /*bef0*/  @!P2 BRA `(.L_x_3188) ;  /* 0x0000002400e8a947 */ /* 0x002ff20003800000 */
.L_x_3240:
[----:B------:R-:W-:Y:S05]  /*bf00*/  @P3 BRA `(.L_x_3189) ;  /* 0x0000000000143947 */ /* 0x000fea0003800000 */
[----:B------:R-:W-:Y:S02]  /*bf10*/  ISETP.NE.AND P2, PT, R19, RZ, PT ;  /* 0x000000ff1300720c */ /* 0x000fe40003f45270 */
[----:B-1----:R-:W-:-:S04]  /*bf20*/  MOV R5, 0x2000 ;  /* 0x0000200000057802 */ /* 0x002fc80000000f00 */
[----:B------:R2:W-:Y:S07]  /*bf30*/  SYNCS.ARRIVE.TRANS64 RZ, [R8+URZ+0x28c30], R5 ;  /* 0x028c300508ff79a7 */ /* 0x0005ee000800003f */
[----:B------:R-:W-:Y:S05]  /*bf40*/  @!P2 BRA `(.L_x_3189) ;  /* 0x000000000004a947 */ /* 0x000fea0003800000 */
[----:B------:R-:W-:Y:S01]  /*bf50*/  BPT.TRAP 0x1 ;  /* 0x000000040000795c */ /* 0x000fe20000300000 */
.L_x_3189:
        /* <DEDUP_REMOVED lines=16> */
.L_x_3186:
        /* <DEDUP_REMOVED lines=9> */
[----:B-12---:R-:W-:Y:S01]  /*c0f0*/  @P2 MOV R5, 0x2000 ;  /* 0x0000200000052802 */ /* 0x006fe20000000f00 */
        /* <DEDUP_REMOVED lines=8> */
[----:B-1----:R-:W-:Y:S01]  /*c180*/  IMAD.U32 R5, RZ, RZ, UR4 ;  /* 0x00000004ff057e24 */ /* 0x002fe2000f8e00ff */
[----:B------:R-:W-:-:S02]  /*c190*/  UMOV UR4, 0x0 ;  /* 0x0000000000047882 */ /* 0x000fc40000000000 */
[----:B------:R1:W-:Y:S02]  /*c1a0*/  UTMALDG.4D [UR8], [UR6], desc[UR4] ;  /* 0x00000408060075b4 */ /* 0x0003e40008019000 */
[----:B------:R-:W-:-:S04]  /*c1b0*/  SHF.L.U32 R5, R5, 0x1f, RZ ;  /* 0x0000001f05057819 */ /* 0x000fc800000006ff */
[----:B------:R-:W2:Y:S02]  /*c1c0*/  SYNCS.PHASECHK.TRANS64.TRYWAIT P2, [UR37+0x28c20], R5 ;  /* 0x028c2005ff0075a7 */ /* 0x000ea40008040165 */
[----:B-12---:R-:W-:Y:S05]  /*c1d0*/  @!P2 BRA `(.L_x_3190) ;  /* 0x000000240044a947 */ /* 0x006fea0003800000 */
.L_x_3241:
[----:B------:R-:W-:Y:S01]  /*c1e0*/  ULDC.64 UR4, c[0x0][0x408] ;  /* 0x0001020000047ab9 */ /* 0x000fe20000000a00 */
[----:B------:R-:W-:Y:S04]  /*c1f0*/  BSSY B0, `(.L_x_3191) ;  /* 0x0000042000007945 */ /* 0x000fe80003800000 */
[----:B------:R-:W-:Y:S05]  /*c200*/  @!P6 BRA `(.L_x_3192) ;  /* 0x000000040000e947 */ /* 0x000fea0003800000 */
[----:B-1----:R-:W1:Y:S01]  /*c210*/  S2R R8, SR_TID.X ;  /* 0x0000000000087919 */ /* 0x002e620000002100 */
[----:B------:R-:W-:Y:S02]  /*c220*/  SHF.L.U32 R5, R17, 0x1f, RZ ;  /* 0x0000001f11057819 */ /* 0x000fe400000006ff */
[----:B-1----:R-:W-:Y:S02]  /*c230*/  LOP3.LUT R9, R8, 0x7f, RZ, 0xc0, !PT ;  /* 0x0000007f08097812 */ /* 0x002fe400078ec0ff */
[----:B------:R-:W-:Y:S02]  /*c240*/  LEA R8, R16, UR37, 0x3 ;  /* 0x0000002510087c11 */ /* 0x000fe4000f8e18ff */
[----:B------:R-:W-:Y:S02]  /*c250*/  ISETP.NE.AND P3, PT, R9, RZ, PT ;  /* 0x000000ff0900720c */ /* 0x000fe40003f65270 */
[----:B------:R-:W1:Y:S02]  /*c260*/  SYNCS.PHASECHK.TRANS64.TRYWAIT P2, [R8+URZ+0x28c60], R5 ;  /* 0x028c6005080075a7 */ /* 0x000e64000804017f */
[----:B-1----:R-:W-:Y:S09]  /*c270*/  @!P2 BRA `(.L_x_3193) ;  /* 0x000000240034a947 */ /* 0x002ff20003800000 */
.L_x_3242:
[----:B------:R-:W-:Y:S05]  /*c280*/  @P3 BRA `(.L_x_3194) ;  /* 0x0000000000143947 */ /* 0x000fea0003800000 */
[----:B------:R-:W-:Y:S02]  /*c290*/  ISETP.NE.AND P2, PT, R19, RZ, PT ;  /* 0x000000ff1300720c */ /* 0x000fe40003f45270 */
[----:B-1----:R-:W-:-:S04]  /*c2a0*/  MOV R5, 0x10000 ;  /* 0x0001000000057802 */ /* 0x002fc80000000f00 */
[----:B------:R2:W-:Y:S07]  /*c2b0*/  SYNCS.ARRIVE.TRANS64 RZ, [R8+URZ+0x28c50], R5 ;  /* 0x028c500508ff79a7 */ /* 0x0005ee000800003f */
[----:B------:R-:W-:Y:S05]  /*c2c0*/  @!P2 BRA `(.L_x_3194) ;  /* 0x000000000004a947 */ /* 0x000fea0003800000 */
[----:B------:R-:W-:Y:S01]  /*c2d0*/  BPT.TRAP 0x1 ;  /* 0x000000040000795c */ /* 0x000fe20000300000 */
.L_x_3194:
        /* <DEDUP_REMOVED lines=51> */
.L_x_3192:
[----:B------:R-:W-:Y:S05]  /*c610*/  BSYNC B0 ;  /* 0x0000000000007941 */ /* 0x000fea0003800000 */
.L_x_3191:
[----:B------:R-:W-:-:S06]  /*c620*/  UISETP.GE.AND UP0, UPT, UR38, 0x2, UPT ;  /* 0x000000022600788c */ /* 0x000fcc000bf06270 */
[----:B------:R-:W-:-:S13]  /*c630*/  PLOP3.LUT P2, PT, PT, PT, UP0, 0x80, 0x0 ;  /* 0x000000000000781c */ /* 0x000fda0003f4f008 */
[----:B------:R-:W-:Y:S05]  /*c640*/  @!P2 BRA `(.L_x_3195) ;  /* 0x00000014009ca947 */ /* 0x000fea0003800000 */
[----:B------:R-:W-:Y:S02]  /*c650*/  ULOP3.LUT UR6, UR38, 0x1, URZ, 0xc0, !UPT ;  /* 0x0000000126067892 */ /* 0x000fe4000f8ec03f */
[----:B------:R-:W-:Y:S02]  /*c660*/  MOV R9, UR38 ;  /* 0x0000002600097c02 */ /* 0x000fe40008000f00 */
[----:B------:R-:W-:Y:S02]  /*c670*/  UISETP.NE.U32.AND UP0, UPT, UR6, 0x1, UPT ;  /* 0x000000010600788c */ /* 0x000fe4000bf05070 */
[----:B------:R-:W-:-:S04]  /*c680*/  IADD3 R9, R9, -0x2, RZ ;  /* 0xfffffffe09097810 */ /* 0x000fc80007ffe0ff */
[----:B-12---:R-:W-:Y:S02]  /*c690*/  MOV R8, R9 ;  /* 0x0000000900087202 */ /* 0x006fe40000000f00 */
[----:B------:R-:W-:-:S13]  /*c6a0*/  PLOP3.LUT P2, PT, PT, PT, UP0, 0x80, 0x0 ;  /* 0x000000000000781c */ /* 0x000fda0003f4f008 */
[----:B------:R-:W-:Y:S05]  /*c6b0*/  @!P2 BRA `(.L_x_3196) ;  /* 0x0000000400d0a947 */ /* 0x000fea0003800000 */
[----:B------:R-:W-:Y:S01]  /*c6c0*/  VIADD R16, R16, 0x1 ;  /* 0x0000000110107836 */ /* 0x000fe20000000000 */
[----:B------:R-:W-:Y:S04]  /*c6d0*/  BSSY B0, `(.L_x_3197) ;  /* 0x0000070000007945 */ /* 0x000fe80003800000 */
[----:B------:R-:W-:-:S04]  /*c6e0*/  ISETP.NE.AND P2, PT, R16, 0x2, PT ;  /* 0x000000021000780c */ /* 0x000fc80003f45270 */
[----:B------:R-:W-:Y:S02]  /*c6f0*/  SEL R8, RZ, 0x1, P2 ;  /* 0x00000001ff087807 */ /* 0x000fe40001000000 */
[----:B------:R-:W-:Y:S02]  /*c700*/  SEL R16, R16, RZ, P2 ;  /* 0x000000ff10107207 */ /* 0x000fe40001000000 */
[----:B------:R-:W-:Y:S01]  /*c710*/  LOP3.LUT R17, R17, R8, RZ, 0x3c, !PT ;  /* 0x0000000811117212 */ /* 0x000fe200078e3cff */
[----:B------:R-:W-:Y:S06]  /*c720*/  @!P6 BRA `(.L_x_3198) ;  /* 0x0000000400a8e947 */ /* 0x000fec0003800000 */
        /* <DEDUP_REMOVED lines=11> */
[----:B------:R-:W-:Y:S02]  /*c7e0*/  SHF.R.S32.HI R5, RZ, 0x1f, R10 ;  /* 0x0000001fff057819 */ /* 0x000fe4000001140a */
[----:B------:R-:W-:-:S05]  /*c7f0*/  MOV R4, R10 ;  /* 0x0000000a00047202 */ /* 0x000fca0000000f00 */
[----:B------:R-:W-:-:S03]  /*c800*/  IMAD.WIDE.U32 R4, R6, UR6, R4 ;  /* 0x0000000606047c25 */ /* 0x000fc6000f8e0004 */
[----:B------:R-:W-:Y:S02]  /*c810*/  LEA R2, P2, R4, R2, 0x2 ;  /* 0x0000000204027211 */ /* 0x000fe400078410ff */
[----:B------:R-:W-:-:S04]  /*c820*/  IADD3 R5, R11, R5, RZ ;  /* 0x000000050b057210 */ /* 0x000fc80007ffe0ff */
[----:B------:R-:W-:-:S05]  /*c830*/  LEA.HI.X R3, R4, R3, R5, 0x2, P2 ;  /* 0x0000000304037211 */ /* 0x000fca00010f1405 */
[----:B------:R1:W5:Y:S01]  /*c840*/  LDG.E R4, desc[UR50][R2.64] ;  /* 0x0000003202047981 */ /* 0x000362000c1e1900 */
[----:B------:R-:W-:-:S04]  /*c850*/  IMAD.MOV R5, RZ, RZ, -R10 ;  /* 0x000000ffff057224 */ /* 0x000fc800078e0a0a */
[----:B------:R-:W-:-:S07]  /*c860*/  IMAD R8, R8, R5, R9 ;  /* 0x0000000508087224 */ /* 0x000fce00078e0209 */
.L_x_3199:
[----:B-1----:R-:W1:Y:S01]  /*c870*/  S2R R2, SR_TID.X ;  /* 0x0000000000027919 */ /* 0x002e620000002100 */
[----:B------:R-:W-:Y:S02]  /*c880*/  SHF.L.U32 R3, R17, 0x1f, RZ ;  /* 0x0000001f11037819 */ /* 0x000fe400000006ff */
[----:B-1----:R-:W-:Y:S02]  /*c890*/  LOP3.LUT R5, R2, 0x7f, RZ, 0xc0, !PT ;  /* 0x0000007f02057812 */ /* 0x002fe400078ec0ff */
[----:B------:R-:W-:Y:S02]  /*c8a0*/  LEA R2, R16, UR37, 0x3 ;  /* 0x0000002510027c11 */ /* 0x000fe4000f8e18ff */
[----:B------:R-:W-:Y:S02]  /*c8b0*/  ISETP.NE.AND P2, PT, R5, RZ, PT ;  /* 0x000000ff0500720c */ /* 0x000fe40003f45270 */
[----:B------:R-:W1:Y:S02]  /*c8c0*/  SYNCS.PHASECHK.TRANS64.TRYWAIT P3, [R2+URZ+0x28c40], R3 ;  /* 0x028c4003020075a7 */ /* 0x000e64000806017f */
[----:B-1----:R-:W-:Y:S09]  /*c8d0*/  @!P3 BRA `(.L_x_3200) ;  /* 0x0000001c00b0b947 */ /* 0x002ff20003800000 */
.L_x_3243:
[----:B------:R-:W-:Y:S05]  /*c8e0*/  @P2 BRA `(.L_x_3201) ;  /* 0x0000000000142947 */ /* 0x000fea0003800000 */
[----:B------:R-:W-:Y:S02]  /*c8f0*/  ISETP.NE.AND P3, PT, R19, RZ, PT ;  /* 0x000000ff1300720c */ /* 0x000fe40003f65270 */
[----:B------:R-:W-:-:S04]  /*c900*/  MOV R5, 0x2000 ;  /* 0x0000200000057802 */ /* 0x000fc80000000f00 */
[----:B------:R2:W-:Y:S07]  /*c910*/  SYNCS.ARRIVE.TRANS64 RZ, [R2+URZ+0x28c30], R5 ;  /* 0x028c300502ff79a7 */ /* 0x0005ee000800003f */
[----:B------:R-:W-:Y:S05]  /*c920*/  @!P3 BRA `(.L_x_3201) ;  /* 0x000000000004b947 */ /* 0x000fea0003800000 */
[----:B------:R-:W-:Y:S01]  /*c930*/  BPT.TRAP 0x1 ;  /* 0x000000040000795c */ /* 0x000fe20000300000 */
.L_x_3201:
[----:B------:R-:W-:Y:S01]  /*c940*/  R2UR UR8, R16 ;  /* 0x00000000100872ca */ /* 0x000fe200000e0000 */
[----:B------:R-:W-:Y:S01]  /*c950*/  UIADD3 UR6, UP0, UR46, 0x370, URZ ;  /* 0x000003702e067890 */ /* 0x000fe2000ff1e03f */
[----:B------:R-:W-:Y:S01]  /*c960*/  R2UR UR9, R2 ;  /* 0x00000000020972ca */ /* 0x000fe200000e0000 */
[----:B------:R-:W-:Y:S01]  /*c970*/  UMOV UR14, 0x0 ;  /* 0x00000000000e7882 */ /* 0x000fe20000000000 */
[----:B--2---:R-:W-:Y:S01]  /*c980*/  SHF.L.U32 R5, R8, 0x6, RZ ;  /* 0x0000000608057819 */ /* 0x004fe200000006ff */
        /* <DEDUP_REMOVED lines=10> */
[----:B------:R-:W3:Y:S02]  /*ca30*/  SYNCS.PHASECHK.TRANS64.TRYWAIT P3, [R2+URZ+0x28c60], R3 ;  /* 0x028c6003020075a7 */ /* 0x000ee4000806017f */
[----:B--23--:R-:W-:Y:S05]  /*ca40*/  @!P3 BRA `(.L_x_3202) ;  /* 0x0000001c0068b947 */ /* 0x00cfea0003800000 */
.L_x_3244:
[----:B------:R-:W-:Y:S05]  /*ca50*/  @P2 BRA `(.L_x_3203) ;  /* 0x0000000000142947 */ /* 0x000fea0003800000 */
[----:B------:R-:W-:Y:S02]  /*ca60*/  ISETP.NE.AND P2, PT, R19, RZ, PT ;  /* 0x000000ff1300720c */ /* 0x000fe40003f45270 */
[----:B-12---:R-:W-:-:S04]  /*ca70*/  MOV R3, 0x10000 ;  /* 0x0001000000037802 */ /* 0x006fc80000000f00 */
[----:B------:R3:W-:Y:S07]  /*ca80*/  SYNCS.ARRIVE.TRANS64 RZ, [R2+URZ+0x28c50], R3 ;  /* 0x028c500302ff79a7 */ /* 0x0007ee000800003f */
[----:B------:R-:W-:Y:S05]  /*ca90*/  @!P2 BRA `(.L_x_3203) ;  /* 0x000000000004a947 */ /* 0x000fea0003800000 */
[----:B------:R-:W-:Y:S01]  /*caa0*/  BPT.TRAP 0x1 ;  /* 0x000000040000795c */ /* 0x000fe20000300000 */
.L_x_3203:
        /* <DEDUP_REMOVED lines=50> */
.L_x_3198:
[----:B------:R-:W-:Y:S05]  /*cdd0*/  BSYNC B0 ;  /* 0x0000000000007941 */ /* 0x000fea0003800000 */
.L_x_3197:
[----:B------:R-:W-:-:S06]  /*cde0*/  UIADD3 UR6, UR38, -0x3, URZ ;  /* 0xfffffffd26067890 */ /* 0x000fcc000fffe03f */
[----:B------:R-:W-:-:S07]  /*cdf0*/  MOV R8, UR6 ;  /* 0x0000000600087c02 */ /* 0x000fce0008000f00 */
.L_x_3196:
[----:B------:R-:W-:Y:S01]  /*ce00*/  ISETP.NE.AND P2, PT, R9, RZ, PT ;  /* 0x000000ff0900720c */ /* 0x000fe20003f45270 */
[----:B------:R-:W-:-:S12]  /*ce10*/  BSSY B0, `(.L_x_3195) ;  /* 0x00000ea000007945 */ /* 0x000fd80003800000 */
[----:B------:R-:W-:Y:S05]  /*ce20*/  @!P2 BRA `(.L_x_3204) ;  /* 0x0000000c00a0a947 */ /* 0x000fea0003800000 */
.L_x_3219:
        /* <DEDUP_REMOVED lines=11> */
[----:B------:R-:W-:Y:S01]  /*cee0*/  MOV R11, R8 ;  /* 0x00000008000b7202 */ /* 0x000fe20000000f00 */
[----:B------:R-:W-:-:S04]  /*cef0*/  IMAD R13, R7, UR4, RZ ;  /* 0x00000004070d7c24 */ /* 0x000fc8000f8e02ff */
[----:B------:R-:W-:Y:S02]  /*cf00*/  IMAD R13, R6, UR5, R13 ;  /* 0x00000005060d7c24 */ /* 0x000fe4000f8e020d */
[----:B------:R-:W2:Y:S01]  /*cf10*/  LDC.64 R4, c[0x0][0x3f8] ;  /* 0x0000fe00ff047b82 */ /* 0x000ea20000000a00 */
[----:B-1----:R-:W-:-:S13]  /*cf20*/  ISETP.NE.AND P2, PT, R10, 0x1, PT ;  /* 0x000000010a00780c */ /* 0x002fda0003f45270 */
[----:B------:R-:W1:Y:S02]  /*cf30*/  @P2 LDC.64 R2, c[0x0][0x420] ;  /* 0x00010800ff022b82 */ /* 0x000e640000000a00 */
[----:B-1----:R-:W-:-:S05]  /*cf40*/  @P2 IMAD.HI.U32 R2, R8, R2, RZ ;  /* 0x0000000208022227 */ /* 0x002fca00078e00ff */
[----:B------:R-:W-:-:S04]  /*cf50*/  @P2 SHF.R.U32.HI R11, RZ, R3, R2 ;  /* 0x00000003ff0b2219 */ /* 0x000fc80000011602 */
[----:B------:R-:W-:Y:S02]  /*cf60*/  SHF.R.S32.HI R3, RZ, 0x1f, R11 ;  /* 0x0000001fff037819 */ /* 0x000fe4000001140b */
[----:B------:R-:W-:-:S05]  /*cf70*/  MOV R2, R11 ;  /* 0x0000000b00027202 */ /* 0x000fca0000000f00 */
[----:B------:R-:W-:-:S05]  /*cf80*/  IMAD.WIDE.U32 R2, R6, UR4, R2 ;  /* 0x0000000406027c25 */ /* 0x000fca000f8e0002 */
[----:B------:R-:W-:Y:S02]  /*cf90*/  IADD3 R3, R13, R3, RZ ;  /* 0x000000030d037210 */ /* 0x000fe40007ffe0ff */
[----:B--2---:R-:W-:-:S04]  /*cfa0*/  LEA R4, P2, R2, R4, 0x2 ;  /* 0x0000000402047211 */ /* 0x004fc800078410ff */
[----:B------:R-:W-:-:S05]  /*cfb0*/  LEA.HI.X R5, R2, R5, R3, 0x2, P2 ;  /* 0x0000000502057211 */ /* 0x000fca00010f1403 */
[----:B------:R1:W5:Y:S01]  /*cfc0*/  LDG.E R4, desc[UR50][R4.64] ;  /* 0x0000003204047981 */ /* 0x000362000c1e1900 */
[----:B------:R-:W-:-:S04]  /*cfd0*/  IMAD.MOV R3, RZ, RZ, -R11 ;  /* 0x000000ffff037224 */ /* 0x000fc800078e0a0b */
[----:B------:R-:W-:-:S07]  /*cfe0*/  IMAD R10, R10, R3, R8 ;  /* 0x000000030a0a7224 */ /* 0x000fce00078e0208 */
.L_x_3207:
[----:B------:R-:W1:Y:S01]  /*cff0*/  S2R R2, SR_TID.X ;  /* 0x0000000000027919 */ /* 0x000e620000002100 */
[----:B------:R-:W-:Y:S02]  /*d000*/  LEA R3, R9, UR37, 0x3 ;  /* 0x0000002509037c11 */ /* 0x000fe4000f8e18ff */
[----:B-1----:R-:W-:Y:S02]  /*d010*/  LOP3.LUT R5, R2, 0x7f, RZ, 0xc0, !PT ;  /* 0x0000007f02057812 */ /* 0x002fe400078ec0ff */
[----:B------:R-:W-:Y:S02]  /*d020*/  SHF.L.U32 R2, R17, 0x1f, RZ ;  /* 0x0000001f11027819 */ /* 0x000fe400000006ff */
[----:B------:R-:W-:Y:S02]  /*d030*/  ISETP.NE.AND P2, PT, R5, RZ, PT ;  /* 0x000000ff0500720c */ /* 0x000fe40003f45270 */
[----:B------:R-:W1:Y:S02]  /*d040*/  SYNCS.PHASECHK.TRANS64.TRYWAIT P3, [R3+URZ+0x28c40], R2 ;  /* 0x028c4002030075a7 */ /* 0x000e64000806017f */
[----:B-1----:R-:W-:Y:S09]  /*d050*/  @!P3 BRA `(.L_x_3208) ;  /* 0x0000001400f8b947 */ /* 0x002ff20003800000 */
.L_x_3245:
[----:B------:R-:W-:Y:S05]  /*d060*/  @P2 BRA `(.L_x_3209) ;  /* 0x0000000000142947 */ /* 0x000fea0003800000 */
[----:B------:R-:W-:Y:S02]  /*d070*/  ISETP.NE.AND P3, PT, R19, RZ, PT ;  /* 0x000000ff1300720c */ /* 0x000fe40003f65270 */
[----:B------:R-:W-:-:S04]  /*d080*/  MOV R12, 0x2000 ;  /* 0x00002000000c7802 */ /* 0x000fc80000000f00 */
[----:B------:R2:W-:Y:S07]  /*d090*/  SYNCS.ARRIVE.TRANS64 RZ, [R3+URZ+0x28c30], R12 ;  /* 0x028c300c03ff79a7 */ /* 0x0005ee000800003f */
[----:B------:R-:W-:Y:S05]  /*d0a0*/  @!P3 BRA `(.L_x_3209) ;  /* 0x000000000004b947 */ /* 0x000fea0003800000 */
[----:B------:R-:W-:Y:S01]  /*d0b0*/  BPT.TRAP 0x1 ;  /* 0x000000040000795c */ /* 0x000fe20000300000 */
.L_x_3209:
        /* <DEDUP_REMOVED lines=17> */
.L_x_3246:
[----:B------:R-:W-:Y:S05]  /*d1d0*/  @P2 BRA `(.L_x_3211) ;  /* 0x0000000000142947 */ /* 0x000fea0003800000 */
[----:B------:R-:W-:Y:S02]  /*d1e0*/  ISETP.NE.AND P2, PT, R19, RZ, PT ;  /* 0x000000ff1300720c */ /* 0x000fe40003f45270 */
[----:B-1-3--:R-:W-:-:S04]  /*d1f0*/  MOV R2, 0x10000 ;  /* 0x0001000000027802 */ /* 0x00afc80000000f00 */
[----:B------:R4:W-:Y:S07]  /*d200*/  SYNCS.ARRIVE.TRANS64 RZ, [R3+URZ+0x28c50], R2 ;  /* 0x028c500203ff79a7 */ /* 0x0009ee000800003f */
[----:B------:R-:W-:Y:S05]  /*d210*/  @!P2 BRA `(.L_x_3211) ;  /* 0x000000000004a947 */ /* 0x000fea0003800000 */
[----:B------:R-:W-:Y:S01]  /*d220*/  BPT.TRAP 0x1 ;  /* 0x000000040000795c */ /* 0x000fe20000300000 */
.L_x_3211:
        /* <DEDUP_REMOVED lines=50> */
.L_x_3206:
[----:B------:R-:W-:Y:S05]  /*d550*/  BSYNC B1 ;  /* 0x0000000000017941 */ /* 0x000fea0003800000 */
.L_x_3205:
[----:B------:R-:W-:Y:S01]  /*d560*/  IADD3 R9, R9, 0x1, RZ ;  /* 0x0000000109097810 */ /* 0x000fe20007ffe0ff */
[----:B------:R-:W-:Y:S03]  /*d570*/  BSSY B1, `(.L_x_3212) ;  /* 0x0000070000017945 */ /* 0x000fe60003800000 */
[----:B------:R-:W-:-:S04]  /*d580*/  ISETP.NE.AND P2, PT, R9, 0x2, PT ;  /* 0x000000020900780c */ /* 0x000fc80003f45270 */
[----:B---34-:R-:W-:Y:S02]  /*d590*/  SEL R2, RZ, 0x1, P2 ;  /* 0x00000001ff027807 */ /* 0x018fe40001000000 */
[----:B------:R-:W-:Y:S02]  /*d5a0*/  SEL R16, R9, RZ, P2 ;  /* 0x000000ff09107207 */ /* 0x000fe40001000000 */
[----:B------:R-:W-:Y:S01]  /*d5b0*/  LOP3.LUT R17, R17, R2, RZ, 0x3c, !PT ;  /* 0x0000000211117212 */ /* 0x000fe200078e3cff */
[----:B------:R-:W-:Y:S06]  /*d5c0*/  @!P6 BRA `(.L_x_3213) ;  /* 0x0000000400a8e947 */ /* 0x000fec0003800000 */
[----:B------:R-:W-:Y:S01]  /*d5d0*/  VIADD R10, R8, 0xffffffff ;  /* 0xffffffff080a7836 */ /* 0x000fe20000000000 */
[----:B------:R-:W-:Y:S06]  /*d5e0*/  @!P0 BRA `(.L_x_3214) ;  /* 0x0000000000488947 */ /* 0x000fec0003800000 */
[----:B------:R-:W1:Y:S01]  /*d5f0*/  LDC R9, c[0x0][0x41c] ;  /* 0x00010700ff097b82 */ /* 0x000e620000000800 */
[----:B------:R-:W-:Y:S01]  /*d600*/  MOV R11, R10 ;  /* 0x0000000a000b7202 */ /* 0x000fe20000000f00 */
[----:B------:R-:W-:-:S04]  /*d610*/  IMAD R13, R7, UR4, RZ ;  /* 0x00000004070d7c24 */ /* 0x000fc8000f8e02ff */
[----:B------:R-:W-:Y:S02]  /*d620*/  IMAD R13, R6, UR5, R13 ;  /* 0x00000005060d7c24 */ /* 0x000fe4000f8e020d */
[----:B------:R-:W3:Y:S01]  /*d630*/  LDC.64 R4, c[0x0][0x3f8] ;  /* 0x0000fe00ff047b82 */ /* 0x000ee20000000a00 */
[----:B-1----:R-:W-:-:S13]  /*d640*/  ISETP.NE.AND P2, PT, R9, 0x1, PT ;  /* 0x000000010900780c */ /* 0x002fda0003f45270 */
[----:B--2---:R-:W1:Y:S02]  /*d650*/  @P2 LDC.64 R2, c[0x0][0x420] ;  /* 0x00010800ff022b82 */ /* 0x004e640000000a00 */
[----:B-1----:R-:W-:-:S05]  /*d660*/  @P2 IMAD.HI.U32 R2, R10, R2, RZ ;  /* 0x000000020a022227 */ /* 0x002fca00078e00ff */
[----:B------:R-:W-:-:S04]  /*d670*/  @P2 SHF.R.U32.HI R11, RZ, R3, R2 ;  /* 0x00000003ff0b2219 */ /* 0x000fc80000011602 */
[----:B------:R-:W-:Y:S02]  /*d680*/  SHF.R.S32.HI R3, RZ, 0x1f, R11 ;  /* 0x0000001fff037819 */ /* 0x000fe4000001140b */
[----:B------:R-:W-:-:S05]  /*d690*/  MOV R2, R11 ;  /* 0x0000000b00027202 */ /* 0x000fca0000000f00 */
[----:B------:R-:W-:-:S05]  /*d6a0*/  IMAD.WIDE.U32 R2, R6, UR4, R2 ;  /* 0x0000000406027c25 */ /* 0x000fca000f8e0002 */
[----:B------:R-:W-:Y:S02]  /*d6b0*/  IADD3 R3, R13, R3, RZ ;  /* 0x000000030d037210 */ /* 0x000fe40007ffe0ff */
[----:B---3--:R-:W-:-:S04]  /*d6c0*/  LEA R4, P2, R2, R4, 0x2 ;  /* 0x0000000402047211 */ /* 0x008fc800078410ff */
[----:B------:R-:W-:-:S05]  /*d6d0*/  LEA.HI.X R5, R2, R5, R3, 0x2, P2 ;  /* 0x0000000502057211 */ /* 0x000fca00010f1403 */
[----:B------:R1:W5:Y:S01]  /*d6e0*/  LDG.E R4, desc[UR50][R4.64] ;  /* 0x0000003204047981 */ /* 0x000362000c1e1900 */
[----:B------:R-:W-:-:S05]  /*d6f0*/  IADD3 R2, -R11, RZ, RZ ;  /* 0x000000ff0b027210 */ /* 0x000fca0007ffe1ff */
[----:B------:R-:W-:-:S07]  /*d700*/  IMAD R10, R9, R2, R10 ;  /* 0x00000002090a7224 */ /* 0x000fce00078e020a */
.L_x_3214:
[----:B------:R-:W1:Y:S01]  /*d710*/  S2R R2, SR_TID.X ;  /* 0x0000000000027919 */ /* 0x000e620000002100 */
[----:B--2---:R-:W-:Y:S02]  /*d720*/  SHF.L.U32 R3, R17, 0x1f, RZ ;  /* 0x0000001f11037819 */ /* 0x004fe400000006ff */
[----:B-1----:R-:W-:Y:S02]  /*d730*/  LOP3.LUT R5, R2, 0x7f, RZ, 0xc0, !PT ;  /* 0x0000007f02057812 */ /* 0x002fe400078ec0ff */
[----:B------:R-:W-:Y:S02]  /*d740*/  LEA R2, R16, UR37, 0x3 ;  /* 0x0000002510027c11 */ /* 0x000fe4000f8e18ff */
[----:B------:R-:W-:Y:S02]  /*d750*/  ISETP.NE.AND P2, PT, R5, RZ, PT ;  /* 0x000000ff0500720c */ /* 0x000fe40003f45270 */
[----:B------:R-:W1:Y:S02]  /*d760*/  SYNCS.PHASECHK.TRANS64.TRYWAIT P3, [R2+URZ+0x28c40], R3 ;  /* 0x028c4003020075a7 */ /* 0x000e64000806017f */
[----:B-1----:R-:W-:Y:S09]  /*d770*/  @!P3 BRA `(.L_x_3215) ;  /* 0x000000100058b947 */ /* 0x002ff20003800000 */
.L_x_3247:
[----:B------:R-:W-:Y:S05]  /*d780*/  @P2 BRA `(.L_x_3216) ;  /* 0x0000000000142947 */ /* 0x000fea0003800000 */
[----:B------:R-:W-:Y:S01]  /*d790*/  ISETP.NE.AND P3, PT, R19, RZ, PT ;  /* 0x000000ff1300720c */ /* 0x000fe20003f65270 */
[----:B------:R-:W-:-:S04]  /*d7a0*/  IMAD.MOV.U32 R5, RZ, RZ, 0x2000 ;  /* 0x00002000ff057424 */ /* 0x000fc800078e00ff */
[----:B------:R2:W-:Y:S08]  /*d7b0*/  SYNCS.ARRIVE.TRANS64 RZ, [R2+URZ+0x28c30], R5 ;  /* 0x028c300502ff79a7 */ /* 0x0005f0000800003f */
[----:B------:R-:W-:Y:S05]  /*d7c0*/  @!P3 BRA `(.L_x_3216) ;  /* 0x000000000004b947 */ /* 0x000fea0003800000 */
[----:B------:R-:W-:Y:S01]  /*d7d0*/  BPT.TRAP 0x1 ;  /* 0x000000040000795c */ /* 0x000fe20000300000 */
.L_x_3216:
        /* <DEDUP_REMOVED lines=17> */
.L_x_3248:
[----:B------:R-:W-:Y:S05]  /*d8f0*/  @P2 BRA `(.L_x_3218) ;  /* 0x0000000000142947 */ /* 0x000fea0003800000 */
[----:B------:R-:W-:Y:S02]  /*d900*/  ISETP.NE.AND P2, PT, R19, RZ, PT ;  /* 0x000000ff1300720c */ /* 0x000fe40003f45270 */
[----:B-1-3--:R-:W-:-:S04]  /*d910*/  MOV R3, 0x10000 ;  /* 0x0001000000037802 */ /* 0x00afc80000000f00 */
[----:B------:R4:W-:Y:S07]  /*d920*/  SYNCS.ARRIVE.TRANS64 RZ, [R2+URZ+0x28c50], R3 ;  /* 0x028c500302ff79a7 */ /* 0x0009ee000800003f */
[----:B------:R-:W-:Y:S05]  /*d930*/  @!P2 BRA `(.L_x_3218) ;  /* 0x000000000004a947 */ /* 0x000fea0003800000 */
[----:B------:R-:W-:Y:S01]  /*d940*/  BPT.TRAP 0x1 ;  /* 0x000000040000795c */ /* 0x000fe20000300000 */
.L_x_3218:
        /* <DEDUP_REMOVED lines=50> */
.L_x_3213:
[----:B------:R-:W-:Y:S05]  /*dc70*/  BSYNC B1 ;  /* 0x0000000000017941 */ /* 0x000fea0003800000 */
.L_x_3212:
[C---:B------:R-:W-:Y:S02]  /*dc80*/  ISETP.GT.AND P2, PT, R8.reuse, 0x1, PT ;  /* 0x000000010800780c */ /* 0x040fe40003f44270 */
[----:B------:R-:W-:-:S11]  /*dc90*/  IADD3 R8, R8, -0x2, RZ ;  /* 0xfffffffe08087810 */ /* 0x000fd60007ffe0ff */
[----:B------:R-:W-:Y:S05]  /*dca0*/  @P2 BRA `(.L_x_3219) ;  /* 0xfffffff000602947 */ /* 0x000fea000383ffff */
.L_x_3204:
[----:B------:R-:W-:Y:S05]  /*dcb0*/  BSYNC B0 ;  /* 0x0000000000007941 */ /* 0x000fea0003800000 */
.L_x_3195:
        /* <DEDUP_REMOVED lines=18> */
.L_x_3221:
[----:B------:R-:W-:Y:S05]  /*dde0*/  BSYNC B0 ;  /* 0x0000000000007941 */ /* 0x000fea0003800000 */
.L_x_3220:
[----:B------:R-:W-:Y:S01]  /*ddf0*/  SEL R16, R16, RZ, P0 ;  /* 0x000000ff10107207 */ /* 0x000fe20000000000 */
[----:B------:R-:W-:-:S07]  /*de00*/  IMAD.MOV.U32 R13, RZ, RZ, R18 ;  /* 0x000000ffff0d7224 */ /* 0x000fce00078e0012 */
.L_x_3180:
[----:B------:R-:W-:Y:S05]  /*de10*/  BSYNC B6 ;  /* 0x0000000000067941 */ /* 0x000fea0003800000 */
.L_x_3178:
[----:B------:R-:W-:-:S03]  /*de20*/  UMOV UR6, 0xffffffff ;  /* 0xffffffff00067882 */ /* 0x000fc60000000000 */
[----:B------:R-:W-:Y:S05]  /*de30*/  BRA.DIV UR6, `(.L_x_3222) ;  /* 0x0000000a06d07947 */ /* 0x000fea000b800000 */
[----:B------:R1:W1:Y:S02]  /*de40*/  SHFL.IDX PT, R14, R13, RZ, 0x1f ;  /* 0x00001fff0d0e7589 */ /* 0x00026400000e0000 */
.L_x_3251:
        /* <DEDUP_REMOVED lines=12> */
.L_x_3175:
        /* <DEDUP_REMOVED lines=11> */
.L_x_3252:
        /* <DEDUP_REMOVED lines=14> */
.L_x_3227:
[----:B------:R-:W-:Y:S02]  /*e0a0*/  IADD3 R3, R7, 0x28c40, RZ ;  /* 0x00028c4007037810 */ /* 0x000fe40007ffe0ff */
[----:B------:R-:W-:Y:S02]  /*e0b0*/  SHF.L.U32 R4, R17, 0x1f, RZ ;  /* 0x0000001f11047819 */ /* 0x000fe400000006ff */
[C---:B------:R-:W-:Y:S01]  /*e0c0*/  IADD3 R0, R16.reuse, 0x1, RZ ;  /* 0x0000000110007810 */ /* 0x040fe20007ffe0ff */
[----:B------:R-:W-:-:S03]  /*e0d0*/  IMAD R5, R16, 0x8, R3 ;  /* 0x0000000810057824 */ /* 0x000fc600078e0203 */
[----:B------:R-:W-:Y:S01]  /*e0e0*/  ISETP.NE.AND P1, PT, R0, 0x2, PT ;  /* 0x000000020000780c */ /* 0x000fe20003f25270 */
[----:B------:R-:W1:Y:S03]  /*e0f0*/  SYNCS.PHASECHK.TRANS64.TRYWAIT P0, [R5+URZ], R4 ;  /* 0x00000004050075a7 */ /* 0x000e66000800017f */
[----:B------:R-:W-:-:S04]  /*e100*/  SEL R2, RZ, 0x1, P1 ;  /* 0x00000001ff027807 */ /* 0x000fc80000800000 */
[----:B------:R-:W-:Y:S02]  /*e110*/  LOP3.LUT R17, R17, R2, RZ, 0x3c, !PT ;  /* 0x0000000211117212 */ /* 0x000fe400078e3cff */
[----:B------:R-:W-:Y:S02]  /*e120*/  SEL R2, R0, RZ, P1 ;  /* 0x000000ff00027207 */ /* 0x000fe40000800000 */
[----:B------:R-:W-:Y:S02]  /*e130*/  SHF.L.U32 R0, R17, 0x1f, RZ ;  /* 0x0000001f11007819 */ /* 0x000fe400000006ff */
[----:B------:R-:W-:Y:S01]  /*e140*/  LEA R3, R2, R3, 0x3 ;  /* 0x0000000302037211 */ /* 0x000fe200078e18ff */
[----:B-1----:R-:W-:Y:S06]  /*e150*/  @!P0 BRA `(.L_x_3228) ;  /* 0x0000000800408947 */ /* 0x002fec0003800000 */
.L_x_3253:
[----:B------:R-:W2:Y:S02]  /*e160*/  SYNCS.PHASECHK.TRANS64.TRYWAIT P0, [R3+URZ], R0 ;  /* 0x00000000030075a7 */ /* 0x000ea4000800017f */
[----:B--2---:R-:W-:Y:S05]  /*e170*/  @!P0 BRA `(.L_x_3229) ;  /* 0x00000008004c8947 */ /* 0x004fea0003800000 */
.L_x_3254:
[----:B------:R-:W-:Y:S05]  /*e180*/  @!P2 BRA `(.L_x_3230) ;  /* 0x000000000004a947 */ /* 0x000fea0003800000 */
[----:B------:R-:W-:Y:S01]  /*e190*/  BPT.TRAP 0x1 ;  /* 0x000000040000795c */ /* 0x000fe20000300000 */
.L_x_3230:
[----:B--2---:R-:W-:-:S04]  /*e1a0*/  IADD3 R3, R7, 0x28c60, RZ ;  /* 0x00028c6007037810 */ /* 0x004fc80007ffe0ff */
[----:B-1----:R-:W-:-:S04]  /*e1b0*/  LEA R5, R16, R3, 0x3 ;  /* 0x0000000310057211 */ /* 0x002fc800078e18ff */
[----:B------:R-:W1:Y:S02]  /*e1c0*/  SYNCS.PHASECHK.TRANS64.TRYWAIT P0, [R5+URZ], R4 ;  /* 0x00000004050075a7 */ /* 0x000e64000800017f */
[----:B-1----:R-:W-:Y:S05]  /*e1d0*/  @!P0 BRA `(.L_x_3231) ;  /* 0x0000000800488947 */ /* 0x002fea0003800000 */
.L_x_3255:
[----:B------:R-:W-:-:S07]  /*e1e0*/  IMAD R3, R2, 0x8, R3 ;  /* 0x0000000802037824 */ /* 0x000fce00078e0203 */
.L_x_3232:
[----:B--2---:R2:W3:Y:S02]  /*e1f0*/  SYNCS.PHASECHK.TRANS64.TRYWAIT P0, [R3+URZ], R0 ;  /* 0x00000000030075a7 */ /* 0x0044e4000800017f */
[----:B---3--:R-:W-:Y:S05]  /*e200*/  @!P0 NANOSLEEP.SYNCS 0x989680 ;  /* 0x009896800000895d */ /* 0x008fea0003900000 */
[----:B------:R-:W3:Y:S02]  /*e210*/  @!P0 SYNCS.PHASECHK.TRANS64 P0, [R3+URZ], R0 ;  /* 0x00000000030085a7 */ /* 0x000ee4000800007f */
[----:B---3--:R-:W-:Y:S05]  /*e220*/  @!P0 BRA `(.L_x_3232) ;  /* 0xfffffffc00f08947 */ /* 0x008fea000383ffff */
.L_x_3226:
[----:B------:R-:W-:Y:S05]  /*e230*/  BSYNC B0 ;  /* 0x0000000000007941 */ /* 0x000fea0003800000 */
.L_x_3225:
[----:B------:R-:W-:Y:S05]  /*e240*/  EXIT ;  /* 0x000000000000794d */ /* 0x000fea0003800000 */
.L_x_3127:
[----:B-1----:R-:W-:-:S04]  /*e250*/  MOV R3, UR16 ;  /* 0x0000001000037c02 */ /* 0x002fc80008000f00 */
[----:B------:R1:W2:Y:S03]  /*e260*/  SYNCS.PHASECHK.TRANS64.TRYWAIT P0, [R3+URZ+0x28c50], R0 ;  /* 0x028c5000030075a7 */ /* 0x0002a6000800017f */
[----:B--2---:R-:W-:Y:S05]  /*e270*/  @!P0 NANOSLEEP.SYNCS 0x989680 ;  /* 0x009896800000895d */ /* 0x004fea0003900000 */
[----:B------:R-:W2:Y:S02]  /*e280*/  @!P0 SYNCS.PHASECHK.TRANS64 P0, [R3+URZ+0x28c50], R0 ;  /* 0x028c5000030085a7 */ /* 0x000ea4000800007f */
[----:B--2---:R-:W-:Y:S05]  /*e290*/  @!P0 BRA `(.L_x_3127) ;  /* 0xfffffffc00ec8947 */ /* 0x004fea000383ffff */
[----:B------:R-:W-:Y:S05]  /*e2a0*/  BRA `(.L_x_3233) ;  /* 0xffffff34006c7947 */ /* 0x000fea000383ffff */
.L_x_3132:
[----:B--2---:R-:W-:-:S04]  /*e2b0*/  MOV R4, UR6 ;  /* 0x0000000600047c02 */ /* 0x004fc80008000f00 */
[----:B------:R2:W3:Y:S03]  /*e2c0*/  SYNCS.PHASECHK.TRANS64.TRYWAIT P0, [R4+URZ+0x28c50], R3 ;  /* 0x028c5003040075a7 */ /* 0x0004e6000800017f */
[----:B---3--:R-:W-:Y:S05]  /*e2d0*/  @!P0 NANOSLEEP.SYNCS 0x989680 ;  /* 0x009896800000895d */ /* 0x008fea0003900000 */
[----:B------:R-:W3:Y:S02]  /*e2e0*/  @!P0 SYNCS.PHASECHK.TRANS64 P0, [R4+URZ+0x28c50], R3 ;  /* 0x028c5003040085a7 */ /* 0x000ee4000800007f */
[----:B---3--:R-:W-:Y:S05]  /*e2f0*/  @!P0 BRA `(.L_x_3132) ;  /* 0xfffffffc00ec8947 */ /* 0x008fea000383ffff */
[----:B------:R-:W-:Y:S05]  /*e300*/  BRA `(.L_x_3131) ;  /* 0xffffff4000807947 */ /* 0x000fea000383ffff */
.L_x_3135:
[----:B-1----:R-:W-:-:S04]  /*e310*/  MOV R3, UR48 ;  /* 0x0000003000037c02 */ /* 0x002fc80008000f00 */
[----:B------:R1:W2:Y:S03]  /*e320*/  SYNCS.PHASECHK.TRANS64.TRYWAIT P1, [R3+URZ+0x28c00], R0 ;  /* 0x028c0000030075a7 */ /* 0x0002a6000802017f */
[----:B--2---:R-:W-:Y:S05]  /*e330*/  @!P1 NANOSLEEP.SYNCS 0x989680 ;  /* 0x009896800000995d */ /* 0x004fea0003900000 */
[----:B------:R-:W2:Y:S02]  /*e340*/  @!P1 SYNCS.PHASECHK.TRANS64 P1, [R3+URZ+0x28c00], R0 ;  /* 0x028c0000030095a7 */ /* 0x000ea4000802007f */
[----:B--2---:R-:W-:Y:S05]  /*e350*/  @!P1 BRA `(.L_x_3135) ;  /* 0xfffffffc00ec9947 */ /* 0x004fea000383ffff */
[----:B------:R-:W-:Y:S05]  /*e360*/  BRA `(.L_x_3234) ;  /* 0xffffff4c00e87947 */ /* 0x000fea000383ffff */
.L_x_3139:
[----:B---3--:R3:W4:Y:S02]  /*e370*/  SYNCS.PHASECHK.TRANS64.TRYWAIT P1, [R7+URZ+0x28c30], R8 ;  /* 0x028c3008070075a7 */ /* 0x008724000802017f */
[----:B----4-:R-:W-:Y:S05]  /*e380*/  @!P1 NANOSLEEP.SYNCS 0x989680 ;  /* 0x009896800000995d */ /* 0x010fea0003900000 */
[----:B------:R-:W4:Y:S02]  /*e390*/  @!P1 SYNCS.PHASECHK.TRANS64 P1, [R7+URZ+0x28c30], R8 ;  /* 0x028c3008070095a7 */ /* 0x000f24000802007f */
[----:B----4-:R-:W-:Y:S05]  /*e3a0*/  @!P1 BRA `(.L_x_3139) ;  /* 0xfffffffc00f09947 */ /* 0x010fea000383ffff */
[----:B------:R-:W-:Y:S05]  /*e3b0*/  BRA `(.L_x_3138) ;  /* 0xffffff5000047947 */ /* 0x000fea000383ffff */
.L_x_3143:
[----:B----4-:R4:W1:Y:S02]  /*e3c0*/  SYNCS.PHASECHK.TRANS64.TRYWAIT P2, [R7+URZ+0x28c50], R8 ;  /* 0x028c5008070075a7 */ /* 0x010864000804017f */
[----:B-1----:R-:W-:Y:S05]  /*e3d0*/  @!P2 NANOSLEEP.SYNCS 0x989680 ;  /* 0x009896800000a95d */ /* 0x002fea0003900000 */
[----:B------:R-:W1:Y:S02]  /*e3e0*/  @!P2 SYNCS.PHASECHK.TRANS64 P2, [R7+URZ+0x28c50], R8 ;  /* 0x028c50080700a5a7 */ /* 0x000e64000804007f */
[----:B-1----:R-:W-:Y:S05]  /*e3f0*/  @!P2 BRA `(.L_x_3143) ;  /* 0xfffffffc00f0a947 */ /* 0x002fea000383ffff */
[----:B------:R-:W-:Y:S05]  /*e400*/  BRA `(.L_x_3142) ;  /* 0xffffff64007c7947 */ /* 0x000fea000383ffff */
.L_x_3148:
[----:B---3--:R-:W-:-:S04]  /*e410*/  MOV R4, UR30 ;  /* 0x0000001e00047c02 */ /* 0x008fc80008000f00 */
[----:B------:R3:W4:Y:S03]  /*e420*/  SYNCS.PHASECHK.TRANS64.TRYWAIT P2, [R4+URZ+0x28c30], R7 ;  /* 0x028c3007040075a7 */ /* 0x000726000804017f */
[----:B----4-:R-:W-:Y:S05]  /*e430*/  @!P2 NANOSLEEP.SYNCS 0x989680 ;  /* 0x009896800000a95d */ /* 0x010fea0003900000 */
[----:B------:R-:W4:Y:S02]  /*e440*/  @!P2 SYNCS.PHASECHK.TRANS64 P2, [R4+URZ+0x28c30], R7 ;  /* 0x028c30070400a5a7 */ /* 0x000f24000804007f */
[----:B----4-:R-:W-:Y:S05]  /*e450*/  @!P2 BRA `(.L_x_3148) ;  /* 0xfffffffc00eca947 */ /* 0x010fea000383ffff */
[----:B------:R-:W-:Y:S05]  /*e460*/  BRA `(.L_x_3147) ;  /* 0xffffff6800807947 */ /* 0x000fea000383ffff */
.L_x_3152:
[----:B---3--:R3:W4:Y:S02]  /*e470*/  SYNCS.PHASECHK.TRANS64.TRYWAIT P2, [R170+URZ+0x28c50], R7 ;  /* 0x028c5007aa0075a7 */ /* 0x008724000804017f */
[----:B----4-:R-:W-:Y:S05]  /*e480*/  @!P2 NANOSLEEP.SYNCS 0x989680 ;  /* 0x009896800000a95d */ /* 0x010fea0003900000 */
[----:B------:R-:W4:Y:S02]  /*e490*/  @!P2 SYNCS.PHASECHK.TRANS64 P2, [R170+URZ+0x28c50], R7 ;  /* 0x028c5007aa00a5a7 */ /* 0x000f24000804007f */
[----:B----4-:R-:W-:Y:S05]  /*e4a0*/  @!P2 BRA `(.L_x_3152) ;  /* 0xfffffffc00f0a947 */ /* 0x010fea000383ffff */
[----:B------:R-:W-:Y:S05]  /*e4b0*/  BRA `(.L_x_3151) ;  /* 0xffffff8400e87947 */ /* 0x000fea000383ffff */
.L_x_3158:
[----:B----4-:R-:W-:-:S04]  /*e4c0*/  IMAD.U32 R4, RZ, RZ, UR24 ;  /* 0x00000018ff047e24 */ /* 0x010fc8000f8e00ff */
[----:B------:R4:W1:Y:S03]  /*e4d0*/  SYNCS.PHASECHK.TRANS64.TRYWAIT P2, [R4+URZ+0x28c30], R7 ;  /* 0x028c3007040075a7 */ /* 0x000866000804017f */
[----:B-1----:R-:W-:Y:S05]  /*e4e0*/  @!P2 NANOSLEEP.SYNCS 0x989680 ;  /* 0x009896800000a95d */ /* 0x002fea0003900000 */
[----:B------:R-:W1:Y:S02]  /*e4f0*/  @!P2 SYNCS.PHASECHK.TRANS64 P2, [R4+URZ+0x28c30], R7 ;  /* 0x028c30070400a5a7 */ /* 0x000e64000804007f */
[----:B-1----:R-:W-:Y:S05]  /*e500*/  @!P2 BRA `(.L_x_3158) ;  /* 0xfffffffc00eca947 */ /* 0x002fea000383ffff */
[----:B------:R-:W-:Y:S05]  /*e510*/  BRA `(.L_x_3157) ;  /* 0xffffff8800d47947 */ /* 0x000fea000383ffff */
.L_x_3162:
[----:B--2---:R2:W4:Y:S02]  /*e520*/  SYNCS.PHASECHK.TRANS64.TRYWAIT P2, [R168+URZ+0x28c50], R7 ;  /* 0x028c5007a80075a7 */ /* 0x004524000804017f */
[----:B----4-:R-:W-:Y:S05]  /*e530*/  @!P2 NANOSLEEP.SYNCS 0x989680 ;  /* 0x009896800000a95d */ /* 0x010fea0003900000 */
[----:B------:R-:W4:Y:S02]  /*e540*/  @!P2 SYNCS.PHASECHK.TRANS64 P2, [R168+URZ+0x28c50], R7 ;  /* 0x028c5007a800a5a7 */ /* 0x000f24000804007f */
[----:B----4-:R-:W-:Y:S05]  /*e550*/  @!P2 BRA `(.L_x_3162) ;  /* 0xfffffffc00f0a947 */ /* 0x010fea000383ffff */
[----:B------:R-:W-:Y:S05]  /*e560*/  BRA `(.L_x_3161) ;  /* 0xffffffa000f87947 */ /* 0x000fea000383ffff */
.L_x_3184:
[----:B------:R-:W1:Y:S01]  /*e570*/  S2R R7, SR_TID.X ;  /* 0x0000000000077919 */ /* 0x000e620000002100 */
[----:B------:R-:W-:Y:S02]  /*e580*/  MOV R12, RZ ;  /* 0x000000ff000c7202 */ /* 0x000fe40000000f00 */
[----:B------:R-:W-:Y:S02]  /*e590*/  MOV R11, 0x1f ;  /* 0x0000001f000b7802 */ /* 0x000fe40000000f00 */
[----:B------:R-:W-:Y:S02]  /*e5a0*/  MOV R15, 0xffffffff ;  /* 0xffffffff000f7802 */ /* 0x000fe40000000f00 */
[----:B-1----:R-:W-:-:S04]  /*e5b0*/  SHF.R.U32.HI R7, RZ, 0x5, R7 ;  /* 0x00000005ff077819 */ /* 0x002fc80000011607 */
[----:B------:R-:W-:-:S04]  /*e5c0*/  LOP3.LUT R7, R7, 0x3, RZ, 0xc0, !PT ;  /* 0x0000000307077812 */ /* 0x000fc800078ec0ff */
[----:B------:R-:W-:-:S07]  /*e5d0*/  MOV R13, R7 ;  /* 0x00000007000d7202 */ /* 0x000fce0000000f00 */
[----:B------:R-:W-:Y:S05]  /*e5e0*/  WARPSYNC.COLLECTIVE R15, `(.L_x_3235) ;  /* 0x000000000f087348 */ /* 0x000fea0003c00000 */
[----:B------:R1:W2:Y:S02]  /*e5f0*/  SHFL.IDX P6, R14, R13, R12, R11 ;  /* 0x0000000c0d0e7389 */ /* 0x0002a400000c000b */
[----:B-12---:R-:W-:Y:S01]  /*e600*/  ENDCOLLECTIVE ;  /* 0x000000000000791b */ /* 0x006fe20003800000 */
.L_x_3235:
[----:B------:R-:W-:Y:S05]  /*e610*/  BRA `(.L_x_3236) ;  /* 0xffffffd400b87947 */ /* 0x000fea000383ffff */
.L_x_3185:
[----:B------:R-:W-:Y:S01]  /*e620*/  BSSY B0, `(.L_x_3237) ;  /* 0x0000006000007945 */ /* 0x000fe20003800000 */
[----:B------:R-:W-:-:S07]  /*e630*/  IMAD.MOV.U32 R15, RZ, RZ, -0x1 ;  /* 0xffffffffff0f7424 */ /* 0x000fce00078e00ff */
[----:B------:R-:W-:Y:S05]  /*e640*/  WARPSYNC.COLLECTIVE R15, `(.L_x_3238) ;  /* 0x000000000f0c7348 */ /* 0x000fea0003c00000 */
[----:B------:R-:W-:Y:S02]  /*e650*/  ELECT P6, UR62, PT ;  /* 0x00000000003e782f */ /* 0x000fe400038c0000 */
[----:B------:R-:W-:Y:S01]  /*e660*/  MOV R14, UR62 ;  /* 0x0000003e000e7c02 */ /* 0x000fe20008000f00 */
[----:B------:R-:W-:Y:S10]  /*e670*/  ENDCOLLECTIVE ;  /* 0x000000000000791b */ /* 0x000ff40003800000 */
.L_x_3238:
[----:B------:R-:W-:Y:S05]  /*e680*/  BSYNC B0 ;  /* 0x0000000000007941 */ /* 0x000fea0003800000 */
.L_x_3237:
[----:B------:R-:W-:Y:S05]  /*e690*/  BRA `(.L_x_3239) ;  /* 0xffffffd400a87947 */ /* 0x000fea000383ffff */
.L_x_3188:
[----:B-1----:R1:W2:Y:S02]  /*e6a0*/  SYNCS.PHASECHK.TRANS64.TRYWAIT P2, [R8+URZ+0x28c40], R5 ;  /* 0x028c4005080075a7 */ /* 0x0022a4000804017f */
[----:B--2---:R-:W-:Y:S05]  /*e6b0*/  @!P2 NANOSLEEP.SYNCS 0x989680 ;  /* 0x009896800000a95d */ /* 0x004fea0003900000 */
[----:B------:R-:W2:Y:S02]  /*e6c0*/  @!P2 SYNCS.PHASECHK.TRANS64 P2, [R8+URZ+0x28c40], R5 ;  /* 0x028c40050800a5a7 */ /* 0x000ea4000804007f */
[----:B--2---:R-:W-:Y:S05]  /*e6d0*/  @!P2 BRA `(.L_x_3188) ;  /* 0xfffffffc00f0a947 */ /* 0x004fea000383ffff */
[----:B------:R-:W-:Y:S05]  /*e6e0*/  BRA `(.L_x_3240) ;  /* 0xffffffd800047947 */ /* 0x000fea000383ffff */
.L_x_3190:
[----:B-1----:R-:W-:-:S04]  /*e6f0*/  MOV R8, UR37 ;  /* 0x0000002500087c02 */ /* 0x002fc80008000f00 */
[----:B------:R1:W2:Y:S03]  /*e700*/  SYNCS.PHASECHK.TRANS64.TRYWAIT P2, [R8+URZ+0x28c20], R5 ;  /* 0x028c2005080075a7 */ /* 0x0002a6000804017f */
[----:B--2---:R-:W-:Y:S05]  /*e710*/  @!P2 NANOSLEEP.SYNCS 0x989680 ;  /* 0x009896800000a95d */ /* 0x004fea0003900000 */
[----:B------:R-:W2:Y:S02]  /*e720*/  @!P2 SYNCS.PHASECHK.TRANS64 P2, [R8+URZ+0x28c20], R5 ;  /* 0x028c20050800a5a7 */ /* 0x000ea4000804007f */
[----:B--2---:R-:W-:Y:S05]  /*e730*/  @!P2 BRA `(.L_x_3190) ;  /* 0xfffffffc00eca947 */ /* 0x004fea000383ffff */
[----:B------:R-:W-:Y:S05]  /*e740*/  BRA `(.L_x_3241) ;  /* 0xffffffd800a47947 */ /* 0x000fea000383ffff */
.L_x_3193:
[----:B-1----:R1:W2:Y:S02]  /*e750*/  SYNCS.PHASECHK.TRANS64.TRYWAIT P2, [R8+URZ+0x28c60], R5 ;  /* 0x028c6005080075a7 */ /* 0x0022a4000804017f */
[----:B--2---:R-:W-:Y:S05]  /*e760*/  @!P2 NANOSLEEP.SYNCS 0x989680 ;  /* 0x009896800000a95d */ /* 0x004fea0003900000 */
[----:B------:R-:W2:Y:S02]  /*e770*/  @!P2 SYNCS.PHASECHK.TRANS64 P2, [R8+URZ+0x28c60], R5 ;  /* 0x028c60050800a5a7 */ /* 0x000ea4000804007f */
[----:B--2---:R-:W-:Y:S05]  /*e780*/  @!P2 BRA `(.L_x_3193) ;  /* 0xfffffffc00f0a947 */ /* 0x004fea000383ffff */
[----:B------:R-:W-:Y:S05]  /*e790*/  BRA `(.L_x_3242) ;  /* 0xffffffd800b87947 */ /* 0x000fea000383ffff */
.L_x_3200:
[----:B-1----:R1:W2:Y:S02]  /*e7a0*/  SYNCS.PHASECHK.TRANS64.TRYWAIT P3, [R2+URZ+0x28c40], R3 ;  /* 0x028c4003020075a7 */ /* 0x0022a4000806017f */
[----:B--2---:R-:W-:Y:S05]  /*e7b0*/  @!P3 NANOSLEEP.SYNCS 0x989680 ;  /* 0x009896800000b95d */ /* 0x004fea0003900000 */
[----:B------:R-:W2:Y:S02]  /*e7c0*/  @!P3 SYNCS.PHASECHK.TRANS64 P3, [R2+URZ+0x28c40], R3 ;  /* 0x028c40030200b5a7 */ /* 0x000ea4000806007f */
[----:B--2---:R-:W-:Y:S05]  /*e7d0*/  @!P3 BRA `(.L_x_3200) ;  /* 0xfffffffc00f0b947 */ /* 0x004fea000383ffff */
[----:B------:R-:W-:Y:S05]  /*e7e0*/  BRA `(.L_x_3243) ;  /* 0xffffffe0003c7947 */ /* 0x000fea000383ffff */
.L_x_3202:
[----:B--2---:R2:W3:Y:S02]  /*e7f0*/  SYNCS.PHASECHK.TRANS64.TRYWAIT P3, [R2+URZ+0x28c60], R3 ;  /* 0x028c6003020075a7 */ /* 0x0044e4000806017f */
[----:B---3--:R-:W-:Y:S05]  /*e800*/  @!P3 NANOSLEEP.SYNCS 0x989680 ;  /* 0x009896800000b95d */ /* 0x008fea0003900000 */
[----:B------:R-:W3:Y:S02]  /*e810*/  @!P3 SYNCS.PHASECHK.TRANS64 P3, [R2+URZ+0x28c60], R3 ;  /* 0x028c60030200b5a7 */ /* 0x000ee4000806007f */
[----:B---3--:R-:W-:Y:S05]  /*e820*/  @!P3 BRA `(.L_x_3202) ;  /* 0xfffffffc00f0b947 */ /* 0x008fea000383ffff */
[----:B------:R-:W-:Y:S05]  /*e830*/  BRA `(.L_x_3244) ;  /* 0xffffffe000847947 */ /* 0x000fea000383ffff */
.L_x_3208:
[----:B-1----:R1:W2:Y:S02]  /*e840*/  SYNCS.PHASECHK.TRANS64.TRYWAIT P3, [R3+URZ+0x28c40], R2 ;  /* 0x028c4002030075a7 */ /* 0x0022a4000806017f */
[----:B--2---:R-:W-:Y:S05]  /*e850*/  @!P3 NANOSLEEP.SYNCS 0x989680 ;  /* 0x009896800000b95d */ /* 0x004fea0003900000 */
[----:B------:R-:W2:Y:S02]  /*e860*/  @!P3 SYNCS.PHASECHK.TRANS64 P3, [R3+URZ+0x28c40], R2 ;  /* 0x028c40020300b5a7 */ /* 0x000ea4000806007f */
[----:B--2---:R-:W-:Y:S05]  /*e870*/  @!P3 BRA `(.L_x_3208) ;  /* 0xfffffffc00f0b947 */ /* 0x004fea000383ffff */
[----:B------:R-:W-:Y:S05]  /*e880*/  BRA `(.L_x_3245) ;  /* 0xffffffe400f47947 */ /* 0x000fea000383ffff */
.L_x_3210:
[----:B---3--:R3:W4:Y:S02]  /*e890*/  SYNCS.PHASECHK.TRANS64.TRYWAIT P3, [R3+URZ+0x28c60], R2 ;  /* 0x028c6002030075a7 */ /* 0x008724000806017f */
[----:B----4-:R-:W-:Y:S05]  /*e8a0*/  @!P3 NANOSLEEP.SYNCS 0x989680 ;  /* 0x009896800000b95d */ /* 0x010fea0003900000 */
[----:B------:R-:W4:Y:S02]  /*e8b0*/  @!P3 SYNCS.PHASECHK.TRANS64 P3, [R3+URZ+0x28c60], R2 ;  /* 0x028c60020300b5a7 */ /* 0x000f24000806007f */
[----:B----4-:R-:W-:Y:S05]  /*e8c0*/  @!P3 BRA `(.L_x_3210) ;  /* 0xfffffffc00f0b947 */ /* 0x010fea000383ffff */
[----:B------:R-:W-:Y:S05]  /*e8d0*/  BRA `(.L_x_3246) ;  /* 0xffffffe8003c7947 */ /* 0x000fea000383ffff */
.L_x_3215:
[----:B-1----:R1:W2:Y:S02]  /*e8e0*/  SYNCS.PHASECHK.TRANS64.TRYWAIT P3, [R2+URZ+0x28c40], R3 ;  /* 0x028c4003020075a7 */ /* 0x0022a4000806017f */
[----:B--2---:R-:W-:Y:S05]  /*e8f0*/  @!P3 NANOSLEEP.SYNCS 0x989680 ;  /* 0x009896800000b95d */ /* 0x004fea0003900000 */
[----:B------:R-:W2:Y:S02]  /*e900*/  @!P3 SYNCS.PHASECHK.TRANS64 P3, [R2+URZ+0x28c40], R3 ;  /* 0x028c40030200b5a7 */ /* 0x000ea4000806007f */
[----:B--2---:R-:W-:Y:S05]  /*e910*/  @!P3 BRA `(.L_x_3215) ;  /* 0xfffffffc00f0b947 */ /* 0x004fea000383ffff */
[----:B------:R-:W-:Y:S05]  /*e920*/  BRA `(.L_x_3247) ;  /* 0xffffffec00947947 */ /* 0x000fea000383ffff */
.L_x_3217:
[----:B---3--:R3:W4:Y:S02]  /*e930*/  SYNCS.PHASECHK.TRANS64.TRYWAIT P3, [R2+URZ+0x28c60], R3 ;  /* 0x028c6003020075a7 */ /* 0x008724000806017f */
[----:B----4-:R-:W-:Y:S05]  /*e940*/  @!P3 NANOSLEEP.SYNCS 0x989680 ;  /* 0x009896800000b95d */ /* 0x010fea0003900000 */
[----:B------:R-:W4:Y:S02]  /*e950*/  @!P3 SYNCS.PHASECHK.TRANS64 P3, [R2+URZ+0x28c60], R3 ;  /* 0x028c60030200b5a7 */ /* 0x000f24000806007f */
[----:B----4-:R-:W-:Y:S05]  /*e960*/  @!P3 BRA `(.L_x_3217) ;  /* 0xfffffffc00f0b947 */ /* 0x010fea000383ffff */
[----:B------:R-:W-:Y:S05]  /*e970*/  BRA `(.L_x_3248) ;  /* 0xffffffec00dc7947 */ /* 0x000fea000383ffff */
.L_x_3222:
[----:B------:R-:W-:Y:S01]  /*e980*/  BSSY B0, `(.L_x_3249) ;  /* 0x0000007000007945 */ /* 0x000fe20003800000 */
[----:B--2---:R-:W-:Y:S02]  /*e990*/  MOV R12, RZ ;  /* 0x000000ff000c7202 */ /* 0x004fe40000000f00 */
[----:B------:R-:W-:Y:S02]  /*e9a0*/  MOV R11, 0x1f ;  /* 0x0000001f000b7802 */ /* 0x000fe40000000f00 */
[----:B------:R-:W-:-:S07]  /*e9b0*/  MOV R15, 0xffffffff ;  /* 0xffffffff000f7802 */ /* 0x000fce0000000f00 */
[----:B-1-34-:R-:W-:Y:S05]  /*e9c0*/  WARPSYNC.COLLECTIVE R15, `(.L_x_3250) ;  /* 0x000000000f087348 */ /* 0x01afea0003c00000 */
[----:B------:R2:W1:Y:S02]  /*e9d0*/  SHFL.IDX P6, R14, R13, R12, R11 ;  /* 0x0000000c0d0e7389 */ /* 0x00046400000c000b */
[----:B-1234-:R-:W-:Y:S01]  /*e9e0*/  ENDCOLLECTIVE ;  /* 0x000000000000791b */ /* 0x01efe20003800000 */
.L_x_3250:
[----:B------:R-:W-:Y:S05]  /*e9f0*/  BSYNC B0 ;  /* 0x0000000000007941 */ /* 0x000fea0003800000 */
.L_x_3249:
[----:B------:R-:W-:Y:S05]  /*ea00*/  BRA `(.L_x_3251) ;  /* 0xfffffff400107947 */ /* 0x000fea000383ffff */
.L_x_3224:
[----:B-1----:R1:W2:Y:S02]  /*ea10*/  SYNCS.PHASECHK.TRANS64.TRYWAIT P0, [R7+URZ+0x28c20], R0 ;  /* 0x028c2000070075a7 */ /* 0x0022a4000800017f */
[----:B--2---:R-:W-:Y:S05]  /*ea20*/  @!P0 NANOSLEEP.SYNCS 0x989680 ;  /* 0x009896800000895d */ /* 0x004fea0003900000 */
[----:B------:R-:W2:Y:S02]  /*ea30*/  @!P0 SYNCS.PHASECHK.TRANS64 P0, [R7+URZ+0x28c20], R0 ;  /* 0x028c2000070085a7 */ /* 0x000ea4000800007f */
[----:B--2---:R-:W-:Y:S05]  /*ea40*/  @!P0 BRA `(.L_x_3224) ;  /* 0xfffffffc00f08947 */ /* 0x004fea000383ffff */
[----:B------:R-:W-:Y:S05]  /*ea50*/  BRA `(.L_x_3252) ;  /* 0xfffffff400587947 */ /* 0x000fea000383ffff */
.L_x_3228:
[----:B-1----:R1:W2:Y:S02]  /*ea60*/  SYNCS.PHASECHK.TRANS64.TRYWAIT P0, [R5+URZ], R4 ;  /* 0x00000004050075a7 */ /* 0x0022a4000800017f */
[----:B--2---:R-:W-:Y:S05]  /*ea70*/  @!P0 NANOSLEEP.SYNCS 0x989680 ;  /* 0x009896800000895d */ /* 0x004fea0003900000 */
[----:B------:R-:W2:Y:S02]  /*ea80*/  @!P0 SYNCS.PHASECHK.TRANS64 P0, [R5+URZ], R4 ;  /* 0x00000004050085a7 */ /* 0x000ea4000800007f */
[----:B--2---:R-:W-:Y:S05]  /*ea90*/  @!P0 BRA `(.L_x_3228) ;  /* 0xfffffffc00f08947 */ /* 0x004fea000383ffff */
[----:B------:R-:W-:Y:S05]  /*eaa0*/  BRA `(.L_x_3253) ;  /* 0xfffffff400ac7947 */ /* 0x000fea000383ffff */
.L_x_3229:
[----:B--2---:R2:W3:Y:S02]  /*eab0*/  SYNCS.PHASECHK.TRANS64.TRYWAIT P0, [R3+URZ], R0 ;  /* 0x00000000030075a7 */ /* 0x0044e4000800017f */
[----:B---3--:R-:W-:Y:S05]  /*eac0*/  @!P0 NANOSLEEP.SYNCS 0x989680 ;  /* 0x009896800000895d */ /* 0x008fea0003900000 */
[----:B------:R-:W3:Y:S02]  /*ead0*/  @!P0 SYNCS.PHASECHK.TRANS64 P0, [R3+URZ], R0 ;  /* 0x00000000030085a7 */ /* 0x000ee4000800007f */
[----:B---3--:R-:W-:Y:S05]  /*eae0*/  @!P0 BRA `(.L_x_3229) ;  /* 0xfffffffc00f08947 */ /* 0x008fea000383ffff */
[----:B------:R-:W-:Y:S05]  /*eaf0*/  BRA `(.L_x_3254) ;  /* 0xfffffff400a07947 */ /* 0x000fea000383ffff */
.L_x_3231:
[----:B-1----:R1:W2:Y:S02]  /*eb00*/  SYNCS.PHASECHK.TRANS64.TRYWAIT P0, [R5+URZ], R4 ;  /* 0x00000004050075a7 */ /* 0x0022a4000800017f */
[----:B--2---:R-:W-:Y:S05]  /*eb10*/  @!P0 NANOSLEEP.SYNCS 0x989680 ;  /* 0x009896800000895d */ /* 0x004fea0003900000 */
[----:B------:R-:W2:Y:S02]  /*eb20*/  @!P0 SYNCS.PHASECHK.TRANS64 P0, [R5+URZ], R4 ;  /* 0x00000004050085a7 */ /* 0x000ea4000800007f */
[----:B--2---:R-:W-:Y:S05]  /*eb30*/  @!P0 BRA `(.L_x_3231) ;  /* 0xfffffffc00f08947 */ /* 0x004fea000383ffff */
[----:B------:R-:W-:Y:S05]  /*eb40*/  BRA `(.L_x_3255) ;  /* 0xfffffff400a47947 */ /* 0x000fea000383ffff */
.L_x_3256:
        /* <DEDUP_REMOVED lines=11> */
.L_x_4561:


//--------------------- .text._ZN7cutlass13device_kernelIN5flash11enable_sm90INS1_16FlashAttnFwdSm90INS1_25CollectiveMainloopFwdSm90ILi2EN4cute5tupleIJNS5_1CILi1EEES8_S8_EEENS6_IJNS7_ILi64EEESA_SA_EEELi512ENS_10bfloat16_tEfNS_4arch4Sm90ELb1ELb0ELb1ELb0ELb0ELb0ELb1ELb0ELb0ELb0ELb0ELb0EEENS1_21CollectiveEpilogueFwdINS6_IJSA_NS7_ILi512EEESA_EEES9_SC_SE_Li256ELb0ELb0ELb0ELb0EEENS1_30DynamicPersistentTileSchedulerILi256ELi32ELb0ELb0ELb1EEEEEEEEEvNT_6ParamsE --------------------------
	.section	.text._ZN7cutlass13device_kernelIN5flash11enable_sm90INS1_16FlashAttnFwdSm90INS1_25CollectiveMainloopFwdSm90ILi2EN4cute5tupleIJNS5_1CILi1EEES8_S8_EEENS6_IJNS7_ILi64EEESA_SA_EEELi512ENS_10bfloat16_tEfNS_4arch4Sm90ELb1ELb0ELb1ELb0ELb0ELb0ELb1ELb0ELb0ELb0ELb0ELb0EEENS1_21CollectiveEpilogueFwdINS6_IJSA_NS7_ILi512EEESA_EEES9_SC_SE_Li256ELb0ELb0ELb0ELb0EEENS1_30DynamicPersistentTileSchedulerILi256ELi32ELb0ELb0ELb1EEEEEEEEEvNT_6ParamsE,"ax",@progbits
	.align	128
.text._ZN7cutlass13device_kernelIN5flash11enable_sm90INS1_16FlashAttnFwdSm90INS1_25CollectiveMainloopFwdSm90ILi2EN4cute5tupleIJNS5_1CILi1EEES8_S8_EEENS6_IJNS7_ILi64EEESA_SA_EEELi512ENS_10bfloat16_tEfNS_4arch4Sm90ELb1ELb0ELb1ELb0ELb0ELb0ELb1ELb0ELb0ELb0ELb0ELb0EEENS1_21CollectiveEpilogueFwdINS6_IJSA_NS7_ILi512EEESA_EEES9_SC_SE_Li256ELb0ELb0ELb0ELb0EEENS1_30DynamicPersistentTileSchedulerILi256ELi32ELb0ELb0ELb1EEEEEEEEEvNT_6ParamsE:
        .type           _ZN7cutlass13device_kernelIN5flash11enable_sm90INS1_16FlashAttnFwdSm90INS1_25CollectiveMainloopFwdSm90ILi2EN4cute5tupleIJNS5_1CILi1EEES8_S8_EEENS6_IJNS7_ILi64EEESA_SA_EEELi512ENS_10bfloat16_tEfNS_4arch4Sm90ELb1ELb0ELb1ELb0ELb0ELb0ELb1ELb0ELb0ELb0ELb0ELb0EEENS1_21CollectiveEpilogueFwdINS6_IJSA_NS7_ILi512EEESA_EEES9_SC_SE_Li256ELb0ELb0ELb0ELb0EEENS1_30DynamicPersistentTileSchedulerILi256ELi32ELb0ELb0ELb1EEEEEEEEEvNT_6ParamsE,@function
        .size           _ZN7cutlass13device_kernelIN5flash11enable_sm90INS1_16FlashAttnFwdSm90INS1_25CollectiveMainloopFwdSm90ILi2EN4cute5tupleIJNS5_1CILi1EEES8_S8_EEENS6_IJNS7_ILi64EEESA_SA_EEELi512ENS_10bfloat16_tEfNS_4arch4Sm90ELb1ELb0ELb1ELb0ELb0ELb0ELb1ELb0ELb0ELb0ELb0ELb0EEENS1_21CollectiveEpilogueFwdINS6_IJSA_NS7_ILi512EEESA_EEES9_SC_SE_Li256ELb0ELb0ELb0ELb0EEENS1_30DynamicPersistentTileSchedulerILi256ELi32ELb0ELb0ELb1EEEEEEEEEvNT_6ParamsE,(.L_x_4562 - _ZN7cutlass13device_kernelIN5flash11enable_sm90INS1_16FlashAttnFwdSm90INS1_25CollectiveMainloopFwdSm90ILi2EN4cute5tupleIJNS5_1CILi1EEES8_S8_EEENS6_IJNS7_ILi64EEESA_SA_EEELi512ENS_10bfloat16_tEfNS_4arch4Sm90ELb1ELb0ELb1ELb0ELb0ELb0ELb1ELb0ELb0ELb0ELb0ELb0EEENS1_21CollectiveEpilogueFwdINS6_IJSA_NS7_ILi512EEESA_EEES9_SC_SE_Li256ELb0ELb0ELb0ELb0EEENS1_30DynamicPersistentTileSchedulerILi256ELi32ELb0ELb0ELb1EEEEEEEEEvNT_6ParamsE)
        .other          _ZN7cutlass13device_kernelIN5flash11enable_sm90INS1_16FlashAttnFwdSm90INS1_25CollectiveMainloopFwdSm90ILi2EN4cute5tupleIJNS5_1CILi1EEES8_S8_EEENS6_IJNS7_ILi64EEESA_SA_EEELi512ENS_10bfloat16_tEfNS_4arch4Sm90ELb1ELb0ELb1ELb0ELb0ELb0ELb1ELb0ELb0ELb0ELb0ELb0EEENS1_21CollectiveEpilogueFwdINS6_IJSA_NS7_ILi512EEESA_EEES9_SC_SE_Li256ELb0ELb0ELb0ELb0EEENS1_30DynamicPersistentTileSchedulerILi256ELi32ELb0ELb0ELb1EEEEEEEEEvNT_6ParamsE,@"STO_CUDA_ENTRY STV_DEFAULT"
_ZN7cutlass13device_kernelIN5flash11enable_sm90INS1_16FlashAttnFwdSm90INS1_25CollectiveMainloopFwdSm90ILi2EN4cute5tupleIJNS5_1CILi1EEES8_S8_EEENS6_IJNS7_ILi64EEESA_SA_EEELi512ENS_10bfloat16_tEfNS_4arch4Sm90ELb1ELb0ELb1ELb0ELb0ELb0ELb1ELb0ELb0ELb0ELb0ELb0EEENS1_21CollectiveEpilogueFwdINS6_IJSA_NS7_ILi512EEESA_EEES9_SC_SE_Li256ELb0ELb0ELb0ELb0EEENS1_30DynamicPersistentTileSchedulerILi256ELi32ELb0ELb0ELb1EEEEEEEEEvNT_6ParamsE:
        /* <DEDUP_REMOVED lines=27> */
.L_x_3258:
[----:B------:R-:W-:Y:S05]  /*01b0*/  BSYNC B0 ;  /* 0x0000000000007941 */ /* 0x000fea0003800000 */
.L_x_3257:
        /* <DEDUP_REMOVED lines=35> */
.L_x_3259:
        /* <DEDUP_REMOVED lines=22> */
.L_x_3260:
        /* <DEDUP_REMOVED lines=18> */
.L_x_3261:
        /* <DEDUP_REMOVED lines=22> */
.L_x_3262:
        /* <DEDUP_REMOVED lines=22> */
.L_x_3263:
[----:B-1----:R-:W-:Y:S01]  /*0930*/  UMOV UR4, 0x1 ;  /* 0x0000000100047882 */ /* 0x002fe20000000000 */
[----:B------:R-:W-:Y:S01]  /*0940*/  PLOP3.LUT P0, PT, PT, PT, UP0, 0x80, 0x0 ;  /* 0x000000000000781c */ /* 0x000fe20003f0f008 */
[----:B------:R-:W-:Y:S01]  /*0950*/  USEL UR4, UR4, 0x2, !UP0 ;  /* 0x0000000204047887 */ /* 0x000fe2000c000000 */
[----:B------:R-:W-:Y:S01]  /*0960*/  NOP ;  /* 0x0000000000007918 */ /* 0x000fe20000000000 */
[----:B------:R-:W-:-:S04]  /*0970*/  ULDC.64 UR54, c[0x0][0x208] ;  /* 0x0000820000367ab9 */ /* 0x000fc80000000a00 */
[----:B------:R-:W-:-:S05]  /*0980*/  IMAD.U32 R2, RZ, RZ, UR4 ;  /* 0x00000004ff027e24 */ /* 0x000fca000f8e00ff */
[----:B------:R1:W-:Y:S01]  /*0990*/  STL [R1], R2 ;  /* 0x0000000201007387 */ /* 0x0003e20000100800 */
[----:B--234-:R-:W-:Y:S06]  /*09a0*/  BAR.SYNC.DEFER_BLOCKING 0x0 ;  /* 0x0000000000007b1d */ /* 0x01cfec0000010000 */
[----:B------:R-:W-:Y:S05]  /*09b0*/  @!P0 BRA `(.L_x_3264) ;  /* 0x000000e000e88947 */ /* 0x000fea0003800000 */
.L_x_3265:
[----:B------:R-:W-:-:S08]  /*09c0*/  NOP ;  /* 0x0000000000007918 */ /* 0x000fd00000000000 */
[----:B------:R-:W2:Y:S02]  /*09d0*/  USETMAXREG.TRY_ALLOC.CTAPOOL UP0, 0xf0 ;  /* 0x000000f0000079c8 */ /* 0x000ea40008000600 */
[----:B--2---:R-:W-:-:S13]  /*09e0*/  PLOP3.LUT P0, PT, PT, PT, UP0, 0x80, 0x0 ;  /* 0x000000000000781c */ /* 0x004fda0003f0f008 */
[----:B------:R-:W-:Y:S05]  /*09f0*/  @!P0 BRA `(.L_x_3265) ;  /* 0xfffffffc00f08947 */ /* 0x000fea000383ffff */
[----:B-1----:R-:W1:Y:S01]  /*0a00*/  S2R R2, SR_TID.X ;  /* 0x0000000000027919 */ /* 0x002e620000002100 */
        /* <DEDUP_REMOVED lines=10> */
[----:B------:R-:W2:Y:S01]  /*0ab0*/  LDL R3, [R1] ;  /* 0x0000000001037983 */ /* 0x000ea20000100800 */
[----:B------:R-:W-:Y:S01]  /*0ac0*/  VIADD R195, R2, 0xffffff80 ;  /* 0xffffff8002c37836 */ /* 0x000fe20000000000 */
[----:B------:R-:W1:Y:S01]  /*0ad0*/  S2UR UR5, SR_CgaCtaId ;  /* 0x00000000000579c3 */ /* 0x000e620000008800 */
[----:B------:R-:W-:Y:S01]  /*0ae0*/  UMOV UR37, 0x400 ;  /* 0x0000040000257882 */ /* 0x000fe20000000000 */
[----:B------:R-:W-:Y:S01]  /*0af0*/  MOV R185, 0x40 ;  /* 0x0000004000b97802 */ /* 0x000fe20000000f00 */
[----:B------:R-:W-:Y:S01]  /*0b00*/  IMAD.MOV.U32 R16, RZ, RZ, RZ ;  /* 0x000000ffff107224 */ /* 0x000fe200078e00ff */
[----:B------:R-:W-:Y:S01]  /*0b10*/  SHF.R.S32.HI R0, RZ, 0x1f, R195 ;  /* 0x0000001fff007819 */ /* 0x000fe200000114c3 */
[----:B------:R-:W-:Y:S01]  /*0b20*/  ULDC.64 UR48, c[0x0][0x198] ;  /* 0x0000660000307ab9 */ /* 0x000fe20000000a00 */
[----:B------:R-:W-:Y:S02]  /*0b30*/  UMOV UR36, URZ ;  /* 0x0000003f00247c82 */ /* 0x000fe40008000000 */
[----:B------:R-:W-:-:S02]  /*0b40*/  LEA.HI R4, R0, R195, RZ, 0x4 ;  /* 0x000000c300047211 */ /* 0x000fc400078f20ff */
[----:B------:R-:W-:Y:S02]  /*0b50*/  LEA.HI R5, R0, R195, RZ, 0x5 ;  /* 0x000000c300057211 */ /* 0x000fe400078f28ff */
[----:B------:R-:W-:Y:S02]  /*0b60*/  LOP3.LUT R2, R4, 0xfffffff0, RZ, 0xc0, !PT ;  /* 0xfffffff004027812 */ /* 0x000fe400078ec0ff */
[--C-:B------:R-:W-:Y:S02]  /*0b70*/  SHF.R.S32.HI R193, RZ, 0x5, R5.reuse ;  /* 0x00000005ffc17819 */ /* 0x100fe40000011405 */
[----:B------:R-:W-:Y:S02]  /*0b80*/  SHF.R.S32.HI R6, RZ, 0x1f, R5 ;  /* 0x0000001fff067819 */ /* 0x000fe40000011405 */
[----:B------:R-:W-:Y:S02]  /*0b90*/  SHF.R.S32.HI R9, RZ, 0x4, R4 ;  /* 0x00000004ff097819 */ /* 0x000fe40000011404 */
[----:B------:R-:W-:-:S02]  /*0ba0*/  IADD3 R7, R195, -R2, RZ ;  /* 0x80000002c3077210 */ /* 0x000fc40007ffe0ff */
[----:B------:R-:W-:Y:S02]  /*0bb0*/  LEA.HI R6, R6, R193, RZ, 0x2 ;  /* 0x000000c106067211 */ /* 0x000fe400078f10ff */
[----:B------:R-:W-:Y:S01]  /*0bc0*/  LEA.HI R5, R4, R9, RZ, 0x1 ;  /* 0x0000000904057211 */ /* 0x000fe200078f08ff */
[----:B-1----:R-:W-:Y:S01]  /*0bd0*/  ULEA UR37, UR5, UR37, 0x18 ;  /* 0x0000002505257291 */ /* 0x002fe2000f8ec03f */
[----:B------:R-:W-:Y:S02]  /*0be0*/  SHF.R.S32.HI R4, RZ, 0x1f, R7 ;  /* 0x0000001fff047819 */ /* 0x000fe40000011407 */
[----:B------:R-:W-:Y:S02]  /*0bf0*/  LOP3.LUT R6, R6, 0x3ffffc, RZ, 0xc0, !PT ;  /* 0x003ffffc06067812 */ /* 0x000fe400078ec0ff */
[----:B------:R-:W-:Y:S02]  /*0c00*/  LEA.HI R8, R4, R7, RZ, 0x3 ;  /* 0x0000000704087211 */ /* 0x000fe400078f18ff */
[----:B------:R-:W-:Y:S01]  /*0c10*/  LOP3.LUT R10, R5, 0x1ffffffe, RZ, 0xc0, !PT ;  /* 0x1ffffffe050a7812 */ /* 0x000fe200078ec0ff */
[----:B------:R-:W-:Y:S01]  /*0c20*/  IMAD.IADD R4, R193, 0x1, -R6 ;  /* 0x00000001c1047824 */ /* 0x000fe200078e0a06 */
[C---:B------:R-:W-:Y:S01]  /*0c30*/  LOP3.LUT R6, R8.reuse, 0xfffffff8, RZ, 0xc0, !PT ;  /* 0xfffffff808067812 */ /* 0x040fe200078ec0ff */
[----:B------:R-:W-:Y:S01]  /*0c40*/  IMAD.SHL.U32 R8, R8, 0x40, RZ ;  /* 0x0000004008087824 */ /* 0x000fe200078e00ff */
[----:B------:R-:W-:-:S04]  /*0c50*/  IADD3 R10, R9, -R10, RZ ;  /* 0x8000000a090a7210 */ /* 0x000fc80007ffe0ff */
[----:B------:R-:W-:Y:S01]  /*0c60*/  LOP3.LUT R8, R8, 0x7ffffe00, RZ, 0xc0, !PT ;  /* 0x7ffffe0008087812 */ /* 0x000fe200078ec0ff */
[----:B------:R-:W-:-:S04]  /*0c70*/  IMAD.SHL.U32 R10, R10, 0x8, RZ ;  /* 0x000000080a0a7824 */ /* 0x000fc800078e00ff */
[----:B------:R-:W-:Y:S01]  /*0c80*/  IMAD R8, R193, 0x400, R8 ;  /* 0x00000400c1087824 */ /* 0x000fe200078e0208 */
[----:B--2---:R-:W-:Y:S02]  /*0c90*/  R2UR UR6, R3 ;  /* 0x00000000030672ca */ /* 0x004fe400000e0000 */
[CC--:B------:R-:W-:Y:S02]  /*0ca0*/  LEA.HI R3, R0.reuse, R195.reuse, RZ, 0x7 ;  /* 0x000000c300037211 */ /* 0x0c0fe400078f38ff */
[----:B------:R-:W-:Y:S02]  /*0cb0*/  LEA.HI R0, R0, R195, RZ, 0x3 ;  /* 0x000000c300007211 */ /* 0x000fe400078f18ff */
[----:B------:R-:W-:Y:S02]  /*0cc0*/  SHF.R.S32.HI R192, RZ, 0x7, R3 ;  /* 0x00000007ffc07819 */ /* 0x000fe40000011403 */
[C---:B------:R-:W-:Y:S02]  /*0cd0*/  LOP3.LUT R2, R3.reuse, 0xffffff80, RZ, 0xc0, !PT ;  /* 0xffffff8003027812 */ /* 0x040fe400078ec0ff */
[----:B------:R-:W-:Y:S01]  /*0ce0*/  LEA.HI R3, R3, R192, RZ, 0x1 ;  /* 0x000000c003037211 */ /* 0x000fe200078f08ff */
[----:B------:R-:W-:Y:S01]  /*0cf0*/  IMAD R11, R192, 0x100, R7 ;  /* 0x00000100c00b7824 */ /* 0x000fe200078e0207 */
[----:B------:R-:W-:Y:S01]  /*0d00*/  SHF.R.S32.HI R190, RZ, 0x3, R0 ;  /* 0x00000003ffbe7819 */ /* 0x000fe20000011400 */
[----:B------:R-:W-:Y:S01]  /*0d10*/  IMAD.IADD R7, R7, 0x1, -R6 ;  /* 0x0000000107077824 */ /* 0x000fe200078e0a06 */
[----:B------:R-:W-:Y:S01]  /*0d20*/  LOP3.LUT R3, R3, 0xfffffe, RZ, 0xc0, !PT ;  /* 0x00fffffe03037812 */ /* 0x000fe200078ec0ff */
[----:B------:R-:W-:Y:S01]  /*0d30*/  IMAD.IADD R2, R195, 0x1, -R2 ;  /* 0x00000001c3027824 */ /* 0x000fe200078e0a02 */
[----:B------:R-:W-:Y:S01]  /*0d40*/  ULOP3.LUT UR46, UR6, 0x1, URZ, 0xfc, !UPT ;  /* 0x00000001062e7892 */ /* 0x000fe2000f8efc3f */
[C---:B------:R-:W-:Y:S01]  /*0d50*/  IMAD.SHL.U32 R9, R7.reuse, 0x40, RZ ;  /* 0x0000004007097824 */ /* 0x040fe200078e00ff */
[----:B------:R-:W-:Y:S01]  /*0d60*/  R2P PR, R7, 0x6 ;  /* 0x0000000607007804 */ /* 0x000fe20000000000 */
[----:B------:R-:W-:Y:S01]  /*0d70*/  IMAD R13, R4, 0x10, R11 ;  /* 0x00000010040d7824 */ /* 0x000fe200078e020b */
[----:B------:R-:W-:Y:S01]  /*0d80*/  SHF.R.S32.HI R5, RZ, 0x1f, R2 ;  /* 0x0000001fff057819 */ /* 0x000fe20000011402 */
[----:B------:R-:W-:Y:S01]  /*0d90*/  IMAD.IADD R3, R192, 0x1, -R3 ;  /* 0x00000001c0037824 */ /* 0x000fe200078e0a03 */
[----:B------:R-:W-:Y:S01]  /*0da0*/  LOP3.LUT R9, R9, 0x1c0, RZ, 0xc0, !PT ;  /* 0x000001c009097812 */ /* 0x000fe200078ec0ff */
[--C-:B------:R-:W-:Y:S01]  /*0db0*/  IMAD.U32 R194, R13, 0x40, R10.reuse ;  /* 0x000000400dc27824 */ /* 0x100fe200078e000a */
[----:B------:R-:W-:Y:S01]  /*0dc0*/  LEA.HI R4, R5, R2, RZ, 0x2 ;  /* 0x0000000205047211 */ /* 0x000fe200078f10ff */
[----:B------:R-:W-:Y:S01]  /*0dd0*/  IMAD.SHL.U32 R22, R3, 0x100, RZ ;  /* 0x0000010003167824 */ /* 0x000fe200078e00ff */
[----:B------:R-:W-:-:S02]  /*0de0*/  LOP3.LUT R10, R9, 0x8, R10, 0xf8, !PT ;  /* 0x00000008090a7812 */ /* 0x000fc400078ef80a */
[----:B------:R-:W-:Y:S02]  /*0df0*/  SHF.R.U32.HI R9, RZ, 0x3, R9 ;  /* 0x00000003ff097819 */ /* 0x000fe40000011609 */
[----:B------:R-:W-:Y:S02]  /*0e00*/  LEA.HI R6, R5, R2, RZ, 0x5 ;  /* 0x0000000205067211 */ /* 0x000fe400078f28ff */
[----:B------:R-:W-:Y:S02]  /*0e10*/  LOP3.LUT R11, R4, 0x7ffffffc, RZ, 0xc0, !PT ;  /* 0x7ffffffc040b7812 */ /* 0x000fe400078ec0ff */
[--C-:B------:R-:W-:Y:S02]  /*0e20*/  SHF.R.S32.HI R5, RZ, 0x2, R4.reuse ;  /* 0x00000002ff057819 */ /* 0x100fe40000011404 */
[----:B------:R-:W-:Y:S02]  /*0e30*/  SHF.R.S32.HI R4, RZ, 0x1f, R4 ;  /* 0x0000001fff047819 */ /* 0x000fe40000011404 */
[----:B------:R-:W-:-:S02]  /*0e40*/  LOP3.LUT R9, R10, R9, RZ, 0x3c, !PT ;  /* 0x000000090a097212 */ /* 0x000fc400078e3cff */
[----:B------:R-:W-:Y:S02]  /*0e50*/  LEA.HI R4, R4, R5, RZ, 0x3 ;  /* 0x0000000504047211 */ /* 0x000fe400078f18ff */
[----:B------:R-:W-:Y:S01]  /*0e60*/  SEL R185, R185, 0xffffffc0, !P2 ;  /* 0xffffffc0b9b97807 */ /* 0x000fe20005000000 */
[----:B------:R-:W-:Y:S01]  /*0e70*/  IMAD.IADD R8, R8, 0x1, R9 ;  /* 0x0000000108087824 */ /* 0x000fe200078e0209 */
[----:B------:R-:W-:Y:S02]  /*0e80*/  LOP3.LUT R4, R4, 0xfffffff8, RZ, 0xc0, !PT ;  /* 0xfffffff804047812 */ /* 0x000fe400078ec0ff */
[----:B------:R-:W-:Y:S01]  /*0e90*/  IADD3 R11, R2, -R11, RZ ;  /* 0x8000000b020b7210 */ /* 0x000fe20007ffe0ff */
[----:B------:R-:W-:Y:S01]  /*0ea0*/  IMAD.MOV.U32 R2, RZ, RZ, RZ ;  /* 0x000000ffff027224 */ /* 0x000fe200078e00ff */
[----:B------:R-:W-:Y:S02]  /*0eb0*/  LEA R23, R8, UR37, 0x1 ;  /* 0x0000002508177c11 */ /* 0x000fe4000f8e08ff */
[----:B------:R-:W-:Y:S01]  /*0ec0*/  IADD3 R17, R5, -R4, RZ ;  /* 0x8000000405117210 */ /* 0x000fe20007ffe0ff */
[----:B------:R-:W-:Y:S01]  /*0ed0*/  IMAD.SHL.U32 R18, R11, 0x2, RZ ;  /* 0x000000020b127824 */ /* 0x000fe200078e00ff */
[----:B------:R-:W-:Y:S01]  /*0ee0*/  LOP3.LUT R4, R0, 0x1ffffff8, RZ, 0xc0, !PT ;  /* 0x1ffffff800047812 */ /* 0x000fe200078ec0ff */
[C---:B------:R-:W-:Y:S01]  /*0ef0*/  VIADD R184, R23.reuse, 0x36420 ;  /* 0x0003642017b87836 */ /* 0x040fe20000000000 */
[----:B------:R-:W-:-:S02]  /*0f00*/  IADD3 R186, R23, 0x36400, RZ ;  /* 0x0003640017ba7810 */ /* 0x000fc40007ffe0ff */
[----:B------:R-:W-:Y:S01]  /*0f10*/  SHF.R.S32.HI R6, RZ, 0x5, R6 ;  /* 0x00000005ff067819 */ /* 0x000fe20000011406 */
[----:B------:R-:W-:Y:S01]  /*0f20*/  IMAD.IADD R4, R195, 0x1, -R4 ;  /* 0x00000001c3047824 */ /* 0x000fe200078e0a04 */
[C---:B------:R-:W-:Y:S01]  /*0f30*/  @P1 IADD3 R184, R186.reuse, -0x20, RZ ;  /* 0xffffffe0bab81810 */ /* 0x040fe20007ffe0ff */
[----:B------:R-:W-:Y:S02]  /*0f40*/  IMAD.IADD R186, R186, 0x1, R185 ;  /* 0x00000001baba7824 */ /* 0x000fe400078e02b9 */
[----:B------:R-:W-:Y:S01]  /*0f50*/  IMAD R17, R6, 0x10, R17 ;  /* 0x0000001006117824 */ /* 0x000fe200078e0211 */
[----:B------:R-:W-:Y:S01]  /*0f60*/  IADD3 R185, R185, R184, RZ ;  /* 0x000000b8b9b97210 */ /* 0x000fe20007ffe0ff */
[----:B------:R-:W-:-:S07]  /*0f70*/  IMAD.SHL.U32 R188, R4, 0x8, RZ ;  /* 0x0000000804bc7824 */ /* 0x000fce00078e00ff */
.L_x_3313:
        /* <DEDUP_REMOVED lines=20> */
.L_x_3266:
[----:B------:R-:W-:Y:S01]  /*10c0*/  ULDC UR6, c[0x0][0xec4] ;  /* 0x0003b10000067ab9 */ /* 0x000fe20000000800 */
[----:B------:R-:W-:Y:S01]  /*10d0*/  UMOV UR38, UR7 ;  /* 0x0000000700267c82 */ /* 0x000fe20008000000 */
[----:B------:R-:W-:-:S11]  /*10e0*/  UISETP.NE.AND UP0, UPT, UR6, 0x1, UPT ;  /* 0x000000010600788c */ /* 0x000fd6000bf05270 */
[----:B------:R-:W-:Y:S02]  /*10f0*/  @UP0 ULDC.64 UR10, c[0x0][0xec8] ;  /* 0x0003b200000a0ab9 */ /* 0x000fe40000000a00 */
[----:B------:R-:W-:-:S04]  /*1100*/  UIMAD.WIDE.U32 UR4, UR7, UR10, URZ ;  /* 0x0000000a070472a5 */ /* 0x000fc8000f8e003f */
[----:B------:R-:W-:-:S04]  /*1110*/  @UP0 USHF.R.U32.HI UR38, URZ, UR11, UR5 ;  /* 0x0000000b3f260299 */ /* 0x000fc80008011605 */
[----:B------:R-:W-:-:S12]  /*1120*/  UIMAD UR4, UR38, UR6, URZ ;  /* 0x00000006260472a4 */ /* 0x000fd8000f8e023f */
.L_x_3267:
[----:B------:R-:W1:Y:S01]  /*1130*/  LDC.64 R8, c[0x0][0x3f8] ;  /* 0x0000fe00ff087b82 */ /* 0x000e620000000a00 */
[----:B------:R-:W-:Y:S01]  /*1140*/  ULOP3.LUT UR5, URZ, UR38, URZ, 0x33, !UPT ;  /* 0x000000263f057292 */ /* 0x000fe2000f8e333f */
[----:B------:R-:W-:Y:S01]  /*1150*/  CS2R R150, SRZ ;  /* 0x0000000000967805 */ /* 0x000fe2000001ff00 */
[----:B------:R-:W-:Y:S01]  /*1160*/  ULDC UR6, c[0x0][0xeac] ;  /* 0x0003ab0000067ab9 */ /* 0x000fe20000000800 */
[----:B------:R-:W-:Y:S01]  /*1170*/  ULDC UR43, c[0x0][0xeb8] ;  /* 0x0003ae00002b7ab9 */ /* 0x000fe20000000800 */
[----:B------:R-:W-:Y:S01]  /*1180*/  UIADD3 UR5, UR5, UR6, URZ ;  /* 0x0000000605057290 */ /* 0x000fe2000fffe03f */
[----:B------:R-:W-:Y:S01]  /*1190*/  CS2R R148, SRZ ;  /* 0x0000000000947805 */ /* 0x000fe2000001ff00 */
[----:B------:R-:W-:Y:S01]  /*11a0*/  UISETP.NE.AND UP0, UPT, UR43, 0x1, UPT ;  /* 0x000000012b00788c */ /* 0x000fe2000bf05270 */
[----:B------:R-:W2:Y:S01]  /*11b0*/  LDC R153, c[0x0][0x404] ;  /* 0x00010100ff997b82 */ /* 0x000ea20000000800 */
[----:B------:R-:W-:Y:S01]  /*11c0*/  USHF.L.U32 UR42, UR5, 0x6, URZ ;  /* 0x00000006052a7899 */ /* 0x000fe2000800063f */
[----:B------:R-:W-:Y:S01]  /*11d0*/  CS2R R146, SRZ ;  /* 0x0000000000927805 */ /* 0x000fe2000001ff00 */
[----:B------:R-:W-:Y:S01]  /*11e0*/  UIADD3 UR4, UR7, -UR4, URZ ;  /* 0x8000000407047290 */ /* 0x000fe2000fffe03f */
[----:B------:R-:W-:Y:S01]  /*11f0*/  CS2R R144, SRZ ;  /* 0x0000000000907805 */ /* 0x000fe2000001ff00 */
[----:B------:R-:W-:Y:S01]  /*1200*/  ULDC UR5, c[0x0][0xec4] ;  /* 0x0003b10000057ab9 */ /* 0x000fe20000000800 */
[----:B------:R-:W-:Y:S01]  /*1210*/  UISETP.NE.AND UP1, UPT, UR39, 0x1, UPT ;  /* 0x000000012700788c */ /* 0x000fe2000bf25270 */
[----:B------:R-:W-:Y:S01]  /*1220*/  IMAD.U32 R187, RZ, RZ, UR42 ;  /* 0x0000002affbb7e24 */ /* 0x000fe2000f8e00ff */
[----:B------:R-:W3:Y:S01]  /*1230*/  LDC R4, c[0x0][0x288] ;  /* 0x0000a200ff047b82 */ /* 0x000ee20000000800 */
[----:B------:R-:W-:Y:S01]  /*1240*/  UIMAD UR8, UR8, UR5, UR4 ;  /* 0x00000005080872a4 */ /* 0x000fe2000f8e0204 */
[----:B------:R-:W-:Y:S01]  /*1250*/  CS2R R142, SRZ ;  /* 0x00000000008e7805 */ /* 0x000fe2000001ff00 */
[----:B------:R-:W-:Y:S01]  /*1260*/  @UP0 ULDC UR6, c[0x0][0xec0] ;  /* 0x0003b00000060ab9 */ /* 0x000fe20000000800 */
[----:B------:R-:W-:Y:S01]  /*1270*/  @UP0 ULDC UR4, c[0x0][0xebc] ;  /* 0x0003af0000040ab9 */ /* 0x000fe20000000800 */
[----:B------:R-:W-:Y:S01]  /*1280*/  CS2R R140, SRZ ;  /* 0x00000000008c7805 */ /* 0x000fe2000001ff00 */
[----:B------:R-:W-:Y:S01]  /*1290*/  UIMAD.WIDE.U32 UR4, UR8, UR4, URZ ;  /* 0x00000004080472a5 */ /* 0x000fe2000f8e003f */
[----:B------:R-:W-:Y:S01]  /*12a0*/  CS2R R138, SRZ ;  /* 0x00000000008a7805 */ /* 0x000fe2000001ff00 */
[----:B------:R-:W4:Y:S01]  /*12b0*/  LDC R6, c[0x0][0x2e0] ;  /* 0x0000b800ff067b82 */ /* 0x000f220000000800 */
[----:B-1----:R-:W-:Y:S01]  /*12c0*/  ISETP.NE.U32.AND P0, PT, R8, RZ, PT ;  /* 0x000000ff0800720c */ /* 0x002fe20003f05070 */
[----:B------:R-:W-:Y:S01]  /*12d0*/  UMOV UR44, UR8 ;  /* 0x00000008002c7c82 */ /* 0x000fe20008000000 */
[----:B------:R-:W-:Y:S01]  /*12e0*/  @UP0 USHF.R.U32.HI UR44, URZ, UR6, UR5 ;  /* 0x000000063f2c0299 */ /* 0x000fe20008011605 */
[----:B------:R-:W-:-:S02]  /*12f0*/  CS2R R136, SRZ ;  /* 0x0000000000887805 */ /* 0x000fc4000001ff00 */
[----:B------:R-:W-:Y:S02]  /*1300*/  ISETP.NE.AND.EX P0, PT, R9, RZ, PT, P0 ;  /* 0x000000ff0900720c */ /* 0x000fe40003f05300 */
[----:B------:R-:W-:Y:S01]  /*1310*/  CS2R R134, SRZ ;  /* 0x0000000000867805 */ /* 0x000fe2000001ff00 */
[----:B------:R-:W-:Y:S01]  /*1320*/  UIADD3 UR4, -UR44, URZ, URZ ;  /* 0x0000003f2c047290 */ /* 0x000fe2000fffe13f */
[----:B------:R-:W-:Y:S02]  /*1330*/  CS2R R132, SRZ ;  /* 0x0000000000847805 */ /* 0x000fe4000001ff00 */
[----:B--2---:R-:W-:Y:S02]  /*1340*/  SEL R153, R153, 0x1, P0 ;  /* 0x0000000199997807 */ /* 0x004fe40000000000 */
[----:B------:R-:W-:Y:S02]  /*1350*/  CS2R R130, SRZ ;  /* 0x0000000000827805 */ /* 0x000fe4000001ff00 */
[----:B------:R-:W-:Y:S01]  /*1360*/  PLOP3.LUT P0, PT, PT, PT, UP1, 0x80, 0x0 ;  /* 0x000000000000781c */ /* 0x000fe20003f0f018 */
[----:B------:R-:W-:Y:S01]  /*1370*/  UIMAD UR43, UR43, UR4, UR8 ;  /* 0x000000042b2b72a4 */ /* 0x000fe2000f8e0208 */
[----:B------:R-:W-:-:S02]  /*1380*/  CS2R R128, SRZ ;  /* 0x0000000000807805 */ /* 0x000fc4000001ff00 */
[----:B------:R-:W-:Y:S02]  /*1390*/  CS2R R126, SRZ ;  /* 0x00000000007e7805 */ /* 0x000fe4000001ff00 */
[----:B------:R-:W-:Y:S02]  /*13a0*/  CS2R R124, SRZ ;  /* 0x00000000007c7805 */ /* 0x000fe4000001ff00 */
[----:B---3--:R-:W-:Y:S02]  /*13b0*/  IADD3 R4, R187, 0x7f, -R4 ;  /* 0x0000007fbb047810 */ /* 0x008fe40007ffe804 */
[----:B------:R-:W-:Y:S02]  /*13c0*/  CS2R R122, SRZ ;  /* 0x00000000007a7805 */ /* 0x000fe4000001ff00 */
[----:B------:R-:W-:Y:S02]  /*13d0*/  CS2R R120, SRZ ;  /* 0x0000000000787805 */ /* 0x000fe4000001ff00 */
[----:B------:R-:W-:-:S02]  /*13e0*/  CS2R R118, SRZ ;  /* 0x0000000000767805 */ /* 0x000fc4000001ff00 */
[----:B------:R-:W-:Y:S02]  /*13f0*/  CS2R R116, SRZ ;  /* 0x0000000000747805 */ /* 0x000fe4000001ff00 */
[----:B------:R-:W-:Y:S02]  /*1400*/  CS2R R168, SRZ ;  /* 0x0000000000a87805 */ /* 0x000fe4000001ff00 */
[----:B------:R-:W-:Y:S02]  /*1410*/  CS2R R166, SRZ ;  /* 0x0000000000a67805 */ /* 0x000fe4000001ff00 */
[----:B------:R-:W-:Y:S01]  /*1420*/  CS2R R112, SRZ ;  /* 0x0000000000707805 */ /* 0x000fe2000001ff00 */
[CC--:B----4-:R-:W-:Y:S01]  /*1430*/  IMAD R0, R153.reuse, R6.reuse, 0x3f ;  /* 0x0000003f99007424 */ /* 0x0d0fe200078e0206 */
[----:B------:R-:W-:Y:S01]  /*1440*/  CS2R R164, SRZ ;  /* 0x0000000000a47805 */ /* 0x000fe2000001ff00 */
[----:B------:R-:W-:Y:S01]  /*1450*/  IMAD R4, R153, R6, R4 ;  /* 0x0000000699047224 */ /* 0x000fe200078e0204 */
[----:B------:R-:W-:-:S02]  /*1460*/  CS2R R108, SRZ ;  /* 0x00000000006c7805 */ /* 0x000fc4000001ff00 */
[----:B------:R-:W-:Y:S02]  /*1470*/  CS2R R162, SRZ ;  /* 0x0000000000a27805 */ /* 0x000fe4000001ff00 */
[----:B------:R-:W-:Y:S02]  /*1480*/  SHF.R.S32.HI R3, RZ, 0x1f, R0 ;  /* 0x0000001fff037819 */ /* 0x000fe40000011400 */
[----:B------:R-:W-:Y:S02]  /*1490*/  CS2R R104, SRZ ;  /* 0x0000000000687805 */ /* 0x000fe4000001ff00 */
[----:B------:R-:W-:Y:S02]  /*14a0*/  SHF.R.S32.HI R5, RZ, 0x1f, R4 ;  /* 0x0000001fff057819 */ /* 0x000fe40000011404 */
[----:B------:R-:W-:Y:S02]  /*14b0*/  CS2R R160, SRZ ;  /* 0x0000000000a07805 */ /* 0x000fe4000001ff00 */
[----:B------:R-:W-:Y:S01]  /*14c0*/  LEA.HI R3, R3, R0, RZ, 0x6 ;  /* 0x0000000003037211 */ /* 0x000fe200078f30ff */
[----:B------:R-:W-:Y:S01]  /*14d0*/  IMAD.MOV.U32 R0, RZ, RZ, RZ ;  /* 0x000000ffff007224 */ /* 0x000fe200078e00ff */
[----:B------:R-:W-:-:S02]  /*14e0*/  LEA.HI R5, R5, R4, RZ, 0x6 ;  /* 0x0000000405057211 */ /* 0x000fc400078f30ff */
[----:B------:R-:W-:Y:S02]  /*14f0*/  CS2R R158, SRZ ;  /* 0x00000000009e7805 */ /* 0x000fe4000001ff00 */
[----:B------:R-:W-:Y:S02]  /*1500*/  SHF.R.S32.HI R3, RZ, 0x6, R3 ;  /* 0x00000006ff037819 */ /* 0x000fe40000011403 */
[----:B------:R-:W-:Y:S02]  /*1510*/  CS2R R100, SRZ ;  /* 0x0000000000647805 */ /* 0x000fe4000001ff00 */
[----:B------:R-:W-:Y:S02]  /*1520*/  SHF.R.S32.HI R152, RZ, 0x6, R5 ;  /* 0x00000006ff987819 */ /* 0x000fe40000011405 */
[----:B------:R-:W-:Y:S02]  /*1530*/  CS2R R156, SRZ ;  /* 0x00000000009c7805 */ /* 0x000fe4000001ff00 */
[----:B------:R-:W-:-:S02]  /*1540*/  CS2R R96, SRZ ;  /* 0x0000000000607805 */ /* 0x000fc4000001ff00 */
[----:B------:R-:W-:Y:S02]  /*1550*/  CS2R R154, SRZ ;  /* 0x00000000009a7805 */ /* 0x000fe4000001ff00 */
[----:B------:R-:W-:Y:S01]  /*1560*/  VIMNMX R152, R3, R152, PT ;  /* 0x0000009803987248 */ /* 0x000fe20003fe0100 */
[----:B------:R-:W-:Y:S01]  /*1570*/  IMAD.MOV.U32 R3, RZ, RZ, RZ ;  /* 0x000000ffff037224 */ /* 0x000fe200078e00ff */
[----:B------:R-:W-:Y:S02]  /*1580*/  CS2R R92, SRZ ;  /* 0x00000000005c7805 */ /* 0x000fe4000001ff00 */
[----:B------:R-:W-:Y:S02]  /*1590*/  CS2R R36, SRZ ;  /* 0x0000000000247805 */ /* 0x000fe4000001ff00 */
[----:B------:R-:W-:Y:S02]  /*15a0*/  CS2R R32, SRZ ;  /* 0x0000000000207805 */ /* 0x000fe4000001ff00 */
[----:B------:R-:W-:-:S02]  /*15b0*/  CS2R R88, SRZ ;  /* 0x0000000000587805 */ /* 0x000fc4000001ff00 */
[----:B------:R-:W-:Y:S02]  /*15c0*/  CS2R R26, SRZ ;  /* 0x00000000001a7805 */ /* 0x000fe4000001ff00 */
[----:B------:R-:W-:Y:S02]  /*15d0*/  MOV R19, RZ ;  /* 0x000000ff00137202 */ /* 0x000fe40000000f00 */
        /* <DEDUP_REMOVED lines=28> */
[----:B------:R-:W-:Y:S06]  /*17a0*/  @!P0 BRA `(.L_x_3268) ;  /* 0x0000001400d88947 */ /* 0x000fec0003800000 */
[----:B------:R-:W-:Y:S02]  /*17b0*/  ISETP.GE.AND P1, PT, R152, 0x1, PT ;  /* 0x000000019800780c */ /* 0x000fe40003f26270 */
[----:B------:R-:W-:-:S11]  /*17c0*/  PLOP3.LUT P0, PT, PT, PT, PT, 0x80, 0x0 ;  /* 0x000000000000781c */ /* 0x000fd60003f0f070 */
[----:B------:R-:W-:Y:S05]  /*17d0*/  @!P1 BRA `(.L_x_3269) ;  /* 0x000000b800c09947 */ /* 0x000fea0003800000 */
[----:B------:R-:W1:Y:S01]  /*17e0*/  SHFL.IDX PT, R4, R192, RZ, 0x1f ;  /* 0x00001fffc0047589 */ /* 0x000e6200000e0000 */
[----:B------:R-:W-:Y:S01]  /*17f0*/  UIADD3 UR4, UR37, 0x36400, URZ ;  /* 0x0003640025047890 */ /* 0x000fe2000fffe03f */
[----:B------:R-:W-:Y:S01]  /*1800*/  ISETP.GE.AND P0, PT, R152, 0x2, PT ;  /* 0x000000029800780c */ /* 0x000fe20003f06270 */
[----:B------:R-:W-:Y:S01]  /*1810*/  UMOV UR17, 0x40000040 ;  /* 0x4000004000117882 */ /* 0x000fe20000000000 */
[----:B------:R-:W-:Y:S01]  /*1820*/  BAR.SYNC.DEFER_BLOCKING 0xe, 0x100 ;  /* 0x0384000000007b1d */ /* 0x000fe20000010000 */
        /* <DEDUP_REMOVED lines=24> */
[----:B------:R-:W-:-:S04]  /*19b0*/  LOP3.LUT R7, R5, 0x2000000, RZ, 0xfc, !PT ;  /* 0x0200000005077812 */ /* 0x000fc800078efcff */
[----:B------:R-:W-:-:S04]  /*19c0*/  LEA R4, R2, R7, 0xc ;  /* 0x0000000702047211 */ /* 0x000fc800078e60ff */
[C---:B------:R-:W-:Y:S01]  /*19d0*/  R2UR UR18, R4.reuse ;  /* 0x00000000041272ca */ /* 0x040fe200000e0000 */
[----:B------:R-:W-:-:S05]  /*19e0*/  VIADD R5, R4, 0x80 ;  /* 0x0000008004057836 */ /* 0x000fca0000000000 */
        /* <DEDUP_REMOVED lines=25> */
.L_x_3271:
[----:B------:R-:W-:Y:S01]  /*1b80*/  BAR.SYNC.DEFER_BLOCKING 0xe, 0x100 ;  /* 0x0384000000007b1d */ /* 0x000fe20000010000 */
[----:B-12---:R-:W-:Y:S01]  /*1b90*/  IMAD R4, R2, 0x40, R17 ;  /* 0x0000004002047824 */ /* 0x006fe200078e0211 */
[----:B------:R-:W-:Y:S01]  /*1ba0*/  ISETP.GT.AND P2, PT, R152, RZ, PT ;  /* 0x000000ff9800720c */ /* 0x000fe20003f44270 */
        /* <DEDUP_REMOVED lines=9> */
[----:B------:R-:W1:Y:S04]  /*1c40*/  LDS R5, [R4+0x38400] ;  /* 0x0384000004057984 */ /* 0x000e680000000800 */
[----:B------:R2:W3:Y:S02]  /*1c50*/  LDS R6, [R4+0x38420] ;  /* 0x0384200004067984 */ /* 0x0004e40000000800 */
[----:B--2---:R-:W-:-:S04]  /*1c60*/  LEA R4, R2, R7, 0xc ;  /* 0x0000000702047211 */ /* 0x004fc800078e60ff */
        /* <DEDUP_REMOVED lines=132> */
[C---:B------:R-:W-:Y:S02]  /*24b0*/  VIADD R5, R4.reuse, 0x100 ;  /* 0x0000010004057836 */ /* 0x040fe40000000000 */
[----:B------:R-:W-:Y:S02]  /*24c0*/  VIADD R4, R4, 0x180 ;  /* 0x0000018004047836 */ /* 0x000fe40000000000 */
[----:B------:R-:W-:Y:S01]  /*24d0*/  HGMMA.64x256x16.F32.BF16 R24, gdesc[UR16].tnspB, R24, gsb0 ;  /* 0x43e00000101879f0 */ /* 0x000fe20008001818 */
[----:B------:R-:W-:Y:S02]  /*24e0*/  R2UR UR10, R5 ;  /* 0x00000000050a72ca */ /* 0x000fe400000e0000 */
[----:B------:R-:W-:Y:S02]  /*24f0*/  R2UR UR14, R4 ;  /* 0x00000000040e72ca */ /* 0x000fe400000e0000 */
[----:B------:R-:W-:-:S02]  /*2500*/  @!P1 LEA R4, R2, UR37, 0x3 ;  /* 0x0000002502049c11 */ /* 0x000fc4000f8e18ff */
[----:B------:R-:W-:Y:S02]  /*2510*/  SEL R5, RZ, 0x1, P0 ;  /* 0x00000001ff057807 */ /* 0x000fe40000000000 */
[----:B------:R-:W-:Y:S02]  /*2520*/  @!P1 IADD3 R4, R4, 0x38860, RZ ;  /* 0x0003886004049810 */ /* 0x000fe40007ffe0ff */
[----:B------:R-:W-:Y:S02]  /*2530*/  LOP3.LUT R16, R16, R5, RZ, 0x3c, !PT ;  /* 0x0000000510107212 */ /* 0x000fe400078e3cff */
[----:B------:R-:W-:Y:S01]  /*2540*/  @!P1 PRMT R4, RZ, 0x654, R4 ;  /* 0x00000654ff049816 */ /* 0x000fe20000000004 */
[----:B------:R-:W-:Y:S02]  /*2550*/  WARPGROUP.DEPBAR.LE gsb0, 0x0 ;  /* 0x00008000000079c5 */ /* 0x000fe40000010000 */
[----:B------:R-:W-:-:S12]  /*2560*/  WARPGROUP.ARRIVE ;  /* 0x00000000000079c5 */ /* 0x000fd80000000000 */
        /* <DEDUP_REMOVED lines=13> */
.L_x_3270:
[----:B------:R-:W-:Y:S01]  /*2640*/  BAR.SYNC.DEFER_BLOCKING 0xe, 0x100 ;  /* 0x0384000000007b1d */ /* 0x000fe20000010000 */
[C---:B-12---:R-:W-:Y:S01]  /*2650*/  IMAD R4, R2.reuse, 0x40, R17 ;  /* 0x0000004002047824 */ /* 0x046fe200078e0211 */
[----:B------:R-:W-:Y:S01]  /*2660*/  PLOP3.LUT P0, PT, PT, PT, PT, 0x8, 0x0 ;  /* 0x000000000000781c */ /* 0x000fe20003f0e170 */
        /* <DEDUP_REMOVED lines=138> */
.L_x_3268:
[----:B------:R-:W-:Y:S02]  /*2f10*/  ISETP.GE.AND P1, PT, R152, 0x1, PT ;  /* 0x000000019800780c */ /* 0x000fe40003f26270 */
[----:B------:R-:W-:-:S11]  /*2f20*/  PLOP3.LUT P0, PT, PT, PT, PT, 0x80, 0x0 ;  /* 0x000000000000781c */ /* 0x000fd60003f0f070 */
[----:B------:R-:W-:Y:S05]  /*2f30*/  @!P1 BRA `(.L_x_3269) ;  /* 0x000000a000e89947 */ /* 0x000fea0003800000 */
[----:B------:R-:W1:Y:S01]  /*2f40*/  SHFL.IDX PT, R0, R192, RZ, 0x1f ;  /* 0x00001fffc0007589 */ /* 0x000e6200000e0000 */
[----:B------:R-:W-:-:S04]  /*2f50*/  UIADD3 UR4, UR37, 0x36400, URZ ;  /* 0x0003640025047890 */ /* 0x000fc8000fffe03f */
[----:B------:R-:W-:-:S06]  /*2f60*/  ULOP3.LUT UP0, URZ, UR4, 0x3ff, URZ, 0xc0, !UPT ;  /* 0x000003ff043f7892 */ /* 0x000fcc000f80c03f */
[----:B------:R-:W-:Y:S02]  /*2f70*/  PLOP3.LUT P0, PT, PT, PT, UP0, 0x80, 0x0 ;  /* 0x000000000000781c */ /* 0x000fe40003f0f008 */
[----:B-1----:R-:W-:-:S04]  /*2f80*/  LEA.HI R3, R0, R0, RZ, 0x1 ;  /* 0x0000000000037211 */ /* 0x002fc800078f08ff */
[----:B------:R-:W-:-:S04]  /*2f90*/  LOP3.LUT R3, R3, 0x1fffe, RZ, 0xc0, !PT ;  /* 0x0001fffe03037812 */ /* 0x000fc800078ec0ff */
[----:B------:R-:W-:-:S04]  /*2fa0*/  IADD3 R3, R0, -R3, RZ ;  /* 0x8000000300037210 */ /* 0x000fc80007ffe0ff */
        /* <DEDUP_REMOVED lines=19> */
[----:B-1----:R-:W-:-:S07]  /*30e0*/  IMAD.MOV.U32 R13, RZ, RZ, RZ ;  /* 0x000000ffff0d7224 */ /* 0x002fce00078e00ff */
[----:B------:R-:W-:-:S07]  /*30f0*/  LEPC R20, `(.L_x_3272) ;  /* 0x000000001014794e */ /* 0x000fce0000000000 */
[----:B--2---:R-:W-:Y:S05]  /*3100*/  CALL.ABS.NOINC R14 ;  /* 0x000000000e007343 */ /* 0x004fea0003c00000 */
.L_x_3272:
        /* <DEDUP_REMOVED lines=9> */
.L_x_3374:
[----:B------:R-:W-:Y:S05]  /*31a0*/  @!P0 BRA `(.L_x_3274) ;  /* 0x0000000000048947 */ /* 0x000fea0003800000 */
[----:B------:R-:W-:Y:S01]  /*31b0*/  BPT.TRAP 0x1 ;  /* 0x000000040000795c */ /* 0x000fe20000300000 */
.L_x_3274:
[----:B------:R-:W-:Y:S02]  /*31c0*/  LEA R5, R2, UR37, 0x3 ;  /* 0x0000002502057c11 */ /* 0x000fe4000f8e18ff */
[----:B------:R-:W-:-:S04]  /*31d0*/  SHF.L.U32 R8, R16, 0x1f, RZ ;  /* 0x0000001f10087819 */ /* 0x000fc800000006ff */
[----:B------:R2:W3:Y:S01]  /*31e0*/  SYNCS.PHASECHK.TRANS64.TRYWAIT P1, [R5+URZ+0x38830], R8 ;  /* 0x03883008050075a7 */ /* 0x0004e2000802017f */
[----:B------:R-:W-:Y:S05]  /*31f0*/  @!P0 BRA `(.L_x_3275) ;  /* 0x0000000000048947 */ /* 0x000fea0003800000 */
[----:B------:R-:W-:Y:S01]  /*3200*/  BPT.TRAP 0x1 ;  /* 0x000000040000795c */ /* 0x000fe20000300000 */
.L_x_3275:
[----:B---3--:R-:W-:Y:S05]  /*3210*/  @P1 BRA `(.L_x_3276) ;  /* 0x0000000000081947 */ /* 0x008fea0003800000 */
[----:B------:R-:W3:Y:S02]  /*3220*/  SYNCS.PHASECHK.TRANS64.TRYWAIT P1, [R5+URZ+0x38830], R8 ;  /* 0x03883008050075a7 */ /* 0x000ee4000802017f */
[----:B---3--:R-:W-:Y:S05]  /*3230*/  @!P1 BRA `(.L_x_3277) ;  /* 0x000000f000089947 */ /* 0x008fea0003800000 */
.L_x_3276:
[----:B------:R-:W-:-:S04]  /*3240*/  UIADD3 UR4, UR37, 0x22400, URZ ;  /* 0x0002240025047890 */ /* 0x000fc8000fffe03f */
[----:B------:R-:W-:-:S04]  /*3250*/  USHF.R.U32.HI UR4, URZ, 0x4, UR4 ;  /* 0x000000043f047899 */ /* 0x000fc80008011604 */
[----:B------:R-:W-:-:S06]  /*3260*/  ULOP3.LUT UR4, UR4, 0x3fff, URZ, 0xc0, !UPT ;  /* 0x00003fff04047892 */ /* 0x000fcc000f8ec03f */
[----:B-1----:R-:W-:Y:S01]  /*3270*/  IMAD.U32 R0, RZ, RZ, UR4 ;  /* 0x00000004ff007e24 */ /* 0x002fe2000f8e00ff */
[----:B------:R-:W-:Y:S05]  /*3280*/  WARPSYNC.ALL ;  /* 0x0000000000007948 */ /* 0x000fea0003800000 */
[----:B------:R-:W-:Y:S01]  /*3290*/  LOP3.LUT R0, R0, 0x10000, RZ, 0xfc, !PT ;  /* 0x0001000000007812 */ /* 0x000fe200078efcff */
[----:B------:R-:W-:-:S04]  /*32a0*/  UIADD3 UR4, UR37, 0x20400, URZ ;  /* 0x0002040025047890 */ /* 0x000fc8000fffe03f */
[----:B------:R-:W-:Y:S01]  /*32b0*/  IMAD R4, R2, 0x200, R0 ;  /* 0x0000020002047824 */ /* 0x000fe200078e0200 */
        /* <DEDUP_REMOVED lines=32> */
.L_x_3375:
[----:B------:R-:W-:Y:S05]  /*34c0*/  @!P0 BRA `(.L_x_3279) ;  /* 0x0000000000048947 */ /* 0x000fea0003800000 */
[----:B------:R-:W-:Y:S01]  /*34d0*/  BPT.TRAP 0x1 ;  /* 0x000000040000795c */ /* 0x000fe20000300000 */
.L_x_3279:
[----:B------:R4:W1:Y:S01]  /*34e0*/  SYNCS.PHASECHK.TRANS64.TRYWAIT P1, [R5+URZ+0x38850], R8 ;  /* 0x03885008050075a7 */ /* 0x000862000802017f */
[----:B------:R-:W-:Y:S05]  /*34f0*/  @!P0 BRA `(.L_x_3280) ;  /* 0x0000000000048947 */ /* 0x000fea0003800000 */
[----:B------:R-:W-:Y:S01]  /*3500*/  BPT.TRAP 0x1 ;  /* 0x000000040000795c */ /* 0x000fe20000300000 */
.L_x_3280:
[----:B-1----:R-:W-:-:S05]  /*3510*/  IMAD.U32 R4, RZ, RZ, UR37 ;  /* 0x00000025ff047e24 */ /* 0x002fca000f8e00ff */
[C---:B------:R-:W-:Y:S01]  /*3520*/  IADD3 R3, R4.reuse, 0x400, RZ ;  /* 0x0000040004037810 */ /* 0x040fe20007ffe0ff */
        /* <DEDUP_REMOVED lines=11> */
.L_x_3281:
[----:B------:R-:W-:Y:S01]  /*35e0*/  R2UR UR8, R4 ;  /* 0x00000000040872ca */ /* 0x000fe200000e0000 */
[----:B------:R-:W-:Y:S01]  /*35f0*/  WARPGROUP.ARRIVE ;  /* 0x00000000000079c5 */ /* 0x000fe20000000000 */
[----:B------:R-:W-:Y:S01]  /*3600*/  R2UR UR10, R6 ;  /* 0x00000000060a72ca */ /* 0x000fe200000e0000 */
[----:B------:R-:W-:Y:S01]  /*3610*/  UMOV UR9, 0x40000040 ;  /* 0x4000004000097882 */ /* 0x000fe20000000000 */
[----:B------:R-:W-:Y:S01]  /*3620*/  UMOV UR11, 0x40000040 ;  /* 0x40000040000b7882 */ /* 0x000fe20000000000 */
[----:B--234-:R-:W-:Y:S01]  /*3630*/  VIADD R8, R4, 0x2 ;  /* 0x0000000204087836 */ /* 0x01cfe20000000000 */
[----:B------:R-:W-:Y:S01]  /*3640*/  IADD3 R7, R6, 0x2, RZ ;  /* 0x0000000206077810 */ /* 0x000fe20007ffe0ff */
        /* <DEDUP_REMOVED lines=10> */
[----:B------:R-:W-:Y:S01]  /*36f0*/  ULDC UR10, c[0x0][0xa80] ;  /* 0x0002a000000a7ab9 */ /* 0x000fe20000000800 */
[----:B------:R-:W-:-:S04]  /*3700*/  IMAD R206, R2, 0x1000, R19 ;  /* 0x0000100002ce7824 */ /* 0x000fc800078e0213 */
[----:B------:R-:W-:Y:S01]  /*3710*/  VIADD R207, R206, 0x80 ;  /* 0x00000080cecf7836 */ /* 0x000fe20000000000 */
        /* <DEDUP_REMOVED lines=142> */
[C-C-:B------:R-:W-:Y:S01]  /*4000*/  IMAD.IADD R12, R8.reuse, 0x1, R9.reuse ;  /* 0x00000001080c7824 */ /* 0x140fe200078e0209 */
[----:B------:R-:W-:Y:S01]  /*4010*/  IADD3 R8, R8, R11, RZ ;  /* 0x0000000b08087210 */ /* 0x000fe20007ffe0ff */
        /* <DEDUP_REMOVED lines=130> */
[C---:B------:R-:W-:Y:S01]  /*4840*/  IADD3 R7, R9.reuse, R8, RZ ;  /* 0x0000000809077210 */ /* 0x040fe20007ffe0ff */
[----:B------:R-:W-:Y:S02]  /*4850*/  IMAD.IADD R9, R9, 0x1, R10 ;  /* 0x0000000109097824 */ /* 0x000fe400078e020a */
[C---:B------:R-:W-:Y:S02]  /*4860*/  IMAD.IADD R8, R11.reuse, 0x1, R8 ;  /* 0x000000010b087824 */ /* 0x040fe400078e0208 */
[----:B------:R-:W-:Y:S01]  /*4870*/  IMAD.IADD R10, R11, 0x1, R10 ;  /* 0x000000010b0a7824 */ /* 0x000fe200078e020a */
[----:B------:R-:W-:Y:S01]  /*4880*/  MOV R11, 0x40 ;  /* 0x00000040000b7802 */ /* 0x000fe20000000f00 */
[----:B------:R-:W-:-:S02]  /*4890*/  WARPGROUP.DEPBAR.LE gsb0, 0x0 ;  /* 0x00008000000079c5 */ /* 0x000fc40000010000 */
[----:B------:R-:W-:-:S06]  /*48a0*/  WARPGROUP.ARRIVE ;  /* 0x00000000000079c5 */ /* 0x000fcc0000000000 */
[----:B------:R-:W-:Y:S01]  /*48b0*/  HGMMA.64x64x16.F32.BF16 R24, gdesc[UR4], R24, gsb0 ;  /* 0x00e00000041879f0 */ /* 0x000fe20008001818 */
[----:B------:R-:W-:Y:S01]  /*48c0*/  R2UR UR4, R7 ;  /* 0x00000000070472ca */ /* 0x000fe200000e0000 */
[----:B------:R-:W-:Y:S01]  /*48d0*/  UMOV UR5, 0x40000040 ;  /* 0x4000004000057882 */ /* 0x000fe20000000000 */
[----:B------:R-:W-:Y:S01]  /*48e0*/  R2UR UR6, R9 ;  /* 0x00000000090672ca */ /* 0x000fe200000e0000 */
[----:B------:R-:W-:Y:S01]  /*48f0*/  UMOV UR7, 0x40000040 ;  /* 0x4000004000077882 */ /* 0x000fe20000000000 */
        /* <DEDUP_REMOVED lines=14> */
[----:B------:R-:W-:Y:S02]  /*49e0*/  IMAD R7, R152, -0x40, R11 ;  /* 0xffffffc098077824 */ /* 0x000fe400078e020b */
[----:B------:R-:W-:Y:S02]  /*49f0*/  VIADD R11, R17, UR42 ;  /* 0x0000002a110b7c36 */ /* 0x000fe40008000000 */
        /* <DEDUP_REMOVED lines=8> */
[----:B------:R-:W1:Y:S08]  /*4a80*/  LDC R6, c[0x0][0x2e0] ;  /* 0x0000b800ff067b82 */ /* 0x000e700000000800 */
[----:B------:R-:W2:Y:S01]  /*4a90*/  LDC R9, c[0x0][0x288] ;  /* 0x0000a200ff097b82 */ /* 0x000ea20000000800 */
[----:B-1----:R-:W-:-:S02]  /*4aa0*/  IMAD R7, R153, R6, R7 ;  /* 0x0000000699077224 */ /* 0x002fc400078e0207 */
[----:B------:R-:W-:-:S03]  /*4ab0*/  IMAD R8, R153, R6, R8 ;  /* 0x0000000699087224 */ /* 0x000fc600078e0208 */
[----:B------:R-:W-:Y:S02]  /*4ac0*/  IADD3 R7, -R18, R7, RZ ;  /* 0x0000000712077210 */ /* 0x000fe40007ffe1ff */
[----:B--2---:R-:W-:Y:S01]  /*4ad0*/  IADD3 R8, R8, -R9, -R18 ;  /* 0x8000000908087210 */ /* 0x004fe20007ffe812 */
[----:B------:R-:W-:-:S03]  /*4ae0*/  IMAD R6, R153, R6, -R9 ;  /* 0x0000000699067224 */ /* 0x000fc600078e0a09 */
[----:B------:R-:W-:Y:S01]  /*4af0*/  VIADDMNMX R10, R11, R8, R7, PT ;  /* 0x000000080b0a7246 */ /* 0x000fe20003800107 */
[----:B------:R-:W-:Y:S01]  /*4b00*/  VIADD R6, R6, UR42 ;  /* 0x0000002a06067c36 */ /* 0x000fe20008000000 */
[----:B------:R-:W-:Y:S02]  /*4b10*/  IADD3 R8, R8, 0x8, R11 ;  /* 0x0000000808087810 */ /* 0x000fe40007ffe00b */
[C---:B------:R-:W-:Y:S02]  /*4b20*/  ISETP.GT.AND P1, PT, R10.reuse, RZ, PT ;  /* 0x000000ff0a00720c */ /* 0x040fe40003f24270 */
[C---:B------:R-:W-:Y:S02]  /*4b30*/  ISETP.GT.AND P2, PT, R10.reuse, 0x1, PT ;  /* 0x000000010a00780c */ /* 0x040fe40003f44270 */
[----:B------:R-:W-:Y:S02]  /*4b40*/  ISETP.GT.AND P3, PT, R10, 0x8, PT ;  /* 0x000000080a00780c */ /* 0x000fe40003f64270 */
[----:B------:R-:W-:-:S02]  /*4b50*/  VIMNMX R8, R7, R8, PT ;  /* 0x0000000807087248 */ /* 0x000fc40003fe0100 */
[----:B------:R-:W-:Y:S02]  /*4b60*/  SHF.R.S32.HI R9, RZ, 0x1f, R6 ;  /* 0x0000001fff097819 */ /* 0x000fe40000011406 */
[----:B------:R-:W-:Y:S02]  /*4b70*/  ISETP.GT.AND P4, PT, R8, 0x29, PT ;  /* 0x000000290800780c */ /* 0x000fe40003f84270 */
[----:B------:R-:W-:-:S04]  /*4b80*/  LEA.HI R9, R9, R6, RZ, 0x6 ;  /* 0x0000000609097211 */ /* 0x000fc800078f30ff */
[----:B------:R-:W-:-:S04]  /*4b90*/  SHF.R.S32.HI R9, RZ, 0x6, R9 ;  /* 0x00000006ff097819 */ /* 0x000fc80000011409 */
[----:B------:R-:W-:Y:S01]  /*4ba0*/  VIMNMX R9, RZ, R9, !PT ;  /* 0x00000009ff097248 */ /* 0x000fe20007fe0100 */
        /* <DEDUP_REMOVED lines=37> */
[----:B--2---:R-:W-:Y:S01]  /*4e00*/  FSEL R25, R25, -INF , P2 ;  /* 0xff80000019197808 */ /* 0x004fe20001000000 */
[----:B------:R-:W-:Y:S01]  /*4e10*/  FMUL.FTZ R43, R43, UR4 ;  /* 0x000000042b2b7c20 */ /* 0x000fe20008410000 */
[----:B------:R-:W-:Y:S01]  /*4e20*/  ISETP.GT.AND P2, PT, R10, 0x10, PT ;  /* 0x000000100a00780c */ /* 0x000fe20003f44270 */
[----:B------:R-:W-:Y:S01]  /*4e30*/  FMUL.FTZ R46, R46, UR4 ;  /* 0x000000042e2e7c20 */ /* 0x000fe20008410000 */
[----:B------:R-:W-:Y:S01]  /*4e40*/  FMNMX.FTZ R13, R24, R25, !PT ;  /* 0x00000019180d7209 */ /* 0x000fe20007810000 */
[----:B------:R-:W-:Y:S01]  /*4e50*/  FMUL.FTZ R47, R47, UR4 ;  /* 0x000000042f2f7c20 */ /* 0x000fe20008410000 */
[----:B------:R-:W-:Y:S01]  /*4e60*/  FMUL.FTZ R50, R50, UR4 ;  /* 0x0000000432327c20 */ /* 0x000fe20008410000 */
[----:B------:R-:W2:Y:S01]  /*4e70*/  MUFU.TANH R32, R32 ;  /* 0x0000002000207308 */ /* 0x000ea20000002400 */
[----:B---3--:R-:W-:Y:S01]  /*4e80*/  FSEL R28, R28, -INF , P3 ;  /* 0xff8000001c1c7808 */ /* 0x008fe20001800000 */
[----:B------:R-:W-:Y:S01]  /*4e90*/  FMUL.FTZ R51, R51, UR4 ;  /* 0x0000000433337c20 */ /* 0x000fe20008410000 */
[----:B------:R-:W-:Y:S01]  /*4ea0*/  ISETP.GT.AND P3, PT, R8, 0x8, PT ;  /* 0x000000080800780c */ /* 0x000fe20003f64270 */
[----:B------:R-:W-:Y:S01]  /*4eb0*/  FMUL.FTZ R54, R54, UR4 ;  /* 0x0000000436367c20 */ /* 0x000fe20008410000 */
[----:B------:R-:W-:Y:S01]  /*4ec0*/  FMNMX.FTZ R12, R28, R13, !PT ;  /* 0x0000000d1c0c7209 */ /* 0x000fe20007810000 */
[----:B------:R-:W-:Y:S01]  /*4ed0*/  FMUL.FTZ R55, R55, UR4 ;  /* 0x0000000437377c20 */ /* 0x000fe20008410000 */
[----:B------:R-:W-:Y:S01]  /*4ee0*/  R2UR UR4, R206 ;  /* 0x00000000ce0472ca */ /* 0x000fe200000e0000 */
[----:B------:R-:W3:Y:S01]  /*4ef0*/  MUFU.TANH R33, R33 ;  /* 0x0000002100217308 */ /* 0x000ee20000002400 */
[----:B-1----:R-:W-:-:S02]  /*4f00*/  FSEL R29, R29, -INF , P1 ;  /* 0xff8000001d1d7808 */ /* 0x002fc40000800000 */
[----:B------:R-:W-:Y:S02]  /*4f10*/  ISETP.GT.AND P1, PT, R10, 0x11, PT ;  /* 0x000000110a00780c */ /* 0x000fe40003f24270 */
[----:B------:R-:W-:-:S03]  /*4f20*/  FMNMX.FTZ R13, R29, R12, !PT ;  /* 0x0000000c1d0d7209 */ /* 0x000fc60007810000 */
[----:B------:R-:W1:Y:S01]  /*4f30*/  MUFU.TANH R36, R36 ;  /* 0x0000002400247308 */ /* 0x000e620000002400 */
[----:B--2---:R-:W-:Y:S02]  /*4f40*/  FSEL R32, R32, -INF , P2 ;  /* 0xff80000020207808 */ /* 0x004fe40001000000 */
[----:B------:R-:W-:Y:S01]  /*4f50*/  ISETP.GT.AND P2, PT, R10, 0x18, PT ;  /* 0x000000180a00780c */ /* 0x000fe20003f44270 */
[----:B------:R-:W-:Y:S01]  /*4f60*/  UMOV UR6, UR4 ;  /* 0x0000000400067c82 */ /* 0x000fe20008000000 */
[----:B------:R-:W-:Y:S02]  /*4f70*/  FMNMX.FTZ R12, R32, R13, !PT ;  /* 0x0000000d200c7209 */ /* 0x000fe40007810000 */
[----:B------:R-:W-:Y:S01]  /*4f80*/  R2UR UR4, R207 ;  /* 0x00000000cf0472ca */ /* 0x000fe200000e0000 */
[----:B------:R-:W2:Y:S01]  /*4f90*/  MUFU.TANH R37, R37 ;  /* 0x0000002500257308 */ /* 0x000ea20000002400 */
[----:B---3--:R-:W-:Y:S02]  /*4fa0*/  FSEL R33, R33, -INF , P1 ;  /* 0xff80000021217808 */ /* 0x008fe40000800000 */
[----:B------:R-:W-:-:S02]  /*4fb0*/  ISETP.GT.AND P1, PT, R10, 0x19, PT ;  /* 0x000000190a00780c */ /* 0x000fc40003f24270 */
[----:B------:R-:W-:Y:S02]  /*4fc0*/  FMNMX.FTZ R13, R33, R12, !PT ;  /* 0x0000000c210d7209 */ /* 0x000fe40007810000 */
[----:B------:R-:W-:Y:S01]  /*4fd0*/  IADD3 R207, R206, 0x100, RZ ;  /* 0x00000100cecf7810 */ /* 0x000fe20007ffe0ff */
[----:B------:R-:W3:Y:S01]  /*4fe0*/  MUFU.TANH R40, R40 ;  /* 0x0000002800287308 */ /* 0x000ee20000002400 */
[----:B-1----:R-:W-:Y:S01]  /*4ff0*/  FSEL R36, R36, -INF , P2 ;  /* 0xff80000024247808 */ /* 0x002fe20001000000 */
[----:B------:R-:W-:Y:S01]  /*5000*/  VIADD R206, R206, 0x180 ;  /* 0x00000180cece7836 */ /* 0x000fe20000000000 */
[----:B------:R-:W-:Y:S02]  /*5010*/  ISETP.GT.AND P2, PT, R10, 0x20, PT ;  /* 0x000000200a00780c */ /* 0x000fe40003f44270 */
[----:B------:R-:W-:-:S03]  /*5020*/  FMNMX.FTZ R12, R36, R13, !PT ;  /* 0x0000000d240c7209 */ /* 0x000fc60007810000 */
[----:B------:R-:W1:Y:S01]  /*5030*/  MUFU.TANH R41, R41 ;  /* 0x0000002900297308 */ /* 0x000e620000002400 */
[----:B--2---:R-:W-:Y:S02]  /*5040*/  FSEL R37, R37, -INF , P1 ;  /* 0xff80000025257808 */ /* 0x004fe40000800000 */
[----:B------:R-:W-:Y:S02]  /*5050*/  ISETP.GT.AND P1, PT, R10, 0x21, PT ;  /* 0x000000210a00780c */ /* 0x000fe40003f24270 */
[----:B------:R-:W-:-:S03]  /*5060*/  FMNMX.FTZ R13, R37, R12, !PT ;  /* 0x0000000c250d7209 */ /* 0x000fc60007810000 */
[----:B------:R-:W2:Y:S01]  /*5070*/  MUFU.TANH R44, R44 ;  /* 0x0000002c002c7308 */ /* 0x000ea20000002400 */
[----:B---3--:R-:W-:Y:S02]  /*5080*/  FSEL R40, R40, -INF , P2 ;  /* 0xff80000028287808 */ /* 0x008fe40001000000 */
[----:B------:R-:W-:Y:S02]  /*5090*/  ISETP.GT.AND P2, PT, R10, 0x28, PT ;  /* 0x000000280a00780c */ /* 0x000fe40003f44270 */
[----:B------:R-:W-:-:S03]  /*50a0*/  FMNMX.FTZ R12, R40, R13, !PT ;  /* 0x0000000d280c7209 */ /* 0x000fc60007810000 */
[----:B------:R-:W3:Y:S01]  /*50b0*/  MUFU.TANH R45, R45 ;  /* 0x0000002d002d7308 */ /* 0x000ee20000002400 */
[----:B-1----:R-:W-:Y:S02]  /*50c0*/  FSEL R41, R41, -INF , P1 ;  /* 0xff80000029297808 */ /* 0x002fe40000800000 */
        /* <DEDUP_REMOVED lines=24> */
[----:B------:R-:W-:Y:S02]  /*5250*/  ISETP.GT.AND P1, PT, R8, RZ, PT ;  /* 0x000000ff0800720c */ /* 0x000fe40003f24270 */
[----:B------:R-:W-:-:S03]  /*5260*/  FMNMX.FTZ R10, R53, R10, !PT ;  /* 0x0000000a350a7209 */ /* 0x000fc60007810000 */
[----:B------:R-:W1:Y:S01]  /*5270*/  MUFU.TANH R30, R30 ;  /* 0x0000001e001e7308 */ /* 0x000e620000002400 */
[----:B--2---:R-:W-:Y:S01]  /*5280*/  FSEL R26, R26, -INF , P1 ;  /* 0xff8000001a1a7808 */ /* 0x004fe20000800000 */
[----:B------:R-:W2:Y:S01]  /*5290*/  SHFL.BFLY PT, R13, R10, 0x2, 0x1f ;  /* 0x0c401f000a0d7f89 */ /* 0x000ea200000e0000 */
[----:B------:R-:W-:-:S05]  /*52a0*/  ISETP.GT.AND P1, PT, R8, 0x9, PT ;  /* 0x000000090800780c */ /* 0x000fca0003f24270 */
[----:B------:R-:W4:Y:S01]  /*52b0*/  MUFU.TANH R31, R31 ;  /* 0x0000001f001f7308 */ /* 0x000f220000002400 */
[----:B---3--:R-:W-:Y:S02]  /*52c0*/  FSEL R27, R27, -INF , P2 ;  /* 0xff8000001b1b7808 */ /* 0x008fe40001000000 */
[----:B------:R-:W-:Y:S02]  /*52d0*/  ISETP.GT.AND P2, PT, R8, 0x10, PT ;  /* 0x000000100800780c */ /* 0x000fe40003f44270 */
[----:B------:R-:W-:-:S03]  /*52e0*/  FMNMX.FTZ R11, R26, R27, !PT ;  /* 0x0000001b1a0b7209 */ /* 0x000fc60007810000 */
[----:B------:R-:W3:Y:S01]  /*52f0*/  MUFU.TANH R34, R34 ;  /* 0x0000002200227308 */ /* 0x000ee20000002400 */
[----:B-1----:R-:W-:Y:S02]  /*5300*/  FSEL R30, R30, -INF , P3 ;  /* 0xff8000001e1e7808 */ /* 0x002fe40001800000 */
[----:B------:R-:W-:-:S05]  /*5310*/  ISETP.GT.AND P3, PT, R8, 0x20, PT ;  /* 0x000000200800780c */ /* 0x000fca0003f64270 */
[----:B------:R-:W1:Y:S01]  /*5320*/  MUFU.TANH R35, R35 ;  /* 0x0000002300237308 */ /* 0x000e620000002400 */
[----:B----4-:R-:W-:Y:S02]  /*5330*/  FSEL R31, R31, -INF , P1 ;  /* 0xff8000001f1f7808 */ /* 0x010fe40000800000 */
[----:B--2---:R-:W-:Y:S02]  /*5340*/  FMNMX.FTZ R13, R10, R13, !PT ;  /* 0x0000000d0a0d7209 */ /* 0x004fe40007810000 */
[----:B------:R-:W-:-:S03]  /*5350*/  ISETP.GT.AND P1, PT, R8, 0x11, PT ;  /* 0x000000110800780c */ /* 0x000fc60003f24270 */
[----:B------:R-:W2:Y:S01]  /*5360*/  SHFL.BFLY PT, R10, R13, 0x1, 0x1f ;  /* 0x0c201f000d0a7f89 */ /* 0x000ea200000e0000 */
[----:B------:R-:W4:Y:S01]  /*5370*/  MUFU.TANH R38, R38 ;  /* 0x0000002600267308 */ /* 0x000f220000002400 */
[----:B---3--:R-:W-:Y:S02]  /*5380*/  FSEL R34, R34, -INF , P2 ;  /* 0xff80000022227808 */ /* 0x008fe40001000000 */
[----:B------:R-:W-:-:S05]  /*5390*/  ISETP.GT.AND P2, PT, R8, 0x18, PT ;  /* 0x000000180800780c */ /* 0x000fca0003f44270 */
[----:B------:R-:W3:Y:S01]  /*53a0*/  MUFU.TANH R39, R39 ;  /* 0x0000002700277308 */ /* 0x000ee20000002400 */
        /* <DEDUP_REMOVED lines=8> */
[----:B---3--:R-:W-:Y:S01]  /*5430*/  FSEL R39, R39, -INF , P1 ;  /* 0xff80000027277808 */ /* 0x008fe20000800000 */
[----:B------:R-:W-:Y:S01]  /*5440*/  FMUL.FTZ R12, R7, UR10 ;  /* 0x0000000a070c7c20 */ /* 0x000fe20008410000 */
[----:B------:R-:W-:Y:S02]  /*5450*/  FMNMX.FTZ R11, R31, R10, !PT ;  /* 0x0000000a1f0b7209 */ /* 0x000fe40007810000 */
[----:B------:R-:W-:Y:S01]  /*5460*/  ISETP.GT.AND P1, PT, R8, 0x28, PT ;  /* 0x000000280800780c */ /* 0x000fe20003f24270 */
[----:B------:R-:W3:Y:S01]  /*5470*/  MUFU.TANH R46, R46 ;  /* 0x0000002e002e7308 */ /* 0x000ee20000002400 */
        /* <DEDUP_REMOVED lines=11> */
[----:B---3--:R-:W-:Y:S02]  /*5530*/  FSEL R46, R46, -INF , P1 ;  /* 0xff8000002e2e7808 */ /* 0x008fe40000800000 */
[----:B------:R-:W-:Y:S02]  /*5540*/  FMNMX.FTZ R11, R43, R10, !PT ;  /* 0x0000000a2b0b7209 */ /* 0x000fe40007810000 */
[----:B------:R-:W-:Y:S01]  /*5550*/  ISETP.GT.AND P1, PT, R8, 0x31, PT ;  /* 0x000000310800780c */ /* 0x000fe20003f24270 */
[----:B------:R-:W3:Y:S01]  /*5560*/  MUFU.TANH R51, R51 ;  /* 0x0000003300337308 */ /* 0x000ee20000002400 */
[----:B-1----:R-:W-:Y:S02]  /*5570*/  FSEL R47, R47, -INF , P4 ;  /* 0xff8000002f2f7808 */ /* 0x002fe40002000000 */
[----:B------:R-:W-:Y:S02]  /*5580*/  FMNMX.FTZ R10, R46, R11, !PT ;  /* 0x0000000b2e0a7209 */ /* 0x000fe40007810000 */
[----:B------:R-:W-:-:S02]  /*5590*/  FSEL R56, R12, RZ, P2 ;  /* 0x000000ff0c387208 */ /* 0x000fc40001000000 */
        /* <DEDUP_REMOVED lines=10> */
[----:B---3--:R-:W-:Y:S01]  /*5640*/  FSEL R51, R51, -INF , P1 ;  /* 0xff80000033337808 */ /* 0x008fe20000800000 */
        /* <DEDUP_REMOVED lines=14> */
[--C-:B------:R-:W-:Y:S01]  /*5730*/  FFMA.FTZ R175, R49, UR10, -R56.reuse ;  /* 0x0000000a31af7c23 */ /* 0x100fe20008010838 */
[----:B--2---:R-:W-:Y:S01]  /*5740*/  FSEL R55, R55, -INF , P1 ;  /* 0xff80000037377808 */ /* 0x004fe20000800000 */
[--C-:B------:R-:W-:Y:S01]  /*5750*/  FFMA.FTZ R176, R52, UR10, -R56.reuse ;  /* 0x0000000a34b07c23 */ /* 0x100fe20008010838 */
[----:B------:R-:W-:Y:S01]  /*5760*/  FFMA.FTZ R177, R53, UR10, -R56 ;  /* 0x0000000a35b17c23 */ /* 0x000fe20008010838 */
[----:B------:R-:W1:Y:S01]  /*5770*/  MUFU.EX2 R11, R11 ;  /* 0x0000000b000b7308 */ /* 0x000e620000000800 */
[----:B------:R-:W-:-:S05]  /*5780*/  FMNMX.FTZ R8, R55, R8, !PT ;  /* 0x0000000837087209 */ /* 0x000fca0007810000 */
[----:B------:R-:W2:Y:S02]  /*5790*/  SHFL.BFLY PT, R25, R8, 0x2, 0x1f ;  /* 0x0c401f0008197f89 */ /* 0x000ea400000e0000 */
[----:B------:R-:W-:Y:S08]  /*57a0*/  MUFU.EX2 R12, R12 ;  /* 0x0000000c000c7308 */ /* 0x000ff00000000800 */
[----:B------:R-:W3:Y:S01]  /*57b0*/  MUFU.EX2 R13, R13 ;  /* 0x0000000d000d7308 */ /* 0x000ee20000000800 */
[----:B-1----:R-:W-:Y:S01]  /*57c0*/  F2FP.BF16.F32.PACK_AB R156, R11, R10 ;  /* 0x0000000a0b9c723e */ /* 0x002fe200000010ff */
[----:B------:R-:W-:-:S06]  /*57d0*/  FADD.FTZ R11, R10, R11 ;  /* 0x0000000b0a0b7221 */ /* 0x000fcc0000010000 */
[----:B------:R-:W-:Y:S01]  /*57e0*/  MUFU.EX2 R14, R14 ;  /* 0x0000000e000e7308 */ /* 0x000fe20000000800 */
[----:B--2---:R-:W-:-:S07]  /*57f0*/  FMNMX.FTZ R25, R8, R25, !PT ;  /* 0x0000001908197209 */ /* 0x004fce0007810000 */
[----:B------:R-:W1:Y:S01]  /*5800*/  MUFU.EX2 R15, R15 ;  /* 0x0000000f000f7308 */ /* 0x000e620000000800 */
[C---:B---3--:R-:W-:Y:S01]  /*5810*/  F2FP.BF16.F32.PACK_AB R158, R13.reuse, R12 ;  /* 0x0000000c0d9e723e */ /* 0x048fe200000010ff */
[----:B------:R-:W-:Y:S01]  /*5820*/  FADD.FTZ R12, R12, R11 ;  /* 0x0000000b0c0c7221 */ /* 0x000fe20000010000 */
[----:B------:R-:W2:Y:S03]  /*5830*/  SHFL.BFLY PT, R8, R25, 0x1, 0x1f ;  /* 0x0c201f0019087f89 */ /* 0x000ea600000e0000 */
[----:B------:R-:W-:Y:S01]  /*5840*/  FADD.FTZ R13, R13, R12 ;  /* 0x0000000c0d0d7221 */ /* 0x000fe20000010000 */
[----:B------:R-:W-:Y:S01]  /*5850*/  VIADD R12, R152, 0xfffffffe ;  /* 0xfffffffe980c7836 */ /* 0x000fe20000000000 */
[----:B------:R-:W-:Y:S04]  /*5860*/  MUFU.EX2 R20, R20 ;  /* 0x0000001400147308 */ /* 0x000fe80000000800 */
[----:B------:R-:W-:-:S04]  /*5870*/  ISETP.GE.AND P2, PT, R12, R9, PT ;  /* 0x000000090c00720c */ /* 0x000fc80003f46270 */
[----:B------:R-:W3:Y:S01]  /*5880*/  MUFU.EX2 R21, R21 ;  /* 0x0000001500157308 */ /* 0x000ee20000000800 */
[----:B-1----:R-:W-:Y:S01]  /*5890*/  F2FP.BF16.F32.PACK_AB R160, R15, R14 ;  /* 0x0000000e0fa0723e */ /* 0x002fe200000010ff */
[----:B------:R-:W-:-:S04]  /*58a0*/  FADD.FTZ R14, R14, R13 ;  /* 0x0000000d0e0e7221 */ /* 0x000fc80000010000 */
[----:B------:R-:W-:Y:S02]  /*58b0*/  FADD.FTZ R15, R15, R14 ;  /* 0x0000000e0f0f7221 */ /* 0x000fe40000010000 */
[----:B------:R-:W-:Y:S01]  /*58c0*/  MUFU.EX2 R154, R154 ;  /* 0x0000009a009a7308 */ /* 0x000fe20000000800 */
[----:B--2---:R-:W-:-:S04]  /*58d0*/  FMNMX.FTZ R8, R25, R8, !PT ;  /* 0x0000000819087209 */ /* 0x004fc80007810000 */
[C---:B------:R-:W-:Y:S01]  /*58e0*/  FSETP.NEU.FTZ.AND P1, PT, R8.reuse, -INF , PT ;  /* 0xff8000000800780b */ /* 0x040fe20003f3d000 */
[----:B------:R-:W-:Y:S02]  /*58f0*/  FMUL.FTZ R24, R8, UR10 ;  /* 0x0000000a08187c20 */ /* 0x000fe40008410000 */
[----:B------:R-:W1:Y:S01]  /*5900*/  MUFU.EX2 R155, R155 ;  /* 0x0000009b009b7308 */ /* 0x000e620000000800 */
[----:B---3--:R-:W-:Y:S01]  /*5910*/  F2FP.BF16.F32.PACK_AB R162, R21, R20 ;  /* 0x0000001415a2723e */ /* 0x008fe200000010ff */
[----:B------:R-:W-:Y:S01]  /*5920*/  FADD.FTZ R20, R20, R15 ;  /* 0x0000000f14147221 */ /* 0x000fe20000010000 */
[----:B------:R-:W-:Y:S02]  /*5930*/  FSEL R25, R24, RZ, P1 ;  /* 0x000000ff18197208 */ /* 0x000fe40000800000 */
[----:B------:R-:W-:Y:S01]  /*5940*/  ISETP.NE.AND P1, PT, R57, RZ, PT ;  /* 0x000000ff3900720c */ /* 0x000fe20003f25270 */
[----:B------:R-:W-:Y:S02]  /*5950*/  FADD.FTZ R21, R21, R20 ;  /* 0x0000001415157221 */ /* 0x000fe40000010000 */
        /* <DEDUP_REMOVED lines=23> */
[----:B------:R-:W-:-:S03]  /*5ad0*/  @!P1 IADD3 R5, R5, 0x38860, RZ ;  /* 0x0003886005059810 */ /* 0x000fc60007ffe0ff */
        /* <DEDUP_REMOVED lines=38> */
[----:B------:R4:W-:Y:S01]  /*5d40*/  STSM.16.M88.4 [R186], R164 ;  /* 0x000000a4ba007844 */ /* 0x0009e20000000200 */
[----:B------:R-:W-:Y:S01]  /*5d50*/  FADD.FTZ R200, R201, R200 ;  /* 0x000000c8c9c87221 */ /* 0x000fe20000010000 */
        /* <DEDUP_REMOVED lines=8> */
[----:B------:R-:W-:-:S06]  /*5de0*/  FADD.FTZ R176, R176, R175 ;  /* 0x000000afb0b07221 */ /* 0x000fcc0000010000 */
[----:B------:R-:W1:Y:S08]  /*5df0*/  MUFU.EX2 R204, R204 ;  /* 0x000000cc00cc7308 */ /* 0x000e700000000800 */
[----:B------:R-:W5:Y:S01]  /*5e00*/  MUFU.EX2 R205, R205 ;  /* 0x000000cd00cd7308 */ /* 0x000f620000000800 */
[----:B---3--:R-:W-:Y:S01]  /*5e10*/  F2FP.BF16.F32.PACK_AB R169, R202, R203 ;  /* 0x000000cbcaa9723e */ /* 0x008fe200000010ff */
[----:B------:R-:W-:-:S04]  /*5e20*/  FADD.FTZ R203, R203, R200 ;  /* 0x000000c8cbcb7221 */ /* 0x000fc80000010000 */
[----:B------:R-:W-:-:S04]  /*5e30*/  FADD.FTZ R203, R202, R203 ;  /* 0x000000cbcacb7221 */ /* 0x000fc80000010000 */
[----:B-1----:R-:W-:Y:S01]  /*5e40*/  FADD.FTZ R6, R204, R203 ;  /* 0x000000cbcc067221 */ /* 0x002fe20000010000 */
[----:B-----5:R-:W-:-:S03]  /*5e50*/  F2FP.BF16.F32.PACK_AB R171, R205, R204 ;  /* 0x000000cccdab723e */ /* 0x020fc600000010ff */
[----:B------:R-:W-:Y:S02]  /*5e60*/  FADD.FTZ R6, R205, R6 ;  /* 0x00000006cd067221 */ /* 0x000fe40000010000 */
[----:B------:R4:W-:Y:S01]  /*5e70*/  STSM.16.M88.4 [R185], R168 ;  /* 0x000000a8b9007844 */ /* 0x0009e20000000200 */
[----:B--2---:R-:W-:-:S06]  /*5e80*/  WARPGROUP.ARRIVE ;  /* 0x00000000000079c5 */ /* 0x004fcc0000000000 */
[----:B------:R-:W-:Y:S01]  /*5e90*/  HGMMA.64x256x16.F32.BF16 R24, R156, gdesc[UR4].tnspB, RZ, !UPT, gsb0 ;  /* 0x43e000049c187df0 */ /* 0x000fe2000c0018ff */
[----:B------:R-:W-:Y:S01]  /*5ea0*/  UMOV UR6, UR4 ;  /* 0x0000000400067c82 */ /* 0x000fe20008000000 */
[----:B------:R-:W-:Y:S01]  /*5eb0*/  UMOV UR7, 0x40000040 ;  /* 0x4000004000077882 */ /* 0x000fe20000000000 */
[----:B------:R-:W-:Y:S01]  /*5ec0*/  R2UR UR4, R207 ;  /* 0x00000000cf0472ca */ /* 0x000fe200000e0000 */
[----:B------:R-:W-:Y:S02]  /*5ed0*/  WARPGROUP.DEPBAR.LE gsb0, 0x0 ;  /* 0x00008000000079c5 */ /* 0x000fe40000010000 */
[----:B------:R-:W-:-:S15]  /*5ee0*/  WARPGROUP.ARRIVE ;  /* 0x00000000000079c5 */ /* 0x000fde0000000000 */
[----:B------:R-:W-:-:S07]  /*5ef0*/  NOP ;  /* 0x0000000000007918 */ /* 0x000fce0000000000 */
[----:B------:R-:W-:Y:S01]  /*5f00*/  HGMMA.64x256x16.F32.BF16 R24, R160, gdesc[UR4].tnspB, R24, gsb0 ;  /* 0x43e00004a0187df0 */ /* 0x000fe20008001818 */
        /* <DEDUP_REMOVED lines=24> */
[----:B----4-:R-:W-:Y:S06]  /*6090*/  @!P2 BRA `(.L_x_3283) ;  /* 0x000000340098a947 */ /* 0x010fec0003800000 */
[----:B------:R-:W-:Y:S01]  /*60a0*/  IMAD.MOV.U32 R11, RZ, RZ, R8 ;  /* 0x000000ffff0b7224 */ /* 0x000fe200078e0008 */
[----:B------:R-:W-:Y:S01]  /*60b0*/  MOV R13, R7 ;  /* 0x00000007000d7202 */ /* 0x000fe20000000f00 */
[----:B------:R-:W-:Y:S01]  /*60c0*/  IMAD.MOV.U32 R14, RZ, RZ, R2 ;  /* 0x000000ffff0e7224 */ /* 0x000fe200078e0002 */
[----:B------:R-:W-:Y:S01]  /*60d0*/  ULDC UR4, c[0x0][0x288] ;  /* 0x0000a20000047ab9 */ /* 0x000fe20000000800 */
[----:B------:R-:W-:-:S05]  /*60e0*/  ULDC.64 UR6, c[0x0][0x3f8] ;  /* 0x0000fe0000067ab9 */ /* 0x000fca0000000a00 */
.L_x_3292:
[----:B------:R-:W-:-:S05]  /*60f0*/  VIADD R2, R14, 0x1 ;  /* 0x000000010e027836 */ /* 0x000fca0000000000 */
[----:B------:R-:W-:-:S04]  /*6100*/  ISETP.NE.AND P2, PT, R2, 0x2, PT ;  /* 0x000000020200780c */ /* 0x000fc80003f45270 */
[----:B------:R-:W-:Y:S02]  /*6110*/  SEL R7, RZ, 0x1, P2 ;  /* 0x00000001ff077807 */ /* 0x000fe40001000000 */
[----:B------:R-:W-:Y:S02]  /*6120*/  SEL R2, R2, RZ, P2 ;  /* 0x000000ff02027207 */ /* 0x000fe40001000000 */
[----:B------:R-:W-:Y:S01]  /*6130*/  LOP3.LUT R16, R16, R7, RZ, 0x3c, !PT ;  /* 0x0000000710107212 */ /* 0x000fe200078e3cff */
[----:B------:R-:W-:Y:S06]  /*6140*/  @!P0 BRA `(.L_x_3284) ;  /* 0x0000000000048947 */ /* 0x000fec0003800000 */
[----:B------:R-:W-:Y:S01]  /*6150*/  BPT.TRAP 0x1 ;  /* 0x000000040000795c */ /* 0x000fe20000300000 */
.L_x_3284:
[----:B------:R-:W-:Y:S02]  /*6160*/  LEA R10, R2, UR37, 0x3 ;  /* 0x00000025020a7c11 */ /* 0x000fe4000f8e18ff */
[----:B------:R-:W-:-:S04]  /*6170*/  SHF.L.U32 R7, R16, 0x1f, RZ ;  /* 0x0000001f10077819 */ /* 0x000fc800000006ff */
[----:B------:R1:W2:Y:S01]  /*6180*/  SYNCS.PHASECHK.TRANS64.TRYWAIT P2, [R10+URZ+0x38830], R7 ;  /* 0x038830070a0075a7 */ /* 0x0002a2000804017f */
[----:B------:R-:W-:Y:S05]  /*6190*/  @!P0 BRA `(.L_x_3285) ;  /* 0x0000000000048947 */ /* 0x000fea0003800000 */
[----:B------:R-:W-:Y:S01]  /*61a0*/  BPT.TRAP 0x1 ;  /* 0x000000040000795c */ /* 0x000fe20000300000 */
.L_x_3285:
[----:B------:R-:W-:Y:S01]  /*61b0*/  LEA R8, R2, R0, 0x9 ;  /* 0x0000000002087211 */ /* 0x000fe200078e48ff */
[----:B--2---:R-:W-:Y:S06]  /*61c0*/  @P2 BRA `(.L_x_3286) ;  /* 0x0000000000082947 */ /* 0x004fec0003800000 */
[----:B------:R-:W2:Y:S02]  /*61d0*/  SYNCS.PHASECHK.TRANS64.TRYWAIT P2, [R10+URZ+0x38830], R7 ;  /* 0x038830070a0075a7 */ /* 0x000ea4000804017f */
[----:B--2---:R-:W-:Y:S05]  /*61e0*/  @!P2 BRA `(.L_x_3287) ;  /* 0x000000c0005ca947 */ /* 0x004fea0003800000 */
.L_x_3286:
        /* <DEDUP_REMOVED lines=22> */
.L_x_3288:
[----:B------:R3:W4:Y:S01]  /*6350*/  SYNCS.PHASECHK.TRANS64.TRYWAIT P2, [R10+URZ+0x38850], R7 ;  /* 0x038850070a0075a7 */ /* 0x000722000804017f */
[----:B------:R-:W-:Y:S05]  /*6360*/  @!P0 BRA `(.L_x_3289) ;  /* 0x0000000000048947 */ /* 0x000fea0003800000 */
[----:B------:R-:W-:Y:S01]  /*6370*/  BPT.TRAP 0x1 ;  /* 0x000000040000795c */ /* 0x000fe20000300000 */
.L_x_3289:
[----:B----4-:R-:W-:Y:S05]  /*6380*/  @P2 BRA `(.L_x_3290) ;  /* 0x0000000000082947 */ /* 0x010fea0003800000 */
[----:B------:R-:W4:Y:S02]  /*6390*/  SYNCS.PHASECHK.TRANS64.TRYWAIT P2, [R10+URZ+0x38850], R7 ;  /* 0x038850070a0075a7 */ /* 0x000f24000804017f */
[----:B----4-:R-:W-:Y:S05]  /*63a0*/  @!P2 BRA `(.L_x_3291) ;  /* 0x000000c00000a947 */ /* 0x010fea0003800000 */
.L_x_3290:
[----:B-1234-:R-:W-:Y:S01]  /*63b0*/  IMAD R7, R2, 0x1000, R3 ;  /* 0x0000100002077824 */ /* 0x01efe200078e0203 */
[----:B------:R-:W-:Y:S01]  /*63c0*/  WARPGROUP.ARRIVE ;  /* 0x00000000000079c5 */ /* 0x000fe20000000000 */
[----:B------:R-:W-:Y:S01]  /*63d0*/  UMOV UR11, 0x40000040 ;  /* 0x40000040000b7882 */ /* 0x000fe20000000000 */
[C---:B------:R-:W-:Y:S01]  /*63e0*/  VIADD R15, R4.reuse, 0x2 ;  /* 0x00000002040f7836 */ /* 0x040fe20000000000 */
[----:B------:R-:W-:Y:S01]  /*63f0*/  UMOV UR29, 0x40000040 ;  /* 0x40000040001d7882 */ /* 0x000fe20000000000 */
[C---:B------:R-:W-:Y:S01]  /*6400*/  R2UR UR10, R7.reuse ;  /* 0x00000000070a72ca */ /* 0x040fe200000e0000 */
[----:B------:R-:W-:Y:S01]  /*6410*/  UMOV UR31, 0x40000040 ;  /* 0x40000040001f7882 */ /* 0x000fe20000000000 */
[----:B------:R-:W-:Y:S01]  /*6420*/  IADD3 R8, R7, 0x2, RZ ;  /* 0x0000000207087810 */ /* 0x000fe20007ffe0ff */
[----:B------:R-:W1:Y:S01]  /*6430*/  S2R R20, SR_TID.X ;  /* 0x0000000000147919 */ /* 0x000e620000002100 */
[----:B------:R-:W-:Y:S01]  /*6440*/  R2UR UR28, R15 ;  /* 0x000000000f1c72ca */ /* 0x000fe200000e0000 */
[----:B------:R-:W-:Y:S01]  /*6450*/  VIADD R15, R4, 0x4 ;  /* 0x00000004040f7836 */ /* 0x000fe20000000000 */
[----:B------:R-:W-:Y:S01]  /*6460*/  R2UR UR30, R8 ;  /* 0x00000000081e72ca */ /* 0x000fe200000e0000 */
[C---:B------:R-:W-:Y:S01]  /*6470*/  VIADD R8, R7.reuse, 0x4 ;  /* 0x0000000407087836 */ /* 0x040fe20000000000 */
[----:B------:R-:W-:Y:S01]  /*6480*/  IADD3 R21, R7, 0x800, RZ ;  /* 0x0000080007157810 */ /* 0x000fe20007ffe0ff */
[----:B------:R-:W-:Y:S01]  /*6490*/  VIADD R197, R4, 0x800 ;  /* 0x0000080004c57836 */ /* 0x000fe20000000000 */
[----:B------:R-:W-:Y:S01]  /*64a0*/  UISETP.NE.U32.AND UP0, UPT, UR6, URZ, UPT ;  /* 0x0000003f0600728c */ /* 0x000fe2000bf05070 */
[----:B------:R-:W-:Y:S01]  /*64b0*/  LEA R209, R2, R19, 0xc ;  /* 0x0000001302d17211 */ /* 0x000fe200078e60ff */
[----:B------:R-:W-:Y:S01]  /*64c0*/  ULDC UR5, c[0x0][0x404] ;  /* 0x0001010000057ab9 */ /* 0x000fe20000000800 */
[----:B------:R-:W-:Y:S01]  /*64d0*/  HGMMA.64x64x16.F32.BF16 R152, gdesc[UR8], R152, gsb0 ;  /* 0x00e00000089879f0 */ /* 0x000fe20008001898 */
[----:B------:R-:W-:Y:S01]  /*64e0*/  UISETP.NE.AND.EX UP0, UPT, UR7, URZ, UPT, UP0 ;  /* 0x0000003f0700728c */ /* 0x000fe2000bf05300 */
[----:B------:R-:W-:Y:S01]  /*64f0*/  R2UR UR14, R209 ;  /* 0x00000000d10e72ca */ /* 0x000fe200000e0000 */
[----:B------:R-:W-:Y:S01]  /*6500*/  ULDC UR10, c[0x0][0xad0] ;  /* 0x0002b400000a7ab9 */ /* 0x000fe20000000800 */
[----:B------:R-:W-:Y:S01]  /*6510*/  UMOV UR15, 0x40000040 ;  /* 0x40000040000f7882 */ /* 0x000fe20000000000 */
[----:B------:R-:W-:Y:S01]  /*6520*/  USEL UR5, UR5, 0x1, UP0 ;  /* 0x0000000105057887 */ /* 0x000fe20008000000 */
        /* <DEDUP_REMOVED lines=151> */
[----:B------:R-:W-:Y:S02]  /*6ea0*/  WARPGROUP.DEPBAR.LE gsb0, 0x0 ;  /* 0x00008000000079c5 */ /* 0x000fe40000010000 */
[----:B------:R-:W-:-:S08]  /*6eb0*/  WARPGROUP.ARRIVE ;  /* 0x00000000000079c5 */ /* 0x000fd00000000000 */
        /* <DEDUP_REMOVED lines=76> */
[----:B------:R-:W-:Y:S02]  /*7380*/  IADD3 R196, R197, R15, RZ ;  /* 0x0000000fc5c47210 */ /* 0x000fe40007ffe0ff */
        /* <DEDUP_REMOVED lines=33> */
[----:B------:R-:W-:Y:S01]  /*75a0*/  IMAD.IADD R196, R197, 0x1, R8 ;  /* 0x00000001c5c47824 */ /* 0x000fe200078e0208 */
        /* <DEDUP_REMOVED lines=9> */
[----:B------:R-:W1:Y:S01]  /*7640*/  LDC R196, c[0x0][0x2e0] ;  /* 0x0000b800ffc47b82 */ /* 0x000e620000000800 */
        /* <DEDUP_REMOVED lines=10> */
[----:B------:R-:W-:-:S04]  /*76f0*/  MOV R15, 0x1000 ;  /* 0x00001000000f7802 */ /* 0x000fc80000000f00 */
        /* <DEDUP_REMOVED lines=21> */
[----:B------:R-:W-:-:S04]  /*7850*/  IMAD.MOV.U32 R7, RZ, RZ, -0x40 ;  /* 0xffffffc0ff077424 */ /* 0x000fc800078e00ff */
[----:B------:R-:W-:-:S04]  /*7860*/  IMAD R7, R12, R7, 0x1 ;  /* 0x000000010c077424 */ /* 0x000fc800078e0207 */
[----:B------:R-:W-:-:S04]  /*7870*/  VIADD R7, R7, UR42 ;  /* 0x0000002a07077c36 */ /* 0x000fc80008000000 */
[----:B-1----:R-:W-:Y:S01]  /*7880*/  IMAD R7, R196, UR5, R7 ;  /* 0x00000005c4077c24 */ /* 0x002fe2000f8e0207 */
        /* <DEDUP_REMOVED lines=24> */
[----:B------:R3:W4:Y:S01]  /*7a10*/  MUFU.TANH R21, R156 ;  /* 0x0000009c00157308 */ /* 0x0007220000002400 */
        /* <DEDUP_REMOVED lines=8> */
[----:B---3--:R-:W-:Y:S01]  /*7aa0*/  IADD3 R156, R7, -UR4, -R18 ;  /* 0x80000004079c7c10 */ /* 0x008fe2000fffe812 */
[----:B------:R-:W-:Y:S01]  /*7ab0*/  FMUL.FTZ R174, R174, UR10 ;  /* 0x0000000aaeae7c20 */ /* 0x000fe20008410000 */
[----:B------:R-:W-:Y:S01]  /*7ac0*/  FMUL.FTZ R175, R175, UR10 ;  /* 0x0000000aafaf7c20 */ /* 0x000fe20008410000 */
[----:B------:R-:W-:Y:S01]  /*7ad0*/  FMUL.FTZ R178, R178, UR10 ;  /* 0x0000000ab2b27c20 */ /* 0x000fe20008410000 */
[----:B------:R-:W-:Y:S01]  /*7ae0*/  IADD3 R7, R17, R156, RZ ;  /* 0x0000009c11077210 */ /* 0x000fe20007ffe0ff */
[----:B------:R-:W-:Y:S01]  /*7af0*/  FMUL.FTZ R200, R182, UR10 ;  /* 0x0000000ab6c87c20 */ /* 0x000fe20008410000 */
[----:B------:R-:W-:Y:S01]  /*7b00*/  FMUL.FTZ R202, R183, UR10 ;  /* 0x0000000ab7ca7c20 */ /* 0x000fe20008410000 */
[----:B------:R-:W3:Y:S01]  /*7b10*/  MUFU.TANH R160, R160 ;  /* 0x000000a000a07308 */ /* 0x000ee20000002400 */
[----:B------:R-:W-:-:S02]  /*7b20*/  ISETP.GT.AND P2, PT, R7, RZ, PT ;  /* 0x000000ff0700720c */ /* 0x000fc40003f44270 */
[C---:B------:R-:W-:Y:S02]  /*7b30*/  ISETP.GT.AND P3, PT, R7.reuse, 0x1, PT ;  /* 0x000000010700780c */ /* 0x040fe40003f64270 */
[----:B-1----:R-:W-:Y:S02]  /*7b40*/  FSEL R20, R20, -INF , P2 ;  /* 0xff80000014147808 */ /* 0x002fe40001000000 */
[----:B------:R-:W-:Y:S01]  /*7b50*/  ISETP.GT.AND P2, PT, R7, 0x8, PT ;  /* 0x000000080700780c */ /* 0x000fe20003f44270 */
[----:B------:R3:W1:Y:S01]  /*7b60*/  MUFU.TANH R8, R161 ;  /* 0x000000a100087308 */ /* 0x0006620000002400 */
[----:B--2---:R-:W-:Y:S02]  /*7b70*/  FSEL R15, R15, -INF , P3 ;  /* 0xff8000000f0f7808 */ /* 0x004fe40001800000 */
[----:B------:R-:W-:Y:S02]  /*7b80*/  FMNMX.FTZ R156, R20, R13, !PT ;  /* 0x0000000d149c7209 */ /* 0x000fe40007810000 */
[----:B------:R-:W-:-:S02]  /*7b90*/  ISETP.GT.AND P3, PT, R7, 0x9, PT ;  /* 0x000000090700780c */ /* 0x000fc40003f64270 */
[----:B----4-:R-:W-:Y:S01]  /*7ba0*/  FSEL R21, R21, -INF , P2 ;  /* 0xff80000015157808 */ /* 0x010fe20001000000 */
[----:B------:R2:W4:Y:S01]  /*7bb0*/  MUFU.TANH R152, R164 ;  /* 0x000000a400987308 */ /* 0x0005220000002400 */
[----:B------:R-:W-:Y:S02]  /*7bc0*/  ISETP.GT.AND P2, PT, R7, 0x10, PT ;  /* 0x000000100700780c */ /* 0x000fe40003f44270 */
[----:B-----5:R-:W-:Y:S02]  /*7bd0*/  FSEL R157, R157, -INF , P3 ;  /* 0xff8000009d9d7808 */ /* 0x020fe40001800000 */
[----:B---3--:R-:W-:Y:S02]  /*7be0*/  FSEL R161, R160, -INF , P2 ;  /* 0xff800000a0a17808 */ /* 0x008fe40001000000 */
[----:B------:R-:W-:Y:S01]  /*7bf0*/  ISETP.GT.AND P3, PT, R7, 0x11, PT ;  /* 0x000000110700780c */ /* 0x000fe20003f64270 */
[----:B------:R-:W3:Y:S01]  /*7c00*/  MUFU.TANH R165, R165 ;  /* 0x000000a500a57308 */ /* 0x000ee20000002400 */
[----:B--2---:R-:W-:-:S02]  /*7c10*/  FMNMX.FTZ R164, R15, R156, !PT ;  /* 0x0000009c0fa47209 */ /* 0x004fc40007810000 */
[----:B------:R-:W-:Y:S02]  /*7c20*/  ISETP.GT.AND P2, PT, R7, 0x18, PT ;  /* 0x000000180700780c */ /* 0x000fe40003f44270 */
[----:B------:R-:W-:-:S03]  /*7c30*/  FMNMX.FTZ R164, R21, R164, !PT ;  /* 0x000000a415a47209 */ /* 0x000fc60007810000 */
[----:B------:R-:W-:Y:S01]  /*7c40*/  MUFU.TANH R168, R168 ;  /* 0x000000a800a87308 */ /* 0x000fe20000002400 */
[----:B------:R-:W-:Y:S02]  /*7c50*/  FMNMX.FTZ R160, R157, R164, !PT ;  /* 0x000000a49da07209 */ /* 0x000fe40007810000 */
[----:B-1----:R-:W-:Y:S02]  /*7c60*/  FSEL R164, R8, -INF , P3 ;  /* 0xff80000008a47808 */ /* 0x002fe40001800000 */
[----:B------:R-:W-:Y:S02]  /*7c70*/  FMNMX.FTZ R197, R161, R160, !PT ;  /* 0x000000a0a1c57209 */ /* 0x000fe40007810000 */
[----:B------:R-:W-:Y:S01]  /*7c80*/  ISETP.GT.AND P3, PT, R7, 0x19, PT ;  /* 0x000000190700780c */ /* 0x000fe20003f64270 */
[----:B------:R-:W1:Y:S01]  /*7c90*/  MUFU.TANH R169, R169 ;  /* 0x000000a900a97308 */ /* 0x000e620000002400 */
[----:B------:R-:W-:-:S07]  /*7ca0*/  FMNMX.FTZ R197, R164, R197, !PT ;  /* 0x000000c5a4c57209 */ /* 0x000fce0007810000 */
[----:B------:R4:W2:Y:S08]  /*7cb0*/  MUFU.TANH R153, R172 ;  /* 0x000000ac00997308 */ /* 0x0008b00000002400 */
[----:B------:R3:W5:Y:S01]  /*7cc0*/  MUFU.TANH R156, R173 ;  /* 0x000000ad009c7308 */ /* 0x0007620000002400 */
[----:B----4-:R-:W-:Y:S02]  /*7cd0*/  FSEL R172, R152, -INF , P2 ;  /* 0xff80000098ac7808 */ /* 0x010fe40001000000 */
[----:B------:R-:W-:-:S02]  /*7ce0*/  ISETP.GT.AND P2, PT, R7, 0x20, PT ;  /* 0x000000200700780c */ /* 0x000fc40003f44270 */
[----:B------:R-:W-:-:S03]  /*7cf0*/  FMNMX.FTZ R8, R172, R197, !PT ;  /* 0x000000c5ac087209 */ /* 0x000fc60007810000 */
[----:B------:R4:W5:Y:S01]  /*7d00*/  MUFU.TANH R196, R176 ;  /* 0x000000b000c47308 */ /* 0x0009620000002400 */
[----:B---3--:R-:W-:Y:S02]  /*7d10*/  FSEL R173, R165, -INF , P3 ;  /* 0xff800000a5ad7808 */ /* 0x008fe40001800000 */
[----:B------:R-:W-:Y:S02]  /*7d20*/  ISETP.GT.AND P3, PT, R7, 0x21, PT ;  /* 0x000000210700780c */ /* 0x000fe40003f64270 */
[----:B------:R-:W-:Y:S02]  /*7d30*/  FMNMX.FTZ R165, R173, R8, !PT ;  /* 0x00000008ada57209 */ /* 0x000fe40007810000 */
[----:B-1----:R-:W-:Y:S01]  /*7d40*/  FSEL R160, R169, -INF , P3 ;  /* 0xff800000a9a07808 */ /* 0x002fe20001800000 */
[----:B------:R-:W1:Y:S01]  /*7d50*/  MUFU.TANH R177, R177 ;  /* 0x000000b100b17308 */ /* 0x000e620000002400 */
[----:B----4-:R-:W-:Y:S02]  /*7d60*/  FSEL R176, R168, -INF , P2 ;  /* 0xff800000a8b07808 */ /* 0x010fe40001000000 */
[----:B------:R-:W-:-:S02]  /*7d70*/  ISETP.GT.AND P2, PT, R7, 0x28, PT ;  /* 0x000000280700780c */ /* 0x000fc40003f44270 */
[----:B------:R-:W-:Y:S02]  /*7d80*/  FMNMX.FTZ R169, R176, R165, !PT ;  /* 0x000000a5b0a97209 */ /* 0x000fe40007810000 */
[----:B------:R-:W-:Y:S01]  /*7d90*/  ISETP.GT.AND P3, PT, R7, 0x29, PT ;  /* 0x000000290700780c */ /* 0x000fe20003f64270 */
[----:B------:R-:W3:Y:S01]  /*7da0*/  MUFU.TANH R180, R180 ;  /* 0x000000b400b47308 */ /* 0x000ee20000002400 */
[----:B--2---:R-:W-:Y:S02]  /*7db0*/  FSEL R165, R153, -INF , P2 ;  /* 0xff80000099a57808 */ /* 0x004fe40001000000 */
[----:B------:R-:W-:Y:S02]  /*7dc0*/  FMNMX.FTZ R168, R160, R169, !PT ;  /* 0x000000a9a0a87209 */ /* 0x000fe40007810000 */
[----:B------:R-:W-:Y:S02]  /*7dd0*/  ISETP.GT.AND P2, PT, R7, 0x30, PT ;  /* 0x000000300700780c */ /* 0x000fe40003f44270 */
[----:B-----5:R-:W-:Y:S01]  /*7de0*/  FSEL R8, R156, -INF , P3 ;  /* 0xff8000009c087808 */ /* 0x020fe20001800000 */
[----:B------:R-:W2:Y:S01]  /*7df0*/  MUFU.TANH R152, R181 ;  /* 0x000000b500987308 */ /* 0x000ea20000002400 */
[----:B------:R-:W-:Y:S01]  /*7e00*/  FMNMX.FTZ R153, R165, R168, !PT ;  /* 0x000000a8a5997209 */ /* 0x000fe20007810000 */
[----:B------:R-:W-:Y:S01]  /*7e10*/  FMUL.FTZ R168, R154, UR10 ;  /* 0x0000000a9aa87c20 */ /* 0x000fe20008410000 */
[----:B------:R-:W-:-:S02]  /*7e20*/  ISETP.GT.AND P3, PT, R7, 0x31, PT ;  /* 0x000000310700780c */ /* 0x000fc40003f64270 */
[----:B------:R-:W-:Y:S02]  /*7e30*/  FSEL R154, R196, -INF , P2 ;  /* 0xff800000c49a7808 */ /* 0x000fe40001000000 */
[----:B------:R-:W-:Y:S01]  /*7e40*/  FMNMX.FTZ R153, R8, R153, !PT ;  /* 0x0000009908997209 */ /* 0x000fe20007810000 */
[----:B------:R4:W5:Y:S01]  /*7e50*/  MUFU.TANH R169, R168 ;  /* 0x000000a800a97308 */ /* 0x0009620000002400 */
[----:B------:R-:W-:Y:S02]  /*7e60*/  ISETP.GT.AND P2, PT, R7, 0x38, PT ;  /* 0x000000380700780c */ /* 0x000fe40003f44270 */
[----:B-1----:R-:W-:Y:S02]  /*7e70*/  FSEL R156, R177, -INF , P3 ;  /* 0xff800000b19c7808 */ /* 0x002fe40001800000 */
[----:B------:R-:W-:Y:S02]  /*7e80*/  FMNMX.FTZ R177, R154, R153, !PT ;  /* 0x000000999ab17209 */ /* 0x000fe40007810000 */
[----:B---3--:R-:W-:Y:S01]  /*7e90*/  FSEL R153, R180, -INF , P2 ;  /* 0xff800000b4997808 */ /* 0x008fe20001000000 */
[----:B------:R-:W1:Y:S01]  /*7ea0*/  MUFU.TANH R155, R155 ;  /* 0x0000009b009b7308 */ /* 0x000e620000002400 */
[----:B------:R-:W-:-:S02]  /*7eb0*/  ISETP.GT.AND P3, PT, R7, 0x39, PT ;  /* 0x000000390700780c */ /* 0x000fc40003f64270 */
[----:B------:R-:W-:Y:S02]  /*7ec0*/  FMNMX.FTZ R180, R156, R177, !PT ;  /* 0x000000b19cb47209 */ /* 0x000fe40007810000 */
[----:B--2---:R-:W-:Y:S02]  /*7ed0*/  FSEL R152, R152, -INF , P3 ;  /* 0xff80000098987808 */ /* 0x004fe40001800000 */
[----:B------:R-:W-:Y:S01]  /*7ee0*/  FMNMX.FTZ R177, R153, R180, !PT ;  /* 0x000000b499b17209 */ /* 0x000fe20007810000 */
[----:B------:R-:W-:Y:S03]  /*7ef0*/  MUFU.TANH R181, R162 ;  /* 0x000000a200b57308 */ /* 0x000fe60000002400 */
[----:B----4-:R-:W-:-:S05]  /*7f00*/  FMNMX.FTZ R168, R152, R177, !PT ;  /* 0x000000b198a87209 */ /* 0x010fca0007810000 */
[----:B------:R-:W2:Y:S01]  /*7f10*/  SHFL.BFLY PT, R199, R168, 0x2, 0x1f ;  /* 0x0c401f00a8c77f89 */ /* 0x000ea200000e0000 */
[----:B------:R5:W3:Y:S08]  /*7f20*/  MUFU.TANH R177, R158 ;  /* 0x0000009e00b17308 */ /* 0x000af00000002400 */
[----:B------:R1:W4:Y:S08]  /*7f30*/  MUFU.TANH R180, R159 ;  /* 0x0000009f00b47308 */ /* 0x0003300000002400 */
[----:B------:R-:W4:Y:S01]  /*7f40*/  MUFU.TANH R196, R163 ;  /* 0x000000a300c47308 */ /* 0x000f220000002400 */
[----:B--2---:R-:W-:Y:S01]  /*7f50*/  FMNMX.FTZ R201, R168, R199, !PT ;  /* 0x000000c7a8c97209 */ /* 0x004fe20007810000 */
[----:B------:R-:W-:-:S06]  /*7f60*/  VIADD R168, R7, 0x8 ;  /* 0x0000000807a87836 */ /* 0x000fcc0000000000 */
[----:B------:R2:W4:Y:S01]  /*7f70*/  MUFU.TANH R197, R166 ;  /* 0x000000a600c57308 */ /* 0x0005220000002400 */
[----:B------:R-:W-:Y:S01]  /*7f80*/  FMUL.FTZ R199, R179, UR10 ;  /* 0x0000000ab3c77c20 */ /* 0x000fe20008410000 */
[----:B------:R-:W-:Y:S01]  /*7f90*/  ULDC UR10, c[0x0][0xa80] ;  /* 0x0002a000000a7ab9 */ /* 0x000fe20000000800 */
[----:B------:R-:W4:Y:S01]  /*7fa0*/  SHFL.BFLY PT, R204, R201, 0x1, 0x1f ;  /* 0x0c201f00c9cc7f89 */ /* 0x000f2200000e0000 */
[C---:B------:R-:W-:Y:S02]  /*7fb0*/  ISETP.GT.AND P2, PT, R168.reuse, RZ, PT ;  /* 0x000000ffa800720c */ /* 0x040fe40003f44270 */
[C---:B------:R-:W-:Y:S02]  /*7fc0*/  ISETP.GT.AND P3, PT, R168.reuse, 0x1, PT ;  /* 0x00000001a800780c */ /* 0x040fe40003f64270 */
[----:B-----5:R-:W-:Y:S01]  /*7fd0*/  FSEL R158, R169, -INF , P2 ;  /* 0xff800000a99e7808 */ /* 0x020fe20001000000 */
[----:B------:R5:W5:Y:S01]  /*7fe0*/  MUFU.TANH R198, R167 ;  /* 0x000000a700c67308 */ /* 0x000b620000002400 */
[----:B------:R-:W-:-:S02]  /*7ff0*/  ISETP.GT.AND P2, PT, R168, 0x8, PT ;  /* 0x00000008a800780c */ /* 0x000fc40003f44270 */
[----:B-1----:R-:W-:Y:S02]  /*8000*/  FSEL R159, R155, -INF , P3 ;  /* 0xff8000009b9f7808 */ /* 0x002fe40001800000 */
[----:B------:R-:W-:Y:S02]  /*8010*/  FMNMX.FTZ R162, R158, R11, !PT ;  /* 0x0000000b9ea27209 */ /* 0x000fe40007810000 */
[C---:B------:R-:W-:Y:S01]  /*8020*/  ISETP.GT.AND P3, PT, R168.reuse, 0x9, PT ;  /* 0x00000009a800780c */ /* 0x040fe20003f64270 */
[----:B------:R-:W1:Y:S01]  /*8030*/  MUFU.TANH R170, R170 ;  /* 0x000000aa00aa7308 */ /* 0x000e620000002400 */
[----:B---3--:R-:W-:Y:S02]  /*8040*/  FSEL R155, R177, -INF , P2 ;  /* 0xff800000b19b7808 */ /* 0x008fe40001000000 */
[----:B--2---:R-:W-:Y:S02]  /*8050*/  FMNMX.FTZ R166, R159, R162, !PT ;  /* 0x000000a29fa67209 */ /* 0x004fe40007810000 */
[----:B------:R-:W-:-:S02]  /*8060*/  ISETP.GT.AND P2, PT, R168, 0x10, PT ;  /* 0x00000010a800780c */ /* 0x000fc40003f44270 */
[----:B----4-:R-:W-:Y:S01]  /*8070*/  FSEL R162, R180, -INF , P3 ;  /* 0xff800000b4a27808 */ /* 0x010fe20001800000 */
[----:B------:R-:W2:Y:S01]  /*8080*/  MUFU.TANH R171, R171 ;  /* 0x000000ab00ab7308 */ /* 0x000ea20000002400 */
[----:B-----5:R-:W-:Y:S02]  /*8090*/  FMNMX.FTZ R167, R155, R166, !PT ;  /* 0x000000a69ba77209 */ /* 0x020fe40007810000 */
[----:B------:R-:W-:Y:S02]  /*80a0*/  ISETP.GT.AND P3, PT, R168, 0x11, PT ;  /* 0x00000011a800780c */ /* 0x000fe40003f64270 */
[----:B------:R-:W-:Y:S02]  /*80b0*/  FSEL R163, R181, -INF , P2 ;  /* 0xff800000b5a37808 */ /* 0x000fe40001000000 */
[----:B------:R-:W-:Y:S01]  /*80c0*/  FMNMX.FTZ R180, R162, R167, !PT ;  /* 0x000000a7a2b47209 */ /* 0x000fe20007810000 */
[----:B------:R-:W3:Y:S01]  /*80d0*/  MUFU.TANH R174, R174 ;  /* 0x000000ae00ae7308 */ /* 0x000ee20000002400 */
[----:B------:R-:W-:-:S02]  /*80e0*/  ISETP.GT.AND P2, PT, R168, 0x18, PT ;  /* 0x00000018a800780c */ /* 0x000fc40003f44270 */
[----:B------:R-:W-:Y:S02]  /*80f0*/  FSEL R166, R196, -INF , P3 ;  /* 0xff800000c4a67808 */ /* 0x000fe40001800000 */
[----:B------:R-:W-:Y:S02]  /*8100*/  FMNMX.FTZ R169, R163, R180, !PT ;  /* 0x000000b4a3a97209 */ /* 0x000fe40007810000 */
[----:B------:R-:W-:Y:S01]  /*8110*/  ISETP.GT.AND P3, PT, R168, 0x19, PT ;  /* 0x00000019a800780c */ /* 0x000fe20003f64270 */
[----:B------:R-:W4:Y:S01]  /*8120*/  MUFU.TANH R175, R175 ;  /* 0x000000af00af7308 */ /* 0x000f220000002400 */
[----:B------:R-:W-:Y:S02]  /*8130*/  FSEL R167, R197, -INF , P2 ;  /* 0xff800000c5a77808 */ /* 0x000fe40001000000 */
[----:B------:R-:W-:Y:S02]  /*8140*/  FMNMX.FTZ R180, R166, R169, !PT ;  /* 0x000000a9a6b47209 */ /* 0x000fe40007810000 */
[----:B------:R-:W-:-:S02]  /*8150*/  ISETP.GT.AND P4, PT, R168, 0x20, PT ;  /* 0x00000020a800780c */ /* 0x000fc40003f84270 */
[----:B------:R-:W-:Y:S01]  /*8160*/  FSEL R177, R198, -INF , P3 ;  /* 0xff800000c6b17808 */ /* 0x000fe20001800000 */
[----:B------:R1:W5:Y:S01]  /*8170*/  MUFU.TANH R182, R178 ;  /* 0x000000b200b67308 */ /* 0x0003620000002400 */
[----:B------:R-:W-:Y:S02]  /*8180*/  FMNMX.FTZ R180, R167, R180, !PT ;  /* 0x000000b4a7b47209 */ /* 0x000fe40007810000 */
[C---:B------:R-:W-:Y:S02]  /*8190*/  ISETP.GT.AND P5, PT, R168.reuse, 0x21, PT ;  /* 0x00000021a800780c */ /* 0x040fe40003fa4270 */
[----:B------:R-:W-:Y:S02]  /*81a0*/  FMNMX.FTZ R169, R177, R180, !PT ;  /* 0x000000b4b1a97209 */ /* 0x000fe40007810000 */
[----:B------:R-:W-:Y:S01]  /*81b0*/  ISETP.GT.AND P3, PT, R168, 0x28, PT ;  /* 0x00000028a800780c */ /* 0x000fe20003f64270 */
[----:B------:R-:W5:Y:S01]  /*81c0*/  MUFU.TANH R183, R199 ;  /* 0x000000c700b77308 */ /* 0x000f620000002400 */
[----:B-1----:R-:W-:-:S02]  /*81d0*/  FSEL R178, R170, -INF , P4 ;  /* 0xff800000aab27808 */ /* 0x002fc40002000000 */
[----:B--2---:R-:W-:Y:S02]  /*81e0*/  FSEL R179, R171, -INF , P5 ;  /* 0xff800000abb37808 */ /* 0x004fe40002800000 */
[----:B------:R-:W-:Y:S02]  /*81f0*/  FMNMX.FTZ R170, R178, R169, !PT ;  /* 0x000000a9b2aa7209 */ /* 0x000fe40007810000 */
[----:B------:R-:W-:Y:S01]  /*8200*/  ISETP.GT.AND P2, PT, R168, 0x29, PT ;  /* 0x00000029a800780c */ /* 0x000fe20003f44270 */
[----:B------:R-:W1:Y:S01]  /*8210*/  MUFU.TANH R197, R200 ;  /* 0x000000c800c57308 */ /* 0x000e620000002400 */
[----:B---3--:R-:W-:Y:S02]  /*8220*/  FSEL R180, R174, -INF , P3 ;  /* 0xff800000aeb47808 */ /* 0x008fe40001800000 */
[----:B------:R-:W-:Y:S02]  /*8230*/  FMNMX.FTZ R169, R179, R170, !PT ;  /* 0x000000aab3a97209 */ /* 0x000fe40007810000 */
[----:B------:R-:W-:-:S02]  /*8240*/  ISETP.GT.AND P4, PT, R168, 0x30, PT ;  /* 0x00000030a800780c */ /* 0x000fc40003f84270 */
[----:B----4-:R-:W-:Y:S01]  /*8250*/  FSEL R181, R175, -INF , P2 ;  /* 0xff800000afb57808 */ /* 0x010fe20001000000 */
[----:B------:R-:W2:Y:S01]  /*8260*/  MUFU.TANH R198, R202 ;  /* 0x000000ca00c67308 */ /* 0x000ea20000002400 */
[----:B------:R-:W-:Y:S02]  /*8270*/  FMNMX.FTZ R170, R180, R169, !PT ;  /* 0x000000a9b4aa7209 */ /* 0x000fe40007810000 */
[----:B------:R-:W-:Y:S02]  /*8280*/  ISETP.GT.AND P2, PT, R168, 0x31, PT ;  /* 0x00000031a800780c */ /* 0x000fe40003f44270 */
[----:B-----5:R-:W-:Y:S02]  /*8290*/  FSEL R182, R182, -INF , P4 ;  /* 0xff800000b6b67808 */ /* 0x020fe40002000000 */
[----:B------:R-:W-:Y:S02]  /*82a0*/  FMNMX.FTZ R169, R181, R170, !PT ;  /* 0x000000aab5a97209 */ /* 0x000fe40007810000 */
[----:B------:R-:W-:-:S02]  /*82b0*/  ISETP.GT.AND P3, PT, R168, 0x38, PT ;  /* 0x00000038a800780c */ /* 0x000fc40003f64270 */
[----:B------:R-:W-:Y:S02]  /*82c0*/  FSEL R183, R183, -INF , P2 ;  /* 0xff800000b7b77808 */ /* 0x000fe40001000000 */
[----:B------:R-:W-:Y:S02]  /*82d0*/  FMNMX.FTZ R170, R182, R169, !PT ;  /* 0x000000a9b6aa7209 */ /* 0x000fe40007810000 */
[----:B------:R-:W-:Y:S02]  /*82e0*/  FMNMX.FTZ R7, R201, R204, !PT ;  /* 0x000000ccc9077209 */ /* 0x000fe40007810000 */
[----:B------:R-:W-:Y:S02]  /*82f0*/  ISETP.GT.AND P2, PT, R168, 0x39, PT ;  /* 0x00000039a800780c */ /* 0x000fe40003f44270 */
[----:B-1----:R-:W-:Y:S01]  /*8300*/  FSEL R197, R197, -INF , P3 ;  /* 0xff800000c5c57808 */ /* 0x002fe20001800000 */
[----:B------:R-:W-:Y:S01]  /*8310*/  FMUL.FTZ R201, R7, UR10 ;  /* 0x0000000a07c97c20 */ /* 0x000fe20008410000 */
[----:B------:R-:W-:-:S02]  /*8320*/  FMNMX.FTZ R170, R183, R170, !PT ;  /* 0x000000aab7aa7209 */ /* 0x000fc40007810000 */
[----:B------:R-:W-:Y:S02]  /*8330*/  FSETP.NEU.FTZ.AND P5, PT, R7, -INF , PT ;  /* 0xff8000000700780b */ /* 0x000fe40003fbd000 */
[----:B--2---:R-:W-:Y:S02]  /*8340*/  FSEL R198, R198, -INF , P2 ;  /* 0xff800000c6c67808 */ /* 0x004fe40001000000 */
[----:B------:R-:W-:Y:S02]  /*8350*/  FMNMX.FTZ R169, R197, R170, !PT ;  /* 0x000000aac5a97209 */ /* 0x000fe40007810000 */
[----:B------:R-:W-:Y:S02]  /*8360*/  FSEL R201, R201, RZ, P5 ;  /* 0x000000ffc9c97208 */ /* 0x000fe40002800000 */
[----:B------:R-:W-:-:S03]  /*8370*/  FMNMX.FTZ R174, R198, R169, !PT ;  /* 0x000000a9c6ae7209 */ /* 0x000fc60007810000 */
        /* <DEDUP_REMOVED lines=15> */
[----:B------:R-:W-:Y:S01]  /*8470*/  FSEL R154, R7, RZ, P5 ;  /* 0x000000ff079a7208 */ /* 0x000fe20002800000 */
[----:B------:R-:W-:Y:S04]  /*8480*/  MUFU.EX2 R20, R20 ;  /* 0x0000001400147308 */ /* 0x000fe80000000800 */
[----:B------:R-:W-:-:S04]  /*8490*/  FADD.FTZ R154, -R154, R13 ;  /* 0x0000000d9a9a7221 */ /* 0x000fc80000010100 */
[----:B------:R-:W-:Y:S01]  /*84a0*/  FMUL.FTZ R154, R154, UR10 ;  /* 0x0000000a9a9a7c20 */ /* 0x000fe20008410000 */
[----:B------:R-:W-:Y:S01]  /*84b0*/  MUFU.EX2 R15, R15 ;  /* 0x0000000f000f7308 */ /* 0x000fe20000000800 */
[----:B-1----:R-:W-:Y:S01]  /*84c0*/  FMNMX.FTZ R157, R174, R157, !PT ;  /* 0x0000009dae9d7209 */ /* 0x002fe20007810000 */
[--C-:B------:R-:W-:Y:S01]  /*84d0*/  FFMA.FTZ R174, R160, UR10, -R201.reuse ;  /* 0x0000000aa0ae7c23 */ /* 0x100fe200080108c9 */
[----:B------:R-:W-:-:S03]  /*84e0*/  FFMA.FTZ R201, R152, UR10, -R201 ;  /* 0x0000000a98c97c23 */ /* 0x000fc600080108c9 */
        /* <DEDUP_REMOVED lines=13> */
[C---:B------:R-:W-:Y:S01]  /*85c0*/  FSETP.NEU.FTZ.AND P2, PT, R8.reuse, -INF , PT ;  /* 0xff8000000800780b */ /* 0x040fe20003f5d000 */
[----:B------:R-:W-:Y:S01]  /*85d0*/  FMUL.FTZ R153, R8, UR10 ;  /* 0x0000000a08997c20 */ /* 0x000fe20008410000 */
[-C--:B------:R-:W-:Y:S01]  /*85e0*/  FMUL.FTZ R37, R37, R211.reuse ;  /* 0x000000d325257220 */ /* 0x080fe20000410000 */
[-C--:B------:R-:W-:Y:S01]  /*85f0*/  FMUL.FTZ R40, R40, R211.reuse ;  /* 0x000000d328287220 */ /* 0x080fe20000410000 */
[----:B------:R-:W-:Y:S01]  /*8600*/  FSEL R156, R8, RZ, P2 ;  /* 0x000000ff089c7208 */ /* 0x000fe20001000000 */
[----:B------:R-:W-:Y:S01]  /*8610*/  FMUL.FTZ R41, R41, R211 ;  /* 0x000000d329297220 */ /* 0x000fe20000410000 */
[----:B------:R-:W-:Y:S01]  /*8620*/  FSEL R152, R153, RZ, P2 ;  /* 0x000000ff99987208 */ /* 0x000fe20001000000 */
[----:B------:R-:W-:Y:S01]  /*8630*/  IMAD.MOV R153, RZ, RZ, -R22 ;  /* 0x000000ffff997224 */ /* 0x000fe200078e0a16 */
[----:B------:R-:W-:Y:S01]  /*8640*/  MUFU.EX2 R170, R170 ;  /* 0x000000aa00aa7308 */ /* 0x000fe20000000800 */
[----:B------:R-:W-:Y:S01]  /*8650*/  FADD.FTZ R156, -R156, R11 ;  /* 0x0000000b9c9c7221 */ /* 0x000fe20000010100 */
[----:B------:R-:W-:-:S02]  /*8660*/  @!P1 VIADD R11, R10, 0x38840 ;  /* 0x000388400a0b9836 */ /* 0x000fc40000000000 */
[--C-:B------:R-:W-:Y:S01]  /*8670*/  FFMA.FTZ R203, R158, UR10, -R152.reuse ;  /* 0x0000000a9ecb7c23 */ /* 0x100fe20008010898 */
[----:B------:R-:W-:Y:S01]  /*8680*/  ISETP.NE.AND P2, PT, R18, R153, PT ;  /* 0x000000991200720c */ /* 0x000fe20003f45270 */
[----:B------:R-:W-:Y:S01]  /*8690*/  FMUL.FTZ R156, R156, UR10 ;  /* 0x0000000a9c9c7c20 */ /* 0x000fe20008410000 */
[--C-:B------:R-:W-:Y:S01]  /*86a0*/  FFMA.FTZ R202, R159, UR10, -R152.reuse ;  /* 0x0000000a9fca7c23 */ /* 0x100fe20008010898 */
[--C-:B------:R-:W-:Y:S01]  /*86b0*/  FFMA.FTZ R204, R155, UR10, -R152.reuse ;  /* 0x0000000a9bcc7c23 */ /* 0x100fe20008010898 */
[--C-:B------:R-:W-:Y:S01]  /*86c0*/  FFMA.FTZ R205, R162, UR10, -R152.reuse ;  /* 0x0000000aa2cd7c23 */ /* 0x100fe20008010898 */
[----:B------:R-:W1:Y:S01]  /*86d0*/  MUFU.EX2 R210, R156 ;  /* 0x0000009c00d27308 */ /* 0x000e620000000800 */
[--C-:B------:R-:W-:Y:S01]  /*86e0*/  FFMA.FTZ R206, R163, UR10, -R152.reuse ;  /* 0x0000000aa3ce7c23 */ /* 0x100fe20008010898 */
[--C-:B------:R-:W-:Y:S01]  /*86f0*/  FFMA.FTZ R207, R166, UR10, -R152.reuse ;  /* 0x0000000aa6cf7c23 */ /* 0x100fe20008010898 */
[--C-:B------:R-:W-:Y:S01]  /*8700*/  FFMA.FTZ R208, R167, UR10, -R152.reuse ;  /* 0x0000000aa7d07c23 */ /* 0x100fe20008010898 */
[--C-:B------:R-:W-:Y:S01]  /*8710*/  FFMA.FTZ R177, R177, UR10, -R152.reuse ;  /* 0x0000000ab1b17c23 */ /* 0x100fe20008010898 */
[--C-:B------:R-:W-:Y:S01]  /*8720*/  FFMA.FTZ R178, R178, UR10, -R152.reuse ;  /* 0x0000000ab2b27c23 */ /* 0x100fe20008010898 */
[--C-:B------:R-:W-:Y:S01]  /*8730*/  FFMA.FTZ R179, R179, UR10, -R152.reuse ;  /* 0x0000000ab3b37c23 */ /* 0x100fe20008010898 */
[--C-:B------:R-:W-:Y:S01]  /*8740*/  FFMA.FTZ R180, R180, UR10, -R152.reuse ;  /* 0x0000000ab4b47c23 */ /* 0x100fe20008010898 */
[----:B------:R-:W-:Y:S01]  /*8750*/  @!P2 IMAD R153, R14, 0x40, R17 ;  /* 0x000000400e99a824 */ /* 0x000fe200078e0211 */
[----:B------:R-:W-:Y:S01]  /*8760*/  @!P1 PRMT R14, RZ, 0x654, R11 ;  /* 0x00000654ff0e9816 */ /* 0x000fe2000000000b */
[--C-:B------:R-:W-:Y:S01]  /*8770*/  FFMA.FTZ R181, R181, UR10, -R152.reuse ;  /* 0x0000000ab5b57c23 */ /* 0x100fe20008010898 */
[--C-:B------:R-:W-:Y:S01]  /*8780*/  FFMA.FTZ R182, R182, UR10, -R152.reuse ;  /* 0x0000000ab6b67c23 */ /* 0x100fe20008010898 */
[--C-:B------:R-:W-:Y:S01]  /*8790*/  FFMA.FTZ R183, R183, UR10, -R152.reuse ;  /* 0x0000000ab7b77c23 */ /* 0x100fe20008010898 */
[----:B------:R-:W-:Y:S01]  /*87a0*/  @!P2 LEA R160, R153, UR37, 0x2 ;  /* 0x0000002599a0ac11 */ /* 0x000fe2000f8e10ff */
[----:B------:R2:W-:Y:S01]  /*87b0*/  @!P1 SYNCS.ARRIVE.TRANS64.RED.A1T0 RZ, [R14+URZ], RZ ;  /* 0x000000ff0eff99a7 */ /* 0x0005e2000810043f */
[--C-:B------:R-:W-:Y:S01]  /*87c0*/  FFMA.FTZ R197, R197, UR10, -R152.reuse ;  /* 0x0000000ac5c57c23 */ /* 0x100fe20008010898 */
[----:B------:R-:W-:Y:S01]  /*87d0*/  FFMA.FTZ R198, R198, UR10, -R152 ;  /* 0x0000000ac6c67c23 */ /* 0x000fe20008010898 */
[----:B------:R-:W-:Y:S01]  /*87e0*/  MUFU.EX2 R203, R203 ;  /* 0x000000cb00cb7308 */ /* 0x000fe20000000800 */
[----:B------:R-:W-:Y:S01]  /*87f0*/  @!P2 STS [R160+0x38400], R211 ;  /* 0x038400d3a000a388 */ /* 0x000fe20000000800 */
[----:B------:R-:W-:Y:S01]  /*8800*/  F2FP.BF16.F32.PACK_AB R152, R15, R20 ;  /* 0x000000140f98723e */ /* 0x000fe200000010ff */
[-C--:B-1----:R-:W-:Y:S01]  /*8810*/  FMUL.FTZ R26, R26, R210.reuse ;  /* 0x000000d21a1a7220 */ /* 0x082fe20000410000 */
[----:B------:R-:W-:Y:S01]  /*8820*/  F2FP.BF16.F32.PACK_AB R154, R168, R21 ;  /* 0x00000015a89a723e */ /* 0x000fe200000010ff */
[----:B------:R1:W-:Y:S01]  /*8830*/  @!P2 STS [R160+0x38420], R210 ;  /* 0x038420d2a000a388 */ /* 0x0003e20000000800 */
[----:B------:R-:W-:Y:S01]  /*8840*/  F2FP.BF16.F32.PACK_AB R156, R170, R169 ;  /* 0x000000a9aa9c723e */ /* 0x000fe200000010ff */
        /* <DEDUP_REMOVED lines=18> */
[----:B---3--:R-:W-:Y:S01]  /*8970*/  F2FP.BF16.F32.PACK_AB R153, R202, R203 ;  /* 0x000000cbca99723e */ /* 0x008fe200000010ff */
        /* <DEDUP_REMOVED lines=15> */
[----:B----4-:R-:W-:Y:S01]  /*8a70*/  F2FP.BF16.F32.PACK_AB R155, R205, R204 ;  /* 0x000000cccd9b723e */ /* 0x010fe200000010ff */
        /* <DEDUP_REMOVED lines=107> */
[-C--:B------:R-:W-:Y:S01]  /*9130*/  FMUL.FTZ R150, R150, R210.reuse ;  /* 0x000000d296967220 */ /* 0x080fe20000410000 */
[----:B------:R-:W-:Y:S01]  /*9140*/  FMUL.FTZ R151, R151, R210 ;  /* 0x000000d297977220 */ /* 0x000fe20000410000 */
[----:B------:R1:W-:Y:S01]  /*9150*/  STSM.16.M88.4 [R23+0x36400], R152 ;  /* 0x0364009817007844 */ /* 0x0003e20000000200 */
[----:B------:R-:W-:Y:S01]  /*9160*/  MUFU.EX2 R196, R196 ;  /* 0x000000c400c47308 */ /* 0x000fe20000000800 */
[----:B---3--:R-:W-:Y:S01]  /*9170*/  F2FP.BF16.F32.PACK_AB R163, R181, R180 ;  /* 0x000000b4b5a3723e */ /* 0x008fe200000010ff */
[----:B------:R-:W-:Y:S01]  /*9180*/  FFMA.FTZ R203, R210, R6, R203 ;  /* 0x00000006d2cb7223 */ /* 0x000fe200000100cb */
[----:B------:R1:W-:Y:S01]  /*9190*/  STSM.16.M88.4 [R184], R156 ;  /* 0x0000009cb8007844 */ /* 0x0003e20000000200 */
[----:B------:R-:W-:Y:S01]  /*91a0*/  FFMA.FTZ R20, R211, R5, R20 ;  /* 0x00000005d3147223 */ /* 0x000fe20000010014 */
[----:B------:R-:W-:Y:S01]  /*91b0*/  ISETP.GT.AND P2, PT, R12, R9, PT ;  /* 0x000000090c00720c */ /* 0x000fe20003f44270 */
[----:B------:R-:W-:Y:S01]  /*91c0*/  FADD.FTZ R203, R202, R203 ;  /* 0x000000cbcacb7221 */ /* 0x000fe20000010000 */
[----:B------:R1:W-:Y:S01]  /*91d0*/  STSM.16.M88.4 [R186], R160 ;  /* 0x000000a0ba007844 */ /* 0x0003e20000000200 */
[----:B------:R-:W3:Y:S01]  /*91e0*/  MUFU.EX2 R199, R199 ;  /* 0x000000c700c77308 */ /* 0x000ee20000000800 */
[----:B------:R-:W-:Y:S01]  /*91f0*/  FADD.FTZ R20, R15, R20 ;  /* 0x000000140f147221 */ /* 0x000fe20000010000 */
[----:B------:R-:W-:Y:S01]  /*9200*/  FADD.FTZ R204, R204, R203 ;  /* 0x000000cbcccc7221 */ /* 0x000fe20000010000 */
[----:B------:R-:W-:-:S02]  /*9210*/  @!P1 IADD3 R10, R10, 0x38860, RZ ;  /* 0x000388600a0a9810 */ /* 0x000fc40007ffe0ff */
[----:B------:R-:W-:Y:S01]  /*9220*/  FADD.FTZ R21, R21, R20 ;  /* 0x0000001415157221 */ /* 0x000fe20000010000 */
[----:B------:R-:W-:Y:S01]  /*9230*/  FADD.FTZ R205, R205, R204 ;  /* 0x000000cccdcd7221 */ /* 0x000fe20000010000 */
[----:B------:R-:W-:Y:S01]  /*9240*/  @!P1 PRMT R10, RZ, 0x654, R10 ;  /* 0x00000654ff0a9816 */ /* 0x000fe2000000000a */
[----:B------:R-:W-:Y:S01]  /*9250*/  MUFU.EX2 R200, R200 ;  /* 0x000000c800c87308 */ /* 0x000fe20000000800 */
[----:B------:R-:W-:Y:S01]  /*9260*/  FADD.FTZ R168, R168, R21 ;  /* 0x00000015a8a87221 */ /* 0x000fe20000010000 */
[----:B------:R-:W-:-:S03]  /*9270*/  FADD.FTZ R206, R206, R205 ;  /* 0x000000cdcece7221 */ /* 0x000fc60000010000 */
[----:B------:R-:W-:Y:S01]  /*9280*/  FADD.FTZ R169, R169, R168 ;  /* 0x000000a8a9a97221 */ /* 0x000fe20000010000 */
[----:B------:R-:W-:Y:S02]  /*9290*/  FADD.FTZ R207, R207, R206 ;  /* 0x000000cecfcf7221 */ /* 0x000fe40000010000 */
[----:B------:R-:W4:Y:S01]  /*92a0*/  MUFU.EX2 R201, R201 ;  /* 0x000000c900c97308 */ /* 0x000f220000000800 */
[----:B---3--:R-:W-:Y:S01]  /*92b0*/  F2FP.BF16.F32.PACK_AB R164, R199, R196 ;  /* 0x000000c4c7a4723e */ /* 0x008fe200000010ff */
[----:B------:R-:W-:Y:S01]  /*92c0*/  FADD.FTZ R170, R170, R169 ;  /* 0x000000a9aaaa7221 */ /* 0x000fe20000010000 */
[----:B------:R-:W-:-:S03]  /*92d0*/  FADD.FTZ R208, R208, R207 ;  /* 0x000000cfd0d07221 */ /* 0x000fc60000010000 */
[----:B------:R-:W-:Y:S01]  /*92e0*/  FADD.FTZ R171, R171, R170 ;  /* 0x000000aaabab7221 */ /* 0x000fe20000010000 */
[----:B------:R-:W-:Y:S01]  /*92f0*/  FADD.FTZ R177, R177, R208 ;  /* 0x000000d0b1b17221 */ /* 0x000fe20000010000 */
[----:B------:R3:W5:Y:S02]  /*9300*/  MUFU.EX2 R182, R183 ;  /* 0x000000b700b67308 */ /* 0x0007640000000800 */
[----:B------:R-:W-:Y:S01]  /*9310*/  FADD.FTZ R172, R172, R171 ;  /* 0x000000abacac7221 */ /* 0x000fe20000010000 */
[----:B------:R-:W-:-:S03]  /*9320*/  FADD.FTZ R178, R178, R177 ;  /* 0x000000b1b2b27221 */ /* 0x000fc60000010000 */
[----:B------:R-:W-:Y:S01]  /*9330*/  FADD.FTZ R173, R173, R172 ;  /* 0x000000acadad7221 */ /* 0x000fe20000010000 */
[----:B------:R-:W-:Y:S01]  /*9340*/  FADD.FTZ R179, R179, R178 ;  /* 0x000000b2b3b37221 */ /* 0x000fe20000010000 */
[----:B------:R-:W-:Y:S01]  /*9350*/  MUFU.EX2 R11, R197 ;  /* 0x000000c5000b7308 */ /* 0x000fe20000000800 */
[----:B----4-:R-:W-:Y:S01]  /*9360*/  F2FP.BF16.F32.PACK_AB R166, R201, R200 ;  /* 0x000000c8c9a6723e */ /* 0x010fe200000010ff */
[----:B------:R-:W-:Y:S01]  /*9370*/  FADD.FTZ R174, R174, R173 ;  /* 0x000000adaeae7221 */ /* 0x000fe20000010000 */
[----:B---3--:R-:W-:Y:S01]  /*9380*/  IADD3 R183, R209, 0x80, RZ ;  /* 0x00000080d1b77810 */ /* 0x008fe20007ffe0ff */
[----:B------:R-:W-:Y:S02]  /*9390*/  FADD.FTZ R180, R180, R179 ;  /* 0x000000b3b4b47221 */ /* 0x000fe40000010000 */
[----:B------:R-:W-:Y:S02]  /*93a0*/  FADD.FTZ R175, R175, R174 ;  /* 0x000000aeafaf7221 */ /* 0x000fe40000010000 */
[----:B--2---:R-:W2:Y:S01]  /*93b0*/  MUFU.EX2 R14, R198 ;  /* 0x000000c6000e7308 */ /* 0x004ea20000000800 */
[----:B-----5:R-:W-:Y:S01]  /*93c0*/  F2FP.BF16.F32.PACK_AB R165, R182, R13 ;  /* 0x0000000db6a5723e */ /* 0x020fe200000010ff */
[----:B------:R-:W-:Y:S01]  /*93d0*/  FADD.FTZ R180, R181, R180 ;  /* 0x000000b4b5b47221 */ /* 0x000fe20000010000 */
[----:B------:R-:W-:-:S03]  /*93e0*/  FADD.FTZ R175, R176, R175 ;  /* 0x000000afb0af7221 */ /* 0x000fc60000010000 */
[----:B------:R-:W-:Y:S01]  /*93f0*/  FADD.FTZ R13, R13, R180 ;  /* 0x000000b40d0d7221 */ /* 0x000fe20000010000 */
[----:B------:R-:W-:-:S03]  /*9400*/  FADD.FTZ R196, R196, R175 ;  /* 0x000000afc4c47221 */ /* 0x000fc60000010000 */
[----:B------:R-:W-:Y:S01]  /*9410*/  FADD.FTZ R182, R182, R13 ;  /* 0x0000000db6b67221 */ /* 0x000fe20000010000 */
[----:B------:R-:W-:Y:S01]  /*9420*/  FADD.FTZ R199, R199, R196 ;  /* 0x000000c4c7c77221 */ /* 0x000fe20000010000 */
[----:B------:R-:W-:-:S03]  /*9430*/  IMAD.MOV.U32 R13, RZ, RZ, R7 ;  /* 0x000000ffff0d7224 */ /* 0x000fc600078e0007 */
[----:B------:R-:W-:Y:S01]  /*9440*/  FADD.FTZ R200, R200, R199 ;  /* 0x000000c7c8c87221 */ /* 0x000fe20000010000 */
[C---:B--2---:R-:W-:Y:S01]  /*9450*/  F2FP.BF16.F32.PACK_AB R167, R14.reuse, R11 ;  /* 0x0000000b0ea7723e */ /* 0x044fe200000010ff */
[----:B------:R-:W-:Y:S02]  /*9460*/  FADD.FTZ R11, R11, R182 ;  /* 0x000000b60b0b7221 */ /* 0x000fe40000010000 */
[----:B------:R-:W-:Y:S02]  /*9470*/  FADD.FTZ R5, R201, R200 ;  /* 0x000000c8c9057221 */ /* 0x000fe40000010000 */
[----:B------:R1:W-:Y:S01]  /*9480*/  STSM.16.M88.4 [R185], R164 ;  /* 0x000000a4b9007844 */ /* 0x0003e20000000200 */
[----:B------:R-:W-:Y:S01]  /*9490*/  WARPGROUP.ARRIVE ;  /* 0x00000000000079c5 */ /* 0x000fe20000000000 */
[----:B------:R-:W-:Y:S01]  /*94a0*/  FADD.FTZ R6, R14, R11 ;  /* 0x0000000b0e067221 */ /* 0x000fe20000010000 */
[----:B------:R-:W-:Y:S01]  /*94b0*/  MOV R14, R2 ;  /* 0x00000002000e7202 */ /* 0x000fe20000000f00 */
[----:B------:R-:W-:-:S03]  /*94c0*/  IMAD.MOV.U32 R11, RZ, RZ, R8 ;  /* 0x000000ffff0b7224 */ /* 0x000fc600078e0008 */
[----:B------:R-:W-:Y:S01]  /*94d0*/  HGMMA.64x256x16.F32.BF16 R24, R152, gdesc[UR12].tnspB, R24, gsb0 ;  /* 0x43e0000c98187df0 */ /* 0x000fe20008001818 */
        /* <DEDUP_REMOVED lines=33> */
[----:B------:R-:W-:-:S07]  /*96f0*/  MOV R12, R10 ;  /* 0x0000000a000c7202 */ /* 0x000fce0000000f00 */
.L_x_3283:
[----:B------:R-:W-:-:S13]  /*9700*/  ISETP.GE.AND P2, PT, R12, RZ, PT ;  /* 0x000000ff0c00720c */ /* 0x000fda0003f46270 */
[----:B------:R-:W-:Y:S05]  /*9710*/  @!P2 BRA `(.L_x_3293) ;  /* 0x000000300048a947 */ /* 0x000fea0003800000 */
[----:B------:R-:W-:Y:S01]  /*9720*/  IMAD.MOV.U32 R11, RZ, RZ, R8 ;  /* 0x000000ffff0b7224 */ /* 0x000fe200078e0008 */
[----:B------:R-:W-:Y:S01]  /*9730*/  MOV R10, R2 ;  /* 0x00000002000a7202 */ /* 0x000fe20000000f00 */
[----:B------:R-:W-:Y:S01]  /*9740*/  IMAD.MOV.U32 R196, RZ, RZ, R7 ;  /* 0x000000ffffc47224 */ /* 0x000fe200078e0007 */
[----:B------:R-:W-:Y:S01]  /*9750*/  ULDC UR5, c[0x0][0xad0] ;  /* 0x0002b40000057ab9 */ /* 0x000fe20000000800 */
[----:B------:R-:W-:-:S05]  /*9760*/  ULDC UR4, c[0x0][0xa80] ;  /* 0x0002a00000047ab9 */ /* 0x000fca0000000800 */
.L_x_3302:
[----:B------:R-:W-:-:S05]  /*9770*/  VIADD R2, R10, 0x1 ;  /* 0x000000010a027836 */ /* 0x000fca0000000000 */
[----:B------:R-:W-:-:S04]  /*9780*/  ISETP.NE.AND P2, PT, R2, 0x2, PT ;  /* 0x000000020200780c */ /* 0x000fc80003f45270 */
[----:B------:R-:W-:Y:S02]  /*9790*/  SEL R7, RZ, 0x1, P2 ;  /* 0x00000001ff077807 */ /* 0x000fe40001000000 */
[----:B------:R-:W-:Y:S02]  /*97a0*/  SEL R2, R2, RZ, P2 ;  /* 0x000000ff02027207 */ /* 0x000fe40001000000 */
[----:B------:R-:W-:Y:S01]  /*97b0*/  LOP3.LUT R16, R16, R7, RZ, 0x3c, !PT ;  /* 0x0000000710107212 */ /* 0x000fe200078e3cff */
[----:B------:R-:W-:Y:S06]  /*97c0*/  @!P0 BRA `(.L_x_3294) ;  /* 0x0000000000048947 */ /* 0x000fec0003800000 */
[----:B------:R-:W-:Y:S01]  /*97d0*/  BPT.TRAP 0x1 ;  /* 0x000000040000795c */ /* 0x000fe20000300000 */
.L_x_3294:
[----:B------:R-:W-:Y:S02]  /*97e0*/  LEA R9, R2, UR37, 0x3 ;  /* 0x0000002502097c11 */ /* 0x000fe4000f8e18ff */
[----:B------:R-:W-:-:S04]  /*97f0*/  SHF.L.U32 R8, R16, 0x1f, RZ ;  /* 0x0000001f10087819 */ /* 0x000fc800000006ff */
[----:B------:R1:W2:Y:S01]  /*9800*/  SYNCS.PHASECHK.TRANS64.TRYWAIT P2, [R9+URZ+0x38830], R8 ;  /* 0x03883008090075a7 */ /* 0x0002a2000804017f */
[----:B------:R-:W-:Y:S05]  /*9810*/  @!P0 BRA `(.L_x_3295) ;  /* 0x0000000000048947 */ /* 0x000fea0003800000 */
[----:B------:R-:W-:Y:S01]  /*9820*/  BPT.TRAP 0x1 ;  /* 0x000000040000795c */ /* 0x000fe20000300000 */
.L_x_3295:
[----:B------:R-:W-:Y:S01]  /*9830*/  IMAD R7, R2, 0x200, R0 ;  /* 0x0000020002077824 */ /* 0x000fe200078e0200 */
[----:B--2---:R-:W-:Y:S06]  /*9840*/  @P2 BRA `(.L_x_3296) ;  /* 0x0000000000082947 */ /* 0x004fec0003800000 */
[----:B------:R-:W2:Y:S02]  /*9850*/  SYNCS.PHASECHK.TRANS64.TRYWAIT P2, [R9+URZ+0x38830], R8 ;  /* 0x03883008090075a7 */ /* 0x000ea4000804017f */
[----:B--2---:R-:W-:Y:S05]  /*9860*/  @!P2 BRA `(.L_x_3297) ;  /* 0x0000008800e4a947 */ /* 0x004fea0003800000 */
.L_x_3296:
        /* <DEDUP_REMOVED lines=22> */
.L_x_3298:
[----:B------:R3:W4:Y:S01]  /*99d0*/  SYNCS.PHASECHK.TRANS64.TRYWAIT P2, [R9+URZ+0x38850], R8 ;  /* 0x03885008090075a7 */ /* 0x000722000804017f */
[----:B------:R-:W-:Y:S05]  /*99e0*/  @!P0 BRA `(.L_x_3299) ;  /* 0x0000000000048947 */ /* 0x000fea0003800000 */
[----:B------:R-:W-:Y:S01]  /*99f0*/  BPT.TRAP 0x1 ;  /* 0x000000040000795c */ /* 0x000fe20000300000 */
.L_x_3299:
[----:B----4-:R-:W-:Y:S05]  /*9a00*/  @P2 BRA `(.L_x_3300) ;  /* 0x0000000000082947 */ /* 0x010fea0003800000 */
[----:B------:R-:W4:Y:S02]  /*9a10*/  SYNCS.PHASECHK.TRANS64.TRYWAIT P2, [R9+URZ+0x38850], R8 ;  /* 0x03885008090075a7 */ /* 0x000f24000804017f */
[----:B----4-:R-:W-:Y:S05]  /*9a20*/  @!P2 BRA `(.L_x_3301) ;  /* 0x000000880088a947 */ /* 0x010fea0003800000 */
.L_x_3300:
[----:B------:R-:W-:Y:S01]  /*9a30*/  LEA R7, R2, R3, 0xc ;  /* 0x0000000302077211 */ /* 0x000fe200078e60ff */
[----:B------:R-:W-:Y:S01]  /*9a40*/  WARPGROUP.ARRIVE ;  /* 0x00000000000079c5 */ /* 0x000fe20000000000 */
[----:B------:R-:W-:Y:S01]  /*9a50*/  UMOV UR11, 0x40000040 ;  /* 0x40000040000b7882 */ /* 0x000fe20000000000 */
[----:B------:R-:W-:Y:S01]  /*9a60*/  VIADD R13, R4, 0x2 ;  /* 0x00000002040d7836 */ /* 0x000fe20000000000 */
[C---:B------:R-:W-:Y:S01]  /*9a70*/  R2UR UR10, R7.reuse ;  /* 0x00000000070a72ca */ /* 0x040fe200000e0000 */
[----:B-1234-:R-:W-:Y:S01]  /*9a80*/  VIADD R8, R7, 0x2 ;  /* 0x0000000207087836 */ /* 0x01efe20000000000 */
[----:B------:R-:W-:Y:S01]  /*9a90*/  UMOV UR29, 0x40000040 ;  /* 0x40000040001d7882 */ /* 0x000fe20000000000 */
[----:B------:R-:W-:Y:S01]  /*9aa0*/  UMOV UR31, 0x40000040 ;  /* 0x40000040001f7882 */ /* 0x000fe20000000000 */
[----:B------:R-:W-:Y:S01]  /*9ab0*/  R2UR UR28, R13 ;  /* 0x000000000d1c72ca */ /* 0x000fe200000e0000 */
[----:B------:R-:W1:Y:S01]  /*9ac0*/  S2R R14, SR_TID.X ;  /* 0x00000000000e7919 */ /* 0x000e620000002100 */
[----:B------:R-:W-:Y:S01]  /*9ad0*/  R2UR UR30, R8 ;  /* 0x00000000081e72ca */ /* 0x000fe200000e0000 */
[C---:B------:R-:W-:Y:S01]  /*9ae0*/  VIADD R8, R7.reuse, 0x4 ;  /* 0x0000000407087836 */ /* 0x040fe20000000000 */
[C---:B------:R-:W-:Y:S01]  /*9af0*/  IADD3 R13, R4.reuse, 0x4, RZ ;  /* 0x00000004040d7810 */ /* 0x040fe20007ffe0ff */
[----:B------:R-:W-:Y:S01]  /*9b00*/  VIADD R21, R4, 0x800 ;  /* 0x0000080004157836 */ /* 0x000fe20000000000 */
[----:B------:R-:W-:Y:S01]  /*9b10*/  UMOV UR7, 0x40000040 ;  /* 0x4000004000077882 */ /* 0x000fe20000000000 */
[----:B------:R-:W-:-:S02]  /*9b20*/  VIADD R15, R7, 0x800 ;  /* 0x00000800070f7836 */ /* 0x000fc40000000000 */
[----:B------:R-:W-:Y:S01]  /*9b30*/  HGMMA.64x64x16.F32.BF16 R152, gdesc[UR8], R152, gsb0 ;  /* 0x00e00000089879f0 */ /* 0x000fe20008001898 */
[----:B------:R-:W-:Y:S01]  /*9b40*/  UMOV UR10, UR4 ;  /* 0x00000004000a7c82 */ /* 0x000fe20008000000 */
[----:B------:R-:W-:-:S05]  /*9b50*/  IMAD R209, R2, 0x1000, R19 ;  /* 0x0000100002d17824 */ /* 0x000fca00078e0213 */
[----:B------:R-:W-:Y:S02]  /*9b60*/  R2UR UR6, R209 ;  /* 0x00000000d10672ca */ /* 0x000fe400000e0000 */
        /* <DEDUP_REMOVED lines=262> */
[----:B------:R-:W-:-:S03]  /*abd0*/  IADD3 R15, R7, 0xe00, RZ ;  /* 0x00000e00070f7810 */ /* 0x000fc60007ffe0ff */
        /* <DEDUP_REMOVED lines=105> */
[----:B--2---:R-:W-:Y:S01]  /*b270*/  FMNMX.FTZ R7, R177, R162, !PT ;  /* 0x000000a2b1077209 */ /* 0x004fe20007810000 */
[----:B------:R-:W-:Y:S01]  /*b280*/  FMUL.FTZ R162, R166, UR5 ;  /* 0x00000005a6a27c20 */ /* 0x000fe20008410000 */
[----:B------:R-:W-:-:S05]  /*b290*/  FMUL.FTZ R166, R170, UR5 ;  /* 0x00000005aaa67c20 */ /* 0x000fca0008410000 */
        /* <DEDUP_REMOVED lines=23> */
[----:B------:R-:W-:Y:S01]  /*b410*/  FADD.FTZ R170, -R7, R196 ;  /* 0x000000c407aa7221 */ /* 0x000fe20000010100 */
[----:B----4-:R-:W-:Y:S01]  /*b420*/  FMNMX.FTZ R169, R163, R168, !PT ;  /* 0x000000a8a3a97209 */ /* 0x010fe20007810000 */
[----:B------:R-:W-:Y:S02]  /*b430*/  FMUL.FTZ R204, R7, UR10 ;  /* 0x0000000a07cc7c20 */ /* 0x000fe40008410000 */
[----:B------:R-:W-:Y:S02]  /*b440*/  FMUL.FTZ R171, R170, UR10 ;  /* 0x0000000aaaab7c20 */ /* 0x000fe40008410000 */
        /* <DEDUP_REMOVED lines=22> */
[----:B--2---:R-:W-:Y:S01]  /*b5b0*/  FMNMX.FTZ R8, R200, R169, !PT ;  /* 0x000000a9c8087209 */ /* 0x004fe20007810000 */
[----:B------:R-:W-:Y:S01]  /*b5c0*/  FFMA.FTZ R169, R152, UR10, -R204 ;  /* 0x0000000a98a97c23 */ /* 0x000fe200080108cc */
[C---:B------:R-:W-:Y:S02]  /*b5d0*/  @!P1 VIADD R152, R9.reuse, 0x38840 ;  /* 0x0003884009989836 */ /* 0x040fe40000000000 */
[----:B------:R-:W-:-:S03]  /*b5e0*/  @!P1 VIADD R9, R9, 0x38860 ;  /* 0x0003886009099836 */ /* 0x000fc60000000000 */
[----:B------:R-:W2:Y:S01]  /*b5f0*/  MUFU.TANH R183, R183 ;  /* 0x000000b700b77308 */ /* 0x000ea20000002400 */
[----:B------:R-:W-:Y:S02]  /*b600*/  @!P1 PRMT R152, RZ, 0x654, R152 ;  /* 0x00000654ff989816 */ /* 0x000fe40000000098 */
[----:B------:R-:W-:Y:S02]  /*b610*/  @!P1 PRMT R9, RZ, 0x654, R9 ;  /* 0x00000654ff099816 */ /* 0x000fe40000000009 */
[----:B------:R4:W-:Y:S03]  /*b620*/  @!P1 SYNCS.ARRIVE.TRANS64.RED.A1T0 RZ, [R152+URZ], RZ ;  /* 0x000000ff98ff99a7 */ /* 0x0009e6000810043f */
[----:B------:R3:W5:Y:S08]  /*b630*/  MUFU.EX2 R168, R171 ;  /* 0x000000ab00a87308 */ /* 0x0007700000000800 */
[----:B------:R4:W-:Y:S01]  /*b640*/  MUFU.EX2 R170, R173 ;  /* 0x000000ad00aa7308 */ /* 0x0009e20000000800 */
[----:B---3--:R-:W-:-:S04]  /*b650*/  FMNMX.FTZ R171, R179, R8, !PT ;  /* 0x00000008b3ab7209 */ /* 0x008fc80007810000 */
[----:B-1----:R-:W-:Y:S01]  /*b660*/  FMNMX.FTZ R8, R182, R171, !PT ;  /* 0x000000abb6087209 */ /* 0x002fe20007810000 */
[--C-:B------:R-:W-:Y:S02]  /*b670*/  FFMA.FTZ R171, R154, UR10, -R204.reuse ;  /* 0x0000000a9aab7c23 */ /* 0x100fe400080108cc */
[----:B------:R-:W1:Y:S01]  /*b680*/  MUFU.EX2 R21, R21 ;  /* 0x0000001500157308 */ /* 0x000e620000000800 */
[----:B--2---:R-:W-:Y:S01]  /*b690*/  FMNMX.FTZ R8, R183, R8, !PT ;  /* 0x00000008b7087209 */ /* 0x004fe20007810000 */
[----:B----4-:R-:W-:Y:S01]  /*b6a0*/  FFMA.FTZ R173, R156, UR10, -R204 ;  /* 0x0000000a9cad7c23 */ /* 0x010fe200080108cc */
[-C--:B-----5:R-:W-:Y:S01]  /*b6b0*/  FMUL.FTZ R24, R24, R168.reuse ;  /* 0x000000a818187220 */ /* 0x0a0fe20000410000 */
[-C--:B------:R-:W-:Y:S01]  /*b6c0*/  FMUL.FTZ R25, R25, R168.reuse ;  /* 0x000000a819197220 */ /* 0x080fe20000410000 */
[-C--:B------:R-:W-:Y:S01]  /*b6d0*/  FMUL.FTZ R28, R28, R168.reuse ;  /* 0x000000a81c1c7220 */ /* 0x080fe20000410000 */
[----:B------:R-:W2:Y:S01]  /*b6e0*/  SHFL.BFLY PT, R153, R8, 0x2, 0x1f ;  /* 0x0c401f0008997f89 */ /* 0x000ea200000e0000 */
        /* <DEDUP_REMOVED lines=25> */
[----:B------:R-:W1:Y:S01]  /*b880*/  MUFU.EX2 R174, R174 ;  /* 0x000000ae00ae7308 */ /* 0x000e620000000800 */
[-C--:B------:R-:W-:Y:S01]  /*b890*/  FMUL.FTZ R69, R69, R168.reuse ;  /* 0x000000a845457220 */ /* 0x080fe20000410000 */
[-C--:B------:R-:W-:Y:S01]  /*b8a0*/  FMUL.FTZ R72, R72, R168.reuse ;  /* 0x000000a848487220 */ /* 0x080fe20000410000 */
[----:B------:R-:W2:Y:S01]  /*b8b0*/  SHFL.BFLY PT, R8, R153, 0x1, 0x1f ;  /* 0x0c201f0099087f89 */ /* 0x000ea200000e0000 */
        /* <DEDUP_REMOVED lines=23> */
[----:B--2---:R-:W-:Y:S01]  /*ba30*/  FMNMX.FTZ R8, R153, R8, !PT ;  /* 0x0000000899087209 */ /* 0x004fe20007810000 */
[-C--:B------:R-:W-:Y:S01]  /*ba40*/  FMUL.FTZ R112, R112, R168.reuse ;  /* 0x000000a870707220 */ /* 0x080fe20000410000 */
[----:B------:R-:W-:Y:S01]  /*ba50*/  IADD3 R153, -R22, RZ, RZ ;  /* 0x000000ff16997210 */ /* 0x000fe20007ffe1ff */
[-C--:B------:R-:W-:Y:S01]  /*ba60*/  FMUL.FTZ R113, R113, R168.reuse ;  /* 0x000000a871717220 */ /* 0x080fe20000410000 */
[-C--:B------:R-:W-:Y:S01]  /*ba70*/  FMUL.FTZ R116, R116, R168.reuse ;  /* 0x000000a874747220 */ /* 0x080fe20000410000 */
[----:B------:R-:W-:Y:S01]  /*ba80*/  FADD.FTZ R11, -R8, R11 ;  /* 0x0000000b080b7221 */ /* 0x000fe20000010100 */
[----:B------:R-:W-:Y:S01]  /*ba90*/  ISETP.NE.AND P2, PT, R18, R153, PT ;  /* 0x000000991200720c */ /* 0x000fe20003f45270 */
[----:B------:R-:W-:Y:S01]  /*baa0*/  FMUL.FTZ R154, R8, UR10 ;  /* 0x0000000a089a7c20 */ /* 0x000fe20008410000 */
[----:B------:R-:W-:Y:S01]  /*bab0*/  MUFU.EX2 R178, R178 ;  /* 0x000000b200b27308 */ /* 0x000fe20000000800 */
[----:B------:R-:W-:Y:S01]  /*bac0*/  FMUL.FTZ R11, R11, UR10 ;  /* 0x0000000a0b0b7c20 */ /* 0x000fe20008410000 */
[----:B------:R-:W-:Y:S01]  /*bad0*/  FMUL.FTZ R117, R117, R168 ;  /* 0x000000a875757220 */ /* 0x000fe20000410000 */
        /* <DEDUP_REMOVED lines=8> */
[----:B------:R-:W-:Y:S01]  /*bb60*/  @!P2 LEA R10, R10, R17, 0x6 ;  /* 0x000000110a0aa211 */ /* 0x000fe200078e30ff */
        /* <DEDUP_REMOVED lines=9> */
[----:B------:R-:W-:Y:S01]  /*bc00*/  @!P2 STS [R153+0x38400], R168 ;  /* 0x038400a89900a388 */ /* 0x000fe20000000800 */
[----:B------:R-:W-:Y:S01]  /*bc10*/  FFMA.FTZ R182, R182, UR10, -R154 ;  /* 0x0000000ab6b67c23 */ /* 0x000fe2000801089a */
[----:B------:R-:W-:Y:S01]  /*bc20*/  MUFU.EX2 R14, R14 ;  /* 0x0000000e000e7308 */ /* 0x000fe20000000800 */
[----:B------:R-:W-:Y:S01]  /*bc30*/  F2FP.BF16.F32.PACK_AB R154, R172, R169 ;  /* 0x000000a9ac9a723e */ /* 0x000fe200000010ff */
[----:B-1----:R1:W-:Y:S01]  /*bc40*/  @!P2 STS [R153+0x38420], R11 ;  /* 0x0384200b9900a388 */ /* 0x0023e20000000800 */
[----:B------:R-:W-:Y:S01]  /*bc50*/  F2FP.BF16.F32.PACK_AB R158, R176, R173 ;  /* 0x000000adb09e723e */ /* 0x000fe200000010ff */
[----:B------:R-:W-:Y:S01]  /*bc60*/  FMUL.FTZ R26, R26, R11 ;  /* 0x0000000b1a1a7220 */ /* 0x000fe20000410000 */
[----:B------:R-:W-:Y:S01]  /*bc70*/  F2FP.BF16.F32.PACK_AB R160, R178, R175 ;  /* 0x000000afb2a0723e */ /* 0x000fe200000010ff */
        /* <DEDUP_REMOVED lines=98> */
[----:B------:R-:W3:Y:S01]  /*c2a0*/  MUFU.EX2 R208, R208 ;  /* 0x000000d000d07308 */ /* 0x000ee20000000800 */
[----:B--2---:R-:W-:Y:S01]  /*c2b0*/  F2FP.BF16.F32.PACK_AB R161, R207, R206 ;  /* 0x000000cecfa1723e */ /* 0x004fe200000010ff */
[----:B------:R-:W-:Y:S01]  /*c2c0*/  FFMA.FTZ R5, R168, R5, R21 ;  /* 0x00000005a8057223 */ /* 0x000fe20000010015 */
[----:B------:R1:W-:Y:S01]  /*c2d0*/  STSM.16.M88.4 [R184], R156 ;  /* 0x0000009cb8007844 */ /* 0x0003e20000000200 */
[----:B------:R-:W-:Y:S01]  /*c2e0*/  FFMA.FTZ R6, R11, R6, R14 ;  /* 0x000000060b067223 */ /* 0x000fe2000001000e */
[----:B------:R-:W-:Y:S01]  /*c2f0*/  ISETP.GT.AND P2, PT, R12, RZ, PT ;  /* 0x000000ff0c00720c */ /* 0x000fe20003f44270 */
[----:B------:R-:W-:Y:S01]  /*c300*/  FADD.FTZ R170, R170, R5 ;  /* 0x00000005aaaa7221 */ /* 0x000fe20000010000 */
[----:B------:R-:W-:Y:S01]  /*c310*/  IMAD.MOV.U32 R11, RZ, RZ, R8 ;  /* 0x000000ffff0b7224 */ /* 0x000fe200078e0008 */
[----:B------:R-:W-:Y:S01]  /*c320*/  MUFU.EX2 R197, R197 ;  /* 0x000000c500c57308 */ /* 0x000fe20000000800 */
[----:B------:R-:W-:Y:S01]  /*c330*/  FADD.FTZ R6, R13, R6 ;  /* 0x000000060d067221 */ /* 0x000fe20000010000 */
[----:B------:R-:W-:-:S03]  /*c340*/  FADD.FTZ R169, R169, R170 ;  /* 0x000000aaa9a97221 */ /* 0x000fc60000010000 */
[----:B------:R-:W-:Y:S01]  /*c350*/  FADD.FTZ R15, R15, R6 ;  /* 0x000000060f0f7221 */ /* 0x000fe20000010000 */
[----:B------:R-:W-:Y:S02]  /*c360*/  FADD.FTZ R172, R172, R169 ;  /* 0x000000a9acac7221 */ /* 0x000fe40000010000 */
[----:B------:R-:W2:Y:S01]  /*c370*/  MUFU.EX2 R202, R202 ;  /* 0x000000ca00ca7308 */ /* 0x000ea20000000800 */
[----:B---3--:R-:W-:Y:S01]  /*c380*/  F2FP.BF16.F32.PACK_AB R163, R208, R181 ;  /* 0x000000b5d0a3723e */ /* 0x008fe200000010ff */
        /* <DEDUP_REMOVED lines=9> */
[----:B------:R-:W3:Y:S01]  /*c420*/  MUFU.EX2 R180, R180 ;  /* 0x000000b400b47308 */ /* 0x000ee20000000800 */
[----:B--2---:R-:W-:Y:S01]  /*c430*/  F2FP.BF16.F32.PACK_AB R164, R202, R197 ;  /* 0x000000c5caa4723e */ /* 0x004fe200000010ff */
        /* <DEDUP_REMOVED lines=10> */
[----:B---3--:R-:W-:Y:S01]  /*c4e0*/  F2FP.BF16.F32.PACK_AB R166, R180, R177 ;  /* 0x000000b1b4a6723e */ /* 0x008fe200000010ff */
[----:B------:R-:W-:Y:S01]  /*c4f0*/  FADD.FTZ R196, R201, R196 ;  /* 0x000000c4c9c47221 */ /* 0x000fe20000010000 */
[----:B------:R-:W-:-:S03]  /*c500*/  FADD.FTZ R208, R208, R181 ;  /* 0x000000b5d0d07221 */ /* 0x000fc60000010000 */
[----:B------:R-:W-:Y:S01]  /*c510*/  FADD.FTZ R197, R197, R196 ;  /* 0x000000c4c5c57221 */ /* 0x000fe20000010000 */
[----:B------:R-:W-:Y:S01]  /*c520*/  MOV R196, R7 ;  /* 0x0000000700c47202 */ /* 0x000fe20000000f00 */
[----:B------:R3:W4:Y:S02]  /*c530*/  MUFU.EX2 R10, R182 ;  /* 0x000000b6000a7308 */ /* 0x0007240000000800 */
[----:B------:R-:W-:-:S04]  /*c540*/  FADD.FTZ R202, R202, R197 ;  /* 0x000000c5caca7221 */ /* 0x000fc80000010000 */
[----:B------:R-:W-:Y:S02]  /*c550*/  FADD.FTZ R5, R177, R202 ;  /* 0x000000cab1057221 */ /* 0x000fe40000010000 */
[----:B------:R-:W5:Y:S01]  /*c560*/  MUFU.EX2 R179, R179 ;  /* 0x000000b300b37308 */ /* 0x000f620000000800 */
[----:B--2---:R-:W-:Y:S01]  /*c570*/  F2FP.BF16.F32.PACK_AB R165, R200, R199 ;  /* 0x000000c7c8a5723e */ /* 0x004fe200000010ff */
[----:B---3--:R-:W-:Y:S02]  /*c580*/  VIADD R182, R209, 0x80 ;  /* 0x00000080d1b67836 */ /* 0x008fe40000000000 */
[----:B------:R-:W-:Y:S01]  /*c590*/  FADD.FTZ R199, R199, R208 ;  /* 0x000000d0c7c77221 */ /* 0x000fe20000010000 */
[----:B------:R-:W-:-:S03]  /*c5a0*/  FADD.FTZ R5, R180, R5 ;  /* 0x00000005b4057221 */ /* 0x000fc60000010000 */
[----:B------:R-:W-:-:S04]  /*c5b0*/  FADD.FTZ R199, R200, R199 ;  /* 0x000000c7c8c77221 */ /* 0x000fc80000010000 */
[----:B----4-:R-:W-:Y:S01]  /*c5c0*/  FADD.FTZ R6, R10, R199 ;  /* 0x000000c70a067221 */ /* 0x010fe20000010000 */
[----:B-----5:R-:W-:-:S03]  /*c5d0*/  F2FP.BF16.F32.PACK_AB R167, R179, R10 ;  /* 0x0000000ab3a7723e */ /* 0x020fc600000010ff */
[----:B------:R-:W-:Y:S01]  /*c5e0*/  FADD.FTZ R6, R179, R6 ;  /* 0x00000006b3067221 */ /* 0x000fe20000010000 */
[----:B------:R-:W-:Y:S01]  /*c5f0*/  IMAD.MOV.U32 R10, RZ, RZ, R2 ;  /* 0x000000ffff0a7224 */ /* 0x000fe200078e0002 */
[----:B------:R1:W-:Y:S01]  /*c600*/  STSM.16.M88.4 [R185], R164 ;  /* 0x000000a4b9007844 */ /* 0x0003e20000000200 */
[----:B------:R-:W-:-:S06]  /*c610*/  WARPGROUP.ARRIVE ;  /* 0x00000000000079c5 */ /* 0x000fcc0000000000 */
        /* <DEDUP_REMOVED lines=31> */
[----:B--2---:R-:W-:-:S05]  /*c810*/  VIADD R9, R12, 0xffffffff ;  /* 0xffffffff0c097836 */ /* 0x004fca0000000000 */
[----:B------:R-:W-:Y:S01]  /*c820*/  MOV R12, R9 ;  /* 0x00000009000c7202 */ /* 0x000fe20000000f00 */
[----:B-1----:R-:W-:Y:S06]  /*c830*/  @P2 BRA `(.L_x_3302) ;  /* 0xffffffcc00cc2947 */ /* 0x002fec000383ffff */
.L_x_3293:
[----:B------:R-:W1:Y:S01]  /*c840*/  SHFL.BFLY PT, R0, R5, 0x2, 0x1f ;  /* 0x0c401f0005007f89 */ /* 0x000e6200000e0000 */
[----:B------:R-:W-:Y:S01]  /*c850*/  VIADD R4, R2, 0x1 ;  /* 0x0000000102047836 */ /* 0x000fe20000000000 */
[----:B------:R-:W-:Y:S01]  /*c860*/  UIADD3 UR36, UR36, 0x1, URZ ;  /* 0x0000000124247890 */ /* 0x000fe2000fffe03f */
[----:B------:R-:W-:Y:S01]  /*c870*/  IMAD.U32 R14, RZ, RZ, UR10 ;  /* 0x0000000aff0e7e24 */ /* 0x000fe2000f8e00ff */
[----:B------:R-:W2:Y:S01]  /*c880*/  SHFL.BFLY PT, R9, R6, 0x2, 0x1f ;  /* 0x0c401f0006097f89 */ /* 0x000ea200000e0000 */
[----:B------:R-:W-:Y:S08]  /*c890*/  BAR.ARV 0x8, 0xa0 ;  /* 0x0202800000007b1d */ /* 0x000ff00000002000 */
[----:B------:R-:W-:Y:S01]  /*c8a0*/  BAR.SYNC.DEFER_BLOCKING 0xf, 0x100 ;  /* 0x03c4000000007b1d */ /* 0x000fe20000010000 */
[----:B------:R-:W-:Y:S01]  /*c8b0*/  ISETP.NE.AND P1, PT, R4, 0x2, PT ;  /* 0x000000020400780c */ /* 0x000fe20003f25270 */
[----:B-1----:R-:W-:Y:S01]  /*c8c0*/  FADD.FTZ R0, R0, R5 ;  /* 0x0000000500007221 */ /* 0x002fe20000010000 */
[----:B------:R-:W-:Y:S01]  /*c8d0*/  MOV R5, RZ ;  /* 0x000000ff00057202 */ /* 0x000fe20000000f00 */
[----:B--2---:R-:W-:-:S03]  /*c8e0*/  FADD.FTZ R9, R9, R6 ;  /* 0x0000000609097221 */ /* 0x004fc60000010000 */
[----:B------:R-:W1:Y:S01]  /*c8f0*/  SHFL.BFLY PT, R3, R0, 0x1, 0x1f ;  /* 0x0c201f0000037f89 */ /* 0x000e6200000e0000 */
[----:B------:R-:W-:-:S03]  /*c900*/  IMAD.MOV.U32 R6, RZ, RZ, RZ ;  /* 0x000000ffff067224 */ /* 0x000fc600078e00ff */
[----:B------:R-:W2:Y:S01]  /*c910*/  SHFL.BFLY PT, R10, R9, 0x1, 0x1f ;  /* 0x0c201f00090a7f89 */ /* 0x000ea200000e0000 */
[----:B-1----:R-:W-:Y:S01]  /*c920*/  FADD.FTZ R12, R0, R3 ;  /* 0x00000003000c7221 */ /* 0x002fe20000010000 */
[----:B------:R-:W-:Y:S02]  /*c930*/  IMAD.MOV R3, RZ, RZ, -R22 ;  /* 0x000000ffff037224 */ /* 0x000fe400078e0a16 */
[----:B------:R-:W-:Y:S02]  /*c940*/  IMAD.MOV.U32 R0, RZ, RZ, -0x800000 ;  /* 0xff800000ff007424 */ /* 0x000fe400078e00ff */
[----:B--2---:R-:W-:Y:S01]  /*c950*/  FADD.FTZ R10, R9, R10 ;  /* 0x0000000a090a7221 */ /* 0x004fe20000010000 */
[----:B------:R-:W-:Y:S02]  /*c960*/  FSETP.NE.FTZ.AND P2, PT, R12, RZ, PT ;  /* 0x000000ff0c00720b */ /* 0x000fe40003f55000 */
[----:B------:R-:W-:Y:S02]  /*c970*/  ISETP.NE.AND P0, PT, R18, R3, PT ;  /* 0x000000031200720c */ /* 0x000fe40003f05270 */
[----:B------:R-:W-:-:S02]  /*c980*/  FSETP.NE.FTZ.AND P3, PT, R10, RZ, PT ;  /* 0x000000ff0a00720b */ /* 0x000fc40003f75000 */
[----:B------:R-:W-:-:S04]  /*c990*/  SEL R3, RZ, 0x1, P1 ;  /* 0x00000001ff037807 */ /* 0x000fc80000800000 */
[----:B------:R-:W-:Y:S02]  /*c9a0*/  LOP3.LUT R16, R16, R3, RZ, 0x3c, !PT ;  /* 0x0000000310107212 */ /* 0x000fe400078e3cff */
[----:B------:R-:W-:Y:S01]  /*c9b0*/  MOV R3, 0xff800000 ;  /* 0xff80000000037802 */ /* 0x000fe20000000f00 */
[----:B------:R-:W1:Y:S02]  /*c9c0*/  @P2 MUFU.RCP R5, R12 ;  /* 0x0000000c00052308 */ /* 0x000e640000001000 */
[----:B------:R-:W-:Y:S02]  /*c9d0*/  @!P0 IMAD R2, R2, 0x40, R17 ;  /* 0x0000004002028824 */ /* 0x000fe400078e0211 */
[----:B------:R-:W-:-:S03]  /*c9e0*/  @P3 FMUL.FTZ R14, R14, 0.69314718246459960938 ;  /* 0x3f3172180e0e3820 */ /* 0x000fc60000410000 */
[----:B------:R-:W-:Y:S01]  /*c9f0*/  @!P0 LEA R11, R2, UR37, 0x2 ;  /* 0x00000025020b8c11 */ /* 0x000fe2000f8e10ff */
[----:B------:R-:W2:Y:S01]  /*ca00*/  @P3 MUFU.RCP R6, R10 ;  /* 0x0000000a00063308 */ /* 0x000ea20000001000 */
[----:B------:R-:W-:-:S05]  /*ca10*/  MOV R2, UR10 ;  /* 0x0000000a00027c02 */ /* 0x000fca0008000f00 */
[----:B------:R-:W-:Y:S02]  /*ca20*/  @P2 FMUL.FTZ R2, R2, 0.69314718246459960938 ;  /* 0x3f31721802022820 */ /* 0x000fe40000410000 */
        /* <DEDUP_REMOVED lines=139> */
.L_x_3269:
        /* <DEDUP_REMOVED lines=44> */
[----:B------:R-:W-:-:S02]  /*d5a0*/  LOP3.LUT R103, R6, 0x380, RZ, 0xc0, !PT ;  /* 0x0000038006677812 */ /* 0x000fc400078ec0ff */
[----:B------:R-:W-:Y:S02]  /*d5b0*/  SHF.R.U64 R4, R4, 0x3, RZ ;  /* 0x0000000304047819 */ /* 0x000fe400000012ff */
[C---:B------:R-:W-:Y:S02]  /*d5c0*/  IADD3 R197, P4, R6.reuse, 0x4020, RZ ;  /* 0x0000402006c57810 */ /* 0x040fe40007f9e0ff */
[C---:B------:R-:W-:Y:S02]  /*d5d0*/  IADD3 R181, P1, R6.reuse, 0x2040, RZ ;  /* 0x0000204006b57810 */ /* 0x040fe40007f3e0ff */
[----:B------:R-:W-:Y:S01]  /*d5e0*/  IADD3.X R9, RZ, R7, RZ, P2, !PT ;  /* 0x00000007ff097210 */ /* 0x000fe200017fe4ff */
[--C-:B------:R-:W-:Y:S01]  /*d5f0*/  IMAD.X R91, RZ, RZ, R7.reuse, P4 ;  /* 0x000000ffff5b7224 */ /* 0x100fe200020e0607 */
[C---:B------:R-:W-:Y:S01]  /*d600*/  IADD3 R187, P3, R6.reuse, 0x4000, RZ ;  /* 0x0000400006bb7810 */ /* 0x040fe20007f7e0ff */
[----:B------:R-:W-:Y:S01]  /*d610*/  IMAD.X R25, RZ, RZ, R7, P1 ;  /* 0x000000ffff197224 */ /* 0x000fe200008e0607 */
[----:B------:R-:W-:-:S02]  /*d620*/  IADD3 R177, P5, R6, 0x2000, RZ ;  /* 0x0000200006b17810 */ /* 0x000fc40007fbe0ff */
[----:B------:R-:W-:Y:S01]  /*d630*/  IADD3 R183, P2, R6, 0x2060, RZ ;  /* 0x0000206006b77810 */ /* 0x000fe20007f5e0ff */
[----:B------:R-:W-:Y:S01]  /*d640*/  IMAD.X R87, RZ, RZ, R7, P3 ;  /* 0x000000ffff577224 */ /* 0x000fe200018e0607 */
[----:B------:R-:W-:Y:S02]  /*d650*/  LOP3.LUT R20, R4, R179, RZ, 0x3c, !PT ;  /* 0x000000b304147212 */ /* 0x000fe400078e3cff */
[----:B------:R-:W-:Y:S02]  /*d660*/  SHF.R.U64 R103, R103, 0x3, RZ ;  /* 0x0000000367677819 */ /* 0x000fe400000012ff */
[----:B------:R-:W-:Y:S02]  /*d670*/  LOP3.LUT R4, R197, 0x380, RZ, 0xc0, !PT ;  /* 0x00000380c5047812 */ /* 0x000fe400078ec0ff */
[-C--:B------:R-:W-:Y:S02]  /*d680*/  IADD3.X R15, RZ, R7.reuse, RZ, P5, !PT ;  /* 0x00000007ff0f7210 */ /* 0x080fe40002ffe4ff */
[----:B------:R-:W-:-:S02]  /*d690*/  IADD3.X R29, RZ, R7, RZ, P2, !PT ;  /* 0x00000007ff1d7210 */ /* 0x000fc400017fe4ff */
[C---:B------:R-:W-:Y:S02]  /*d6a0*/  IADD3 R199, P5, R6.reuse, 0x4040, RZ ;  /* 0x0000404006c77810 */ /* 0x040fe40007fbe0ff */
[C---:B------:R-:W-:Y:S02]  /*d6b0*/  IADD3 R201, P6, R6.reuse, 0x4060, RZ ;  /* 0x0000406006c97810 */ /* 0x040fe40007fde0ff */
[C---:B------:R-:W-:Y:S02]  /*d6c0*/  IADD3 R203, P1, R6.reuse, 0x6000, RZ ;  /* 0x0000600006cb7810 */ /* 0x040fe40007f3e0ff */
[C---:B------:R-:W-:Y:S01]  /*d6d0*/  IADD3 R106, P2, R6.reuse, 0x6020, RZ ;  /* 0x00006020066a7810 */ /* 0x040fe20007f5e0ff */
[----:B------:R-:W-:Y:S01]  /*d6e0*/  IMAD.X R99, RZ, RZ, R7, P6 ;  /* 0x000000ffff637224 */ /* 0x000fe200030e0607 */
[C---:B------:R-:W-:Y:S02]  /*d6f0*/  IADD3 R205, P3, R6.reuse, 0x6040, RZ ;  /* 0x0000604006cd7810 */ /* 0x040fe40007f7e0ff */
[----:B------:R-:W-:-:S02]  /*d700*/  IADD3 R207, P4, R6, 0x6060, RZ ;  /* 0x0000606006cf7810 */ /* 0x000fc40007f9e0ff */
[----:B------:R-:W-:Y:S01]  /*d710*/  LOP3.LUT R6, R103, R6, RZ, 0x3c, !PT ;  /* 0x0000000667067212 */ /* 0x000fe200078e3cff */
[--C-:B------:R-:W-:Y:S01]  /*d720*/  IMAD.X R103, RZ, RZ, R7.reuse, P1 ;  /* 0x000000ffff677224 */ /* 0x100fe200008e0607 */
[----:B------:R-:W-:Y:S01]  /*d730*/  LOP3.LUT R10, R173, 0x380, RZ, 0xc0, !PT ;  /* 0x00000380ad0a7812 */ /* 0x000fe200078ec0ff */
[--C-:B------:R-:W-:Y:S01]  /*d740*/  IMAD.X R111, RZ, RZ, R7.reuse, P3 ;  /* 0x000000ffff6f7224 */ /* 0x100fe200018e0607 */
[----:B------:R-:W-:Y:S01]  /*d750*/  SHF.R.U64 R4, R4, 0x3, RZ ;  /* 0x0000000304047819 */ /* 0x000fe200000012ff */
[----:B------:R-:W-:Y:S01]  /*d760*/  IMAD.X R115, RZ, RZ, R7, P4 ;  /* 0x000000ffff737224 */ /* 0x000fe200020e0607 */
[----:B------:R-:W-:Y:S02]  /*d770*/  LOP3.LUT R12, R175, 0x380, RZ, 0xc0, !PT ;  /* 0x00000380af0c7812 */ /* 0x000fe400078ec0ff */
[----:B------:R-:W-:Y:S02]  /*d780*/  LOP3.LUT R14, R177, 0x380, RZ, 0xc0, !PT ;  /* 0x00000380b10e7812 */ /* 0x000fe400078ec0ff */
[----:B------:R-:W-:-:S02]  /*d790*/  LOP3.LUT R27, R106, 0x380, RZ, 0xc0, !PT ;  /* 0x000003806a1b7812 */ /* 0x000fc400078ec0ff */
[-C--:B------:R-:W-:Y:S02]  /*d7a0*/  IADD3.X R95, RZ, R7.reuse, RZ, P5, !PT ;  /* 0x00000007ff5f7210 */ /* 0x080fe40002ffe4ff */
[----:B------:R-:W-:Y:S02]  /*d7b0*/  IADD3.X R107, RZ, R7, RZ, P2, !PT ;  /* 0x00000007ff6b7210 */ /* 0x000fe400017fe4ff */
[----:B------:R-:W-:Y:S02]  /*d7c0*/  SHF.R.U64 R10, R10, 0x3, RZ ;  /* 0x000000030a0a7819 */ /* 0x000fe400000012ff */
[----:B------:R-:W-:Y:S02]  /*d7d0*/  LOP3.LUT R24, R181, 0x380, RZ, 0xc0, !PT ;  /* 0x00000380b5187812 */ /* 0x000fe400078ec0ff */
[----:B------:R-:W-:Y:S02]  /*d7e0*/  LOP3.LUT R90, R4, R197, RZ, 0x3c, !PT ;  /* 0x000000c5045a7212 */ /* 0x000fe400078e3cff */
[----:B------:R-:W-:-:S02]  /*d7f0*/  MOV R152, R6 ;  /* 0x0000000600987202 */ /* 0x000fc40000000f00 */
[----:B------:R-:W-:Y:S02]  /*d800*/  SHF.R.U64 R12, R12, 0x3, RZ ;  /* 0x000000030c0c7819 */ /* 0x000fe400000012ff */
[----:B------:R-:W-:Y:S02]  /*d810*/  LOP3.LUT R28, R183, 0x380, RZ, 0xc0, !PT ;  /* 0x00000380b71c7812 */ /* 0x000fe400078ec0ff */
[----:B------:R-:W-:Y:S02]  /*d820*/  F2FP.BF16.F32.PACK_AB R4, R168, R171 ;  /* 0x000000aba804723e */ /* 0x000fe400000010ff */
[----:B------:R-:W-:Y:S02]  /*d830*/  F2FP.BF16.F32.PACK_AB R6, R160, R170 ;  /* 0x000000aaa006723e */ /* 0x000fe400000010ff */
[----:B------:R-:W-:Y:S02]  /*d840*/  F2FP.BF16.F32.PACK_AB R7, R31, R30 ;  /* 0x0000001e1f07723e */ /* 0x000fe400000010ff */
[----:B------:R-:W-:-:S02]  /*d850*/  SHF.R.U64 R14, R14, 0x3, RZ ;  /* 0x000000030e0e7819 */ /* 0x000fc400000012ff */
[----:B------:R-:W-:Y:S01]  /*d860*/  LOP3.LUT R86, R187, 0x380, RZ, 0xc0, !PT ;  /* 0x00000380bb567812 */ /* 0x000fe200078ec0ff */
[----:B------:R1:W-:Y:S01]  /*d870*/  STSM.16.M88.4 [R152], R4 ;  /* 0x0000000498007844 */ /* 0x0003e20000000200 */
[----:B------:R-:W-:Y:S02]  /*d880*/  LOP3.LUT R98, R201, 0x380, RZ, 0xc0, !PT ;  /* 0x00000380c9627812 */ /* 0x000fe400078ec0ff */
[----:B------:R-:W-:Y:S02]  /*d890*/  SHF.R.U64 R27, R27, 0x3, RZ ;  /* 0x000000031b1b7819 */ /* 0x000fe400000012ff */
[----:B------:R-:W-:Y:S02]  /*d8a0*/  LOP3.LUT R10, R10, R173, RZ, 0x3c, !PT ;  /* 0x000000ad0a0a7212 */ /* 0x000fe400078e3cff */
[----:B------:R-:W-:Y:S02]  /*d8b0*/  SHF.R.U64 R24, R24, 0x3, RZ ;  /* 0x0000000318187819 */ /* 0x000fe400000012ff */
[----:B------:R-:W-:-:S02]  /*d8c0*/  LOP3.LUT R94, R199, 0x380, RZ, 0xc0, !PT ;  /* 0x00000380c75e7812 */ /* 0x000fc400078ec0ff */
[----:B------:R-:W-:Y:S02]  /*d8d0*/  LOP3.LUT R114, R207, 0x380, RZ, 0xc0, !PT ;  /* 0x00000380cf727812 */ /* 0x000fe400078ec0ff */
[----:B------:R-:W-:Y:S02]  /*d8e0*/  LOP3.LUT R12, R12, R175, RZ, 0x3c, !PT ;  /* 0x000000af0c0c7212 */ /* 0x000fe400078e3cff */
[----:B------:R-:W-:Y:S02]  /*d8f0*/  SHF.R.U64 R28, R28, 0x3, RZ ;  /* 0x000000031c1c7819 */ /* 0x000fe400000012ff */
[----:B------:R-:W-:Y:S02]  /*d900*/  LOP3.LUT R14, R14, R177, RZ, 0x3c, !PT ;  /* 0x000000b10e0e7212 */ /* 0x000fe400078e3cff */
[----:B------:R-:W-:Y:S02]  /*d910*/  SHF.R.U64 R86, R86, 0x3, RZ ;  /* 0x0000000356567819 */ /* 0x000fe400000012ff */
[----:B------:R-:W-:-:S02]  /*d920*/  LOP3.LUT R102, R203, 0x380, RZ, 0xc0, !PT ;  /* 0x00000380cb667812 */ /* 0x000fc400078ec0ff */
[----:B------:R-:W-:Y:S02]  /*d930*/  SHF.R.U64 R98, R98, 0x3, RZ ;  /* 0x0000000362627819 */ /* 0x000fe400000012ff */
[----:B------:R-:W-:Y:S02]  /*d940*/  LOP3.LUT R106, R27, R106, RZ, 0x3c, !PT ;  /* 0x0000006a1b6a7212 */ /* 0x000fe400078e3cff */
[----:B------:R-:W-:Y:S02]  /*d950*/  MOV R30, R8 ;  /* 0x00000008001e7202 */ /* 0x000fe40000000f00 */
[----:B-1----:R-:W-:Y:S02]  /*d960*/  F2FP.BF16.F32.PACK_AB R4, R33, R162 ;  /* 0x000000a22104723e */ /* 0x002fe400000010ff */
[----:B------:R-:W-:Y:S02]  /*d970*/  F2FP.BF16.F32.PACK_AB R5, R35, R34 ;  /* 0x000000222305723e */ /* 0x000fe400000010ff */
[----:B------:R-:W-:-:S02]  /*d980*/  F2FP.BF16.F32.PACK_AB R6, R37, R158 ;  /* 0x0000009e2506723e */ /* 0x000fc400000010ff */
[----:B------:R-:W-:Y:S02]  /*d990*/  F2FP.BF16.F32.PACK_AB R7, R39, R38 ;  /* 0x000000262707723e */ /* 0x000fe400000010ff */
[----:B------:R-:W-:Y:S02]  /*d9a0*/  LOP3.LUT R24, R24, R181, RZ, 0x3c, !PT ;  /* 0x000000b518187212 */ /* 0x000fe400078e3cff */
[----:B------:R-:W-:Y:S01]  /*d9b0*/  SHF.R.U64 R94, R94, 0x3, RZ ;  /* 0x000000035e5e7819 */ /* 0x000fe200000012ff */
[----:B------:R1:W-:Y:S01]  /*d9c0*/  STSM.16.M88.4 [R30], R4 ;  /* 0x000000041e007844 */ /* 0x0003e20000000200 */
[----:B------:R-:W-:Y:S02]  /*d9d0*/  LOP3.LUT R110, R205, 0x380, RZ, 0xc0, !PT ;  /* 0x00000380cd6e7812 */ /* 0x000fe400078ec0ff */
[----:B------:R-:W-:Y:S02]  /*d9e0*/  SHF.R.U64 R114, R114, 0x3, RZ ;  /* 0x0000000372727819 */ /* 0x000fe400000012ff */
[----:B------:R-:W-:-:S02]  /*d9f0*/  MOV R27, R10 ;  /* 0x0000000a001b7202 */ /* 0x000fc40000000f00 */
[----:B------:R-:W-:Y:S02]  /*da00*/  LOP3.LUT R28, R28, R183, RZ, 0x3c, !PT ;  /* 0x000000b71c1c7212 */ /* 0x000fe400078e3cff */
[----:B------:R-:W-:Y:S01]  /*da10*/  MOV R12, R12 ;  /* 0x0000000c000c7202 */ /* 0x000fe20000000f00 */
[----:B------:R1:W-:Y:S01]  /*da20*/  STSM.16.M88.4 [R27], R40 ;  /* 0x000000281b007844 */ /* 0x0003e20000000200 */
[----:B------:R-:W-:Y:S02]  /*da30*/  LOP3.LUT R86, R86, R187, RZ, 0x3c, !PT ;  /* 0x000000bb56567212 */ /* 0x000fe400078e3cff */
[----:B------:R-:W-:Y:S01]  /*da40*/  SHF.R.U64 R102, R102, 0x3, RZ ;  /* 0x0000000366667819 */ /* 0x000fe200000012ff */
[----:B------:R1:W-:Y:S01]  /*da50*/  STSM.16.M88.4 [R12], R48 ;  /* 0x000000300c007844 */ /* 0x0003e20000000200 */
[----:B------:R-:W-:Y:S02]  /*da60*/  LOP3.LUT R98, R98, R201, RZ, 0x3c, !PT ;  /* 0x000000c962627212 */ /* 0x000fe400078e3cff */
[----:B------:R-:W-:-:S02]  /*da70*/  MOV R14, R14 ;  /* 0x0000000e000e7202 */ /* 0x000fc40000000f00 */
[----:B------:R-:W-:Y:S02]  /*da80*/  MOV R20, R20 ;  /* 0x0000001400147202 */ /* 0x000fe40000000f00 */
[----:B------:R-:W-:Y:S01]  /*da90*/  F2FP.BF16.F32.PACK_AB R66, R69, R68 ;  /* 0x000000444542723e */ /* 0x000fe200000010ff */
[----:B------:R1:W-:Y:S01]  /*daa0*/  STSM.16.M88.4 [R14], R56 ;  /* 0x000000380e007844 */ /* 0x0003e20000000200 */
[----:B------:R-:W-:Y:S02]  /*dab0*/  F2FP.BF16.F32.PACK_AB R67, R71, R70 ;  /* 0x000000464743723e */ /* 0x000fe400000010ff */
[----:B------:R-:W-:Y:S02]  /*dac0*/  F2FP.BF16.F32.PACK_AB R73, R75, R74 ;  /* 0x0000004a4b49723e */ /* 0x000fe400000010ff */
[----:B------:R-:W-:Y:S01]  /*dad0*/  F2FP.BF16.F32.PACK_AB R80, R81, R80 ;  /* 0x000000505150723e */ /* 0x000fe200000010ff */
[----:B------:R1:W-:Y:S01]  /*dae0*/  STSM.16.M88.4 [R20], R64 ;  /* 0x0000004014007844 */ /* 0x0003e20000000200 */
[----:B------:R-:W-:-:S02]  /*daf0*/  LOP3.LUT R94, R94, R199, RZ, 0x3c, !PT ;  /* 0x000000c75e5e7212 */ /* 0x000fc400078e3cff */
[----:B------:R-:W-:Y:S02]  /*db00*/  SHF.R.U64 R110, R110, 0x3, RZ ;  /* 0x000000036e6e7819 */ /* 0x000fe400000012ff */
[----:B------:R-:W-:Y:S02]  /*db10*/  LOP3.LUT R114, R114, R207, RZ, 0x3c, !PT ;  /* 0x000000cf72727212 */ /* 0x000fe400078e3cff */
[----:B------:R-:W-:Y:S02]  /*db20*/  MOV R24, R24 ;  /* 0x0000001800187202 */ /* 0x000fe40000000f00 */
[----:B------:R-:W-:Y:S02]  /*db30*/  F2FP.BF16.F32.PACK_AB R74, R77, R76 ;  /* 0x0000004c4d4a723e */ /* 0x000fe400000010ff */
[----:B------:R-:W-:Y:S02]  /*db40*/  F2FP.BF16.F32.PACK_AB R75, R79, R78 ;  /* 0x0000004e4f4b723e */ /* 0x000fe400000010ff */
[----:B------:R-:W-:-:S02]  /*db50*/  F2FP.BF16.F32.PACK_AB R81, R83, R82 ;  /* 0x000000525351723e */ /* 0x000fc400000010ff */
[----:B------:R-:W-:Y:S01]  /*db60*/  MOV R28, R28 ;  /* 0x0000001c001c7202 */ /* 0x000fe20000000f00 */
[----:B------:R1:W-:Y:S01]  /*db70*/  STSM.16.M88.4 [R24], R72 ;  /* 0x0000004818007844 */ /* 0x0003e20000000200 */
[----:B------:R-:W-:Y:S02]  /*db80*/  MOV R11, R90 ;  /* 0x0000005a000b7202 */ /* 0x000fe40000000f00 */
[----:B------:R-:W-:Y:S02]  /*db90*/  F2FP.BF16.F32.PACK_AB R82, R85, R84 ;  /* 0x000000545552723e */ /* 0x000fe400000010ff */
[----:B------:R-:W-:Y:S02]  /*dba0*/  F2FP.BF16.F32.PACK_AB R83, R26, R19 ;  /* 0x000000131a53723e */ /* 0x000fe400000010ff */
[----:B------:R-:W-:Y:S02]  /*dbb0*/  F2FP.BF16.F32.PACK_AB R88, R89, R88 ;  /* 0x000000585958723e */ /* 0x000fe400000010ff */
[----:B------:R-:W-:Y:S01]  /*dbc0*/  LOP3.LUT R102, R102, R203, RZ, 0x3c, !PT ;  /* 0x000000cb66667212 */ /* 0x000fe200078e3cff */
[----:B------:R1:W-:Y:S01]  /*dbd0*/  STSM.16.M88.4 [R28], R80 ;  /* 0x000000501c007844 */ /* 0x0003e20000000200 */
[----:B------:R-:W-:-:S02]  /*dbe0*/  MOV R86, R86 ;  /* 0x0000005600567202 */ /* 0x000fc40000000f00 */
[----:B------:R-:W-:Y:S02]  /*dbf0*/  MOV R10, R98 ;  /* 0x00000062000a7202 */ /* 0x000fe40000000f00 */
[----:B------:R-:W-:Y:S02]  /*dc00*/  F2FP.BF16.F32.PACK_AB R89, R36, R32 ;  /* 0x000000202459723e */ /* 0x000fe400000010ff */
[----:B------:R-:W-:Y:S02]  /*dc10*/  F2FP.BF16.F32.PACK_AB R90, R93, R92 ;  /* 0x0000005c5d5a723e */ /* 0x000fe400000010ff */
[----:B------:R-:W-:Y:S02]  /*dc20*/  F2FP.BF16.F32.PACK_AB R91, R155, R154 ;  /* 0x0000009a9b5b723e */ /* 0x000fe400000010ff */
[----:B------:R-:W-:Y:S02]  /*dc30*/  F2FP.BF16.F32.PACK_AB R96, R97, R96 ;  /* 0x000000606160723e */ /* 0x000fe400000010ff */
[----:B------:R-:W-:Y:S01]  /*dc40*/  MOV R9, R106 ;  /* 0x0000006a00097202 */ /* 0x000fe20000000f00 */
[----:B------:R1:W-:Y:S01]  /*dc50*/  STSM.16.M88.4 [R86], R88 ;  /* 0x0000005856007844 */ /* 0x0003e20000000200 */
[----:B------:R-:W-:-:S02]  /*dc60*/  F2FP.BF16.F32.PACK_AB R97, R157, R156 ;  /* 0x0000009c9d61723e */ /* 0x000fc400000010ff */
[----:B------:R-:W-:Y:S02]  /*dc70*/  F2FP.BF16.F32.PACK_AB R98, R101, R100 ;  /* 0x000000646562723e */ /* 0x000fe400000010ff */
[----:B------:R-:W-:Y:S02]  /*dc80*/  F2FP.BF16.F32.PACK_AB R99, R161, R159 ;  /* 0x0000009fa163723e */ /* 0x000fe400000010ff */
[----:B------:R-:W-:Y:S02]  /*dc90*/  F2FP.BF16.F32.PACK_AB R104, R105, R104 ;  /* 0x000000686968723e */ /* 0x000fe400000010ff */
[----:B------:R-:W-:Y:S01]  /*dca0*/  LOP3.LUT R110, R110, R205, RZ, 0x3c, !PT ;  /* 0x000000cd6e6e7212 */ /* 0x000fe200078e3cff */
[----:B------:R1:W-:Y:S01]  /*dcb0*/  STSM.16.M88.4 [R11], R96 ;  /* 0x000000600b007844 */ /* 0x0003e20000000200 */
[----:B------:R-:W-:Y:S02]  /*dcc0*/  MOV R94, R94 ;  /* 0x0000005e005e7202 */ /* 0x000fe40000000f00 */
        /* <DEDUP_REMOVED lines=52> */
[----:B------:R-:W-:Y:S02]  /*e010*/  IMAD.U32 R5, RZ, RZ, UR7 ;  /* 0x00000007ff057e24 */ /* 0x000fe4000f8e00ff */
[----:B------:R-:W-:Y:S01]  /*e020*/  IMAD.U32 R4, RZ, RZ, UR6 ;  /* 0x00000006ff047e24 */ /* 0x000fe2000f8e00ff */
[----:B------:R-:W-:Y:S01]  /*e030*/  ULDC.64 UR6, c[0x0][0xc40] ;  /* 0x0003100000067ab9 */ /* 0x000fe20000000a00 */
[----:B------:R-:W-:Y:S01]  /*e040*/  MOV R5, UR5 ;  /* 0x0000000500057c02 */ /* 0x000fe20008000f00 */
[----:B------:R-:W-:Y:S02]  /*e050*/  ULDC UR5, c[0x0][0xb88] ;  /* 0x0002e20000057ab9 */ /* 0x000fe40000000800 */
[----:B------:R-:W-:Y:S01]  /*e060*/  ISETP.GE.OR P1, PT, R11, UR5, P0 ;  /* 0x000000050b007c0c */ /* 0x000fe20008726670 */
[----:B-1----:R-:W-:-:S02]  /*e070*/  IMAD R6, R8, UR8, RZ ;  /* 0x0000000808067c24 */ /* 0x002fc4000f8e02ff */
[----:B------:R-:W-:-:S04]  /*e080*/  IMAD.WIDE.U32 R4, R8, UR44, R4 ;  /* 0x0000002c08047c25 */ /* 0x000fc8000f8e0004 */
[----:B------:R-:W-:Y:S01]  /*e090*/  IMAD R8, R9, UR44, R6 ;  /* 0x0000002c09087c24 */ /* 0x000fe2000f8e0206 */
[C---:B------:R-:W-:Y:S01]  /*e0a0*/  IADD3 R6, P2, R11.reuse, R4, RZ ;  /* 0x000000040b067210 */ /* 0x040fe20007f5e0ff */
[----:B------:R-:W-:-:S03]  /*e0b0*/  VIADD R9, R11, 0x8 ;  /* 0x000000080b097836 */ /* 0x000fc60000000000 */
[----:B------:R-:W-:Y:S02]  /*e0c0*/  IADD3.X R7, R7, R5, R8, P2, !PT ;  /* 0x0000000507077210 */ /* 0x000fe400017fe408 */
[----:B------:R-:W-:Y:S02]  /*e0d0*/  ISETP.GE.OR P0, PT, R9, UR5, P0 ;  /* 0x0000000509007c0c */ /* 0x000fe40008706670 */
[----:B------:R-:W-:-:S04]  /*e0e0*/  LEA R4, P2, R6, UR6, 0x2 ;  /* 0x0000000606047c11 */ /* 0x000fc8000f8410ff */
[----:B------:R-:W-:-:S05]  /*e0f0*/  LEA.HI.X R5, R6, UR7, R7, 0x2, P2 ;  /* 0x0000000706057c11 */ /* 0x000fca00090f1407 */
[----:B------:R2:W-:Y:S04]  /*e100*/  @!P1 STG.E desc[UR54][R4.64], R0 ;  /* 0x0000000004009986 */ /* 0x0005e8000c101936 */
[----:B------:R2:W-:Y:S02]  /*e110*/  @!P0 STG.E desc[UR54][R4.64+0x20], R3 ;  /* 0x0000200304008986 */ /* 0x0005e4000c101936 */
.L_x_3304:
        /* <DEDUP_REMOVED lines=53> */
.L_x_3307:
[----:B------:R-:W-:Y:S05]  /*e470*/  BSYNC B0 ;  /* 0x0000000000007941 */ /* 0x000fea0003800000 */
.L_x_3306:
[----:B------:R-:W-:Y:S05]  /*e480*/  BRA `(.L_x_3305) ;  /* 0x0000000800247947 */ /* 0x000fea0003800000 */
.L_x_3303:
        /* <DEDUP_REMOVED lines=8> */
[----:B------:R-:W-:Y:S01]  /*e510*/  ULDC UR6, c[0x0][0xb88] ;  /* 0x0002e20000067ab9 */ /* 0x000fe20000000800 */
        /* <DEDUP_REMOVED lines=19> */
.L_x_3309:
[----:B------:R-:W-:Y:S05]  /*e650*/  BSYNC B0 ;  /* 0x0000000000007941 */ /* 0x000fea0003800000 */
.L_x_3308:
        /* <DEDUP_REMOVED lines=10> */
[----:B------:R-:W-:Y:S01]  /*e700*/  SHF.L.U32 R3, R3, 0x1, RZ ;  /* 0x0000000103037819 */ /* 0x000fe200000006ff */
[----:B------:R-:W2:Y:S01]  /*e710*/  LDC R9, c[0x0][0xeac] ;  /* 0x0003ab00ff097b82 */ /* 0x000ea20000000800 */
[----:B------:R-:W-:Y:S01]  /*e720*/  ISETP.GE.AND P0, PT, R14, UR7, PT ;  /* 0x000000070e007c0c */ /* 0x000fe2000bf06270 */
[C---:B------:R-:W-:Y:S01]  /*e730*/  VIADD R20, R188.reuse, 0x140 ;  /* 0x00000140bc147836 */ /* 0x040fe20000000000 */
[----:B------:R-:W-:Y:S01]  /*e740*/  ISETP.GE.AND P2, PT, R15, UR7, PT ;  /* 0x000000070f007c0c */ /* 0x000fe2000bf46270 */
[C---:B------:R-:W-:Y:S01]  /*e750*/  VIADD R4, R188.reuse, 0x180 ;  /* 0x00000180bc047836 */ /* 0x040fe20000000000 */
[----:B------:R-:W-:Y:S01]  /*e760*/  LOP3.LUT R0, R3, 0x2, R0, 0xe2, !PT ;  /* 0x0000000203007812 */ /* 0x000fe200078ee200 */
[C---:B------:R-:W-:Y:S01]  /*e770*/  VIADD R5, R188.reuse, 0x1c0 ;  /* 0x000001c0bc057836 */ /* 0x040fe20000000000 */
[----:B------:R-:W-:Y:S01]  /*e780*/  IADD3 R19, R188, 0x100, RZ ;  /* 0x00000100bc137810 */ /* 0x000fe20007ffe0ff */
[----:B------:R-:W-:Y:S01]  /*e790*/  UIADD3 UR42, -UR42, UR6, URZ ;  /* 0x000000062a2a7290 */ /* 0x000fe2000fffe13f */
[----:B------:R-:W-:Y:S01]  /*e7a0*/  SHF.R.S32.HI R189, RZ, 0x1f, R188 ;  /* 0x0000001fffbd7819 */ /* 0x000fe200000114bc */
[----:B------:R-:W-:Y:S01]  /*e7b0*/  ULOP3.LUT UR38, URZ, UR38, URZ, 0x33, !UPT ;  /* 0x000000263f267292 */ /* 0x000fe2000f8e333f */
[----:B------:R-:W-:Y:S01]  /*e7c0*/  SEL R3, RZ, 0x4, P0 ;  /* 0x00000004ff037807 */ /* 0x000fe20000000000 */
[----:B------:R-:W-:Y:S01]  /*e7d0*/  BSSY B0, `(.L_x_3310) ;  /* 0x0000035000007945 */ /* 0x000fe20003800000 */
[----:B------:R-:W-:-:S02]  /*e7e0*/  SEL R6, RZ, 0x8, P2 ;  /* 0x00000008ff067807 */ /* 0x000fc40001000000 */
[----:B------:R-:W-:Y:S02]  /*e7f0*/  ISETP.GE.AND P2, PT, R20, UR7, PT ;  /* 0x0000000714007c0c */ /* 0x000fe4000bf46270 */
[----:B------:R-:W-:Y:S02]  /*e800*/  ISETP.GE.AND P0, PT, R19, UR7, PT ;  /* 0x0000000713007c0c */ /* 0x000fe4000bf06270 */
[----:B------:R-:W-:Y:S02]  /*e810*/  ISETP.GE.AND P3, PT, R4, UR7, PT ;  /* 0x0000000704007c0c */ /* 0x000fe4000bf66270 */
[----:B------:R-:W-:Y:S01]  /*e820*/  ISETP.GE.AND P1, PT, R5, UR7, PT ;  /* 0x0000000705007c0c */ /* 0x000fe2000bf26270 */
[----:B------:R-:W-:Y:S01]  /*e830*/  IMAD.WIDE.U32 R4, R8, UR43, R188 ;  /* 0x0000002b08047c25 */ /* 0x000fe2000f8e00bc */
[----:B------:R-:W-:Y:S02]  /*e840*/  LOP3.LUT R0, R6, R0, R3, 0xfe, !PT ;  /* 0x0000000006007212 */ /* 0x000fe400078efe03 */
[----:B------:R-:W-:Y:S01]  /*e850*/  SEL R6, RZ, 0x20, P2 ;  /* 0x00000020ff067807 */ /* 0x000fe20001000000 */
[C---:B------:R-:W-:Y:S01]  /*e860*/  VIADD R8, R190.reuse, 0x20 ;  /* 0x00000020be087836 */ /* 0x040fe20000000000 */
[----:B------:R-:W-:-:S02]  /*e870*/  ISETP.GE.AND P2, PT, R190, UR42, PT ;  /* 0x0000002abe007c0c */ /* 0x000fc4000bf46270 */
[----:B------:R-:W-:Y:S02]  /*e880*/  SEL R3, RZ, 0x10, P0 ;  /* 0x00000010ff037807 */ /* 0x000fe40000000000 */
[----:B------:R-:W-:Y:S01]  /*e890*/  ISETP.GE.AND P0, PT, R8, UR42, PT ;  /* 0x0000002a08007c0c */ /* 0x000fe2000bf06270 */
[----:B-1----:R-:W-:Y:S01]  /*e8a0*/  IMAD R8, R10, UR8, RZ ;  /* 0x000000080a087c24 */ /* 0x002fe2000f8e02ff */
[----:B------:R-:W-:Y:S02]  /*e8b0*/  LOP3.LUT R3, R6, R0, R3, 0xfe, !PT ;  /* 0x0000000006037212 */ /* 0x000fe400078efe03 */
[----:B------:R-:W-:Y:S01]  /*e8c0*/  IADD3 R5, R5, R7, RZ ;  /* 0x0000000705057210 */ /* 0x000fe20007ffe0ff */
[----:B------:R-:W-:Y:S01]  /*e8d0*/  IMAD R11, R11, UR44, R8 ;  /* 0x0000002c0b0b7c24 */ /* 0x000fe2000f8e0208 */
[----:B------:R-:W-:Y:S01]  /*e8e0*/  SEL R0, RZ, 0x40, P3 ;  /* 0x00000040ff007807 */ /* 0x000fe20001800000 */
[----:B--2---:R-:W-:Y:S01]  /*e8f0*/  VIADD R7, R9, UR38 ;  /* 0x0000002609077c36 */ /* 0x004fe20008000000 */
[----:B------:R-:W-:Y:S01]  /*e900*/  SHF.R.S32.HI R191, RZ, 0x1f, R190 ;  /* 0x0000001fffbf7819 */ /* 0x000fe200000114be */
        /* <DEDUP_REMOVED lines=33> */
.L_x_3311:
[----:B------:R-:W-:Y:S05]  /*eb20*/  BSYNC B0 ;  /* 0x0000000000007941 */ /* 0x000fea0003800000 */
.L_x_3310:
[----:B------:R-:W-:Y:S04]  /*eb30*/  BSSY B0, `(.L_x_3305) ;  /* 0x000001e000007945 */ /* 0x000fe80003800000 */
        /* <DEDUP_REMOVED lines=29> */
.L_x_3312:
[----:B------:R-:W-:Y:S05]  /*ed10*/  BSYNC B0 ;  /* 0x0000000000007941 */ /* 0x000fea0003800000 */
.L_x_3305:
[----:B------:R-:W3:Y:S02]  /*ed20*/  LDC R0, c[0x0][0xea8] ;  /* 0x0003aa00ff007b82 */ /* 0x000ee40000000800 */
[----:B---3--:R-:W-:-:S13]  /*ed30*/  ISETP.LE.AND P0, PT, R0, UR4, PT ;  /* 0x0000000400007c0c */ /* 0x008fda000bf03270 */
[----:B------:R-:W-:Y:S05]  /*ed40*/  @!P0 BRA `(.L_x_3313) ;  /* 0xffffff20008c8947 */ /* 0x000fea000383ffff */
[----:B------:R-:W-:Y:S05]  /*ed50*/  EXIT ;  /* 0x000000000000794d */ /* 0x000fea0003800000 */
.L_x_3264:
        /* <DEDUP_REMOVED lines=13> */
[----:B------:R-:W1:Y:S01]  /*ee30*/  S2R R2, SR_TID.X ;  /* 0x0000000000027919 */ /* 0x000e620000002100 */
[----:B------:R-:W-:Y:S01]  /*ee40*/  MOV R18, UR4 ;  /* 0x0000000400127c02 */ /* 0x000fe20008000f00 */
[----:B------:R-:W-:Y:S01]  /*ee50*/  IMAD.MOV.U32 R17, RZ, RZ, 0x1 ;  /* 0x00000001ff117424 */ /* 0x000fe200078e00ff */
[----:B------:R-:W-:Y:S01]  /*ee60*/  ULDC UR61, c[0x0][0xc] ;  /* 0x00000300003d7ab9 */ /* 0x000fe20000000800 */
[----:B------:R-:W-:Y:S01]  /*ee70*/  IMAD.MOV.U32 R16, RZ, RZ, RZ ;  /* 0x000000ffff107224 */ /* 0x000fe200078e00ff */
[----:B------:R-:W-:Y:S01]  /*ee80*/  ULDC.64 UR46, c[0x0][0x198] ;  /* 0x00006600002e7ab9 */ /* 0x000fe20000000a00 */
[----:B------:R-:W-:Y:S01]  /*ee90*/  UMOV UR60, URZ ;  /* 0x0000003f003c7c82 */ /* 0x000fe20008000000 */
[----:B-1----:R-:W-:-:S07]  /*eea0*/  LOP3.LUT R19, R2, 0x1f, RZ, 0xc0, !PT ;  /* 0x0000001f02137812 */ /* 0x002fce00078ec0ff */
.L_x_3364:
        /* <DEDUP_REMOVED lines=21> */
.L_x_3315:
[----:B------:R-:W-:Y:S01]  /*f000*/  ULDC UR11, c[0x0][0xec4] ;  /* 0x0003b100000b7ab9 */ /* 0x000fe20000000800 */
[----:B------:R-:W-:Y:S01]  /*f010*/  UMOV UR9, UR10 ;  /* 0x0000000a00097c82 */ /* 0x000fe20008000000 */
[----:B------:R-:W-:-:S11]  /*f020*/  UISETP.NE.AND UP0, UPT, UR11, 0x1, UPT ;  /* 0x000000010b00788c */ /* 0x000fd6000bf05270 */
[----:B------:R-:W-:Y:S02]  /*f030*/  @UP0 ULDC.64 UR12, c[0x0][0xec8] ;  /* 0x0003b200000c0ab9 */ /* 0x000fe40000000a00 */
[----:B------:R-:W-:-:S04]  /*f040*/  UIMAD.WIDE.U32 UR6, UR10, UR12, URZ ;  /* 0x0000000c0a0672a5 */ /* 0x000fc8000f8e003f */
[----:B------:R-:W-:-:S04]  /*f050*/  @UP0 USHF.R.U32.HI UR9, URZ, UR13, UR7 ;  /* 0x0000000d3f090299 */ /* 0x000fc80008011607 */
[----:B------:R-:W-:-:S12]  /*f060*/  UIMAD UR6, UR9, UR11, URZ ;  /* 0x0000000b090672a4 */ /* 0x000fd8000f8e023f */
.L_x_3316:
        /* <DEDUP_REMOVED lines=53> */
.L_x_3318:
        /* <DEDUP_REMOVED lines=17> */
[----:B------:R-:W-:Y:S01]  /*f4d0*/  MOV R13, RZ ;  /* 0x000000ff000d7202 */ /* 0x000fe20000000f00 */
[----:B------:R-:W-:-:S02]  /*f4e0*/  IMAD.U32 R10, RZ, RZ, UR4 ;  /* 0x00000004ff0a7e24 */ /* 0x000fc4000f8e00ff */
[----:B------:R-:W-:Y:S02]  /*f4f0*/  IMAD.MOV.U32 R8, RZ, RZ, 0x70 ;  /* 0x00000070ff087424 */ /* 0x000fe400078e00ff */
[----:B------:R-:W-:-:S07]  /*f500*/  IMAD.MOV.U32 R12, RZ, RZ, 0x1 ;  /* 0x00000001ff0c7424 */ /* 0x000fce00078e00ff */
[----:B------:R-:W-:-:S07]  /*f510*/  LEPC R20, `(.L_x_3320) ;  /* 0x000000001014794e */ /* 0x000fce0000000000 */
[----:B-1----:R-:W-:Y:S05]  /*f520*/  CALL.ABS.NOINC R2 ;  /* 0x0000000002007343 */ /* 0x002fea0003c00000 */
.L_x_3320:
        /* <DEDUP_REMOVED lines=12> */
[----:B------:R-:W-:Y:S01]  /*f5f0*/  MOV R11, UR5 ;  /* 0x00000005000b7c02 */ /* 0x000fe20008000f00 */
[----:B------:R-:W-:Y:S01]  /*f600*/  IMAD.U32 R7, RZ, RZ, UR9 ;  /* 0x00000009ff077e24 */ /* 0x000fe2000f8e00ff */
[----:B------:R-:W-:Y:S01]  /*f610*/  MOV R13, RZ ;  /* 0x000000ff000d7202 */ /* 0x000fe20000000f00 */
[----:B------:R-:W-:-:S02]  /*f620*/  IMAD.U32 R10, RZ, RZ, UR4 ;  /* 0x00000004ff0a7e24 */ /* 0x000fc4000f8e00ff */
[----:B------:R-:W-:Y:S02]  /*f630*/  IMAD.MOV.U32 R8, RZ, RZ, 0x70 ;  /* 0x00000070ff087424 */ /* 0x000fe400078e00ff */
[----:B-1----:R-:W-:-:S07]  /*f640*/  IMAD.MOV.U32 R12, RZ, RZ, 0x1 ;  /* 0x00000001ff0c7424 */ /* 0x002fce00078e00ff */
[----:B------:R-:W-:-:S07]  /*f650*/  LEPC R20, `(.L_x_3322) ;  /* 0x000000001014794e */ /* 0x000fce0000000000 */
[----:B--2---:R-:W-:Y:S05]  /*f660*/  CALL.ABS.NOINC R2 ;  /* 0x0000000002007343 */ /* 0x004fea0003c00000 */
.L_x_3322:
        /* <DEDUP_REMOVED lines=16> */
.L_x_3321:
[----:B------:R-:W-:Y:S01]  /*f770*/  ULDC.64 UR4, c[0x0][0xaf0] ;  /* 0x0002bc0000047ab9 */ /* 0x000fe20000000a00 */
[----:B------:R-:W-:Y:S01]  /*f780*/  IMAD.U32 R5, RZ, RZ, UR59 ;  /* 0x0000003bff057e24 */ /* 0x000fe2000f8e00ff */
[----:B------:R-:W-:Y:S01]  /*f790*/  ISETP.NE.U32.AND P0, PT, RZ, UR4, PT ;  /* 0x00000004ff007c0c */ /* 0x000fe2000bf05070 */
[----:B------:R-:W-:Y:S01]  /*f7a0*/  IMAD.U32 R6, RZ, RZ, UR59 ;  /* 0x0000003bff067e24 */ /* 0x000fe2000f8e00ff */
[----:B------:R-:W1:Y:S02]  /*f7b0*/  LDC R0, c[0x0][0x428] ;  /* 0x00010a00ff007b82 */ /* 0x000e640000000800 */
[----:B------:R-:W-:-:S13]  /*f7c0*/  ISETP.NE.AND.EX P0, PT, RZ, UR5, PT, P0 ;  /* 0x00000005ff007c0c */ /* 0x000fda000bf05300 */
[----:B------:R-:W2:Y:S02]  /*f7d0*/  @P0 LDC.64 R2, c[0x0][0xaf0] ;  /* 0x0002bc00ff020b82 */ /* 0x000ea40000000a00 */
[----:B--2---:R-:W-:-:S05]  /*f7e0*/  @P0 IMAD.WIDE R2, R5, 0x4, R2 ;  /* 0x0000000405020825 */ /* 0x004fca00078e0202 */
[----:B------:R2:W3:Y:S01]  /*f7f0*/  @P0 LDG.E R6, desc[UR54][R2.64] ;  /* 0x0000003602060981 */ /* 0x0004e2000c1e1900 */
[----:B-1----:R-:W-:Y:S01]  /*f800*/  ISETP.NE.AND P0, PT, R0, 0x1, PT ;  /* 0x000000010000780c */ /* 0x002fe20003f05270 */
[----:B------:R-:W-:Y:S01]  /*f810*/  UMOV UR56, URZ ;  /* 0x0000003f00387c82 */ /* 0x000fe20008000000 */
[----:B------:R-:W-:Y:S01]  /*f820*/  ISETP.NE.AND P1, PT, R19, RZ, PT ;  /* 0x000000ff1300720c */ /* 0x000fe20003f25270 */
[----:B------:R-:W-:Y:S01]  /*f830*/  UMOV UR6, 0xffffffff ;  /* 0xffffffff00067882 */ /* 0x000fe20000000000 */
[----:B------:R-:W-:Y:S01]  /*f840*/  MOV R0, UR58 ;  /* 0x0000003a00007c02 */ /* 0x000fe20008000f00 */
        /* <DEDUP_REMOVED lines=15> */
.L_x_3377:
[----:B------:R-:W-:Y:S01]  /*f940*/  UMOV UR4, 0xffffffff ;  /* 0xffffffff00047882 */ /* 0x000fe20000000000 */
[----:B------:R-:W-:Y:S02]  /*f950*/  SHF.R.S32.HI R7, RZ, 0x1f, R6 ;  /* 0x0000001fff077819 */ /* 0x000fe40000011406 */
[----:B------:R-:W-:Y:S05]  /*f960*/  BRA.DIV UR4, `(.L_x_3324) ;  /* 0x0000002a04f87947 */ /* 0x000fea000b800000 */
[----:B------:R-:W-:-:S13]  /*f970*/  ELECT P6, URZ, PT ;  /* 0x00000000003f782f */ /* 0x000fda00038c0000 */
.L_x_3380:
[----:B------:R-:W-:Y:S05]  /*f980*/  @!P6 BRA `(.L_x_3325) ;  /* 0x0000000000c4e947 */ /* 0x000fea0003800000 */
[----:B------:R-:W-:Y:S01]  /*f990*/  MOV R4, R6 ;  /* 0x0000000600047202 */ /* 0x000fe20000000f00 */
        /* <DEDUP_REMOVED lines=19> */
.L_x_3326:
[----:B------:R-:W2:Y:S01]  /*fad0*/  S2R R5, SR_TID.X ;  /* 0x0000000000057919 */ /* 0x000ea20000002100 */
[----:B-1----:R-:W-:Y:S02]  /*fae0*/  LEA R8, R16, UR38, 0x3 ;  /* 0x0000002610087c11 */ /* 0x002fe4000f8e18ff */
[----:B--2---:R-:W-:Y:S02]  /*faf0*/  LOP3.LUT R9, R5, 0x7f, RZ, 0xc0, !PT ;  /* 0x0000007f05097812 */ /* 0x004fe400078ec0ff */
[----:B------:R-:W-:Y:S02]  /*fb00*/  SHF.L.U32 R5, R17, 0x1f, RZ ;  /* 0x0000001f11057819 */ /* 0x000fe400000006ff */
[----:B------:R-:W-:Y:S02]  /*fb10*/  ISETP.NE.AND P3, PT, R9, RZ, PT ;  /* 0x000000ff0900720c */ /* 0x000fe40003f65270 */
[----:B------:R-:W1:Y:S02]  /*fb20*/  SYNCS.PHASECHK.TRANS64.TRYWAIT P2, [R8+URZ+0x38840], R5 ;  /* 0x03884005080075a7 */ /* 0x000e64000804017f */
[----:B-1----:R-:W-:Y:S09]  /*fb30*/  @!P2 BRA `(.L_x_3327) ;  /* 0x0000002800a4a947 */ /* 0x002ff20003800000 */
.L_x_3381:
[----:B------:R-:W-:Y:S05]  /*fb40*/  @P3 BRA `(.L_x_3328) ;  /* 0x0000000000143947 */ /* 0x000fea0003800000 */
[----:B------:R-:W-:Y:S01]  /*fb50*/  ISETP.NE.AND P2, PT, R19, RZ, PT ;  /* 0x000000ff1300720c */ /* 0x000fe20003f45270 */
[----:B-1----:R-:W-:-:S04]  /*fb60*/  IMAD.MOV.U32 R5, RZ, RZ, 0x2000 ;  /* 0x00002000ff057424 */ /* 0x002fc800078e00ff */
[----:B------:R2:W-:Y:S08]  /*fb70*/  SYNCS.ARRIVE.TRANS64 RZ, [R8+URZ+0x38830], R5 ;  /* 0x0388300508ff79a7 */ /* 0x0005f0000800003f */
[----:B------:R-:W-:Y:S05]  /*fb80*/  @!P2 BRA `(.L_x_3328) ;  /* 0x000000000004a947 */ /* 0x000fea0003800000 */
[----:B------:R-:W-:Y:S01]  /*fb90*/  BPT.TRAP 0x1 ;  /* 0x000000040000795c */ /* 0x000fe20000300000 */
.L_x_3328:
        /* <DEDUP_REMOVED lines=16> */
.L_x_3325:
[----:B------:R-:W-:Y:S05]  /*fca0*/  WARPSYNC.ALL ;  /* 0x0000000000007948 */ /* 0x000fea0003800000 */
[----:B------:R-:W-:Y:S01]  /*fcb0*/  BAR.SYNC.DEFER_BLOCKING 0x8, 0xa0 ;  /* 0x0202800000007b1d */ /* 0x000fe20000010000 */
[----:B------:R-:W-:-:S05]  /*fcc0*/  ELECT P2, URZ, PT ;  /* 0x00000000003f782f */ /* 0x000fca0003840000 */
[----:B------:R-:W-:Y:S08]  /*fcd0*/  BSSY B0, `(.L_x_3329) ;  /* 0x0000041000007945 */ /* 0x000ff00003800000 */
[----:B------:R-:W-:Y:S05]  /*fce0*/  @!P2 BRA `(.L_x_3330) ;  /* 0x0000000000fca947 */ /* 0x000fea0003800000 */
[----:B------:R-:W-:Y:S01]  /*fcf0*/  UIADD3 UR14, UP0, UR46, 0x270, URZ ;  /* 0x000002702e0e7890 */ /* 0x000fe2000ff1e03f */
[----:B-12---:R-:W-:Y:S01]  /*fd00*/  MOV R5, 0x2000 ;  /* 0x0000200000057802 */ /* 0x006fe20000000f00 */
        /* <DEDUP_REMOVED lines=61> */
.L_x_3330:
[----:B------:R-:W-:Y:S05]  /*100e0*/  BSYNC B0 ;  /* 0x0000000000007941 */ /* 0x000fea0003800000 */
.L_x_3329:
        /* <DEDUP_REMOVED lines=8> */
.L_x_3382:
[----:B------:R-:W-:Y:S01]  /*10170*/  ULDC.64 UR4, c[0x0][0x408] ;  /* 0x0001020000047ab9 */ /* 0x000fe20000000a00 */
[----:B------:R-:W-:Y:S04]  /*10180*/  BSSY B0, `(.L_x_3332) ;  /* 0x0000042000007945 */ /* 0x000fe80003800000 */
[----:B------:R-:W-:Y:S05]  /*10190*/  @!P6 BRA `(.L_x_3333) ;  /* 0x000000040000e947 */ /* 0x000fea0003800000 */
[----:B-1----:R-:W1:Y:S01]  /*101a0*/  S2R R8, SR_TID.X ;  /* 0x0000000000087919 */ /* 0x002e620000002100 */
[----:B------:R-:W-:Y:S02]  /*101b0*/  LEA R5, R16, UR38, 0x3 ;  /* 0x0000002610057c11 */ /* 0x000fe4000f8e18ff */
[----:B-1----:R-:W-:Y:S02]  /*101c0*/  LOP3.LUT R9, R8, 0x7f, RZ, 0xc0, !PT ;  /* 0x0000007f08097812 */ /* 0x002fe400078ec0ff */
[----:B------:R-:W-:Y:S02]  /*101d0*/  SHF.L.U32 R8, R17, 0x1f, RZ ;  /* 0x0000001f11087819 */ /* 0x000fe400000006ff */
[----:B------:R-:W-:Y:S02]  /*101e0*/  ISETP.NE.AND P3, PT, R9, RZ, PT ;  /* 0x000000ff0900720c */ /* 0x000fe40003f65270 */
[----:B------:R-:W1:Y:S02]  /*101f0*/  SYNCS.PHASECHK.TRANS64.TRYWAIT P2, [R5+URZ+0x38860], R8 ;  /* 0x03886008050075a7 */ /* 0x000e64000804017f */
[----:B-1----:R-:W-:Y:S09]  /*10200*/  @!P2 BRA `(.L_x_3334) ;  /* 0x00000024001ca947 */ /* 0x002ff20003800000 */
.L_x_3383:
[----:B------:R-:W-:Y:S05]  /*10210*/  @P3 BRA `(.L_x_3335) ;  /* 0x0000000000143947 */ /* 0x000fea0003800000 */
[----:B------:R-:W-:Y:S02]  /*10220*/  ISETP.NE.AND P2, PT, R19, RZ, PT ;  /* 0x000000ff1300720c */ /* 0x000fe40003f45270 */
[----:B-1----:R-:W-:-:S04]  /*10230*/  MOV R8, 0x10000 ;  /* 0x0001000000087802 */ /* 0x002fc80000000f00 */
[----:B------:R2:W-:Y:S07]  /*10240*/  SYNCS.ARRIVE.TRANS64 RZ, [R5+URZ+0x38850], R8 ;  /* 0x0388500805ff79a7 */ /* 0x0005ee000800003f */
[----:B------:R-:W-:Y:S05]  /*10250*/  @!P2 BRA `(.L_x_3335) ;  /* 0x000000000004a947 */ /* 0x000fea0003800000 */
[----:B------:R-:W-:Y:S01]  /*10260*/  BPT.TRAP 0x1 ;  /* 0x000000040000795c */ /* 0x000fe20000300000 */
.L_x_3335:
        /* <DEDUP_REMOVED lines=51> */
.L_x_3333:
[----:B------:R-:W-:Y:S05]  /*105a0*/  BSYNC B0 ;  /* 0x0000000000007941 */ /* 0x000fea0003800000 */
.L_x_3332:
[----:B------:R-:W-:-:S06]  /*105b0*/  UISETP.GE.AND UP0, UPT, UR39, 0x2, UPT ;  /* 0x000000022700788c */ /* 0x000fcc000bf06270 */
[----:B------:R-:W-:-:S13]  /*105c0*/  PLOP3.LUT P2, PT, PT, PT, UP0, 0x80, 0x0 ;  /* 0x000000000000781c */ /* 0x000fda0003f4f008 */
[----:B------:R-:W-:Y:S05]  /*105d0*/  @!P2 BRA `(.L_x_3336) ;  /* 0x00000014009ca947 */ /* 0x000fea0003800000 */
[----:B------:R-:W-:Y:S02]  /*105e0*/  ULOP3.LUT UR6, UR39, 0x1, URZ, 0xc0, !UPT ;  /* 0x0000000127067892 */ /* 0x000fe4000f8ec03f */
[----:B------:R-:W-:Y:S02]  /*105f0*/  IMAD.U32 R9, RZ, RZ, UR39 ;  /* 0x00000027ff097e24 */ /* 0x000fe4000f8e00ff */
[----:B------:R-:W-:Y:S02]  /*10600*/  UISETP.NE.U32.AND UP0, UPT, UR6, 0x1, UPT ;  /* 0x000000010600788c */ /* 0x000fe4000bf05070 */
[----:B------:R-:W-:-:S04]  /*10610*/  VIADD R9, R9, 0xfffffffe ;  /* 0xfffffffe09097836 */ /* 0x000fc80000000000 */
[----:B------:R-:W-:Y:S02]  /*10620*/  PLOP3.LUT P2, PT, PT, PT, UP0, 0x80, 0x0 ;  /* 0x000000000000781c */ /* 0x000fe40003f4f008 */
[----:B-12---:R-:W-:-:S11]  /*10630*/  MOV R8, R9 ;  /* 0x0000000900087202 */ /* 0x006fd60000000f00 */
        /* <DEDUP_REMOVED lines=28> */
.L_x_3340:
[----:B-1----:R-:W1:Y:S01]  /*10800*/  S2R R2, SR_TID.X ;  /* 0x0000000000027919 */ /* 0x002e620000002100 */
[----:B------:R-:W-:Y:S02]  /*10810*/  SHF.L.U32 R3, R17, 0x1f, RZ ;  /* 0x0000001f11037819 */ /* 0x000fe400000006ff */
[----:B-1----:R-:W-:Y:S02]  /*10820*/  LOP3.LUT R5, R2, 0x7f, RZ, 0xc0, !PT ;  /* 0x0000007f02057812 */ /* 0x002fe400078ec0ff */
[----:B------:R-:W-:Y:S02]  /*10830*/  LEA R2, R16, UR38, 0x3 ;  /* 0x0000002610027c11 */ /* 0x000fe4000f8e18ff */
[----:B------:R-:W-:Y:S02]  /*10840*/  ISETP.NE.AND P2, PT, R5, RZ, PT ;  /* 0x000000ff0500720c */ /* 0x000fe40003f45270 */
[----:B------:R-:W1:Y:S02]  /*10850*/  SYNCS.PHASECHK.TRANS64.TRYWAIT P3, [R2+URZ+0x38840], R3 ;  /* 0x03884003020075a7 */ /* 0x000e64000806017f */
[----:B-1----:R-:W-:Y:S09]  /*10860*/  @!P3 BRA `(.L_x_3341) ;  /* 0x0000001c0098b947 */ /* 0x002ff20003800000 */
.L_x_3384:
[----:B------:R-:W-:Y:S05]  /*10870*/  @P2 BRA `(.L_x_3342) ;  /* 0x0000000000142947 */ /* 0x000fea0003800000 */
[----:B------:R-:W-:Y:S01]  /*10880*/  ISETP.NE.AND P3, PT, R19, RZ, PT ;  /* 0x000000ff1300720c */ /* 0x000fe20003f65270 */
[----:B------:R-:W-:-:S04]  /*10890*/  IMAD.MOV.U32 R5, RZ, RZ, 0x2000 ;  /* 0x00002000ff057424 */ /* 0x000fc800078e00ff */
[----:B------:R2:W-:Y:S08]  /*108a0*/  SYNCS.ARRIVE.TRANS64 RZ, [R2+URZ+0x38830], R5 ;  /* 0x0388300502ff79a7 */ /* 0x0005f0000800003f */
[----:B------:R-:W-:Y:S05]  /*108b0*/  @!P3 BRA `(.L_x_3342) ;  /* 0x000000000004b947 */ /* 0x000fea0003800000 */
[----:B------:R-:W-:Y:S01]  /*108c0*/  BPT.TRAP 0x1 ;  /* 0x000000040000795c */ /* 0x000fe20000300000 */
.L_x_3342:
        /* <DEDUP_REMOVED lines=17> */
.L_x_3385:
[----:B------:R-:W-:Y:S05]  /*109e0*/  @P2 BRA `(.L_x_3344) ;  /* 0x0000000000142947 */ /* 0x000fea0003800000 */
[----:B------:R-:W-:Y:S02]  /*109f0*/  ISETP.NE.AND P2, PT, R19, RZ, PT ;  /* 0x000000ff1300720c */ /* 0x000fe40003f45270 */
[----:B-12---:R-:W-:-:S04]  /*10a00*/  MOV R3, 0x10000 ;  /* 0x0001000000037802 */ /* 0x006fc80000000f00 */
[----:B------:R3:W-:Y:S07]  /*10a10*/  SYNCS.ARRIVE.TRANS64 RZ, [R2+URZ+0x38850], R3 ;  /* 0x0388500302ff79a7 */ /* 0x0007ee000800003f */
[----:B------:R-:W-:Y:S05]  /*10a20*/  @!P2 BRA `(.L_x_3344) ;  /* 0x000000000004a947 */ /* 0x000fea0003800000 */
[----:B------:R-:W-:Y:S01]  /*10a30*/  BPT.TRAP 0x1 ;  /* 0x000000040000795c */ /* 0x000fe20000300000 */
.L_x_3344:
        /* <DEDUP_REMOVED lines=50> */
.L_x_3339:
[----:B------:R-:W-:Y:S05]  /*10d60*/  BSYNC B0 ;  /* 0x0000000000007941 */ /* 0x000fea0003800000 */
.L_x_3338:
[----:B------:R-:W-:-:S06]  /*10d70*/  UIADD3 UR6, UR39, -0x3, URZ ;  /* 0xfffffffd27067890 */ /* 0x000fcc000fffe03f */
[----:B------:R-:W-:-:S07]  /*10d80*/  IMAD.U32 R8, RZ, RZ, UR6 ;  /* 0x00000006ff087e24 */ /* 0x000fce000f8e00ff */
.L_x_3337:
[----:B------:R-:W-:Y:S01]  /*10d90*/  ISETP.NE.AND P2, PT, R9, RZ, PT ;  /* 0x000000ff0900720c */ /* 0x000fe20003f45270 */
[----:B------:R-:W-:-:S12]  /*10da0*/  BSSY B0, `(.L_x_3336) ;  /* 0x00000ea000007945 */ /* 0x000fd80003800000 */
[----:B------:R-:W-:Y:S05]  /*10db0*/  @!P2 BRA `(.L_x_3345) ;  /* 0x0000000c00a0a947 */ /* 0x000fea0003800000 */
.L_x_3360:
        /* <DEDUP_REMOVED lines=23> */
[----:B--2---:R-:W-:-:S04]  /*10f30*/  LEA R4, P2, R2, R4, 0x2 ;  /* 0x0000000402047211 */ /* 0x004fc800078410ff */
[----:B------:R-:W-:-:S05]  /*10f40*/  LEA.HI.X R5, R2, R5, R3, 0x2, P2 ;  /* 0x0000000502057211 */ /* 0x000fca00010f1403 */
[----:B------:R1:W5:Y:S01]  /*10f50*/  LDG.E R4, desc[UR54][R4.64] ;  /* 0x0000003604047981 */ /* 0x000362000c1e1900 */
[----:B------:R-:W-:-:S04]  /*10f60*/  IMAD.MOV R3, RZ, RZ, -R11 ;  /* 0x000000ffff037224 */ /* 0x000fc800078e0a0b */
[----:B------:R-:W-:-:S07]  /*10f70*/  IMAD R10, R10, R3, R8 ;  /* 0x000000030a0a7224 */ /* 0x000fce00078e0208 */
.L_x_3348:
[----:B------:R-:W1:Y:S01]  /*10f80*/  S2R R2, SR_TID.X ;  /* 0x0000000000027919 */ /* 0x000e620000002100 */
[----:B------:R-:W-:Y:S02]  /*10f90*/  LEA R3, R9, UR38, 0x3 ;  /* 0x0000002609037c11 */ /* 0x000fe4000f8e18ff */
[----:B-1----:R-:W-:Y:S02]  /*10fa0*/  LOP3.LUT R5, R2, 0x7f, RZ, 0xc0, !PT ;  /* 0x0000007f02057812 */ /* 0x002fe400078ec0ff */
[----:B------:R-:W-:Y:S02]  /*10fb0*/  SHF.L.U32 R2, R17, 0x1f, RZ ;  /* 0x0000001f11027819 */ /* 0x000fe400000006ff */
[----:B------:R-:W-:Y:S02]  /*10fc0*/  ISETP.NE.AND P2, PT, R5, RZ, PT ;  /* 0x000000ff0500720c */ /* 0x000fe40003f45270 */
[----:B------:R-:W1:Y:S02]  /*10fd0*/  SYNCS.PHASECHK.TRANS64.TRYWAIT P3, [R3+URZ+0x38840], R2 ;  /* 0x03884002030075a7 */ /* 0x000e64000806017f */
[----:B-1----:R-:W-:Y:S09]  /*10fe0*/  @!P3 BRA `(.L_x_3349) ;  /* 0x0000001400e0b947 */ /* 0x002ff20003800000 */
.L_x_3386:
[----:B------:R-:W-:Y:S05]  /*10ff0*/  @P2 BRA `(.L_x_3350) ;  /* 0x0000000000142947 */ /* 0x000fea0003800000 */
[----:B------:R-:W-:Y:S01]  /*11000*/  ISETP.NE.AND P3, PT, R19, RZ, PT ;  /* 0x000000ff1300720c */ /* 0x000fe20003f65270 */
[----:B------:R-:W-:-:S04]  /*11010*/  IMAD.MOV.U32 R12, RZ, RZ, 0x2000 ;  /* 0x00002000ff0c7424 */ /* 0x000fc800078e00ff */
[----:B------:R2:W-:Y:S08]  /*11020*/  SYNCS.ARRIVE.TRANS64 RZ, [R3+URZ+0x38830], R12 ;  /* 0x0388300c03ff79a7 */ /* 0x0005f0000800003f */
[----:B------:R-:W-:Y:S05]  /*11030*/  @!P3 BRA `(.L_x_3350) ;  /* 0x000000000004b947 */ /* 0x000fea0003800000 */
[----:B------:R-:W-:Y:S01]  /*11040*/  BPT.TRAP 0x1 ;  /* 0x000000040000795c */ /* 0x000fe20000300000 */
.L_x_3350:
        /* <DEDUP_REMOVED lines=17> */
.L_x_3387:
[----:B------:R-:W-:Y:S05]  /*11160*/  @P2 BRA `(.L_x_3352) ;  /* 0x0000000000142947 */ /* 0x000fea0003800000 */
[----:B------:R-:W-:Y:S01]  /*11170*/  ISETP.NE.AND P2, PT, R19, RZ, PT ;  /* 0x000000ff1300720c */ /* 0x000fe20003f45270 */
[----:B-1-3--:R-:W-:-:S04]  /*11180*/  IMAD.MOV.U32 R2, RZ, RZ, 0x10000 ;  /* 0x00010000ff027424 */ /* 0x00afc800078e00ff */
[----:B------:R4:W-:Y:S08]  /*11190*/  SYNCS.ARRIVE.TRANS64 RZ, [R3+URZ+0x38850], R2 ;  /* 0x0388500203ff79a7 */ /* 0x0009f0000800003f */
[----:B------:R-:W-:Y:S05]  /*111a0*/  @!P2 BRA `(.L_x_3352) ;  /* 0x000000000004a947 */ /* 0x000fea0003800000 */
[----:B------:R-:W-:Y:S01]  /*111b0*/  BPT.TRAP 0x1 ;  /* 0x000000040000795c */ /* 0x000fe20000300000 */
.L_x_3352:
        /* <DEDUP_REMOVED lines=50> */
.L_x_3347:
[----:B------:R-:W-:Y:S05]  /*114e0*/  BSYNC B1 ;  /* 0x0000000000017941 */ /* 0x000fea0003800000 */
.L_x_3346:
[----:B------:R-:W-:Y:S01]  /*114f0*/  VIADD R9, R9, 0x1 ;  /* 0x0000000109097836 */ /* 0x000fe20000000000 */
[----:B------:R-:W-:Y:S04]  /*11500*/  BSSY B1, `(.L_x_3353) ;  /* 0x0000070000017945 */ /* 0x000fe80003800000 */
[----:B------:R-:W-:-:S04]  /*11510*/  ISETP.NE.AND P2, PT, R9, 0x2, PT ;  /* 0x000000020900780c */ /* 0x000fc80003f45270 */
[----:B---34-:R-:W-:Y:S02]  /*11520*/  SEL R2, RZ, 0x1, P2 ;  /* 0x00000001ff027807 */ /* 0x018fe40001000000 */
[----:B------:R-:W-:Y:S02]  /*11530*/  SEL R16, R9, RZ, P2 ;  /* 0x000000ff09107207 */ /* 0x000fe40001000000 */
[----:B------:R-:W-:Y:S01]  /*11540*/  LOP3.LUT R17, R17, R2, RZ, 0x3c, !PT ;  /* 0x0000000211117212 */ /* 0x000fe200078e3cff */
[----:B------:R-:W-:Y:S06]  /*11550*/  @!P6 BRA `(.L_x_3354) ;  /* 0x0000000400a8e947 */ /* 0x000fec0003800000 */
[----:B------:R-:W-:Y:S01]  /*11560*/  IADD3 R10, R8, -0x1, RZ ;  /* 0xffffffff080a7810 */ /* 0x000fe20007ffe0ff */
[----:B------:R-:W-:Y:S06]  /*11570*/  @!P0 BRA `(.L_x_3355) ;  /* 0x0000000000488947 */ /* 0x000fec0003800000 */
[----:B------:R-:W1:Y:S01]  /*11580*/  LDC R9, c[0x0][0x41c] ;  /* 0x00010700ff097b82 */ /* 0x000e620000000800 */
[----:B------:R-:W-:Y:S02]  /*11590*/  IMAD.MOV.U32 R11, RZ, RZ, R10 ;  /* 0x000000ffff0b7224 */ /* 0x000fe400078e000a */
[----:B------:R-:W-:-:S04]  /*115a0*/  IMAD R13, R7, UR4, RZ ;  /* 0x00000004070d7c24 */ /* 0x000fc8000f8e02ff */
[----:B------:R-:W-:Y:S01]  /*115b0*/  IMAD R13, R6, UR5, R13 ;  /* 0x00000005060d7c24 */ /* 0x000fe2000f8e020d */
[----:B------:R-:W3:Y:S01]  /*115c0*/  LDC.64 R4, c[0x0][0x3f8] ;  /* 0x0000fe00ff047b82 */ /* 0x000ee20000000a00 */
[----:B-1----:R-:W-:-:S13]  /*115d0*/  ISETP.NE.AND P2, PT, R9, 0x1, PT ;  /* 0x000000010900780c */ /* 0x002fda0003f45270 */
[----:B--2---:R-:W1:Y:S02]  /*115e0*/  @P2 LDC.64 R2, c[0x0][0x420] ;  /* 0x00010800ff022b82 */ /* 0x004e640000000a00 */
[----:B-1----:R-:W-:-:S05]  /*115f0*/  @P2 IMAD.HI.U32 R2, R10, R2, RZ ;  /* 0x000000020a022227 */ /* 0x002fca00078e00ff */
[----:B------:R-:W-:-:S04]  /*11600*/  @P2 SHF.R.U32.HI R11, RZ, R3, R2 ;  /* 0x00000003ff0b2219 */ /* 0x000fc80000011602 */
[--C-:B------:R-:W-:Y:S01]  /*11610*/  SHF.R.S32.HI R3, RZ, 0x1f, R11.reuse ;  /* 0x0000001fff037819 */ /* 0x100fe2000001140b */
[----:B------:R-:W-:-:S04]  /*11620*/  IMAD.MOV.U32 R2, RZ, RZ, R11 ;  /* 0x000000ffff027224 */ /* 0x000fc800078e000b */
[----:B------:R-:W-:-:S05]  /*11630*/  IMAD.WIDE.U32 R2, R6, UR4, R2 ;  /* 0x0000000406027c25 */ /* 0x000fca000f8e0002 */
[----:B------:R-:W-:Y:S02]  /*11640*/  IADD3 R3, R13, R3, RZ ;  /* 0x000000030d037210 */ /* 0x000fe40007ffe0ff */
[----:B---3--:R-:W-:-:S04]  /*11650*/  LEA R4, P2, R2, R4, 0x2 ;  /* 0x0000000402047211 */ /* 0x008fc800078410ff */
[----:B------:R-:W-:-:S05]  /*11660*/  LEA.HI.X R5, R2, R5, R3, 0x2, P2 ;  /* 0x0000000502057211 */ /* 0x000fca00010f1403 */
[----:B------:R1:W5:Y:S01]  /*11670*/  LDG.E R4, desc[UR54][R4.64] ;  /* 0x0000003604047981 */ /* 0x000362000c1e1900 */
[----:B------:R-:W-:-:S04]  /*11680*/  IMAD.MOV R2, RZ, RZ, -R11 ;  /* 0x000000ffff027224 */ /* 0x000fc800078e0a0b */
[----:B------:R-:W-:-:S07]  /*11690*/  IMAD R10, R9, R2, R10 ;  /* 0x00000002090a7224 */ /* 0x000fce00078e020a */
.L_x_3355:
[----:B------:R-:W1:Y:S01]  /*116a0*/  S2R R2, SR_TID.X ;  /* 0x0000000000027919 */ /* 0x000e620000002100 */
[----:B--2---:R-:W-:Y:S02]  /*116b0*/  SHF.L.U32 R3, R17, 0x1f, RZ ;  /* 0x0000001f11037819 */ /* 0x004fe400000006ff */
[----:B-1----:R-:W-:Y:S02]  /*116c0*/  LOP3.LUT R5, R2, 0x7f, RZ, 0xc0, !PT ;  /* 0x0000007f02057812 */ /* 0x002fe400078ec0ff */
[----:B------:R-:W-:Y:S02]  /*116d0*/  LEA R2, R16, UR38, 0x3 ;  /* 0x0000002610027c11 */ /* 0x000fe4000f8e18ff */
[----:B------:R-:W-:Y:S02]  /*116e0*/  ISETP.NE.AND P2, PT, R5, RZ, PT ;  /* 0x000000ff0500720c */ /* 0x000fe40003f45270 */
[----:B------:R-:W1:Y:S02]  /*116f0*/  SYNCS.PHASECHK.TRANS64.TRYWAIT P3, [R2+URZ+0x38840], R3 ;  /* 0x03884003020075a7 */ /* 0x000e64000806017f */
[----:B-1----:R-:W-:Y:S09]  /*11700*/  @!P3 BRA `(.L_x_3356) ;  /* 0x000000100040b947 */ /* 0x002ff20003800000 */
.L_x_3388:
[----:B------:R-:W-:Y:S05]  /*11710*/  @P2 BRA `(.L_x_3357) ;  /* 0x0000000000142947 */ /* 0x000fea0003800000 */
[----:B------:R-:W-:Y:S01]  /*11720*/  ISETP.NE.AND P3, PT, R19, RZ, PT ;  /* 0x000000ff1300720c */ /* 0x000fe20003f65270 */
[----:B------:R-:W-:-:S04]  /*11730*/  IMAD.MOV.U32 R5, RZ, RZ, 0x2000 ;  /* 0x00002000ff057424 */ /* 0x000fc800078e00ff */
[----:B------:R2:W-:Y:S08]  /*11740*/  SYNCS.ARRIVE.TRANS64 RZ, [R2+URZ+0x38830], R5 ;  /* 0x0388300502ff79a7 */ /* 0x0005f0000800003f */
[----:B------:R-:W-:Y:S05]  /*11750*/  @!P3 BRA `(.L_x_3357) ;  /* 0x000000000004b947 */ /* 0x000fea0003800000 */
[----:B------:R-:W-:Y:S01]  /*11760*/  BPT.TRAP 0x1 ;  /* 0x000000040000795c */ /* 0x000fe20000300000 */
.L_x_3357:
        /* <DEDUP_REMOVED lines=17> */
.L_x_3389:
[----:B------:R-:W-:Y:S05]  /*11880*/  @P2 BRA `(.L_x_3359) ;  /* 0x0000000000142947 */ /* 0x000fea0003800000 */
[----:B------:R-:W-:Y:S01]  /*11890*/  ISETP.NE.AND P2, PT, R19, RZ, PT ;  /* 0x000000ff1300720c */ /* 0x000fe20003f45270 */
[----:B-1-3--:R-:W-:-:S04]  /*118a0*/  IMAD.MOV.U32 R3, RZ, RZ, 0x10000 ;  /* 0x00010000ff037424 */ /* 0x00afc800078e00ff */
[----:B------:R4:W-:Y:S08]  /*118b0*/  SYNCS.ARRIVE.TRANS64 RZ, [R2+URZ+0x38850], R3 ;  /* 0x0388500302ff79a7 */ /* 0x0009f0000800003f */
[----:B------:R-:W-:Y:S05]  /*118c0*/  @!P2 BRA `(.L_x_3359) ;  /* 0x000000000004a947 */ /* 0x000fea0003800000 */
[----:B------:R-:W-:Y:S01]  /*118d0*/  BPT.TRAP 0x1 ;  /* 0x000000040000795c */ /* 0x000fe20000300000 */
.L_x_3359:
        /* <DEDUP_REMOVED lines=50> */
.L_x_3354:
[----:B------:R-:W-:Y:S05]  /*11c00*/  BSYNC B1 ;  /* 0x0000000000017941 */ /* 0x000fea0003800000 */
.L_x_3353:
[C---:B------:R-:W-:Y:S01]  /*11c10*/  ISETP.GT.AND P2, PT, R8.reuse, 0x1, PT ;  /* 0x000000010800780c */ /* 0x040fe20003f44270 */
[----:B------:R-:W-:-:S12]  /*11c20*/  VIADD R8, R8, 0xfffffffe ;  /* 0xfffffffe08087836 */ /* 0x000fd80000000000 */
[----:B------:R-:W-:Y:S05]  /*11c30*/  @P2 BRA `(.L_x_3360) ;  /* 0xfffffff000602947 */ /* 0x000fea000383ffff */
.L_x_3345:
[----:B------:R-:W-:Y:S05]  /*11c40*/  BSYNC B0 ;  /* 0x0000000000007941 */ /* 0x000fea0003800000 */
.L_x_3336:
        /* <DEDUP_REMOVED lines=18> */
.L_x_3362:
[----:B------:R-:W-:Y:S05]  /*11d70*/  BSYNC B0 ;  /* 0x0000000000007941 */ /* 0x000fea0003800000 */
.L_x_3361:
[----:B------:R-:W-:Y:S01]  /*11d80*/  SEL R16, R16, RZ, P0 ;  /* 0x000000ff10107207 */ /* 0x000fe20000000000 */
[----:B------:R-:W-:-:S07]  /*11d90*/  IMAD.MOV.U32 R13, RZ, RZ, R18 ;  /* 0x000000ffff0d7224 */ /* 0x000fce00078e0012 */
.L_x_3319:
[----:B------:R-:W-:Y:S05]  /*11da0*/  BSYNC B6 ;  /* 0x0000000000067941 */ /* 0x000fea0003800000 */
.L_x_3317:
[----:B------:R-:W-:-:S03]  /*11db0*/  UMOV UR6, 0xffffffff ;  /* 0xffffffff00067882 */ /* 0x000fc60000000000 */
[----:B------:R-:W-:Y:S05]  /*11dc0*/  BRA.DIV UR6, `(.L_x_3363) ;  /* 0x0000000a06b87947 */ /* 0x000fea000b800000 */
[----:B------:R1:W1:Y:S02]  /*11dd0*/  SHFL.IDX PT, R14, R13, RZ, 0x1f ;  /* 0x00001fff0d0e7589 */ /* 0x00026400000e0000 */
.L_x_3392:
        /* <DEDUP_REMOVED lines=12> */
.L_x_3314:
        /* <DEDUP_REMOVED lines=11> */
.L_x_3393:
        /* <DEDUP_REMOVED lines=9> */
[----:B------:R-:W2:Y:S02]  /*11fe0*/  LDL R2, [R1] ;  /* 0x0000000001027983 */ /* 0x000ea40000100800 */
[----:B--2---:R-:W-:-:S13]  /*11ff0*/  R2UR UR4, R2 ;  /* 0x00000000020472ca */ /* 0x004fda00000e0000 */
[----:B------:R-:W-:-:S06]  /*12000*/  ULOP3.LUT UR4, UR4, 0x2, URZ, 0xfc, !UPT ;  /* 0x0000000204047892 */ /* 0x000fcc000f8efc3f */
[----:B------:R-:W-:-:S05]  /*12010*/  IMAD.U32 R0, RZ, RZ, UR4 ;  /* 0x00000004ff007e24 */ /* 0x000fca000f8e00ff */
[----:B------:R-:W-:-:S13]  /*12020*/  ISETP.NE.AND P2, PT, R0, 0x3, PT ;  /* 0x000000030000780c */ /* 0x000fda0003f45270 */
[----:B------:R-:W-:Y:S05]  /*12030*/  @!P2 BRA `(.L_x_3368) ;  /* 0x000000000004a947 */ /* 0x000fea0003800000 */
[----:B------:R-:W-:Y:S01]  /*12040*/  BPT.TRAP 0x1 ;  /* 0x000000040000795c */ /* 0x000fe20000300000 */
.L_x_3368:
        /* <DEDUP_REMOVED lines=9> */
[----:B------:R-:W-:-:S03]  /*120e0*/  SHF.L.U32 R0, R17, 0x1f, RZ ;  /* 0x0000001f11007819 */ /* 0x000fc600000006ff */
[----:B------:R-:W-:Y:S01]  /*120f0*/  IMAD R3, R2, 0x8, R3 ;  /* 0x0000000802037824 */ /* 0x000fe200078e0203 */
[----:B-1----:R-:W-:Y:S06]  /*12100*/  @!P0 BRA `(.L_x_3369) ;  /* 0x0000000800208947 */ /* 0x002fec0003800000 */
.L_x_3394:
[----:B------:R-:W2:Y:S02]  /*12110*/  SYNCS.PHASECHK.TRANS64.TRYWAIT P0, [R3+URZ], R0 ;  /* 0x00000000030075a7 */ /* 0x000ea4000800017f */
[----:B--2---:R-:W-:Y:S05]  /*12120*/  @!P0 BRA `(.L_x_3370) ;  /* 0x00000008002c8947 */ /* 0x004fea0003800000 */
.L_x_3395:
[----:B------:R-:W-:Y:S05]  /*12130*/  @!P2 BRA `(.L_x_3371) ;  /* 0x000000000004a947 */ /* 0x000fea0003800000 */
[----:B------:R-:W-:Y:S01]  /*12140*/  BPT.TRAP 0x1 ;  /* 0x000000040000795c */ /* 0x000fe20000300000 */
.L_x_3371:
[----:B--2---:R-:W-:-:S05]  /*12150*/  IADD3 R3, R7, 0x38860, RZ ;  /* 0x0003886007037810 */ /* 0x004fca0007ffe0ff */
[----:B-1----:R-:W-:-:S04]  /*12160*/  IMAD R5, R16, 0x8, R3 ;  /* 0x0000000810057824 */ /* 0x002fc800078e0203 */
[----:B------:R-:W1:Y:S02]  /*12170*/  SYNCS.PHASECHK.TRANS64.TRYWAIT P0, [R5+URZ], R4 ;  /* 0x00000004050075a7 */ /* 0x000e64000800017f */
[----:B-1----:R-:W-:Y:S05]  /*12180*/  @!P0 BRA `(.L_x_3372) ;  /* 0x0000000800288947 */ /* 0x002fea0003800000 */
.L_x_3396:
[----:B------:R-:W-:-:S07]  /*12190*/  IMAD R3, R2, 0x8, R3 ;  /* 0x0000000802037824 */ /* 0x000fce00078e0203 */
.L_x_3373:
[----:B--2---:R2:W3:Y:S02]  /*121a0*/  SYNCS.PHASECHK.TRANS64.TRYWAIT P0, [R3+URZ], R0 ;  /* 0x00000000030075a7 */ /* 0x0044e4000800017f */
[----:B---3--:R-:W-:Y:S05]  /*121b0*/  @!P0 NANOSLEEP.SYNCS 0x989680 ;  /* 0x009896800000895d */ /* 0x008fea0003900000 */
[----:B------:R-:W3:Y:S02]  /*121c0*/  @!P0 SYNCS.PHASECHK.TRANS64 P0, [R3+URZ], R0 ;  /* 0x00000000030085a7 */ /* 0x000ee4000800007f */
[----:B---3--:R-:W-:Y:S05]  /*121d0*/  @!P0 BRA `(.L_x_3373) ;  /* 0xfffffffc00f08947 */ /* 0x008fea000383ffff */
.L_x_3367:
[----:B------:R-:W-:Y:S05]  /*121e0*/  BSYNC B0 ;  /* 0x0000000000007941 */ /* 0x000fea0003800000 */
.L_x_3366:
[----:B------:R-:W-:Y:S05]  /*121f0*/  EXIT ;  /* 0x000000000000794d */ /* 0x000fea0003800000 */
.L_x_3273:
[----:B-1----:R-:W-:-:S04]  /*12200*/  MOV R0, UR37 ;  /* 0x0000002500007c02 */ /* 0x002fc80008000f00 */
[----:B------:R1:W2:Y:S03]  /*12210*/  SYNCS.PHASECHK.TRANS64.TRYWAIT P1, [R0+URZ+0x38800], R3 ;  /* 0x03880003000075a7 */ /* 0x0002a6000802017f */
[----:B--2---:R-:W-:Y:S05]  /*12220*/  @!P1 NANOSLEEP.SYNCS 0x989680 ;  /* 0x009896800000995d */ /* 0x004fea0003900000 */
[----:B------:R-:W2:Y:S02]  /*12230*/  @!P1 SYNCS.PHASECHK.TRANS64 P1, [R0+URZ+0x38800], R3 ;  /* 0x03880003000095a7 */ /* 0x000ea4000802007f */
[----:B--2---:R-:W-:Y:S05]  /*12240*/  @!P1 BRA `(.L_x_3273) ;  /* 0xfffffffc00ec9947 */ /* 0x004fea000383ffff */
[----:B------:R-:W-:Y:S05]  /*12250*/  BRA `(.L_x_3374) ;  /* 0xffffff0c00d07947 */ /* 0x000fea000383ffff */
.L_x_3277:
[----:B---3--:R3:W4:Y:S02]  /*12260*/  SYNCS.PHASECHK.TRANS64.TRYWAIT P1, [R5+URZ+0x38830], R8 ;  /* 0x03883008050075a7 */ /* 0x008724000802017f */
[----:B----4-:R-:W-:Y:S05]  /*12270*/  @!P1 NANOSLEEP.SYNCS 0x989680 ;  /* 0x009896800000995d */ /* 0x010fea0003900000 */
[----:B------:R-:W4:Y:S02]  /*12280*/  @!P1 SYNCS.PHASECHK.TRANS64 P1, [R5+URZ+0x38830], R8 ;  /* 0x03883008050095a7 */ /* 0x000f24000802007f */
[----:B----4-:R-:W-:Y:S05]  /*12290*/  @!P1 BRA `(.L_x_3277) ;  /* 0xfffffffc00f09947 */ /* 0x010fea000383ffff */
[----:B------:R-:W-:Y:S05]  /*122a0*/  BRA `(.L_x_3276) ;  /* 0xffffff0c00e47947 */ /* 0x000fea000383ffff */
.L_x_3278:
[----:B-1----:R-:W-:-:S04]  /*122b0*/  IMAD.U32 R4, RZ, RZ, UR37 ;  /* 0x00000025ff047e24 */ /* 0x002fc8000f8e00ff */
[----:B------:R1:W4:Y:S03]  /*122c0*/  SYNCS.PHASECHK.TRANS64.TRYWAIT P1, [R4+URZ+0x38810], R3 ;  /* 0x03881003040075a7 */ /* 0x000326000802017f */
[----:B----4-:R-:W-:Y:S05]  /*122d0*/  @!P1 NANOSLEEP.SYNCS 0x989680 ;  /* 0x009896800000995d */ /* 0x010fea0003900000 */
[----:B------:R-:W4:Y:S02]  /*122e0*/  @!P1 SYNCS.PHASECHK.TRANS64 P1, [R4+URZ+0x38810], R3 ;  /* 0x03881003040095a7 */ /* 0x000f24000802007f */
[----:B----4-:R-:W-:Y:S05]  /*122f0*/  @!P1 BRA `(.L_x_3278) ;  /* 0xfffffffc00ec9947 */ /* 0x010fea000383ffff */
[----:B------:R-:W-:Y:S05]  /*12300*/  BRA `(.L_x_3375) ;  /* 0xffffff10006c7947 */ /* 0x000fea000383ffff */
.L_x_3282:
[----:B------:R1:W1:Y:S02]  /*12310*/  SYNCS.PHASECHK.TRANS64.TRYWAIT P1, [R5+URZ+0x38850], R8 ;  /* 0x03885008050075a7 */ /* 0x000264000802017f */
[----:B-1----:R-:W-:Y:S05]  /*12320*/  @!P1 NANOSLEEP.SYNCS 0x989680 ;  /* 0x009896800000995d */ /* 0x002fea0003900000 */
[----:B------:R-:W1:Y:S02]  /*12330*/  @!P1 SYNCS.PHASECHK.TRANS64 P1, [R5+URZ+0x38850], R8 ;  /* 0x03885008050095a7 */ /* 0x000e64000802007f */
[----:B-1----:R-:W-:Y:S05]  /*12340*/  @!P1 BRA `(.L_x_3282) ;  /* 0xfffffffc00f09947 */ /* 0x002fea000383ffff */
[----:B------:R-:W-:Y:S05]  /*12350*/  BRA `(.L_x_3281) ;  /* 0xffffff1000a07947 */ /* 0x000fea000383ffff */
.L_x_3287:
[----:B--2---:R2:W3:Y:S02]  /*12360*/  SYNCS.PHASECHK.TRANS64.TRYWAIT P2, [R10+URZ+0x38830], R7 ;  /* 0x038830070a0075a7 */ /* 0x0044e4000804017f */
[----:B---3--:R-:W-:Y:S05]  /*12370*/  @!P2 NANOSLEEP.SYNCS 0x989680 ;  /* 0x009896800000a95d */ /* 0x008fea0003900000 */
[----:B------:R-:W3:Y:S02]  /*12380*/  @!P2 SYNCS.PHASECHK.TRANS64 P2, [R10+URZ+0x38830], R7 ;  /* 0x038830070a00a5a7 */ /* 0x000ee4000804007f */
[----:B---3--:R-:W-:Y:S05]  /*12390*/  @!P2 BRA `(.L_x_3287) ;  /* 0xfffffffc00f0a947 */ /* 0x008fea000383ffff */
[----:B------:R-:W-:Y:S05]  /*123a0*/  BRA `(.L_x_3286) ;  /* 0xffffff3c00907947 */ /* 0x000fea000383ffff */
.L_x_3291:
[----:B----4-:R4:W1:Y:S02]  /*123b0*/  SYNCS.PHASECHK.TRANS64.TRYWAIT P2, [R10+URZ+0x38850], R7 ;  /* 0x038850070a0075a7 */ /* 0x010864000804017f */
[----:B-1----:R-:W-:Y:S05]  /*123c0*/  @!P2 NANOSLEEP.SYNCS 0x989680 ;  /* 0x009896800000a95d */ /* 0x002fea0003900000 */
[----:B------:R-:W1:Y:S02]  /*123d0*/  @!P2 SYNCS.PHASECHK.TRANS64 P2, [R10+URZ+0x38850], R7 ;  /* 0x038850070a00a5a7 */ /* 0x000e64000804007f */
[----:B-1----:R-:W-:Y:S05]  /*123e0*/  @!P2 BRA `(.L_x_3291) ;  /* 0xfffffffc00f0a947 */ /* 0x002fea000383ffff */
[----:B------:R-:W-:Y:S05]  /*123f0*/  BRA `(.L_x_3290) ;  /* 0xffffff3c00ec7947 */ /* 0x000fea000383ffff */
.L_x_3297:
[----:B--2---:R2:W3:Y:S02]  /*12400*/  SYNCS.PHASECHK.TRANS64.TRYWAIT P2, [R9+URZ+0x38830], R8 ;  /* 0x03883008090075a7 */ /* 0x0044e4000804017f */
[----:B---3--:R-:W-:Y:S05]  /*12410*/  @!P2 NANOSLEEP.SYNCS 0x989680 ;  /* 0x009896800000a95d */ /* 0x008fea0003900000 */
[----:B------:R-:W3:Y:S02]  /*12420*/  @!P2 SYNCS.PHASECHK.TRANS64 P2, [R9+URZ+0x38830], R8 ;  /* 0x038830080900a5a7 */ /* 0x000ee4000804007f */
[----:B---3--:R-:W-:Y:S05]  /*12430*/  @!P2 BRA `(.L_x_3297) ;  /* 0xfffffffc00f0a947 */ /* 0x008fea000383ffff */
[----:B------:R-:W-:Y:S05]  /*12440*/  BRA `(.L_x_3296) ;  /* 0xffffff7400087947 */ /* 0x000fea000383ffff */
.L_x_3301:
[----:B----4-:R4:W1:Y:S02]  /*12450*/  SYNCS.PHASECHK.TRANS64.TRYWAIT P2, [R9+URZ+0x38850], R8 ;  /* 0x03885008090075a7 */ /* 0x010864000804017f */
[----:B-1----:R-:W-:Y:S05]  /*12460*/  @!P2 NANOSLEEP.SYNCS 0x989680 ;  /* 0x009896800000a95d */ /* 0x002fea0003900000 */
[----:B------:R-:W1:Y:S02]  /*12470*/  @!P2 SYNCS.PHASECHK.TRANS64 P2, [R9+URZ+0x38850], R8 ;  /* 0x038850080900a5a7 */ /* 0x000e64000804007f */
[----:B-1----:R-:W-:Y:S05]  /*12480*/  @!P2 BRA `(.L_x_3301) ;  /* 0xfffffffc00f0a947 */ /* 0x002fea000383ffff */
[----:B------:R-:W-:Y:S05]  /*12490*/  BRA `(.L_x_3300) ;  /* 0xffffff7400647947 */ /* 0x000fea000383ffff */
.L_x_3323:
[----:B------:R-:W1:Y:S01]  /*124a0*/  S2R R7, SR_TID.X ;  /* 0x0000000000077919 */ /* 0x000e620000002100 */
[----:B------:R-:W-:Y:S01]  /*124b0*/  MOV R12, RZ ;  /* 0x000000ff000c7202 */ /* 0x000fe20000000f00 */
[----:B------:R-:W-:Y:S02]  /*124c0*/  IMAD.MOV.U32 R11, RZ, RZ, 0x1f ;  /* 0x0000001fff0b7424 */ /* 0x000fe400078e00ff */
[----:B------:R-:W-:Y:S01]  /*124d0*/  IMAD.MOV.U32 R15, RZ, RZ, -0x1 ;  /* 0xffffffffff0f7424 */ /* 0x000fe200078e00ff */
[----:B-1----:R-:W-:-:S04]  /*124e0*/  SHF.R.U32.HI R7, RZ, 0x5, R7 ;  /* 0x00000005ff077819 */ /* 0x002fc80000011607 */
[----:B------:R-:W-:-:S05]  /*124f0*/  LOP3.LUT R7, R7, 0x3, RZ, 0xc0, !PT ;  /* 0x0000000307077812 */ /* 0x000fca00078ec0ff */
[----:B------:R-:W-:-:S07]  /*12500*/  IMAD.MOV.U32 R13, RZ, RZ, R7 ;  /* 0x000000ffff0d7224 */ /* 0x000fce00078e0007 */
[----:B------:R-:W-:Y:S05]  /*12510*/  WARPSYNC.COLLECTIVE R15, `(.L_x_3376) ;  /* 0x000000000f087348 */ /* 0x000fea0003c00000 */
[----:B------:R1:W2:Y:S02]  /*12520*/  SHFL.IDX P6, R14, R13, R12, R11 ;  /* 0x0000000c0d0e7389 */ /* 0x0002a400000c000b */
[----:B-12---:R-:W-:Y:S01]  /*12530*/  ENDCOLLECTIVE ;  /* 0x000000000000791b */ /* 0x006fe20003800000 */
.L_x_3376:
[----:B------:R-:W-:Y:S05]  /*12540*/  BRA `(.L_x_3377) ;  /* 0xffffffd000fc7947 */ /* 0x000fea000383ffff */
.L_x_3324:
[----:B------:R-:W-:Y:S01]  /*12550*/  BSSY B0, `(.L_x_3378) ;  /* 0x0000006000007945 */ /* 0x000fe20003800000 */
[----:B------:R-:W-:-:S07]  /*12560*/  MOV R15, 0xffffffff ;  /* 0xffffffff000f7802 */ /* 0x000fce0000000f00 */
[----:B------:R-:W-:Y:S05]  /*12570*/  WARPSYNC.COLLECTIVE R15, `(.L_x_3379) ;  /* 0x000000000f0c7348 */ /* 0x000fea0003c00000 */
[----:B------:R-:W-:Y:S02]  /*12580*/  ELECT P6, UR62, PT ;  /* 0x00000000003e782f */ /* 0x000fe400038c0000 */
[----:B------:R-:W-:Y:S01]  /*12590*/  MOV R14, UR62 ;  /* 0x0000003e000e7c02 */ /* 0x000fe20008000f00 */
[----:B------:R-:W-:Y:S10]  /*125a0*/  ENDCOLLECTIVE ;  /* 0x000000000000791b */ /* 0x000ff40003800000 */
.L_x_3379:
[----:B------:R-:W-:Y:S05]  /*125b0*/  BSYNC B0 ;  /* 0x0000000000007941 */ /* 0x000fea0003800000 */
.L_x_3378:
[----:B------:R-:W-:Y:S05]  /*125c0*/  BRA `(.L_x_3380) ;  /* 0xffffffd000ec7947 */ /* 0x000fea000383ffff */
.L_x_3327:
[----:B-1----:R1:W2:Y:S02]  /*125d0*/  SYNCS.PHASECHK.TRANS64.TRYWAIT P2, [R8+URZ+0x38840], R5 ;  /* 0x03884005080075a7 */ /* 0x0022a4000804017f */
[----:B--2---:R-:W-:Y:S05]  /*125e0*/  @!P2 NANOSLEEP.SYNCS 0x989680 ;  /* 0x009896800000a95d */ /* 0x004fea0003900000 */
[----:B------:R-:W2:Y:S02]  /*125f0*/  @!P2 SYNCS.PHASECHK.TRANS64 P2, [R8+URZ+0x38840], R5 ;  /* 0x038840050800a5a7 */ /* 0x000ea4000804007f */
[----:B--2---:R-:W-:Y:S05]  /*12600*/  @!P2 BRA `(.L_x_3327) ;  /* 0xfffffffc00f0a947 */ /* 0x004fea000383ffff */
[----:B------:R-:W-:Y:S05]  /*12610*/  BRA `(.L_x_3381) ;  /* 0xffffffd400487947 */ /* 0x000fea000383ffff */
.L_x_3331:
[----:B-1----:R-:W-:-:S04]  /*12620*/  IMAD.U32 R8, RZ, RZ, UR38 ;  /* 0x00000026ff087e24 */ /* 0x002fc8000f8e00ff */
[----:B------:R1:W2:Y:S03]  /*12630*/  SYNCS.PHASECHK.TRANS64.TRYWAIT P2, [R8+URZ+0x38820], R5 ;  /* 0x03882005080075a7 */ /* 0x0002a6000804017f */
[----:B--2---:R-:W-:Y:S05]  /*12640*/  @!P2 NANOSLEEP.SYNCS 0x989680 ;  /* 0x009896800000a95d */ /* 0x004fea0003900000 */
[----:B------:R-:W2:Y:S02]  /*12650*/  @!P2 SYNCS.PHASECHK.TRANS64 P2, [R8+URZ+0x38820], R5 ;  /* 0x038820050800a5a7 */ /* 0x000ea4000804007f */
[----:B--2---:R-:W-:Y:S05]  /*12660*/  @!P2 BRA `(.L_x_3331) ;  /* 0xfffffffc00eca947 */ /* 0x004fea000383ffff */
[----:B------:R-:W-:Y:S05]  /*12670*/  BRA `(.L_x_3382) ;  /* 0xffffffd800bc7947 */ /* 0x000fea000383ffff */
.L_x_3334:
[----:B-1----:R1:W2:Y:S02]  /*12680*/  SYNCS.PHASECHK.TRANS64.TRYWAIT P2, [R5+URZ+0x38860], R8 ;  /* 0x03886008050075a7 */ /* 0x0022a4000804017f */
[----:B--2---:R-:W-:Y:S05]  /*12690*/  @!P2 NANOSLEEP.SYNCS 0x989680 ;  /* 0x009896800000a95d */ /* 0x004fea0003900000 */
[----:B------:R-:W2:Y:S02]  /*126a0*/  @!P2 SYNCS.PHASECHK.TRANS64 P2, [R5+URZ+0x38860], R8 ;  /* 0x038860080500a5a7 */ /* 0x000ea4000804007f */
[----:B--2---:R-:W-:Y:S05]  /*126b0*/  @!P2 BRA `(.L_x_3334) ;  /* 0xfffffffc00f0a947 */ /* 0x004fea000383ffff */
[----:B------:R-:W-:Y:S05]  /*126c0*/  BRA `(.L_x_3383) ;  /* 0xffffffd800d07947 */ /* 0x000fea000383ffff */
.L_x_3341:
[----:B-1----:R1:W2:Y:S02]  /*126d0*/  SYNCS.PHASECHK.TRANS64.TRYWAIT P3, [R2+URZ+0x38840], R3 ;  /* 0x03884003020075a7 */ /* 0x0022a4000806017f */
[----:B--2---:R-:W-:Y:S05]  /*126e0*/  @!P3 NANOSLEEP.SYNCS 0x989680 ;  /* 0x009896800000b95d */ /* 0x004fea0003900000 */
[----:B------:R-:W2:Y:S02]  /*126f0*/  @!P3 SYNCS.PHASECHK.TRANS64 P3, [R2+URZ+0x38840], R3 ;  /* 0x038840030200b5a7 */ /* 0x000ea4000806007f */
[----:B--2---:R-:W-:Y:S05]  /*12700*/  @!P3 BRA `(.L_x_3341) ;  /* 0xfffffffc00f0b947 */ /* 0x004fea000383ffff */
[----:B------:R-:W-:Y:S05]  /*12710*/  BRA `(.L_x_3384) ;  /* 0xffffffe000547947 */ /* 0x000fea000383ffff */
.L_x_3343:
[----:B--2---:R2:W3:Y:S02]  /*12720*/  SYNCS.PHASECHK.TRANS64.TRYWAIT P3, [R2+URZ+0x38860], R3 ;  /* 0x03886003020075a7 */ /* 0x0044e4000806017f */
[----:B---3--:R-:W-:Y:S05]  /*12730*/  @!P3 NANOSLEEP.SYNCS 0x989680 ;  /* 0x009896800000b95d */ /* 0x008fea0003900000 */
[----:B------:R-:W3:Y:S02]  /*12740*/  @!P3 SYNCS.PHASECHK.TRANS64 P3, [R2+URZ+0x38860], R3 ;  /* 0x038860030200b5a7 */ /* 0x000ee4000806007f */
[----:B---3--:R-:W-:Y:S05]  /*12750*/  @!P3 BRA `(.L_x_3343) ;  /* 0xfffffffc00f0b947 */ /* 0x008fea000383ffff */
[----:B------:R-:W-:Y:S05]  /*12760*/  BRA `(.L_x_3385) ;  /* 0xffffffe0009c7947 */ /* 0x000fea000383ffff */
.L_x_3349:
[----:B-1----:R1:W2:Y:S02]  /*12770*/  SYNCS.PHASECHK.TRANS64.TRYWAIT P3, [R3+URZ+0x38840], R2 ;  /* 0x03884002030075a7 */ /* 0x0022a4000806017f */
[----:B--2---:R-:W-:Y:S05]  /*12780*/  @!P3 NANOSLEEP.SYNCS 0x989680 ;  /* 0x009896800000b95d */ /* 0x004fea0003900000 */
[----:B------:R-:W2:Y:S02]  /*12790*/  @!P3 SYNCS.PHASECHK.TRANS64 P3, [R3+URZ+0x38840], R2 ;  /* 0x038840020300b5a7 */ /* 0x000ea4000806007f */
[----:B--2---:R-:W-:Y:S05]  /*127a0*/  @!P3 BRA `(.L_x_3349) ;  /* 0xfffffffc00f0b947 */ /* 0x004fea000383ffff */
[----:B------:R-:W-:Y:S05]  /*127b0*/  BRA `(.L_x_3386) ;  /* 0xffffffe8000c7947 */ /* 0x000fea000383ffff */
.L_x_3351:
[----:B---3--:R3:W4:Y:S02]  /*127c0*/  SYNCS.PHASECHK.TRANS64.TRYWAIT P3, [R3+URZ+0x38860], R2 ;  /* 0x03886002030075a7 */ /* 0x008724000806017f */
[----:B----4-:R-:W-:Y:S05]  /*127d0*/  @!P3 NANOSLEEP.SYNCS 0x989680 ;  /* 0x009896800000b95d */ /* 0x010fea0003900000 */
[----:B------:R-:W4:Y:S02]  /*127e0*/  @!P3 SYNCS.PHASECHK.TRANS64 P3, [R3+URZ+0x38860], R2 ;  /* 0x038860020300b5a7 */ /* 0x000f24000806007f */
[----:B----4-:R-:W-:Y:S05]  /*127f0*/  @!P3 BRA `(.L_x_3351) ;  /* 0xfffffffc00f0b947 */ /* 0x010fea000383ffff */
[----:B------:R-:W-:Y:S05]  /*12800*/  BRA `(.L_x_3387) ;  /* 0xffffffe800547947 */ /* 0x000fea000383ffff */
.L_x_3356:
[----:B-1----:R1:W2:Y:S02]  /*12810*/  SYNCS.PHASECHK.TRANS64.TRYWAIT P3, [R2+URZ+0x38840], R3 ;  /* 0x03884003020075a7 */ /* 0x0022a4000806017f */
[----:B--2---:R-:W-:Y:S05]  /*12820*/  @!P3 NANOSLEEP.SYNCS 0x989680 ;  /* 0x009896800000b95d */ /* 0x004fea0003900000 */
[----:B------:R-:W2:Y:S02]  /*12830*/  @!P3 SYNCS.PHASECHK.TRANS64 P3, [R2+URZ+0x38840], R3 ;  /* 0x038840030200b5a7 */ /* 0x000ea4000806007f */
[----:B--2---:R-:W-:Y:S05]  /*12840*/  @!P3 BRA `(.L_x_3356) ;  /* 0xfffffffc00f0b947 */ /* 0x004fea000383ffff */
[----:B------:R-:W-:Y:S05]  /*12850*/  BRA `(.L_x_3388) ;  /* 0xffffffec00ac7947 */ /* 0x000fea000383ffff */
.L_x_3358:
[----:B---3--:R3:W4:Y:S02]  /*12860*/  SYNCS.PHASECHK.TRANS64.TRYWAIT P3, [R2+URZ+0x38860], R3 ;  /* 0x03886003020075a7 */ /* 0x008724000806017f */
[----:B----4-:R-:W-:Y:S05]  /*12870*/  @!P3 NANOSLEEP.SYNCS 0x989680 ;  /* 0x009896800000b95d */ /* 0x010fea0003900000 */
[----:B------:R-:W4:Y:S02]  /*12880*/  @!P3 SYNCS.PHASECHK.TRANS64 P3, [R2+URZ+0x38860], R3 ;  /* 0x038860030200b5a7 */ /* 0x000f24000806007f */
[----:B----4-:R-:W-:Y:S05]  /*12890*/  @!P3 BRA `(.L_x_3358) ;  /* 0xfffffffc00f0b947 */ /* 0x010fea000383ffff */
[----:B------:R-:W-:Y:S05]  /*128a0*/  BRA `(.L_x_3389) ;  /* 0xffffffec00f47947 */ /* 0x000fea000383ffff */
.L_x_3363:
[----:B------:R-:W-:Y:S01]  /*128b0*/  BSSY B0, `(.L_x_3390) ;  /* 0x0000007000007945 */ /* 0x000fe20003800000 */
[----:B--2---:R-:W-:Y:S01]  /*128c0*/  IMAD.MOV.U32 R12, RZ, RZ, RZ ;  /* 0x000000ffff0c7224 */ /* 0x004fe200078e00ff */
[----:B------:R-:W-:Y:S01]  /*128d0*/  MOV R11, 0x1f ;  /* 0x0000001f000b7802 */ /* 0x000fe20000000f00 */
[----:B------:R-:W-:-:S07]  /*128e0*/  IMAD.MOV.U32 R15, RZ, RZ, -0x1 ;  /* 0xffffffffff0f7424 */ /* 0x000fce00078e00ff */
[----:B-1-34-:R-:W-:Y:S05]  /*128f0*/  WARPSYNC.COLLECTIVE R15, `(.L_x_3391) ;  /* 0x000000000f087348 */ /* 0x01afea0003c00000 */
[----:B------:R2:W1:Y:S02]  /*12900*/  SHFL.IDX P6, R14, R13, R12, R11 ;  /* 0x0000000c0d0e7389 */ /* 0x00046400000c000b */
[----:B-1234-:R-:W-:Y:S01]  /*12910*/  ENDCOLLECTIVE ;  /* 0x000000000000791b */ /* 0x01efe20003800000 */
.L_x_3391:
[----:B------:R-:W-:Y:S05]  /*12920*/  BSYNC B0 ;  /* 0x0000000000007941 */ /* 0x000fea0003800000 */
.L_x_3390:
[----:B------:R-:W-:Y:S05]  /*12930*/  BRA `(.L_x_3392) ;  /* 0xfffffff400287947 */ /* 0x000fea000383ffff */
.L_x_3365:
[----:B-1----:R1:W2:Y:S02]  /*12940*/  SYNCS.PHASECHK.TRANS64.TRYWAIT P0, [R7+URZ+0x38820], R0 ;  /* 0x03882000070075a7 */ /* 0x0022a4000800017f */
[----:B--2---:R-:W-:Y:S05]  /*12950*/  @!P0 NANOSLEEP.SYNCS 0x989680 ;  /* 0x009896800000895d */ /* 0x004fea0003900000 */
[----:B------:R-:W2:Y:S02]  /*12960*/  @!P0 SYNCS.PHASECHK.TRANS64 P0, [R7+URZ+0x38820], R0 ;  /* 0x03882000070085a7 */ /* 0x000ea4000800007f */
[----:B--2---:R-:W-:Y:S05]  /*12970*/  @!P0 BRA `(.L_x_3365) ;  /* 0xfffffffc00f08947 */ /* 0x004fea000383ffff */
[----:B------:R-:W-:Y:S05]  /*12980*/  BRA `(.L_x_3393) ;  /* 0xfffffff400707947 */ /* 0x000fea000383ffff */
.L_x_3369:
[----:B-1----:R1:W2:Y:S02]  /*12990*/  SYNCS.PHASECHK.TRANS64.TRYWAIT P0, [R5+URZ], R4 ;  /* 0x00000004050075a7 */ /* 0x0022a4000800017f */
[----:B--2---:R-:W-:Y:S05]  /*129a0*/  @!P0 NANOSLEEP.SYNCS 0x989680 ;  /* 0x009896800000895d */ /* 0x004fea0003900000 */
[----:B------:R-:W2:Y:S02]  /*129b0*/  @!P0 SYNCS.PHASECHK.TRANS64 P0, [R5+URZ], R4 ;  /* 0x00000004050085a7 */ /* 0x000ea4000800007f */
[----:B--2---:R-:W-:Y:S05]  /*129c0*/  @!P0 BRA `(.L_x_3369) ;  /* 0xfffffffc00f08947 */ /* 0x004fea000383ffff */
[----:B------:R-:W-:Y:S05]  /*129d0*/  BRA `(.L_x_3394) ;  /* 0xfffffff400cc7947 */ /* 0x000fea000383ffff */
.L_x_3370:
[----:B--2---:R2:W3:Y:S02]  /*129e0*/  SYNCS.PHASECHK.TRANS64.TRYWAIT P0, [R3+URZ], R0 ;  /* 0x00000000030075a7 */ /* 0x0044e4000800017f */
[----:B---3--:R-:W-:Y:S05]  /*129f0*/  @!P0 NANOSLEEP.SYNCS 0x989680 ;  /* 0x009896800000895d */ /* 0x008fea0003900000 */
[----:B------:R-:W3:Y:S02]  /*12a00*/  @!P0 SYNCS.PHASECHK.TRANS64 P0, [R3+URZ], R0 ;  /* 0x00000000030085a7 */ /* 0x000ee4000800007f */
[----:B---3--:R-:W-:Y:S05]  /*12a10*/  @!P0 BRA `(.L_x_3370) ;  /* 0xfffffffc00f08947 */ /* 0x008fea000383ffff */
[----:B------:R-:W-:Y:S05]  /*12a20*/  BRA `(.L_x_3395) ;  /* 0xfffffff400c07947 */ /* 0x000fea000383ffff */
.L_x_3372:
[----:B-1----:R1:W2:Y:S02]  /*12a30*/  SYNCS.PHASECHK.TRANS64.TRYWAIT P0, [R5+URZ], R4 ;  /* 0x00000004050075a7 */ /* 0x0022a4000800017f */
[----:B--2---:R-:W-:Y:S05]  /*12a40*/  @!P0 NANOSLEEP.SYNCS 0x989680 ;  /* 0x009896800000895d */ /* 0x004fea0003900000 */
[----:B------:R-:W2:Y:S02]  /*12a50*/  @!P0 SYNCS.PHASECHK.TRANS64 P0, [R5+URZ], R4 ;  /* 0x00000004050085a7 */ /* 0x000ea4000800007f */
[----:B--2---:R-:W-:Y:S05]  /*12a60*/  @!P0 BRA `(.L_x_3372) ;  /* 0xfffffffc00f08947 */ /* 0x004fea000383ffff */
[----:B------:R-:W-:Y:S05]  /*12a70*/  BRA `(.L_x_3396) ;  /* 0xfffffff400c47947 */ /* 0x000fea000383ffff */
.L_x_3397:
        /* <DEDUP_REMOVED lines=16> */
.L_x_4562:


//--------------------- .text._ZN7cutlass13device_kernelIN5flash11enable_sm90INS1_16FlashAttnFwdSm90INS1_25CollectiveMainloopFwdSm90ILi2EN4cute5tupleIJNS5_1CILi1EEES8_S8_EEENS6_IJNS7_ILi64EEESA_SA_EEELi512ENS_10bfloat16_tEfNS_4arch4Sm90ELb1ELb0ELb1ELb1ELb0ELb0ELb0ELb0ELb0ELb0ELb0ELb0EEENS1_21CollectiveEpilogueFwdINS6_IJSA_NS7_ILi512EEESA_EEES9_SC_SE_Li256ELb1ELb0ELb0ELb0EEENS1_36VarlenDynamicPersistentTileSchedulerILi64ELi64ELi256ELi32ELb0ELb0ELb1ELb1ELb1ELb1EEEEEEEEEvNT_6ParamsE --------------------------
	.section	.text._ZN7cutlass13device_kernelIN5flash11enable_sm90INS1_16FlashAttnFwdSm90INS1_25CollectiveMainloopFwdSm90ILi2EN4cute5tupleIJNS5_1CILi1EEES8_S8_EEENS6_IJNS7_ILi64EEESA_SA_EEELi512ENS_10bfloat16_tEfNS_4arch4Sm90ELb1ELb0ELb1ELb1ELb0ELb0ELb0ELb0ELb0ELb0ELb0ELb0EEENS1_21CollectiveEpilogueFwdINS6_IJSA_NS7_ILi512EEESA_EEES9_SC_SE_Li256ELb1ELb0ELb0ELb0EEENS1_36VarlenDynamicPersistentTileSchedulerILi64ELi64ELi256ELi32ELb0ELb0ELb1ELb1ELb1ELb1EEEEEEEEEvNT_6ParamsE,"ax",@progbits
	.align	128
.text._ZN7cutlass13device_kernelIN5flash11enable_sm90INS1_16FlashAttnFwdSm90INS1_25CollectiveMainloopFwdSm90ILi2EN4cute5tupleIJNS5_1CILi1EEES8_S8_EEENS6_IJNS7_ILi64EEESA_SA_EEELi512ENS_10bfloat16_tEfNS_4arch4Sm90ELb1ELb0ELb1ELb1ELb0ELb0ELb0ELb0ELb0ELb0ELb0ELb0EEENS1_21CollectiveEpilogueFwdINS6_IJSA_NS7_ILi512EEESA_EEES9_SC_SE_Li256ELb1ELb0ELb0ELb0EEENS1_36VarlenDynamicPersistentTileSchedulerILi64ELi64ELi256ELi32ELb0ELb0ELb1ELb1ELb1ELb1EEEEEEEEEvNT_6ParamsE:
        .type           _ZN7cutlass13device_kernelIN5flash11enable_sm90INS1_16FlashAttnFwdSm90INS1_25CollectiveMainloopFwdSm90ILi2EN4cute5tupleIJNS5_1CILi1EEES8_S8_EEENS6_IJNS7_ILi64EEESA_SA_EEELi512ENS_10bfloat16_tEfNS_4arch4Sm90ELb1ELb0ELb1ELb1ELb0ELb0ELb0ELb0ELb0ELb0ELb0ELb0EEENS1_21CollectiveEpilogueFwdINS6_IJSA_NS7_ILi512EEESA_EEES9_SC_SE_Li256ELb1ELb0ELb0ELb0EEENS1_36VarlenDynamicPersistentTileSchedulerILi64ELi64ELi256ELi32ELb0ELb0ELb1ELb1ELb1ELb1EEEEEEEEEvNT_6ParamsE,@function
        .size           _ZN7cutlass13device_kernelIN5flash11enable_sm90INS1_16FlashAttnFwdSm90INS1_25CollectiveMainloopFwdSm90ILi2EN4cute5tupleIJNS5_1CILi1EEES8_S8_EEENS6_IJNS7_ILi64EEESA_SA_EEELi512ENS_10bfloat16_tEfNS_4arch4Sm90ELb1ELb0ELb1ELb1ELb0ELb0ELb0ELb0ELb0ELb0ELb0ELb0EEENS1_21CollectiveEpilogueFwdINS6_IJSA_NS7_ILi512EEESA_EEES9_SC_SE_Li256ELb1ELb0ELb0ELb0EEENS1_36VarlenDynamicPersistentTileSchedulerILi64ELi64ELi256ELi32ELb0ELb0ELb1ELb1ELb1ELb1EEEEEEEEEvNT_6ParamsE,(.L_x_4563 - _ZN7cutlass13device_kernelIN5flash11enable_sm90INS1_16FlashAttnFwdSm90INS1_25CollectiveMainloopFwdSm90ILi2EN4cute5tupleIJNS5_1CILi1EEES8_S8_EEENS6_IJNS7_ILi64EEESA_SA_EEELi512ENS_10bfloat16_tEfNS_4arch4Sm90ELb1ELb0ELb1ELb1ELb0ELb0ELb0ELb0ELb0ELb0ELb0ELb0EEENS1_21CollectiveEpilogueFwdINS6_IJSA_NS7_ILi512EEESA_EEES9_SC_SE_Li256ELb1ELb0ELb0ELb0EEENS1_36VarlenDynamicPersistentTileSchedulerILi64ELi64ELi256ELi32ELb0ELb0ELb1ELb1ELb1ELb1EEEEEEEEEvNT_6ParamsE)
        .other          _ZN7cutlass13device_kernelIN5flash11enable_sm90INS1_16FlashAttnFwdSm90INS1_25CollectiveMainloopFwdSm90ILi2EN4cute5tupleIJNS5_1CILi1EEES8_S8_EEENS6_IJNS7_ILi64EEESA_SA_EEELi512ENS_10bfloat16_tEfNS_4arch4Sm90ELb1ELb0ELb1ELb1ELb0ELb0ELb0ELb0ELb0ELb0ELb0ELb0EEENS1_21CollectiveEpilogueFwdINS6_IJSA_NS7_ILi512EEESA_EEES9_SC_SE_Li256ELb1ELb0ELb0ELb0EEENS1_36VarlenDynamicPersistentTileSchedulerILi64ELi64ELi256ELi32ELb0ELb0ELb1ELb1ELb1ELb1EEEEEEEEEvNT_6ParamsE,@"STO_CUDA_ENTRY STV_DEFAULT"
_ZN7cutlass13device_kernelIN5flash11enable_sm90INS1_16FlashAttnFwdSm90INS1_25CollectiveMainloopFwdSm90ILi2EN4cute5tupleIJNS5_1CILi1EEES8_S8_EEENS6_IJNS7_ILi64EEESA_SA_EEELi512ENS_10bfloat16_tEfNS_4arch4Sm90ELb1ELb0ELb1ELb1ELb0ELb0ELb0ELb0ELb0ELb0ELb0ELb0EEENS1_21CollectiveEpilogueFwdINS6_IJSA_NS7_ILi512EEESA_EEES9_SC_SE_Li256ELb1ELb0ELb0ELb0EEENS1_36VarlenDynamicPersistentTileSchedulerILi64ELi64ELi256ELi32ELb0ELb0ELb1ELb1ELb1ELb1EEEEEEEEEvNT_6ParamsE:
        /* <DEDUP_REMOVED lines=21> */
.L_x_3399:
[----:B------:R-:W-:Y:S05]  /*0150*/  BSYNC B0 ;  /* 0x0000000000007941 */ /* 0x000fea0003800000 */
.L_x_3398:
        /* <DEDUP_REMOVED lines=37> */
.L_x_3400:
        /* <DEDUP_REMOVED lines=22> */
.L_x_3401:
        /* <DEDUP_REMOVED lines=18> */
.L_x_3402:
        /* <DEDUP_REMOVED lines=22> */
.L_x_3403:
        /* <DEDUP_REMOVED lines=22> */
.L_x_3404:
[----:B------:R-:W-:Y:S01]  /*08f0*/  PLOP3.LUT P0, PT, PT, PT, UP0, 0x80, 0x0 ;  /* 0x000000000000781c */ /* 0x000fe20003f0f008 */
[----:B------:R-:W-:Y:S01]  /*0900*/  UMOV UR36, 0x1 ;  /* 0x0000000100247882 */ /* 0x000fe20000000000 */
[----:B------:R-:W-:Y:S01]  /*0910*/  NOP ;  /* 0x0000000000007918 */ /* 0x000fe20000000000 */
[----:B------:R-:W-:Y:S01]  /*0920*/  USEL UR36, UR36, 0x2, !UP0 ;  /* 0x0000000224247887 */ /* 0x000fe2000c000000 */
[----:B------:R-:W-:Y:S01]  /*0930*/  ULDC.64 UR48, c[0x0][0x208] ;  /* 0x0000820000307ab9 */ /* 0x000fe20000000a00 */
[----:B012-4-:R-:W-:Y:S08]  /*0940*/  BAR.SYNC.DEFER_BLOCKING 0x0 ;  /* 0x0000000000007b1d */ /* 0x017ff00000010000 */
[----:B------:R-:W-:Y:S05]  /*0950*/  @!P0 BRA `(.L_x_3405) ;  /* 0x000000b400c48947 */ /* 0x000fea0003800000 */
.L_x_3406:
        /* <DEDUP_REMOVED lines=20> */
[----:B------:R-:W-:Y:S01]  /*0aa0*/  MOV R23, 0x40 ;  /* 0x0000004000177802 */ /* 0x000fe20000000f00 */
[----:B------:R-:W-:Y:S01]  /*0ab0*/  ULOP3.LUT UR41, UR36, 0x1, URZ, 0xfc, !UPT ;  /* 0x0000000124297892 */ /* 0x000fe2000f8efc3f */
[----:B------:R-:W-:Y:S01]  /*0ac0*/  R2UR UR52, R13 ;  /* 0x000000000d3472ca */ /* 0x000fe200000e0000 */
[----:B------:R-:W-:Y:S01]  /*0ad0*/  UMOV UR37, URZ ;  /* 0x0000003f00257c82 */ /* 0x000fe20008000000 */
[----:B------:R-:W-:Y:S01]  /*0ae0*/  SHF.R.S32.HI R0, RZ, 0x1f, R189 ;  /* 0x0000001fff007819 */ /* 0x000fe200000114bd */
[----:B------:R-:W-:Y:S01]  /*0af0*/  UMOV UR38, URZ ;  /* 0x0000003f00267c82 */ /* 0x000fe20008000000 */
[----:B------:R-:W-:Y:S01]  /*0b00*/  R2UR UR5, R14 ;  /* 0x000000000e0572ca */ /* 0x000fe200000e0000 */
[----:B------:R-:W-:Y:S01]  /*0b10*/  UMOV UR39, URZ ;  /* 0x0000003f00277c82 */ /* 0x000fe20008000000 */
[CC--:B------:R-:W-:Y:S02]  /*0b20*/  LEA.HI R2, R0.reuse, R189.reuse, RZ, 0x4 ;  /* 0x000000bd00027211 */ /* 0x0c0fe400078f20ff */
[----:B------:R-:W-:-:S02]  /*0b30*/  LEA.HI R6, R0, R189, RZ, 0x5 ;  /* 0x000000bd00067211 */ /* 0x000fc400078f28ff */
[----:B------:R-:W-:Y:S02]  /*0b40*/  SHF.R.S32.HI R3, RZ, 0x4, R2 ;  /* 0x00000004ff037819 */ /* 0x000fe40000011402 */
[--C-:B------:R-:W-:Y:S02]  /*0b50*/  SHF.R.S32.HI R12, RZ, 0x5, R6.reuse ;  /* 0x00000005ff0c7819 */ /* 0x100fe40000011406 */
[C---:B------:R-:W-:Y:S02]  /*0b60*/  LEA.HI R5, R2.reuse, R3, RZ, 0x1 ;  /* 0x0000000302057211 */ /* 0x040fe400078f08ff */
[----:B------:R-:W-:Y:S02]  /*0b70*/  LOP3.LUT R2, R2, 0xfffffff0, RZ, 0xc0, !PT ;  /* 0xfffffff002027812 */ /* 0x000fe400078ec0ff */
[----:B------:R-:W-:Y:S02]  /*0b80*/  LOP3.LUT R8, R5, 0x1ffffffe, RZ, 0xc0, !PT ;  /* 0x1ffffffe05087812 */ /* 0x000fe400078ec0ff */
[----:B------:R-:W-:Y:S01]  /*0b90*/  SHF.R.S32.HI R5, RZ, 0x1f, R6 ;  /* 0x0000001fff057819 */ /* 0x000fe20000011406 */
[----:B------:R-:W-:Y:S01]  /*0ba0*/  IMAD.IADD R6, R189, 0x1, -R2 ;  /* 0x00000001bd067824 */ /* 0x000fe200078e0a02 */
[----:B------:R-:W-:-:S02]  /*0bb0*/  LEA.HI R4, R0, R189, RZ, 0x7 ;  /* 0x000000bd00047211 */ /* 0x000fc400078f38ff */
[----:B------:R-:W-:Y:S02]  /*0bc0*/  LEA.HI R5, R5, R12, RZ, 0x2 ;  /* 0x0000000c05057211 */ /* 0x000fe400078f10ff */
[----:B------:R-:W-:Y:S02]  /*0bd0*/  IADD3 R9, R3, -R8, RZ ;  /* 0x8000000803097210 */ /* 0x000fe40007ffe0ff */
[----:B------:R-:W-:Y:S02]  /*0be0*/  SHF.R.S32.HI R3, RZ, 0x1f, R6 ;  /* 0x0000001fff037819 */ /* 0x000fe40000011406 */
[----:B------:R-:W-:Y:S01]  /*0bf0*/  LOP3.LUT R7, R5, 0x3ffffc, RZ, 0xc0, !PT ;  /* 0x003ffffc05077812 */ /* 0x000fe200078ec0ff */
[----:B------:R-:W-:Y:S01]  /*0c00*/  IMAD.SHL.U32 R9, R9, 0x8, RZ ;  /* 0x0000000809097824 */ /* 0x000fe200078e00ff */
[----:B------:R-:W-:Y:S02]  /*0c10*/  SHF.R.S32.HI R185, RZ, 0x7, R4 ;  /* 0x00000007ffb97819 */ /* 0x000fe40000011404 */
[----:B------:R-:W-:Y:S01]  /*0c20*/  LEA.HI R5, R3, R6, RZ, 0x3 ;  /* 0x0000000603057211 */ /* 0x000fe200078f18ff */
[----:B------:R-:W-:Y:S01]  /*0c30*/  IMAD.IADD R8, R12, 0x1, -R7 ;  /* 0x000000010c087824 */ /* 0x000fe200078e0a07 */
[----:B------:R-:W-:Y:S01]  /*0c40*/  LOP3.LUT R2, R4, 0xffffff80, RZ, 0xc0, !PT ;  /* 0xffffff8004027812 */ /* 0x000fe200078ec0ff */
[----:B------:R-:W-:Y:S01]  /*0c50*/  IMAD R11, R185, 0x100, R6 ;  /* 0x00000100b90b7824 */ /* 0x000fe200078e0206 */
[----:B------:R-:W-:-:S02]  /*0c60*/  LOP3.LUT R7, R5, 0xfffffff8, RZ, 0xc0, !PT ;  /* 0xfffffff805077812 */ /* 0x000fc400078ec0ff */
[----:B------:R-:W-:Y:S01]  /*0c70*/  SHF.L.U32 R10, R5, 0x6, RZ ;  /* 0x00000006050a7819 */ /* 0x000fe200000006ff */
[----:B------:R-:W-:Y:S01]  /*0c80*/  IMAD R188, R8, 0x10, R11 ;  /* 0x0000001008bc7824 */ /* 0x000fe200078e020b */
[----:B------:R-:W-:Y:S01]  /*0c90*/  LEA.HI R0, R0, R189, RZ, 0x3 ;  /* 0x000000bd00007211 */ /* 0x000fe200078f18ff */
[----:B------:R-:W-:Y:S01]  /*0ca0*/  IMAD.IADD R8, R6, 0x1, -R7 ;  /* 0x0000000106087824 */ /* 0x000fe200078e0a07 */
[----:B------:R-:W-:Y:S01]  /*0cb0*/  LOP3.LUT R11, R10, 0x7ffffe00, RZ, 0xc0, !PT ;  /* 0x7ffffe000a0b7812 */ /* 0x000fe200078ec0ff */
[----:B------:R-:W-:Y:S01]  /*0cc0*/  IMAD.IADD R2, R189, 0x1, -R2 ;  /* 0x00000001bd027824 */ /* 0x000fe200078e0a02 */
[----:B------:R-:W-:Y:S01]  /*0cd0*/  LEA.HI R4, R4, R185, RZ, 0x1 ;  /* 0x000000b904047211 */ /* 0x000fe200078f08ff */
[----:B------:R-:W-:Y:S01]  /*0ce0*/  IMAD.SHL.U32 R10, R8, 0x40, RZ ;  /* 0x00000040080a7824 */ /* 0x000fe200078e00ff */
[----:B------:R-:W-:Y:S01]  /*0cf0*/  LEA R11, R12, R11, 0xa ;  /* 0x0000000b0c0b7211 */ /* 0x000fe200078e50ff */
[----:B------:R-:W-:Y:S01]  /*0d00*/  IMAD.U32 R188, R188, 0x40, R9 ;  /* 0x00000040bcbc7824 */ /* 0x000fe200078e0009 */
[----:B------:R-:W-:-:S02]  /*0d10*/  SHF.R.S32.HI R3, RZ, 0x1f, R2 ;  /* 0x0000001fff037819 */ /* 0x000fc40000011402 */
[----:B------:R-:W-:Y:S02]  /*0d20*/  LOP3.LUT R10, R10, 0x1c0, RZ, 0xc0, !PT ;  /* 0x000001c00a0a7812 */ /* 0x000fe400078ec0ff */
[----:B------:R-:W-:Y:S02]  /*0d30*/  LEA.HI R5, R3, R2, RZ, 0x2 ;  /* 0x0000000203057211 */ /* 0x000fe400078f10ff */
[----:B------:R-:W-:Y:S02]  /*0d40*/  LOP3.LUT R9, R10, 0x8, R9, 0xf8, !PT ;  /* 0x000000080a097812 */ /* 0x000fe400078ef809 */
[--C-:B------:R-:W-:Y:S02]  /*0d50*/  SHF.R.S32.HI R6, RZ, 0x2, R5.reuse ;  /* 0x00000002ff067819 */ /* 0x100fe40000011405 */
[----:B------:R-:W-:Y:S02]  /*0d60*/  SHF.R.S32.HI R7, RZ, 0x1f, R5 ;  /* 0x0000001fff077819 */ /* 0x000fe40000011405 */
[----:B------:R-:W-:-:S02]  /*0d70*/  SHF.R.U32.HI R10, RZ, 0x3, R10 ;  /* 0x00000003ff0a7819 */ /* 0x000fc4000001160a */
[----:B------:R-:W-:Y:S02]  /*0d80*/  LEA.HI R7, R7, R6, RZ, 0x3 ;  /* 0x0000000607077211 */ /* 0x000fe400078f18ff */
[----:B------:R-:W-:Y:S02]  /*0d90*/  LOP3.LUT R10, R9, R10, RZ, 0x3c, !PT ;  /* 0x0000000a090a7212 */ /* 0x000fe400078e3cff */
[----:B------:R-:W-:Y:S02]  /*0da0*/  LEA.HI R3, R3, R2, RZ, 0x5 ;  /* 0x0000000203037211 */ /* 0x000fe400078f28ff */
[----:B------:R-:W-:Y:S01]  /*0db0*/  LOP3.LUT R7, R7, 0xfffffff8, RZ, 0xc0, !PT ;  /* 0xfffffff807077812 */ /* 0x000fe200078ec0ff */
[----:B------:R-:W-:Y:S01]  /*0dc0*/  IMAD.IADD R10, R11, 0x1, R10 ;  /* 0x000000010b0a7824 */ /* 0x000fe200078e020a */
[----:B------:R-:W-:Y:S02]  /*0dd0*/  R2P PR, R8, 0x6 ;  /* 0x0000000608007804 */ /* 0x000fe40000000000 */
[----:B------:R-:W-:Y:S01]  /*0de0*/  LOP3.LUT R5, R5, 0x7ffffffc, RZ, 0xc0, !PT ;  /* 0x7ffffffc05057812 */ /* 0x000fe200078ec0ff */
[----:B------:R-:W-:Y:S01]  /*0df0*/  IMAD.IADD R6, R6, 0x1, -R7 ;  /* 0x0000000106067824 */ /* 0x000fe200078e0a07 */
[----:B------:R-:W-:Y:S01]  /*0e00*/  SHF.R.S32.HI R3, RZ, 0x5, R3 ;  /* 0x00000005ff037819 */ /* 0x000fe20000011403 */
[----:B------:R-:W-:Y:S01]  /*0e10*/  IMAD.MOV.U32 R7, RZ, RZ, R15 ;  /* 0x000000ffff077224 */ /* 0x000fe200078e000f */
[----:B------:R-:W-:-:S02]  /*0e20*/  LEA R19, R10, UR40, 0x1 ;  /* 0x000000280a137c11 */ /* 0x000fc4000f8e08ff */
[----:B------:R-:W-:Y:S01]  /*0e30*/  IADD3 R5, R2, -R5, RZ ;  /* 0x8000000502057210 */ /* 0x000fe20007ffe0ff */
[----:B------:R-:W-:Y:S01]  /*0e40*/  IMAD R2, R3, 0x10, R6 ;  /* 0x0000001003027824 */ /* 0x000fe200078e0206 */
[----:B------:R-:W-:Y:S01]  /*0e50*/  LOP3.LUT R6, R0, 0x1ffffff8, RZ, 0xc0, !PT ;  /* 0x1ffffff800067812 */ /* 0x000fe200078ec0ff */
[C---:B------:R-:W-:Y:S01]  /*0e60*/  VIADD R184, R19.reuse, 0x26800 ;  /* 0x0002680013b87836 */ /* 0x040fe20000000000 */
[----:B------:R-:W-:Y:S01]  /*0e70*/  LOP3.LUT R4, R4, 0xfffffe, RZ, 0xc0, !PT ;  /* 0x00fffffe04047812 */ /* 0x000fe200078ec0ff */
[----:B------:R-:W-:Y:S01]  /*0e80*/  VIADD R22, R19, 0x26820 ;  /* 0x0002682013167836 */ /* 0x000fe20000000000 */
[----:B------:R-:W-:Y:S01]  /*0e90*/  SEL R23, R23, 0xffffffc0, !P2 ;  /* 0xffffffc017177807 */ /* 0x000fe20005000000 */
[----:B------:R-:W-:Y:S01]  /*0ea0*/  IMAD.IADD R6, R189, 0x1, -R6 ;  /* 0x00000001bd067824 */ /* 0x000fe200078e0a06 */
[----:B------:R-:W-:Y:S01]  /*0eb0*/  IADD3 R4, R185, -R4, RZ ;  /* 0x80000004b9047210 */ /* 0x000fe20007ffe0ff */
[C---:B------:R-:W-:Y:S01]  /*0ec0*/  @P1 VIADD R22, R184.reuse, 0xffffffe0 ;  /* 0xffffffe0b8161836 */ /* 0x040fe20000000000 */
[----:B------:R-:W-:Y:S01]  /*0ed0*/  SHF.R.S32.HI R186, RZ, 0x3, R0 ;  /* 0x00000003ffba7819 */ /* 0x000fe20000011400 */
[----:B------:R-:W-:Y:S01]  /*0ee0*/  IMAD.IADD R184, R184, 0x1, R23 ;  /* 0x00000001b8b87824 */ /* 0x000fe200078e0217 */
[----:B------:R-:W-:Y:S01]  /*0ef0*/  SHF.L.U32 R16, R5, 0x1, RZ ;  /* 0x0000000105107819 */ /* 0x000fe200000006ff */
[----:B------:R-:W-:-:S02]  /*0f00*/  IMAD.SHL.U32 R17, R6, 0x8, RZ ;  /* 0x0000000806117824 */ /* 0x000fc400078e00ff */
[----:B------:R-:W-:Y:S02]  /*0f10*/  IMAD.SHL.U32 R18, R4, 0x100, RZ ;  /* 0x0000010004127824 */ /* 0x000fe400078e00ff */
[----:B------:R-:W-:-:S07]  /*0f20*/  IMAD.IADD R23, R23, 0x1, R22 ;  /* 0x0000000117177824 */ /* 0x000fce00078e0216 */
.L_x_3462:
[----:B0-----:R-:W0:Y:S01]  /*0f30*/  LDC.64 R4, c[0x0][0xc60] ;  /* 0x00031800ff047b82 */ /* 0x001e220000000a00 */
[----:B------:R-:W-:Y:S01]  /*0f40*/  ULDC.64 UR6, c[0x0][0xa28] ;  /* 0x00028a0000067ab9 */ /* 0x000fe20000000a00 */
[----:B------:R-:W-:Y:S01]  /*0f50*/  ULDC.64 UR8, c[0x0][0xa18] ;  /* 0x0002860000087ab9 */ /* 0x000fe20000000a00 */
[----:B------:R-:W-:Y:S01]  /*0f60*/  ULDC UR4, c[0x0][0x404] ;  /* 0x0001010000047ab9 */ /* 0x000fe20000000800 */
[----:B0-----:R-:W-:-:S06]  /*0f70*/  IMAD.WIDE R4, R7, 0x4, R4 ;  /* 0x0000000407047825 */ /* 0x001fcc00078e0204 */
[----:B--2---:R-:W2:Y:S01]  /*0f80*/  LDG.E R4, desc[UR48][R4.64] ;  /* 0x0000003004047981 */ /* 0x004ea2000c1e1900 */
[----:B------:R-:W-:Y:S02]  /*0f90*/  UISETP.NE.U32.AND UP0, UPT, UR6, URZ, UPT ;  /* 0x0000003f0600728c */ /* 0x000fe4000bf05070 */
[----:B------:R-:W-:Y:S02]  /*0fa0*/  UISETP.NE.U32.AND UP1, UPT, UR8, URZ, UPT ;  /* 0x0000003f0800728c */ /* 0x000fe4000bf25070 */
[----:B------:R-:W-:Y:S02]  /*0fb0*/  UISETP.NE.AND.EX UP0, UPT, UR7, URZ, UPT, UP0 ;  /* 0x0000003f0700728c */ /* 0x000fe4000bf05300 */
[----:B------:R-:W-:-:S04]  /*0fc0*/  UISETP.NE.AND.EX UP1, UPT, UR9, URZ, UPT, UP1 ;  /* 0x0000003f0900728c */ /* 0x000fc8000bf25310 */
[----:B------:R-:W-:Y:S02]  /*0fd0*/  PLOP3.LUT P0, PT, PT, PT, UP0, 0x80, 0x0 ;  /* 0x000000000000781c */ /* 0x000fe40003f0f008 */
[----:B------:R-:W-:Y:S02]  /*0fe0*/  PLOP3.LUT P2, PT, PT, PT, UP1, 0x80, 0x0 ;  /* 0x000000000000781c */ /* 0x000fe40003f4f018 */
[----:B--2---:R-:W-:-:S13]  /*0ff0*/  R2UR UR42, R4 ;  /* 0x00000000042a72ca */ /* 0x004fda00000e0000 */
[----:B------:R-:W-:Y:S02]  /*1000*/  USHF.R.S32.HI UR43, URZ, 0x1f, UR42 ;  /* 0x0000001f3f2b7899 */ /* 0x000fe4000801142a */
[----:B------:R-:W-:-:S04]  /*1010*/  @UP0 ULEA UR6, UP2, UR42, UR6, 0x2 ;  /* 0x000000062a060291 */ /* 0x000fc8000f84103f */
[----:B------:R-:W-:Y:S02]  /*1020*/  @UP0 ULEA.HI.X UR7, UR42, UR7, UR43, 0x2, UP2 ;  /* 0x000000072a070291 */ /* 0x000fe400090f142b */
[----:B------:R-:W-:Y:S01]  /*1030*/  @UP1 ULEA UR8, UP0, UR42, UR8, 0x2 ;  /* 0x000000082a081291 */ /* 0x000fe2000f80103f */
[----:B------:R-:W-:-:S03]  /*1040*/  IMAD.U32 R4, RZ, RZ, UR6 ;  /* 0x00000006ff047e24 */ /* 0x000fc6000f8e00ff */
[----:B------:R-:W-:Y:S01]  /*1050*/  @UP1 ULEA.HI.X UR9, UR42, UR9, UR43, 0x2, UP0 ;  /* 0x000000092a091291 */ /* 0x000fe200080f142b */
[----:B------:R-:W-:Y:S01]  /*1060*/  MOV R5, UR7 ;  /* 0x0000000700057c02 */ /* 0x000fe20008000f00 */
[----:B------:R-:W-:Y:S01]  /*1070*/  IMAD.U32 R6, RZ, RZ, UR8 ;  /* 0x00000008ff067e24 */ /* 0x000fe2000f8e00ff */
[----:B------:R-:W-:-:S03]  /*1080*/  ULDC.64 UR6, c[0x0][0x3f8] ;  /* 0x0000fe0000067ab9 */ /* 0x000fc60000000a00 */
[----:B------:R-:W-:Y:S01]  /*1090*/  IMAD.U32 R7, RZ, RZ, UR9 ;  /* 0x00000009ff077e24 */ /* 0x000fe2000f8e00ff */
[----:B------:R-:W2:Y:S01]  /*10a0*/  @P0 LDG.E R4, desc[UR48][R4.64] ;  /* 0x0000003004040981 */ /* 0x000ea2000c1e1900 */
[----:B------:R-:W-:Y:S01]  /*10b0*/  UISETP.NE.U32.AND UP0, UPT, UR6, URZ, UPT ;  /* 0x0000003f0600728c */ /* 0x000fe2000bf05070 */
[----:B------:R-:W-:Y:S02]  /*10c0*/  ULDC.64 UR8, c[0x0][0xa20] ;  /* 0x0002880000087ab9 */ /* 0x000fe40000000a00 */
[----:B---3--:R-:W3:Y:S01]  /*10d0*/  @P2 LDG.E R6, desc[UR48][R6.64] ;  /* 0x0000003006062981 */ /* 0x008ee2000c1e1900 */
[----:B------:R-:W-:Y:S01]  /*10e0*/  UISETP.NE.AND.EX UP0, UPT, UR7, URZ, UPT, UP0 ;  /* 0x0000003f0700728c */ /* 0x000fe2000bf05300 */
[----:B------:R-:W-:Y:S01]  /*10f0*/  ISETP.NE.U32.AND P1, PT, RZ, UR8, PT ;  /* 0x00000008ff007c0c */ /* 0x000fe2000bf25070 */
[----:B------:R-:W-:Y:S01]  /*1100*/  ULDC UR6, c[0x0][0x2e0] ;  /* 0x0000b80000067ab9 */ /* 0x000fe20000000800 */
[----:B------:R-:W-:Y:S01]  /*1110*/  UMOV UR50, URZ ;  /* 0x0000003f00327c82 */ /* 0x000fe20008000000 */
[----:B------:R-:W-:Y:S01]  /*1120*/  USEL UR4, UR4, 0x1, UP0 ;  /* 0x0000000104047887 */ /* 0x000fe20008000000 */
[----:B------:R-:W-:Y:S01]  /*1130*/  ISETP.NE.AND.EX P1, PT, RZ, UR9, PT, P1 ;  /* 0x00000009ff007c0c */ /* 0x000fe2000bf25310 */
[----:B------:R-:W-:Y:S01]  /*1140*/  ULDC UR51, c[0x0][0x288] ;  /* 0x0000a20000337ab9 */ /* 0x000fe20000000800 */
[----:B------:R-:W-:Y:S01]  /*1150*/  UMOV UR44, UR5 ;  /* 0x00000005002c7c82 */ /* 0x000fe20008000000 */
[----:B------:R-:W-:Y:S01]  /*1160*/  UIMAD UR6, UR4, UR6, URZ ;  /* 0x00000006040672a4 */ /* 0x000fe2000f8e023f */
[----:B--2---:R-:W-:-:S02]  /*1170*/  @P0 R2UR UR50, R4 ;  /* 0x00000000043202ca */ /* 0x004fc400000e0000 */
[----:B---3--:R-:W-:Y:S01]  /*1180*/  @P2 R2UR UR51, R6 ;  /* 0x00000000063322ca */ /* 0x008fe200000e0000 */
[----:B-1---5:R-:W-:-:S14]  /*1190*/  @P2 BRA `(.L_x_3407) ;  /* 0x0000000000342947 */ /* 0x022fdc0003800000 */
[----:B------:R-:W-:Y:S02]  /*11a0*/  ULDC.64 UR4, c[0x0][0xa00] ;  /* 0x0002800000047ab9 */ /* 0x000fe40000000a00 */
[----:B------:R-:W-:-:S04]  /*11b0*/  ISETP.NE.U32.AND P0, PT, RZ, UR4, PT ;  /* 0x00000004ff007c0c */ /* 0x000fc8000bf05070 */
[----:B------:R-:W-:-:S13]  /*11c0*/  ISETP.NE.AND.EX P0, PT, RZ, UR5, PT, P0 ;  /* 0x00000005ff007c0c */ /* 0x000fda000bf05300 */
[----:B------:R-:W-:Y:S05]  /*11d0*/  @!P0 BRA `(.L_x_3407) ;  /* 0x0000000000248947 */ /* 0x000fea0003800000 */
[----:B------:R-:W-:Y:S02]  /*11e0*/  ULDC.64 UR4, c[0x0][0xa00] ;  /* 0x0002800000047ab9 */ /* 0x000fe40000000a00 */
[----:B------:R-:W-:-:S06]  /*11f0*/  UIMAD.WIDE UR4, UR42, 0x4, UR4 ;  /* 0x000000042a0478a5 */ /* 0x000fcc000f8e0204 */
[----:B------:R-:W-:Y:S01]  /*1200*/  IMAD.U32 R4, RZ, RZ, UR4 ;  /* 0x00000004ff047e24 */ /* 0x000fe2000f8e00ff */
[----:B------:R-:W-:-:S05]  /*1210*/  MOV R5, UR5 ;  /* 0x0000000500057c02 */ /* 0x000fca0008000f00 */
[----:B------:R-:W2:Y:S04]  /*1220*/  LDG.E R3, desc[UR48][R4.64] ;  /* 0x0000003004037981 */ /* 0x000ea8000c1e1900 */
[----:B------:R-:W3:Y:S01]  /*1230*/  LDG.E R0, desc[UR48][R4.64+0x4] ;  /* 0x0000043004007981 */ /* 0x000ee2000c1e1900 */
[----:B--2---:R-:W-:Y:S02]  /*1240*/  R2UR UR51, R3 ;  /* 0x00000000033372ca */ /* 0x004fe400000e0000 */
[----:B---3--:R-:W-:-:S13]  /*1250*/  R2UR UR4, R0 ;  /* 0x00000000000472ca */ /* 0x008fda00000e0000 */
[----:B------:R-:W-:-:S12]  /*1260*/  UIADD3 UR51, -UR51, UR4, URZ ;  /* 0x0000000433337290 */ /* 0x000fd8000fffe13f */
.L_x_3407:
[----:B------:R-:W-:Y:S01]  /*1270*/  UMOV UR45, UR52 ;  /* 0x00000034002d7c82 */ /* 0x000fe20008000000 */
[----:B------:R-:W-:Y:S05]  /*1280*/  @!P1 BRA `(.L_x_3408) ;  /* 0x00000000001c9947 */ /* 0x000fea0003800000 */
[----:B------:R-:W-:-:S04]  /*1290*/  ULEA UR4, UP0, UR42, UR8, 0x2 ;  /* 0x000000082a047291 */ /* 0x000fc8000f80103f */
[----:B------:R-:W-:Y:S02]  /*12a0*/  ULEA.HI.X UR5, UR42, UR9, UR43, 0x2, UP0 ;  /* 0x000000092a057291 */ /* 0x000fe400080f142b */
[----:B------:R-:W-:-:S04]  /*12b0*/  IMAD.U32 R4, RZ, RZ, UR4 ;  /* 0x00000004ff047e24 */ /* 0x000fc8000f8e00ff */
[----:B------:R-:W-:-:S05]  /*12c0*/  IMAD.U32 R5, RZ, RZ, UR5 ;  /* 0x00000005ff057e24 */ /* 0x000fca000f8e00ff */
[----:B------:R-:W2:Y:S02]  /*12d0*/  LDG.E R4, desc[UR48][R4.64] ;  /* 0x0000003004047981 */ /* 0x000ea4000c1e1900 */
[----:B--2---:R-:W-:Y:S01]  /*12e0*/  R2UR UR6, R4 ;  /* 0x00000000040672ca */ /* 0x004fe200000e0000 */
[----:B------:R-:W-:-:S14]  /*12f0*/  BRA `(.L_x_3409) ;  /* 0x0000000000347947 */ /* 0x000fdc0003800000 */
.L_x_3408:
        /* <DEDUP_REMOVED lines=13> */
.L_x_3409:
[----:B------:R-:W-:Y:S01]  /*13d0*/  UIADD3 UR50, -UR50, UR6, URZ ;  /* 0x0000000632327290 */ /* 0x000fe2000fffe13f */
[----:B------:R-:W-:Y:S01]  /*13e0*/  IMAD.MOV.U32 R3, RZ, RZ, RZ ;  /* 0x000000ffff037224 */ /* 0x000fe200078e00ff */
[----:B------:R-:W-:Y:S01]  /*13f0*/  ULEA UR5, UR52, 0x7f, 0x6 ;  /* 0x0000007f34057891 */ /* 0x000fe2000f8e303f */
[----:B------:R-:W-:Y:S01]  /*1400*/  IMAD.MOV.U32 R0, RZ, RZ, RZ ;  /* 0x000000ffff007224 */ /* 0x000fe200078e00ff */
[----:B------:R-:W-:Y:S01]  /*1410*/  UIADD3 UR4, UR50, 0x3f, URZ ;  /* 0x0000003f32047890 */ /* 0x000fe2000fffe03f */
[----:B------:R-:W-:Y:S01]  /*1420*/  CS2R R150, SRZ ;  /* 0x0000000000967805 */ /* 0x000fe2000001ff00 */
[----:B------:R-:W-:Y:S01]  /*1430*/  UIADD3 UR6, UR50, UR5, -UR51 ;  /* 0x0000000532067290 */ /* 0x000fe2000fffe833 */
[----:B------:R-:W-:Y:S01]  /*1440*/  CS2R R148, SRZ ;  /* 0x0000000000947805 */ /* 0x000fe2000001ff00 */
[----:B------:R-:W-:Y:S01]  /*1450*/  UISETP.NE.AND UP0, UPT, UR46, 0x1, UPT ;  /* 0x000000012e00788c */ /* 0x000fe2000bf05270 */
[----:B------:R-:W-:Y:S01]  /*1460*/  CS2R R146, SRZ ;  /* 0x0000000000927805 */ /* 0x000fe2000001ff00 */
[----:B------:R-:W-:Y:S01]  /*1470*/  USHF.R.S32.HI UR5, URZ, 0x1f, UR4 ;  /* 0x0000001f3f057899 */ /* 0x000fe20008011404 */
[----:B------:R-:W-:Y:S01]  /*1480*/  CS2R R144, SRZ ;  /* 0x0000000000907805 */ /* 0x000fe2000001ff00 */
[----:B------:R-:W-:Y:S01]  /*1490*/  USHF.R.S32.HI UR7, URZ, 0x1f, UR6 ;  /* 0x0000001f3f077899 */ /* 0x000fe20008011406 */
[----:B------:R-:W-:Y:S01]  /*14a0*/  CS2R R142, SRZ ;  /* 0x00000000008e7805 */ /* 0x000fe2000001ff00 */
[----:B------:R-:W-:Y:S01]  /*14b0*/  ULEA.HI UR5, UR5, UR4, URZ, 0x6 ;  /* 0x0000000405057291 */ /* 0x000fe2000f8f303f */
[----:B------:R-:W-:Y:S01]  /*14c0*/  PLOP3.LUT P0, PT, PT, PT, UP0, 0x80, 0x0 ;  /* 0x000000000000781c */ /* 0x000fe20003f0f008 */
[----:B------:R-:W-:Y:S01]  /*14d0*/  ULEA.HI UR7, UR7, UR6, URZ, 0x6 ;  /* 0x0000000607077291 */ /* 0x000fe2000f8f303f */
[----:B------:R-:W-:Y:S01]  /*14e0*/  CS2R R140, SRZ ;  /* 0x00000000008c7805 */ /* 0x000fe2000001ff00 */
[----:B------:R-:W-:Y:S01]  /*14f0*/  USHF.R.S32.HI UR5, URZ, 0x6, UR5 ;  /* 0x000000063f057899 */ /* 0x000fe20008011405 */
[----:B------:R-:W-:Y:S01]  /*1500*/  CS2R R138, SRZ ;  /* 0x00000000008a7805 */ /* 0x000fe2000001ff00 */
[----:B------:R-:W-:Y:S01]  /*1510*/  USHF.R.S32.HI UR7, URZ, 0x6, UR7 ;  /* 0x000000063f077899 */ /* 0x000fe20008011407 */
[----:B------:R-:W-:-:S02]  /*1520*/  CS2R R136, SRZ ;  /* 0x0000000000887805 */ /* 0x000fc4000001ff00 */
[----:B------:R-:W-:Y:S02]  /*1530*/  CS2R R134, SRZ ;  /* 0x0000000000867805 */ /* 0x000fe4000001ff00 */
[----:B------:R-:W-:Y:S01]  /*1540*/  CS2R R132, SRZ ;  /* 0x0000000000847805 */ /* 0x000fe2000001ff00 */
[----:B------:R-:W-:Y:S01]  /*1550*/  UISETP.LT.AND UP1, UPT, UR5, UR7, UPT ;  /* 0x000000070500728c */ /* 0x000fe2000bf21270 */
[----:B------:R-:W-:Y:S02]  /*1560*/  CS2R R130, SRZ ;  /* 0x0000000000827805 */ /* 0x000fe4000001ff00 */
[----:B------:R-:W-:Y:S02]  /*1570*/  CS2R R128, SRZ ;  /* 0x0000000000807805 */ /* 0x000fe4000001ff00 */
        /* <DEDUP_REMOVED lines=53> */
[----:B------:R-:W-:Y:S06]  /*18d0*/  @!P0 BRA `(.L_x_3410) ;  /* 0x0000001800248947 */ /* 0x000fec0003800000 */
[----:B------:R-:W-:Y:S01]  /*18e0*/  UISETP.GE.AND UP0, UPT, UR53, 0x1, UPT ;  /* 0x000000013500788c */ /* 0x000fe2000bf06270 */
[----:B------:R-:W-:-:S05]  /*18f0*/  PLOP3.LUT P0, PT, PT, PT, PT, 0x80, 0x0 ;  /* 0x000000000000781c */ /* 0x000fca0003f0f070 */
[----:B------:R-:W-:-:S13]  /*1900*/  PLOP3.LUT P1, PT, PT, PT, UP0, 0x80, 0x0 ;  /* 0x000000000000781c */ /* 0x000fda0003f2f008 */
        /* <DEDUP_REMOVED lines=15> */
.L_x_3412:
[----:B------:R-:W-:Y:S01]  /*1a00*/  ULEA UR21, UR39, UR40, 0x3 ;  /* 0x0000002827157291 */ /* 0x000fe2000f8e183f */
[----:B------:R-:W-:-:S05]  /*1a10*/  IMAD.U32 R4, RZ, RZ, UR38 ;  /* 0x00000026ff047e24 */ /* 0x000fca000f8e00ff */
[----:B------:R-:W-:-:S04]  /*1a20*/  SHF.L.U32 R4, R4, 0x1f, RZ ;  /* 0x0000001f04047819 */ /* 0x000fc800000006ff */
[----:B------:R-:W0:Y:S02]  /*1a30*/  SYNCS.PHASECHK.TRANS64.TRYWAIT P1, [UR21+0x28c50], R4 ;  /* 0x028c5004ff0075a7 */ /* 0x000e240008020155 */
[----:B0-----:R-:W-:Y:S05]  /*1a40*/  @!P1 BRA `(.L_x_3413) ;  /* 0x000000f400bc9947 */ /* 0x001fea0003800000 */
.L_x_3548:
[----:B------:R-:W-:Y:S01]  /*1a50*/  BAR.SYNC.DEFER_BLOCKING 0xe, 0x100 ;  /* 0x0384000000007b1d */ /* 0x000fe20000010000 */
[----:B------:R-:W-:Y:S01]  /*1a60*/  UIADD3 UR4, UR40, 0x26800, URZ ;  /* 0x0002680028047890 */ /* 0x000fe2000fffe03f */
[----:B0-----:R-:W-:Y:S01]  /*1a70*/  MOV R4, UR21 ;  /* 0x0000001500047c02 */ /* 0x001fe20008000f00 */
        /* <DEDUP_REMOVED lines=21> */
[----:B------:R-:W-:-:S06]  /*1bd0*/  UISETP.GE.AND UP0, UPT, UR53, 0x2, UPT ;  /* 0x000000023500788c */ /* 0x000fcc000bf06270 */
[----:B------:R-:W-:Y:S02]  /*1be0*/  PLOP3.LUT P1, PT, PT, PT, UP0, 0x80, 0x0 ;  /* 0x000000000000781c */ /* 0x000fe40003f2f008 */
        /* <DEDUP_REMOVED lines=19> */
[----:B------:R-:W-:-:S06]  /*1d20*/  UIADD3 UR53, UR53, -0x2, URZ ;  /* 0xfffffffe35357890 */ /* 0x000fcc000fffe03f */
[----:B0-----:R-:W-:-:S07]  /*1d30*/  IMAD.U32 R4, RZ, RZ, UR53 ;  /* 0x00000035ff047e24 */ /* 0x001fce000f8e00ff */
.L_x_3419:
[----:B------:R-:W-:Y:S01]  /*1d40*/  BAR.SYNC.DEFER_BLOCKING 0xe, 0x100 ;  /* 0x0384000000007b1d */ /* 0x000fe20000010000 */
[----:B-1----:R-:W-:Y:S01]  /*1d50*/  IMAD.U32 R5, RZ, RZ, UR39 ;  /* 0x00000027ff057e24 */ /* 0x002fe2000f8e00ff */
[----:B------:R-:W-:Y:S01]  /*1d60*/  UIADD3 UR39, UR39, 0x1, URZ ;  /* 0x0000000127277890 */ /* 0x000fe2000fffe03f */
[C---:B------:R-:W-:Y:S01]  /*1d70*/  ISETP.GT.AND P3, PT, R4.reuse, RZ, PT ;  /* 0x000000ff0400720c */ /* 0x040fe20003f64270 */
[----:B------:R-:W-:Y:S02]  /*1d80*/  VIADD R4, R4, 0xffffffff ;  /* 0xffffffff04047836 */ /* 0x000fe40000000000 */
[----:B------:R-:W-:Y:S01]  /*1d90*/  LEA R5, R5, R2, 0x6 ;  /* 0x0000000205057211 */ /* 0x000fe200078e30ff */
        /* <DEDUP_REMOVED lines=137> */
.L_x_3415:
[----:B------:R-:W-:Y:S01]  /*2630*/  ULEA UR21, UR39, UR40, 0x3 ;  /* 0x0000002827157291 */ /* 0x000fe2000f8e183f */
[----:B------:R-:W-:-:S05]  /*2640*/  IMAD.U32 R5, RZ, RZ, UR38 ;  /* 0x00000026ff057e24 */ /* 0x000fca000f8e00ff */
[----:B------:R-:W-:-:S04]  /*2650*/  SHF.L.U32 R5, R5, 0x1f, RZ ;  /* 0x0000001f05057819 */ /* 0x000fc800000006ff */
[----:B------:R0:W1:Y:S01]  /*2660*/  SYNCS.PHASECHK.TRANS64.TRYWAIT P1, [UR21+0x28c50], R5 ;  /* 0x028c5005ff0075a7 */ /* 0x0000620008020155 */
[----:B------:R-:W-:Y:S05]  /*2670*/  @!P0 BRA `(.L_x_3416) ;  /* 0x0000000000048947 */ /* 0x000fea0003800000 */
[----:B------:R-:W-:Y:S01]  /*2680*/  BPT.TRAP 0x1 ;  /* 0x000000040000795c */ /* 0x000fe20000300000 */
.L_x_3416:
[----:B-1----:R-:W-:Y:S05]  /*2690*/  @P1 BRA `(.L_x_3417) ;  /* 0x0000000000081947 */ /* 0x002fea0003800000 */
[----:B------:R-:W1:Y:S02]  /*26a0*/  SYNCS.PHASECHK.TRANS64.TRYWAIT P1, [UR21+0x28c50], R5 ;  /* 0x028c5005ff0075a7 */ /* 0x000e640008020155 */
[----:B-1----:R-:W-:Y:S05]  /*26b0*/  @!P1 BRA `(.L_x_3418) ;  /* 0x000000e800b89947 */ /* 0x002fea0003800000 */
.L_x_3417:
        /* <DEDUP_REMOVED lines=29> */
.L_x_3414:
[----:B------:R-:W-:Y:S01]  /*2890*/  BAR.SYNC.DEFER_BLOCKING 0xe, 0x100 ;  /* 0x0384000000007b1d */ /* 0x000fe20000010000 */
[----:B-1----:R-:W-:Y:S01]  /*28a0*/  IMAD.U32 R5, RZ, RZ, UR39 ;  /* 0x00000027ff057e24 */ /* 0x002fe2000f8e00ff */
        /* <DEDUP_REMOVED lines=140> */
.L_x_3410:
[----:B------:R-:W-:Y:S01]  /*3170*/  UISETP.GE.AND UP0, UPT, UR53, 0x1, UPT ;  /* 0x000000013500788c */ /* 0x000fe2000bf06270 */
[----:B------:R-:W-:-:S05]  /*3180*/  PLOP3.LUT P0, PT, PT, PT, PT, 0x80, 0x0 ;  /* 0x000000000000781c */ /* 0x000fca0003f0f070 */
[----:B------:R-:W-:-:S13]  /*3190*/  PLOP3.LUT P1, PT, PT, PT, UP0, 0x80, 0x0 ;  /* 0x000000000000781c */ /* 0x000fda0003f2f008 */
        /* <DEDUP_REMOVED lines=20> */
[----:B------:R-:W-:Y:S01]  /*32e0*/  MOV R5, UR5 ;  /* 0x0000000500057c02 */ /* 0x000fe20008000f00 */
        /* <DEDUP_REMOVED lines=10> */
.L_x_3420:
[----:B------:R-:W-:Y:S01]  /*3390*/  ULEA.HI UR4, UR37, UR37, URZ, 0x1 ;  /* 0x0000002525047291 */ /* 0x000fe2000f8f083f */
[----:B------:R-:W-:-:S03]  /*33a0*/  IMAD.U32 R3, RZ, RZ, UR41 ;  /* 0x00000029ff037e24 */ /* 0x000fc6000f8e00ff */
[----:B------:R-:W-:Y:S02]  /*33b0*/  ULOP3.LUT UR4, UR4, 0xfffffffe, URZ, 0xc0, !UPT ;  /* 0xfffffffe04047892 */ /* 0x000fe4000f8ec03f */
[----:B------:R-:W-:Y:S02]  /*33c0*/  ISETP.NE.AND P0, PT, R3, 0x3, PT ;  /* 0x000000030300780c */ /* 0x000fe40003f05270 */
[----:B------:R-:W-:-:S06]  /*33d0*/  UIADD3 UR4, UR37, -UR4, URZ ;  /* 0x8000000425047290 */ /* 0x000fcc000fffe03f */
[----:B------:R-:W-:-:S04]  /*33e0*/  MOV R0, UR4 ;  /* 0x0000000400007c02 */ /* 0x000fc80008000f00 */
[----:B------:R-:W-:-:S04]  /*33f0*/  SHF.L.U32 R0, R0, 0x1f, RZ ;  /* 0x0000001f00007819 */ /* 0x000fc800000006ff */
[----:B------:R-:W0:Y:S02]  /*3400*/  SYNCS.PHASECHK.TRANS64.TRYWAIT P1, [UR40+0x28c00], R0 ;  /* 0x028c0000ff0075a7 */ /* 0x000e240008020168 */
[----:B0-----:R-:W-:Y:S05]  /*3410*/  @!P1 BRA `(.L_x_3421) ;  /* 0x000000dc00789947 */ /* 0x001fea0003800000 */
.L_x_3549:
[----:B------:R-:W-:Y:S05]  /*3420*/  @!P0 BRA `(.L_x_3422) ;  /* 0x0000000000048947 */ /* 0x000fea0003800000 */
[----:B------:R-:W-:Y:S01]  /*3430*/  BPT.TRAP 0x1 ;  /* 0x000000040000795c */ /* 0x000fe20000300000 */
.L_x_3422:
[----:B------:R-:W-:Y:S02]  /*3440*/  IMAD.U32 R7, RZ, RZ, UR39 ;  /* 0x00000027ff077e24 */ /* 0x000fe4000f8e00ff */
[----:B------:R-:W-:-:S03]  /*3450*/  IMAD.U32 R8, RZ, RZ, UR38 ;  /* 0x00000026ff087e24 */ /* 0x000fc6000f8e00ff */
[----:B------:R-:W-:Y:S02]  /*3460*/  LEA R7, R7, UR40, 0x3 ;  /* 0x0000002807077c11 */ /* 0x000fe4000f8e18ff */
[----:B------:R-:W-:-:S04]  /*3470*/  SHF.L.U32 R8, R8, 0x1f, RZ ;  /* 0x0000001f08087819 */ /* 0x000fc800000006ff */
[----:B------:R1:W2:Y:S01]  /*3480*/  SYNCS.PHASECHK.TRANS64.TRYWAIT P1, [R7+URZ+0x28c30], R8 ;  /* 0x028c3008070075a7 */ /* 0x0002a2000802017f */
[----:B------:R-:W-:Y:S05]  /*3490*/  @!P0 BRA `(.L_x_3423) ;  /* 0x0000000000048947 */ /* 0x000fea0003800000 */
[----:B------:R-:W-:Y:S01]  /*34a0*/  BPT.TRAP 0x1 ;  /* 0x000000040000795c */ /* 0x000fe20000300000 */
.L_x_3423:
[----:B--2---:R-:W-:Y:S05]  /*34b0*/  @P1 BRA `(.L_x_3424) ;  /* 0x0000000000081947 */ /* 0x004fea0003800000 */
[----:B------:R-:W2:Y:S02]  /*34c0*/  SYNCS.PHASECHK.TRANS64.TRYWAIT P1, [R7+URZ+0x28c30], R8 ;  /* 0x028c3008070075a7 */ /* 0x000ea4000802017f */
[----:B--2---:R-:W-:Y:S05]  /*34d0*/  @!P1 BRA `(.L_x_3425) ;  /* 0x000000dc00609947 */ /* 0x004fea0003800000 */
.L_x_3424:
[----:B0-----:R-:W0:Y:S01]  /*34e0*/  S2R R0, SR_TID.X ;  /* 0x0000000000007919 */ /* 0x001e220000002100 */
[----:B------:R-:W-:-:S04]  /*34f0*/  UIADD3 UR4, UR40, 0x22400, URZ ;  /* 0x0002240028047890 */ /* 0x000fc8000fffe03f */
[----:B------:R-:W-:-:S04]  /*3500*/  USHF.R.U32.HI UR4, URZ, 0x4, UR4 ;  /* 0x000000043f047899 */ /* 0x000fc80008011604 */
[----:B------:R-:W-:Y:S01]  /*3510*/  ULOP3.LUT UR4, UR4, 0x3fff, URZ, 0xc0, !UPT ;  /* 0x00003fff04047892 */ /* 0x000fe2000f8ec03f */
[----:B0-----:R-:W-:-:S05]  /*3520*/  LOP3.LUT R3, R0, 0x7f, RZ, 0xc0, !PT ;  /* 0x0000007f00037812 */ /* 0x001fca00078ec0ff */
[----:B------:R-:W-:Y:S01]  /*3530*/  MOV R0, UR4 ;  /* 0x0000000400007c02 */ /* 0x000fe20008000f00 */
        /* <DEDUP_REMOVED lines=9> */
[----:B------:R-:W-:Y:S01]  /*35d0*/  IMAD.U32 R5, RZ, RZ, UR52 ;  /* 0x00000034ff057e24 */ /* 0x000fe2000f8e00ff */
[----:B------:R-:W-:Y:S01]  /*35e0*/  UMOV UR7, 0x40000040 ;  /* 0x4000004000077882 */ /* 0x000fe20000000000 */
[----:B------:R-:W-:Y:S01]  /*35f0*/  UMOV UR5, 0x40000040 ;  /* 0x4000004000057882 */ /* 0x000fe20000000000 */
[----:B------:R-:W-:Y:S01]  /*3600*/  ULOP3.LUT UR4, UR4, 0x3fff, URZ, 0xc0, !UPT ;  /* 0x00003fff04047892 */ /* 0x000fe2000f8ec03f */
[----:B------:R-:W-:Y:S01]  /*3610*/  IMAD R5, R5, 0x40, R2 ;  /* 0x0000004005057824 */ /* 0x000fe200078e0202 */
[----:B------:R-:W-:Y:S01]  /*3620*/  UMOV UR11, 0x40000040 ;  /* 0x40000040000b7882 */ /* 0x000fe20000000000 */
[----:B------:R-:W-:Y:S01]  /*3630*/  UMOV UR9, 0x40000040 ;  /* 0x4000004000097882 */ /* 0x000fe20000000000 */
[----:B------:R-:W-:-:S02]  /*3640*/  ULEA UR18, UR39, UR18, 0x9 ;  /* 0x0000001227127291 */ /* 0x000fc4000f8e483f */
[----:B------:R-:W-:Y:S02]  /*3650*/  ULOP3.LUT UR16, UR4, 0x10000, URZ, 0xfc, !UPT ;  /* 0x0001000004107892 */ /* 0x000fe4000f8efc3f */
[----:B------:R-:W-:Y:S02]  /*3660*/  UIADD3 UR6, UR18, 0x2, URZ ;  /* 0x0000000212067890 */ /* 0x000fe4000fffe03f */
[----:B------:R-:W-:Y:S02]  /*3670*/  UIADD3 UR4, UR16, 0x2, URZ ;  /* 0x0000000210047890 */ /* 0x000fe4000fffe03f */
[----:B------:R-:W-:Y:S02]  /*3680*/  UIADD3 UR10, UR18, 0x4, URZ ;  /* 0x00000004120a7890 */ /* 0x000fe4000fffe03f */
[----:B------:R-:W-:Y:S02]  /*3690*/  UIADD3 UR8, UR16, 0x4, URZ ;  /* 0x0000000410087890 */ /* 0x000fe4000fffe03f */
[----:B------:R-:W-:Y:S01]  /*36a0*/  HGMMA.64x64x16.F32.BF16 R24, gdesc[UR16], RZ, !UPT, gsb0 ;  /* 0x00e00000101879f0 */ /* 0x000fe2000c0018ff */
[----:B------:R-:W-:-:S02]  /*36b0*/  UIADD3 UR14, UR18, 0x6, URZ ;  /* 0x00000006120e7890 */ /* 0x000fc4000fffe03f */
[----:B------:R-:W-:Y:S01]  /*36c0*/  UIADD3 UR12, UR16, 0x6, URZ ;  /* 0x00000006100c7890 */ /* 0x000fe2000fffe03f */
[----:B------:R-:W-:Y:S01]  /*36d0*/  UMOV UR15, 0x40000040 ;  /* 0x40000040000f7882 */ /* 0x000fe20000000000 */
[----:B------:R-:W-:Y:S01]  /*36e0*/  UMOV UR13, 0x40000040 ;  /* 0x40000040000d7882 */ /* 0x000fe20000000000 */
[----:B------:R-:W-:Y:S02]  /*36f0*/  WARPGROUP.DEPBAR.LE gsb0, 0x0 ;  /* 0x00008000000079c5 */ /* 0x000fe40000010000 */
[----:B------:R-:W-:-:S06]  /*3700*/  WARPGROUP.ARRIVE ;  /* 0x00000000000079c5 */ /* 0x000fcc0000000000 */
[----:B------:R-:W-:Y:S01]  /*3710*/  HGMMA.64x64x16.F32.BF16 R24, gdesc[UR4], R24, gsb0 ;  /* 0x00e00000041879f0 */ /* 0x000fe20008001818 */
[----:B------:R-:W-:Y:S02]  /*3720*/  UMOV UR6, 0x40 ;  /* 0x0000004000067882 */ /* 0x000fe40000000000 */
[----:B------:R-:W-:-:S04]  /*3730*/  UIMAD UR6, UR53, -0x40, UR6 ;  /* 0xffffffc0350678a4 */ /* 0x000fc8000f8e0206 */
[----:B------:R-:W-:Y:S02]  /*3740*/  UIADD3 UR7, UR50, 0x1, UR6 ;  /* 0x0000000132077890 */ /* 0x000fe4000fffe006 */
[----:B------:R-:W-:-:S04]  /*3750*/  MOV R3, UR6 ;  /* 0x0000000600037c02 */ /* 0x000fc80008000f00 */
[----:B------:R-:W-:Y:S01]  /*3760*/  IMAD.U32 R9, RZ, RZ, UR7 ;  /* 0x00000007ff097e24 */ /* 0x000fe2000f8e00ff */
[----:B------:R-:W-:-:S04]  /*3770*/  IADD3 R3, -R16, UR50, R3 ;  /* 0x0000003210037c10 */ /* 0x000fc8000fffe103 */
[----:B------:R-:W-:-:S04]  /*3780*/  IADD3 R4, R9, -UR51, -R16 ;  /* 0x8000003309047c10 */ /* 0x000fc8000fffe810 */
[----:B------:R-:W-:-:S04]  /*3790*/  IADD3 R6, R4, 0x8, R5 ;  /* 0x0000000804067810 */ /* 0x000fc80007ffe005 */
[----:B------:R-:W-:Y:S02]  /*37a0*/  VIMNMX R6, R3, R6, PT ;  /* 0x0000000603067248 */ /* 0x000fe40003fe0100 */
[----:B------:R-:W-:Y:S02]  /*37b0*/  VIADDMNMX R3, R5, R4, R3, PT ;  /* 0x0000000405037246 */ /* 0x000fe40003800103 */
[C---:B------:R-:W-:Y:S02]  /*37c0*/  ISETP.GT.AND P2, PT, R6.reuse, RZ, PT ;  /* 0x000000ff0600720c */ /* 0x040fe40003f44270 */
[C---:B------:R-:W-:Y:S02]  /*37d0*/  ISETP.GT.AND P3, PT, R6.reuse, 0x1, PT ;  /* 0x000000010600780c */ /* 0x040fe40003f64270 */
[----:B------:R-:W-:Y:S02]  /*37e0*/  ISETP.GT.AND P4, PT, R6, 0x8, PT ;  /* 0x000000080600780c */ /* 0x000fe40003f84270 */
[----:B------:R-:W-:Y:S01]  /*37f0*/  ISETP.GT.AND P5, PT, R3, 0x28, PT ;  /* 0x000000280300780c */ /* 0x000fe20003fa4270 */
[----:B------:R-:W-:-:S02]  /*3800*/  WARPGROUP.DEPBAR.LE gsb0, 0x0 ;  /* 0x00008000000079c5 */ /* 0x000fc40000010000 */
[----:B------:R-:W-:-:S06]  /*3810*/  WARPGROUP.ARRIVE ;  /* 0x00000000000079c5 */ /* 0x000fcc0000000000 */
[----:B------:R-:W-:Y:S01]  /*3820*/  HGMMA.64x64x16.F32.BF16 R24, gdesc[UR8], R24, gsb0 ;  /* 0x00e00000081879f0 */ /* 0x000fe20008001818 */
[----:B------:R-:W-:Y:S02]  /*3830*/  ULDC UR10, c[0x0][0x9d8] ;  /* 0x00027600000a7ab9 */ /* 0x000fe40000000800 */
        /* <DEDUP_REMOVED lines=29> */
[----:B------:R-:W-:Y:S01]  /*3a10*/  ISETP.GT.AND P2, PT, R6, 0x9, PT ;  /* 0x000000090600780c */ /* 0x000fe20003f44270 */
[----:B------:R-:W-:Y:S01]  /*3a20*/  FMUL.FTZ R33, R33, UR10 ;  /* 0x0000000a21217c20 */ /* 0x000fe20008410000 */
[----:B------:R-:W-:Y:S01]  /*3a30*/  FMUL.FTZ R36, R36, UR10 ;  /* 0x0000000a24247c20 */ /* 0x000fe20008410000 */
[----:B------:R-:W-:Y:S01]  /*3a40*/  FMUL.FTZ R37, R37, UR10 ;  /* 0x0000000a25257c20 */ /* 0x000fe20008410000 */
[----:B------:R-:W-:Y:S01]  /*3a50*/  FMUL.FTZ R40, R40, UR10 ;  /* 0x0000000a28287c20 */ /* 0x000fe20008410000 */
[----:B------:R-:W0:Y:S01]  /*3a60*/  MUFU.TANH R31, R31 ;  /* 0x0000001f001f7308 */ /* 0x000e220000002400 */
[----:B---3--:R-:W-:Y:S01]  /*3a70*/  FSEL R27, R27, -INF , P3 ;  /* 0xff8000001b1b7808 */ /* 0x008fe20001800000 */
[----:B------:R-:W-:Y:S01]  /*3a80*/  FMUL.FTZ R41, R41, UR10 ;  /* 0x0000000a29297c20 */ /* 0x000fe20008410000 */
[----:B------:R-:W-:Y:S01]  /*3a90*/  ISETP.GT.AND P3, PT, R6, 0x10, PT ;  /* 0x000000100600780c */ /* 0x000fe20003f64270 */
[----:B------:R-:W-:Y:S01]  /*3aa0*/  FMUL.FTZ R44, R44, UR10 ;  /* 0x0000000a2c2c7c20 */ /* 0x000fe20008410000 */
[----:B------:R-:W-:Y:S01]  /*3ab0*/  FMNMX.FTZ R9, R26, R27, !PT ;  /* 0x0000001b1a097209 */ /* 0x000fe20007810000 */
[----:B------:R-:W-:Y:S01]  /*3ac0*/  FMUL.FTZ R45, R45, UR10 ;  /* 0x0000000a2d2d7c20 */ /* 0x000fe20008410000 */
[----:B------:R-:W-:Y:S01]  /*3ad0*/  FMUL.FTZ R48, R48, UR10 ;  /* 0x0000000a30307c20 */ /* 0x000fe20008410000 */
[----:B------:R-:W3:Y:S01]  /*3ae0*/  MUFU.TANH R34, R34 ;  /* 0x0000002200227308 */ /* 0x000ee20000002400 */
[----:B----4-:R-:W-:Y:S01]  /*3af0*/  FSEL R30, R30, -INF , P4 ;  /* 0xff8000001e1e7808 */ /* 0x010fe20002000000 */
[----:B------:R-:W-:Y:S01]  /*3b00*/  FMUL.FTZ R49, R49, UR10 ;  /* 0x0000000a31317c20 */ /* 0x000fe20008410000 */
[----:B------:R-:W-:Y:S01]  /*3b10*/  ISETP.GT.AND P4, PT, R3, 0x8, PT ;  /* 0x000000080300780c */ /* 0x000fe20003f84270 */
[----:B------:R-:W-:Y:S01]  /*3b20*/  FMUL.FTZ R52, R52, UR10 ;  /* 0x0000000a34347c20 */ /* 0x000fe20008410000 */
[----:B------:R-:W-:Y:S01]  /*3b30*/  FMNMX.FTZ R10, R30, R9, !PT ;  /* 0x000000091e0a7209 */ /* 0x000fe20007810000 */
[----:B------:R-:W-:Y:S01]  /*3b40*/  FMUL.FTZ R53, R53, UR10 ;  /* 0x0000000a35357c20 */ /* 0x000fe20008410000 */
[----:B------:R-:W-:Y:S01]  /*3b50*/  ULDC UR10, c[0x0][0x988] ;  /* 0x00026200000a7ab9 */ /* 0x000fe20000000800 */
[----:B------:R-:W4:Y:S01]  /*3b60*/  MUFU.TANH R35, R35 ;  /* 0x0000002300237308 */ /* 0x000f220000002400 */
[----:B0-----:R-:W-:-:S02]  /*3b70*/  FSEL R31, R31, -INF , P2 ;  /* 0xff8000001f1f7808 */ /* 0x001fc40001000000 */
[----:B------:R-:W-:Y:S02]  /*3b80*/  ISETP.GT.AND P2, PT, R6, 0x11, PT ;  /* 0x000000110600780c */ /* 0x000fe40003f44270 */
[----:B------:R-:W-:-:S03]  /*3b90*/  FMNMX.FTZ R9, R31, R10, !PT ;  /* 0x0000000a1f097209 */ /* 0x000fc60007810000 */
[----:B------:R-:W0:Y:S01]  /*3ba0*/  MUFU.TANH R38, R38 ;  /* 0x0000002600267308 */ /* 0x000e220000002400 */
[----:B---3--:R-:W-:Y:S02]  /*3bb0*/  FSEL R34, R34, -INF , P3 ;  /* 0xff80000022227808 */ /* 0x008fe40001800000 */
[----:B------:R-:W-:Y:S02]  /*3bc0*/  ISETP.GT.AND P3, PT, R6, 0x18, PT ;  /* 0x000000180600780c */ /* 0x000fe40003f64270 */
[----:B------:R-:W-:-:S03]  /*3bd0*/  FMNMX.FTZ R10, R34, R9, !PT ;  /* 0x00000009220a7209 */ /* 0x000fc60007810000 */
[----:B------:R-:W3:Y:S01]  /*3be0*/  MUFU.TANH R39, R39 ;  /* 0x0000002700277308 */ /* 0x000ee20000002400 */
[----:B----4-:R-:W-:Y:S02]  /*3bf0*/  FSEL R35, R35, -INF , P2 ;  /* 0xff80000023237808 */ /* 0x010fe40001000000 */
[----:B------:R-:W-:Y:S02]  /*3c00*/  ISETP.GT.AND P2, PT, R6, 0x19, PT ;  /* 0x000000190600780c */ /* 0x000fe40003f44270 */
[----:B------:R-:W-:-:S03]  /*3c10*/  FMNMX.FTZ R9, R35, R10, !PT ;  /* 0x0000000a23097209 */ /* 0x000fc60007810000 */
[----:B------:R-:W4:Y:S01]  /*3c20*/  MUFU.TANH R42, R42 ;  /* 0x0000002a002a7308 */ /* 0x000f220000002400 */
[----:B0-----:R-:W-:Y:S02]  /*3c30*/  FSEL R38, R38, -INF , P3 ;  /* 0xff80000026267808 */ /* 0x001fe40001800000 */
        /* <DEDUP_REMOVED lines=36> */
[----:B------:R-:W-:Y:S02]  /*3e80*/  ISETP.GT.AND P2, PT, R3, RZ, PT ;  /* 0x000000ff0300720c */ /* 0x000fe40003f44270 */
[----:B------:R-:W-:-:S03]  /*3e90*/  FMNMX.FTZ R6, R55, R6, !PT ;  /* 0x0000000637067209 */ /* 0x000fc60007810000 */
[----:B------:R-:W0:Y:S01]  /*3ea0*/  MUFU.TANH R28, R28 ;  /* 0x0000001c001c7308 */ /* 0x000e220000002400 */
[----:B---3--:R-:W-:Y:S01]  /*3eb0*/  FSEL R24, R24, -INF , P2 ;  /* 0xff80000018187808 */ /* 0x008fe20001000000 */
[----:B------:R-:W3:Y:S01]  /*3ec0*/  SHFL.BFLY PT, R9, R6, 0x2, 0x1f ;  /* 0x0c401f0006097f89 */ /* 0x000ee200000e0000 */
[----:B------:R-:W-:-:S05]  /*3ed0*/  ISETP.GT.AND P2, PT, R3, 0x9, PT ;  /* 0x000000090300780c */ /* 0x000fca0003f44270 */
[----:B------:R-:W5:Y:S01]  /*3ee0*/  MUFU.TANH R29, R29 ;  /* 0x0000001d001d7308 */ /* 0x000f620000002400 */
[----:B----4-:R-:W-:Y:S02]  /*3ef0*/  FSEL R25, R25, -INF , P3 ;  /* 0xff80000019197808 */ /* 0x010fe40001800000 */
[----:B------:R-:W-:Y:S02]  /*3f00*/  ISETP.GT.AND P3, PT, R3, 0x10, PT ;  /* 0x000000100300780c */ /* 0x000fe40003f64270 */
[----:B------:R-:W-:-:S03]  /*3f10*/  FMNMX.FTZ R5, R24, R25, !PT ;  /* 0x0000001918057209 */ /* 0x000fc60007810000 */
[----:B------:R-:W4:Y:S01]  /*3f20*/  MUFU.TANH R32, R32 ;  /* 0x0000002000207308 */ /* 0x000f220000002400 */
[----:B0-----:R-:W-:Y:S02]  /*3f30*/  FSEL R28, R28, -INF , P4 ;  /* 0xff8000001c1c7808 */ /* 0x001fe40002000000 */
[----:B------:R-:W-:-:S05]  /*3f40*/  ISETP.GT.AND P4, PT, R3, 0x19, PT ;  /* 0x000000190300780c */ /* 0x000fca0003f84270 */
[----:B------:R-:W0:Y:S01]  /*3f50*/  MUFU.TANH R33, R33 ;  /* 0x0000002100217308 */ /* 0x000e220000002400 */
[----:B-----5:R-:W-:Y:S02]  /*3f60*/  FSEL R29, R29, -INF , P2 ;  /* 0xff8000001d1d7808 */ /* 0x020fe40001000000 */
[----:B---3--:R-:W-:Y:S02]  /*3f70*/  FMNMX.FTZ R9, R6, R9, !PT ;  /* 0x0000000906097209 */ /* 0x008fe40007810000 */
[----:B------:R-:W-:-:S03]  /*3f80*/  ISETP.GT.AND P2, PT, R3, 0x11, PT ;  /* 0x000000110300780c */ /* 0x000fc60003f44270 */
[----:B------:R-:W3:Y:S01]  /*3f90*/  SHFL.BFLY PT, R6, R9, 0x1, 0x1f ;  /* 0x0c201f0009067f89 */ /* 0x000ee200000e0000 */
[----:B------:R-:W5:Y:S01]  /*3fa0*/  MUFU.TANH R36, R36 ;  /* 0x0000002400247308 */ /* 0x000f620000002400 */
[----:B----4-:R-:W-:Y:S02]  /*3fb0*/  FSEL R32, R32, -INF , P3 ;  /* 0xff80000020207808 */ /* 0x010fe40001800000 */
[----:B------:R-:W-:-:S05]  /*3fc0*/  ISETP.GT.AND P3, PT, R3, 0x18, PT ;  /* 0x000000180300780c */ /* 0x000fca0003f64270 */
[----:B------:R-:W4:Y:S01]  /*3fd0*/  MUFU.TANH R37, R37 ;  /* 0x0000002500257308 */ /* 0x000f220000002400 */
[----:B0-----:R-:W-:Y:S02]  /*3fe0*/  FSEL R33, R33, -INF , P2 ;  /* 0xff80000021217808 */ /* 0x001fe40001000000 */
[----:B------:R-:W-:-:S05]  /*3ff0*/  ISETP.GT.AND P2, PT, R3, 0x20, PT ;  /* 0x000000200300780c */ /* 0x000fca0003f44270 */
[----:B------:R-:W0:Y:S01]  /*4000*/  MUFU.TANH R40, R40 ;  /* 0x0000002800287308 */ /* 0x000e220000002400 */
[----:B-----5:R-:W-:Y:S02]  /*4010*/  FSEL R36, R36, -INF , P3 ;  /* 0xff80000024247808 */ /* 0x020fe40001800000 */
[----:B------:R-:W-:Y:S02]  /*4020*/  ISETP.GT.AND P3, PT, R3, 0x21, PT ;  /* 0x000000210300780c */ /* 0x000fe40003f64270 */
[----:B---3--:R-:W-:-:S03]  /*4030*/  FMNMX.FTZ R4, R9, R6, !PT ;  /* 0x0000000609047209 */ /* 0x008fc60007810000 */
[----:B------:R-:W3:Y:S01]  /*4040*/  MUFU.TANH R41, R41 ;  /* 0x0000002900297308 */ /* 0x000ee20000002400 */
[----:B------:R-:W-:Y:S02]  /*4050*/  FMNMX.FTZ R6, R28, R5, !PT ;  /* 0x000000051c067209 */ /* 0x000fe40007810000 */
[----:B----4-:R-:W-:Y:S01]  /*4060*/  FSEL R37, R37, -INF , P4 ;  /* 0xff80000025257808 */ /* 0x010fe20002000000 */
[----:B------:R-:W-:Y:S01]  /*4070*/  FMUL.FTZ R9, R4, UR10 ;  /* 0x0000000a04097c20 */ /* 0x000fe20008410000 */
[----:B------:R-:W-:Y:S02]  /*4080*/  FMNMX.FTZ R5, R29, R6, !PT ;  /* 0x000000061d057209 */ /* 0x000fe40007810000 */
[----:B------:R-:W-:Y:S01]  /*4090*/  ISETP.GT.AND P4, PT, R3, 0x29, PT ;  /* 0x000000290300780c */ /* 0x000fe20003f84270 */
[----:B------:R-:W4:Y:S01]  /*40a0*/  MUFU.TANH R44, R44 ;  /* 0x0000002c002c7308 */ /* 0x000f220000002400 */
[----:B------:R-:W-:Y:S02]  /*40b0*/  FMNMX.FTZ R6, R32, R5, !PT ;  /* 0x0000000520067209 */ /* 0x000fe40007810000 */
[----:B0-----:R-:W-:-:S02]  /*40c0*/  FSEL R40, R40, -INF , P2 ;  /* 0xff80000028287808 */ /* 0x001fc40001000000 */
[----:B------:R-:W-:Y:S02]  /*40d0*/  FMNMX.FTZ R5, R33, R6, !PT ;  /* 0x0000000621057209 */ /* 0x000fe40007810000 */
[----:B------:R-:W-:Y:S01]  /*40e0*/  ISETP.GT.AND P2, PT, R3, 0x30, PT ;  /* 0x000000300300780c */ /* 0x000fe20003f44270 */
[----:B------:R-:W0:Y:S01]  /*40f0*/  MUFU.TANH R45, R45 ;  /* 0x0000002d002d7308 */ /* 0x000e220000002400 */
[----:B------:R-:W-:Y:S02]  /*4100*/  FMNMX.FTZ R6, R36, R5, !PT ;  /* 0x0000000524067209 */ /* 0x000fe40007810000 */
[----:B---3--:R-:W-:Y:S02]  /*4110*/  FSEL R41, R41, -INF , P3 ;  /* 0xff80000029297808 */ /* 0x008fe40001800000 */
[----:B------:R-:W-:Y:S02]  /*4120*/  FMNMX.FTZ R5, R37, R6, !PT ;  /* 0x0000000625057209 */ /* 0x000fe40007810000 */
[----:B------:R-:W-:Y:S01]  /*4130*/  FSETP.NEU.FTZ.AND P3, PT, R4, -INF , PT ;  /* 0xff8000000400780b */ /* 0x000fe20003f7d000 */
[----:B------:R-:W3:Y:S01]  /*4140*/  MUFU.TANH R48, R48 ;  /* 0x0000003000307308 */ /* 0x000ee20000002400 */
[----:B------:R-:W-:-:S02]  /*4150*/  FMNMX.FTZ R6, R40, R5, !PT ;  /* 0x0000000528067209 */ /* 0x000fc40007810000 */
[----:B----4-:R-:W-:Y:S02]  /*4160*/  FSEL R44, R44, -INF , P5 ;  /* 0xff8000002c2c7808 */ /* 0x010fe40002800000 */
[----:B------:R-:W-:Y:S02]  /*4170*/  FMNMX.FTZ R5, R41, R6, !PT ;  /* 0x0000000629057209 */ /* 0x000fe40007810000 */
[----:B------:R-:W-:Y:S01]  /*4180*/  FSEL R9, R9, RZ, P3 ;  /* 0x000000ff09097208 */ /* 0x000fe20001800000 */
[----:B------:R-:W4:Y:S01]  /*4190*/  MUFU.TANH R49, R49 ;  /* 0x0000003100317308 */ /* 0x000f220000002400 */
[----:B0-----:R-:W-:Y:S02]  /*41a0*/  FSEL R45, R45, -INF , P4 ;  /* 0xff8000002d2d7808 */ /* 0x001fe40002000000 */
[----:B------:R-:W-:Y:S01]  /*41b0*/  FMNMX.FTZ R6, R44, R5, !PT ;  /* 0x000000052c067209 */ /* 0x000fe20007810000 */
[--C-:B------:R-:W-:Y:S01]  /*41c0*/  FFMA.FTZ R26, R26, UR10, -R9.reuse ;  /* 0x0000000a1a1a7c23 */ /* 0x100fe20008010809 */
[----:B------:R-:W-:Y:S01]  /*41d0*/  ISETP.GT.AND P3, PT, R3, 0x31, PT ;  /* 0x000000310300780c */ /* 0x000fe20003f64270 */
[--C-:B------:R-:W-:Y:S01]  /*41e0*/  FFMA.FTZ R27, R27, UR10, -R9.reuse ;  /* 0x0000000a1b1b7c23 */ /* 0x100fe20008010809 */
[----:B------:R-:W-:Y:S01]  /*41f0*/  FMNMX.FTZ R5, R45, R6, !PT ;  /* 0x000000062d057209 */ /* 0x000fe20007810000 */
[----:B------:R-:W0:Y:S01]  /*4200*/  MUFU.TANH R52, R52 ;  /* 0x0000003400347308 */ /* 0x000e220000002400 */
[----:B---3--:R-:W-:Y:S01]  /*4210*/  FSEL R48, R48, -INF , P2 ;  /* 0xff80000030307808 */ /* 0x008fe20001000000 */
[--C-:B------:R-:W-:Y:S01]  /*4220*/  FFMA.FTZ R30, R30, UR10, -R9.reuse ;  /* 0x0000000a1e1e7c23 */ /* 0x100fe20008010809 */
[----:B------:R-:W-:Y:S01]  /*4230*/  ISETP.GT.AND P2, PT, R3, 0x38, PT ;  /* 0x000000380300780c */ /* 0x000fe20003f44270 */
[--C-:B------:R-:W-:Y:S01]  /*4240*/  FFMA.FTZ R31, R31, UR10, -R9.reuse ;  /* 0x0000000a1f1f7c23 */ /* 0x100fe20008010809 */
[----:B------:R-:W-:Y:S01]  /*4250*/  FMNMX.FTZ R6, R48, R5, !PT ;  /* 0x0000000530067209 */ /* 0x000fe20007810000 */
[--C-:B------:R-:W-:Y:S01]  /*4260*/  FFMA.FTZ R34, R34, UR10, -R9.reuse ;  /* 0x0000000a22227c23 */ /* 0x100fe20008010809 */
[--C-:B------:R-:W-:Y:S01]  /*4270*/  FFMA.FTZ R35, R35, UR10, -R9.reuse ;  /* 0x0000000a23237c23 */ /* 0x100fe20008010809 */
[----:B------:R-:W3:Y:S01]  /*4280*/  MUFU.TANH R53, R53 ;  /* 0x0000003500357308 */ /* 0x000ee20000002400 */
        /* <DEDUP_REMOVED lines=8> */
[----:B0-----:R-:W-:Y:S01]  /*4310*/  FSEL R52, R52, -INF , P2 ;  /* 0xff80000034347808 */ /* 0x001fe20001000000 */
[--C-:B------:R-:W-:Y:S01]  /*4320*/  FFMA.FTZ R46, R46, UR10, -R9.reuse ;  /* 0x0000000a2e2e7c23 */ /* 0x100fe20008010809 */
[--C-:B------:R-:W-:Y:S01]  /*4330*/  FFMA.FTZ R47, R47, UR10, -R9.reuse ;  /* 0x0000000a2f2f7c23 */ /* 0x100fe20008010809 */
[--C-:B------:R-:W-:Y:S01]  /*4340*/  FFMA.FTZ R50, R50, UR10, -R9.reuse ;  /* 0x0000000a32327c23 */ /* 0x100fe20008010809 */
[----:B------:R-:W-:Y:S01]  /*4350*/  FMNMX.FTZ R6, R52, R3, !PT ;  /* 0x0000000334067209 */ /* 0x000fe20007810000 */
[--C-:B------:R-:W-:Y:S01]  /*4360*/  FFMA.FTZ R51, R51, UR10, -R9.reuse ;  /* 0x0000000a33337c23 */ /* 0x100fe20008010809 */
[--C-:B------:R-:W-:Y:S01]  /*4370*/  FFMA.FTZ R54, R54, UR10, -R9.reuse ;  /* 0x0000000a36367c23 */ /* 0x100fe20008010809 */
[----:B------:R-:W0:Y:S01]  /*4380*/  MUFU.EX2 R27, R27 ;  /* 0x0000001b001b7308 */ /* 0x000e220000000800 */
[----:B---3--:R-:W-:Y:S01]  /*4390*/  FSEL R53, R53, -INF , P3 ;  /* 0xff80000035357808 */ /* 0x008fe20001800000 */
[----:B------:R-:W-:-:S03]  /*43a0*/  FFMA.FTZ R9, R55, UR10, -R9 ;  /* 0x0000000a37097c23 */ /* 0x000fc60008010809 */
[----:B------:R-:W-:-:S03]  /*43b0*/  FMNMX.FTZ R6, R53, R6, !PT ;  /* 0x0000000635067209 */ /* 0x000fc60007810000 */
[----:B------:R-:W-:Y:S02]  /*43c0*/  MUFU.EX2 R30, R30 ;  /* 0x0000001e001e7308 */ /* 0x000fe40000000800 */
[----:B------:R-:W3:Y:S06]  /*43d0*/  SHFL.BFLY PT, R3, R6, 0x2, 0x1f ;  /* 0x0c401f0006037f89 */ /* 0x000eec00000e0000 */
[----:B------:R-:W4:Y:S01]  /*43e0*/  MUFU.EX2 R31, R31 ;  /* 0x0000001f001f7308 */ /* 0x000f220000000800 */
[----:B0-----:R-:W-:-:S07]  /*43f0*/  F2FP.BF16.F32.PACK_AB R153, R27, R26 ;  /* 0x0000001a1b99723e */ /* 0x001fce00000010ff */
[----:B------:R-:W-:Y:S08]  /*4400*/  MUFU.EX2 R34, R34 ;  /* 0x0000002200227308 */ /* 0x000ff00000000800 */
[----:B------:R-:W0:Y:S01]  /*4410*/  MUFU.EX2 R35, R35 ;  /* 0x0000002300237308 */ /* 0x000e220000000800 */
[----:B----4-:R-:W-:Y:S02]  /*4420*/  F2FP.BF16.F32.PACK_AB R155, R31, R30 ;  /* 0x0000001e1f9b723e */ /* 0x010fe400000010ff */
[----:B---3--:R-:W-:-:S05]  /*4430*/  FMNMX.FTZ R3, R6, R3, !PT ;  /* 0x0000000306037209 */ /* 0x008fca0007810000 */
[----:B------:R-:W3:Y:S01]  /*4440*/  SHFL.BFLY PT, R6, R3, 0x1, 0x1f ;  /* 0x0c201f0003067f89 */ /* 0x000ee200000e0000 */
[----:B------:R-:W-:Y:S08]  /*4450*/  MUFU.EX2 R38, R38 ;  /* 0x0000002600267308 */ /* 0x000ff00000000800 */
[----:B------:R-:W4:Y:S01]  /*4460*/  MUFU.EX2 R39, R39 ;  /* 0x0000002700277308 */ /* 0x000f220000000800 */
[----:B0-----:R-:W-:-:S07]  /*4470*/  F2FP.BF16.F32.PACK_AB R157, R35, R34 ;  /* 0x00000022239d723e */ /* 0x001fce00000010ff */
[----:B------:R-:W-:Y:S01]  /*4480*/  MUFU.EX2 R42, R42 ;  /* 0x0000002a002a7308 */ /* 0x000fe20000000800 */
[----:B---3--:R-:W-:-:S07]  /*4490*/  FMNMX.FTZ R5, R3, R6, !PT ;  /* 0x0000000603057209 */ /* 0x008fce0007810000 */
[----:B------:R-:W0:Y:S01]  /*44a0*/  MUFU.EX2 R43, R43 ;  /* 0x0000002b002b7308 */ /* 0x000e220000000800 */
        /* <DEDUP_REMOVED lines=15> */
[----:B------:R-:W-:Y:S02]  /*45a0*/  @!P1 VIADD R3, R7, 0x28c40 ;  /* 0x00028c4007039836 */ /* 0x000fe40000000000 */
[--C-:B------:R-:W-:Y:S01]  /*45b0*/  FFMA.FTZ R37, R37, UR10, -R6.reuse ;  /* 0x0000000a25257c23 */ /* 0x100fe20008010806 */
[----:B------:R-:W-:Y:S01]  /*45c0*/  FFMA.FTZ R40, R40, UR10, -R6 ;  /* 0x0000000a28287c23 */ /* 0x000fe20008010806 */
[----:B------:R-:W-:Y:S01]  /*45d0*/  FADD.FTZ R13, R31, R10 ;  /* 0x0000000a1f0d7221 */ /* 0x000fe20000010000 */
[--C-:B------:R-:W-:Y:S01]  /*45e0*/  FFMA.FTZ R41, R41, UR10, -R6.reuse ;  /* 0x0000000a29297c23 */ /* 0x100fe20008010806 */
[----:B------:R-:W3:Y:S01]  /*45f0*/  MUFU.EX2 R25, R25 ;  /* 0x0000001900197308 */ /* 0x000ee20000000800 */
[----:B------:R-:W-:Y:S01]  /*4600*/  @!P1 PRMT R3, RZ, 0x654, R3 ;  /* 0x00000654ff039816 */ /* 0x000fe20000000003 */
[----:B------:R-:W-:Y:S01]  /*4610*/  FADD.FTZ R12, R34, R13 ;  /* 0x0000000d220c7221 */ /* 0x000fe20000010000 */
[--C-:B------:R-:W-:Y:S01]  /*4620*/  FFMA.FTZ R44, R44, UR10, -R6.reuse ;  /* 0x0000000a2c2c7c23 */ /* 0x100fe20008010806 */
[--C-:B------:R-:W-:Y:S01]  /*4630*/  FFMA.FTZ R45, R45, UR10, -R6.reuse ;  /* 0x0000000a2d2d7c23 */ /* 0x100fe20008010806 */
[----:B------:R4:W-:Y:S01]  /*4640*/  @!P1 SYNCS.ARRIVE.TRANS64.RED.A1T0 RZ, [R3+URZ], RZ ;  /* 0x000000ff03ff99a7 */ /* 0x0009e2000810043f */
[--C-:B------:R-:W-:Y:S01]  /*4650*/  FFMA.FTZ R48, R48, UR10, -R6.reuse ;  /* 0x0000000a30307c23 */ /* 0x100fe20008010806 */
[--C-:B------:R-:W-:Y:S01]  /*4660*/  FFMA.FTZ R49, R49, UR10, -R6.reuse ;  /* 0x0000000a31317c23 */ /* 0x100fe20008010806 */
[----:B------:R-:W5:Y:S01]  /*4670*/  MUFU.EX2 R28, R28 ;  /* 0x0000001c001c7308 */ /* 0x000f620000000800 */
[--C-:B------:R-:W-:Y:S01]  /*4680*/  FFMA.FTZ R52, R52, UR10, -R6.reuse ;  /* 0x0000000a34347c23 */ /* 0x100fe20008010806 */
[----:B------:R-:W-:Y:S01]  /*4690*/  FFMA.FTZ R6, R53, UR10, -R6 ;  /* 0x0000000a35067c23 */ /* 0x000fe20008010806 */
[----:B0-----:R-:W-:-:S05]  /*46a0*/  F2FP.BF16.F32.PACK_AB R161, R43, R42 ;  /* 0x0000002a2ba1723e */ /* 0x001fca00000010ff */
        /* <DEDUP_REMOVED lines=30> */
[----:B------:R-:W-:Y:S01]  /*4890*/  FADD.FTZ R10, R46, R13 ;  /* 0x0000000d2e0a7221 */ /* 0x000fe20000010000 */
[----:B------:R-:W-:-:S05]  /*48a0*/  F2FP.BF16.F32.PACK_AB R160, R41, R40 ;  /* 0x0000002829a0723e */ /* 0x000fca00000010ff */
[----:B------:R-:W4:Y:S08]  /*48b0*/  MUFU.EX2 R45, R45 ;  /* 0x0000002d002d7308 */ /* 0x000f300000000800 */
[----:B------:R-:W-:Y:S01]  /*48c0*/  MUFU.EX2 R50, R50 ;  /* 0x0000003200327308 */ /* 0x000fe20000000800 */
[C---:B---3--:R-:W-:Y:S01]  /*48d0*/  F2FP.BF16.F32.PACK_AB R163, R47.reuse, R46 ;  /* 0x0000002e2fa3723e */ /* 0x048fe200000010ff */
[----:B------:R-:W-:-:S06]  /*48e0*/  FADD.FTZ R47, R47, R10 ;  /* 0x0000000a2f2f7221 */ /* 0x000fcc0000010000 */
[----:B------:R-:W3:Y:S01]  /*48f0*/  MUFU.EX2 R51, R51 ;  /* 0x0000003300337308 */ /* 0x000ee20000000800 */
[----:B----4-:R-:W-:-:S05]  /*4900*/  F2FP.BF16.F32.PACK_AB R162, R45, R44 ;  /* 0x0000002c2da2723e */ /* 0x010fca00000010ff */
[----:B------:R0:W-:Y:S02]  /*4910*/  STSM.16.M88.4 [R184], R160 ;  /* 0x000000a0b8007844 */ /* 0x0001e40000000200 */
[----:B------:R-:W-:Y:S08]  /*4920*/  MUFU.EX2 R48, R48 ;  /* 0x0000003000307308 */ /* 0x000ff00000000800 */
[----:B------:R-:W4:Y:S01]  /*4930*/  MUFU.EX2 R49, R49 ;  /* 0x0000003100317308 */ /* 0x000f220000000800 */
[----:B---3--:R-:W-:Y:S01]  /*4940*/  F2FP.BF16.F32.PACK_AB R165, R51, R50 ;  /* 0x0000003233a5723e */ /* 0x008fe200000010ff */
[----:B------:R-:W-:-:S04]  /*4950*/  FADD.FTZ R50, R50, R47 ;  /* 0x0000002f32327221 */ /* 0x000fc80000010000 */
[----:B------:R-:W-:Y:S02]  /*4960*/  FADD.FTZ R51, R51, R50 ;  /* 0x0000003233337221 */ /* 0x000fe40000010000 */
[----:B------:R-:W-:Y:S08]  /*4970*/  MUFU.EX2 R54, R54 ;  /* 0x0000003600367308 */ /* 0x000ff00000000800 */
[----:B------:R-:W3:Y:S01]  /*4980*/  MUFU.EX2 R9, R9 ;  /* 0x0000000900097308 */ /* 0x000ee20000000800 */
[----:B----4-:R-:W-:-:S07]  /*4990*/  F2FP.BF16.F32.PACK_AB R164, R49, R48 ;  /* 0x0000003031a4723e */ /* 0x010fce00000010ff */
[----:B------:R-:W-:Y:S08]  /*49a0*/  MUFU.EX2 R52, R52 ;  /* 0x0000003400347308 */ /* 0x000ff00000000800 */
[----:B------:R4:W5:Y:S01]  /*49b0*/  MUFU.EX2 R3, R6 ;  /* 0x0000000600037308 */ /* 0x0009620000000800 */
[----:B---3--:R-:W-:Y:S01]  /*49c0*/  F2FP.BF16.F32.PACK_AB R167, R9, R54 ;  /* 0x0000003609a7723e */ /* 0x008fe200000010ff */
        /* <DEDUP_REMOVED lines=12> */
.L_x_3426:
[----:B------:R3:W4:Y:S01]  /*4a90*/  SYNCS.PHASECHK.TRANS64.TRYWAIT P2, [R7+URZ+0x28c50], R8 ;  /* 0x028c5008070075a7 */ /* 0x000722000804017f */
[----:B------:R-:W-:Y:S05]  /*4aa0*/  @!P0 BRA `(.L_x_3427) ;  /* 0x0000000000048947 */ /* 0x000fea0003800000 */
[----:B------:R-:W-:Y:S01]  /*4ab0*/  BPT.TRAP 0x1 ;  /* 0x000000040000795c */ /* 0x000fe20000300000 */
.L_x_3427:
[----:B----4-:R-:W-:Y:S05]  /*4ac0*/  @P2 BRA `(.L_x_3428) ;  /* 0x0000000000082947 */ /* 0x010fea0003800000 */
[----:B------:R-:W4:Y:S02]  /*4ad0*/  SYNCS.PHASECHK.TRANS64.TRYWAIT P2, [R7+URZ+0x28c50], R8 ;  /* 0x028c5008070075a7 */ /* 0x000f24000804017f */
[----:B----4-:R-:W-:Y:S05]  /*4ae0*/  @!P2 BRA `(.L_x_3429) ;  /* 0x000000c400f0a947 */ /* 0x010fea0003800000 */
.L_x_3428:
[----:B------:R-:W-:Y:S01]  /*4af0*/  ULEA UR11, UR39, UR47, 0xc ;  /* 0x0000002f270b7291 */ /* 0x000fe2000f8e603f */
[----:B------:R-:W-:Y:S01]  /*4b00*/  WARPGROUP.ARRIVE ;  /* 0x00000000000079c5 */ /* 0x000fe20000000000 */
[----:B------:R-:W-:Y:S01]  /*4b10*/  UMOV UR7, 0x40000040 ;  /* 0x4000004000077882 */ /* 0x000fe20000000000 */
[----:B------:R-:W-:Y:S01]  /*4b20*/  UIADD3 UR21, UR53, -0x2, URZ ;  /* 0xfffffffe35157890 */ /* 0x000fe2000fffe03f */
[----:B-1234-:R-:W-:-:S03]  /*4b30*/  @!P1 VIADD R7, R7, 0x28c60 ;  /* 0x00028c6007079836 */ /* 0x01efc60000000000 */
[----:B------:R-:W-:Y:S02]  /*4b40*/  UMOV UR6, UR11 ;  /* 0x0000000b00067c82 */ /* 0x000fe40008000000 */
[----:B------:R-:W-:Y:S01]  /*4b50*/  HGMMA.64x256x16.F32.BF16 R24, R152, gdesc[UR4].tnspB, RZ, !UPT, gsb0 ;  /* 0x43e0000498187df0 */ /* 0x000fe2000c0018ff */
[----:B------:R-:W-:Y:S01]  /*4b60*/  UIADD3 UR6, UR11, 0x80, URZ ;  /* 0x000000800b067890 */ /* 0x000fe2000fffe03f */
[----:B------:R-:W-:Y:S01]  /*4b70*/  @!P1 PRMT R7, RZ, 0x654, R7 ;  /* 0x00000654ff079816 */ /* 0x000fe20000000007 */
        /* <DEDUP_REMOVED lines=17> */
[----:B------:R-:W-:-:S04]  /*4c90*/  UIADD3 UR6, UR50, -UR51, URZ ;  /* 0x8000003332067290 */ /* 0x000fc8000fffe03f */
[----:B------:R-:W-:-:S04]  /*4ca0*/  ULEA UR6, UR52, UR6, 0x6 ;  /* 0x0000000634067291 */ /* 0x000fc8000f8e303f */
        /* <DEDUP_REMOVED lines=18> */
[----:B------:R-:W-:Y:S01]  /*4dd0*/  IMAD.MOV.U32 R8, RZ, RZ, R4 ;  /* 0x000000ffff087224 */ /* 0x000fe200078e0004 */
[----:B------:R-:W-:Y:S01]  /*4de0*/  MOV R9, R5 ;  /* 0x0000000500097202 */ /* 0x000fe20000000f00 */
[----:B------:R-:W-:Y:S01]  /*4df0*/  UMOV UR23, UR39 ;  /* 0x0000002700177c82 */ /* 0x000fe20008000000 */
[----:B------:R-:W-:Y:S01]  /*4e00*/  ULDC UR24, c[0x0][0x9d8] ;  /* 0x0002760000187ab9 */ /* 0x000fe20000000800 */
[----:B------:R-:W-:-:S05]  /*4e10*/  ULDC UR22, c[0x0][0x988] ;  /* 0x0002620000167ab9 */ /* 0x000fca0000000800 */
.L_x_3439:
[----:B------:R-:W-:-:S04]  /*4e20*/  UIADD3 UR39, UR23, 0x1, URZ ;  /* 0x0000000117277890 */ /* 0x000fc8000fffe03f */
[----:B------:R-:W-:-:S04]  /*4e30*/  UISETP.NE.AND UP0, UPT, UR39, 0x2, UPT ;  /* 0x000000022700788c */ /* 0x000fc8000bf05270 */
[----:B------:R-:W-:Y:S02]  /*4e40*/  USEL UR6, URZ, 0x1, UP0 ;  /* 0x000000013f067887 */ /* 0x000fe40008000000 */
[----:B------:R-:W-:Y:S02]  /*4e50*/  USEL UR39, UR39, URZ, UP0 ;  /* 0x0000003f27277287 */ /* 0x000fe40008000000 */
[----:B------:R-:W-:Y:S01]  /*4e60*/  ULOP3.LUT UR38, UR38, UR6, URZ, 0x3c, !UPT ;  /* 0x0000000626267292 */ /* 0x000fe2000f8e3c3f */
[----:B0-2---:R-:W-:Y:S11]  /*4e70*/  @!P0 BRA `(.L_x_3431) ;  /* 0x0000000000048947 */ /* 0x005ff60003800000 */
[----:B------:R-:W-:Y:S01]  /*4e80*/  BPT.TRAP 0x1 ;  /* 0x000000040000795c */ /* 0x000fe20000300000 */
.L_x_3431:
[----:B------:R-:W-:Y:S01]  /*4e90*/  ULEA UR25, UR39, UR40, 0x3 ;  /* 0x0000002827197291 */ /* 0x000fe2000f8e183f */
[----:B-1----:R-:W-:-:S05]  /*4ea0*/  IMAD.U32 R7, RZ, RZ, UR38 ;  /* 0x00000026ff077e24 */ /* 0x002fca000f8e00ff */
[----:B------:R-:W-:-:S04]  /*4eb0*/  SHF.L.U32 R7, R7, 0x1f, RZ ;  /* 0x0000001f07077819 */ /* 0x000fc800000006ff */
[----:B------:R1:W2:Y:S01]  /*4ec0*/  SYNCS.PHASECHK.TRANS64.TRYWAIT P2, [UR25+0x28c30], R7 ;  /* 0x028c3007ff0075a7 */ /* 0x0002a20008040159 */
[----:B------:R-:W-:Y:S05]  /*4ed0*/  @!P0 BRA `(.L_x_3432) ;  /* 0x0000000000048947 */ /* 0x000fea0003800000 */
[----:B------:R-:W-:Y:S01]  /*4ee0*/  BPT.TRAP 0x1 ;  /* 0x000000040000795c */ /* 0x000fe20000300000 */
.L_x_3432:
[----:B--2---:R-:W-:Y:S05]  /*4ef0*/  @P2 BRA `(.L_x_3433) ;  /* 0x0000000000082947 */ /* 0x004fea0003800000 */
[----:B------:R-:W2:Y:S02]  /*4f00*/  SYNCS.PHASECHK.TRANS64.TRYWAIT P2, [UR25+0x28c30], R7 ;  /* 0x028c3007ff0075a7 */ /* 0x000ea40008040159 */
[----:B--2---:R-:W-:Y:S05]  /*4f10*/  @!P2 BRA `(.L_x_3434) ;  /* 0x000000c000f8a947 */ /* 0x004fea0003800000 */
.L_x_3433:
[----:B------:R-:W-:Y:S01]  /*4f20*/  R2UR UR18, R0 ;  /* 0x00000000001272ca */ /* 0x000fe200000e0000 */
[----:B0-----:R-:W-:Y:S01]  /*4f30*/  WARPGROUP.ARRIVE ;  /* 0x00000000000079c5 */ /* 0x001fe20000000000 */
        /* <DEDUP_REMOVED lines=12> */
[----:B------:R-:W-:Y:S02]  /*5000*/  UMOV UR6, 0x1 ;  /* 0x0000000100067882 */ /* 0x000fe40000000000 */
[----:B------:R-:W-:-:S04]  /*5010*/  UIMAD UR6, UR21, -0x40, UR6 ;  /* 0xffffffc0150678a4 */ /* 0x000fc8000f8e0206 */
[----:B------:R-:W-:-:S04]  /*5020*/  ULEA UR6, UR52, UR6, 0x6 ;  /* 0x0000000634067291 */ /* 0x000fc8000f8e303f */
[----:B------:R-:W-:-:S06]  /*5030*/  UIADD3 UR6, -UR51, UR6, UR50 ;  /* 0x0000000633067290 */ /* 0x000fcc000fffe132 */
[----:B------:R-:W-:-:S04]  /*5040*/  IADD3 R5, R2, UR6, -R16 ;  /* 0x0000000602057c10 */ /* 0x000fc8000fffe810 */
[C---:B------:R-:W-:Y:S02]  /*5050*/  ISETP.GT.AND P2, PT, R5.reuse, RZ, PT ;  /* 0x000000ff0500720c */ /* 0x040fe40003f44270 */
[----:B------:R-:W-:Y:S01]  /*5060*/  ISETP.GT.AND P3, PT, R5, 0x1, PT ;  /* 0x000000010500780c */ /* 0x000fe20003f64270 */
        /* <DEDUP_REMOVED lines=28> */
[----:B--2---:R-:W2:Y:S01]  /*5230*/  MUFU.TANH R4, R156 ;  /* 0x0000009c00047308 */ /* 0x004ea20000002400 */
[----:B0-----:R-:W-:Y:S01]  /*5240*/  FSEL R12, R12, -INF , P2 ;  /* 0xff8000000c0c7808 */ /* 0x001fe20001000000 */
[----:B------:R-:W-:Y:S01]  /*5250*/  FMUL.FTZ R162, R162, UR24 ;  /* 0x00000018a2a27c20 */ /* 0x000fe20008410000 */
[----:B------:R-:W-:Y:S01]  /*5260*/  ISETP.GT.AND P2, PT, R5, 0x8, PT ;  /* 0x000000080500780c */ /* 0x000fe20003f44270 */
[----:B------:R-:W-:Y:S01]  /*5270*/  FMUL.FTZ R163, R163, UR24 ;  /* 0x00000018a3a37c20 */ /* 0x000fe20008410000 */
[----:B------:R-:W-:Y:S01]  /*5280*/  FMUL.FTZ R166, R166, UR24 ;  /* 0x00000018a6a67c20 */ /* 0x000fe20008410000 */
[----:B------:R-:W-:Y:S01]  /*5290*/  FMUL.FTZ R167, R167, UR24 ;  /* 0x00000018a7a77c20 */ /* 0x000fe20008410000 */
[----:B------:R-:W-:Y:S01]  /*52a0*/  FMUL.FTZ R170, R170, UR24 ;  /* 0x00000018aaaa7c20 */ /* 0x000fe20008410000 */
[----:B------:R0:W4:Y:S01]  /*52b0*/  MUFU.TANH R11, R157 ;  /* 0x0000009d000b7308 */ /* 0x0001220000002400 */
[----:B---3--:R-:W-:Y:S01]  /*52c0*/  FSEL R10, R10, -INF , P3 ;  /* 0xff8000000a0a7808 */ /* 0x008fe20001800000 */
[----:B------:R-:W-:Y:S01]  /*52d0*/  FMUL.FTZ R171, R171, UR24 ;  /* 0x00000018abab7c20 */ /* 0x000fe20008410000 */
[----:B------:R-:W-:Y:S01]  /*52e0*/  ISETP.GT.AND P3, PT, R5, 0x9, PT ;  /* 0x000000090500780c */ /* 0x000fe20003f64270 */
[----:B------:R-:W-:Y:S01]  /*52f0*/  FMUL.FTZ R174, R174, UR24 ;  /* 0x00000018aeae7c20 */ /* 0x000fe20008410000 */
[----:B------:R-:W-:Y:S01]  /*5300*/  FMUL.FTZ R175, R175, UR24 ;  /* 0x00000018afaf7c20 */ /* 0x000fe20008410000 */
[----:B------:R-:W-:Y:S01]  /*5310*/  FMUL.FTZ R178, R178, UR24 ;  /* 0x00000018b2b27c20 */ /* 0x000fe20008410000 */
[----:B------:R-:W-:Y:S01]  /*5320*/  FMUL.FTZ R179, R179, UR24 ;  /* 0x00000018b3b37c20 */ /* 0x000fe20008410000 */
[----:B------:R3:W5:Y:S01]  /*5330*/  MUFU.TANH R13, R160 ;  /* 0x000000a0000d7308 */ /* 0x0007620000002400 */
[----:B0-----:R-:W-:Y:S01]  /*5340*/  FMNMX.FTZ R157, R12, R9, !PT ;  /* 0x000000090c9d7209 */ /* 0x001fe20007810000 */
[----:B------:R-:W-:Y:S01]  /*5350*/  FMUL.FTZ R182, R182, UR24 ;  /* 0x00000018b6b67c20 */ /* 0x000fe20008410000 */
[----:B--2---:R-:W-:Y:S01]  /*5360*/  FSEL R4, R4, -INF , P2 ;  /* 0xff80000004047808 */ /* 0x004fe20001000000 */
[----:B------:R-:W-:Y:S01]  /*5370*/  FMUL.FTZ R183, R183, UR24 ;  /* 0x00000018b7b77c20 */ /* 0x000fe20008410000 */
[----:B------:R-:W-:-:S02]  /*5380*/  FMNMX.FTZ R157, R10, R157, !PT ;  /* 0x0000009d0a9d7209 */ /* 0x000fc40007810000 */
[----:B------:R-:W-:Y:S01]  /*5390*/  ISETP.GT.AND P2, PT, R5, 0x10, PT ;  /* 0x000000100500780c */ /* 0x000fe20003f44270 */
[----:B------:R0:W2:Y:S01]  /*53a0*/  MUFU.TANH R14, R161 ;  /* 0x000000a1000e7308 */ /* 0x0000a20000002400 */
[----:B----4-:R-:W-:Y:S02]  /*53b0*/  FSEL R11, R11, -INF , P3 ;  /* 0xff8000000b0b7808 */ /* 0x010fe40001800000 */
[----:B---3--:R-:W-:Y:S02]  /*53c0*/  FMNMX.FTZ R160, R4, R157, !PT ;  /* 0x0000009d04a07209 */ /* 0x008fe40007810000 */
[----:B------:R-:W-:Y:S02]  /*53d0*/  ISETP.GT.AND P3, PT, R5, 0x11, PT ;  /* 0x000000110500780c */ /* 0x000fe40003f64270 */
[----:B------:R-:W-:Y:S01]  /*53e0*/  FMNMX.FTZ R160, R11, R160, !PT ;  /* 0x000000a00ba07209 */ /* 0x000fe20007810000 */
[----:B------:R3:W4:Y:S01]  /*53f0*/  MUFU.TANH R15, R164 ;  /* 0x000000a4000f7308 */ /* 0x0007220000002400 */
[----:B-----5:R-:W-:Y:S01]  /*5400*/  FSEL R13, R13, -INF , P2 ;  /* 0xff8000000d0d7808 */ /* 0x020fe20001000000 */
[----:B0-----:R-:W-:Y:S01]  /*5410*/  FMUL.FTZ R161, R154, UR24 ;  /* 0x000000189aa17c20 */ /* 0x001fe20008410000 */
[----:B------:R-:W-:-:S02]  /*5420*/  ISETP.GT.AND P2, PT, R5, 0x18, PT ;  /* 0x000000180500780c */ /* 0x000fc40003f44270 */
[----:B------:R-:W-:-:S03]  /*5430*/  FMNMX.FTZ R157, R13, R160, !PT ;  /* 0x000000a00d9d7209 */ /* 0x000fc60007810000 */
[----:B------:R-:W0:Y:S01]  /*5440*/  MUFU.TANH R20, R165 ;  /* 0x000000a500147308 */ /* 0x000e220000002400 */
[----:B--2---:R-:W-:Y:S02]  /*5450*/  FSEL R14, R14, -INF , P3 ;  /* 0xff8000000e0e7808 */ /* 0x004fe40001800000 */
[----:B------:R-:W-:Y:S02]  /*5460*/  ISETP.GT.AND P3, PT, R5, 0x19, PT ;  /* 0x000000190500780c */ /* 0x000fe40003f64270 */
[----:B---3--:R-:W-:-:S03]  /*5470*/  FMNMX.FTZ R164, R14, R157, !PT ;  /* 0x0000009d0ea47209 */ /* 0x008fc60007810000 */
[----:B------:R-:W2:Y:S01]  /*5480*/  MUFU.TANH R152, R168 ;  /* 0x000000a800987308 */ /* 0x000ea20000002400 */
[----:B----4-:R-:W-:Y:S02]  /*5490*/  FSEL R15, R15, -INF , P2 ;  /* 0xff8000000f0f7808 */ /* 0x010fe40001000000 */
[----:B------:R-:W-:Y:S02]  /*54a0*/  ISETP.GT.AND P2, PT, R5, 0x20, PT ;  /* 0x000000200500780c */ /* 0x000fe40003f44270 */
[----:B------:R-:W-:-:S03]  /*54b0*/  FMNMX.FTZ R157, R15, R164, !PT ;  /* 0x000000a40f9d7209 */ /* 0x000fc60007810000 */
[----:B------:R-:W3:Y:S01]  /*54c0*/  MUFU.TANH R21, R169 ;  /* 0x000000a900157308 */ /* 0x000ee20000002400 */
[----:B0-----:R-:W-:Y:S02]  /*54d0*/  FSEL R20, R20, -INF , P3 ;  /* 0xff80000014147808 */ /* 0x001fe40001800000 */
[----:B------:R-:W-:Y:S02]  /*54e0*/  ISETP.GT.AND P3, PT, R5, 0x21, PT ;  /* 0x000000210500780c */ /* 0x000fe40003f64270 */
[----:B------:R-:W-:-:S03]  /*54f0*/  FMNMX.FTZ R157, R20, R157, !PT ;  /* 0x0000009d149d7209 */ /* 0x000fc60007810000 */
[----:B------:R-:W0:Y:S01]  /*5500*/  MUFU.TANH R153, R172 ;  /* 0x000000ac00997308 */ /* 0x000e220000002400 */
        /* <DEDUP_REMOVED lines=8> */
[----:B0-----:R-:W-:Y:S02]  /*5590*/  FSEL R153, R153, -INF , P2 ;  /* 0xff80000099997808 */ /* 0x001fe40001000000 */
[----:B------:R-:W-:Y:S02]  /*55a0*/  ISETP.GT.AND P2, PT, R5, 0x30, PT ;  /* 0x000000300500780c */ /* 0x000fe40003f44270 */
[----:B------:R-:W-:Y:S01]  /*55b0*/  FMNMX.FTZ R165, R153, R164, !PT ;  /* 0x000000a499a57209 */ /* 0x000fe20007810000 */
[----:B------:R-:W-:Y:S02]  /*55c0*/  FMUL.FTZ R164, R155, UR24 ;  /* 0x000000189ba47c20 */ /* 0x000fe40008410000 */
[----:B------:R-:W0:Y:S01]  /*55d0*/  MUFU.TANH R160, R177 ;  /* 0x000000b100a07308 */ /* 0x000e220000002400 */
[----:B--2---:R-:W-:Y:S02]  /*55e0*/  FSEL R156, R156, -INF , P3 ;  /* 0xff8000009c9c7808 */ /* 0x004fe40001800000 */
[----:B------:R-:W-:-:S02]  /*55f0*/  ISETP.GT.AND P3, PT, R5, 0x31, PT ;  /* 0x000000310500780c */ /* 0x000fc40003f64270 */
        /* <DEDUP_REMOVED lines=8> */
[----:B------:R-:W-:-:S03]  /*5680*/  FMNMX.FTZ R168, R160, R165, !PT ;  /* 0x000000a5a0a87209 */ /* 0x000fc60007810000 */
[----:B------:R-:W0:Y:S01]  /*5690*/  MUFU.TANH R161, R161 ;  /* 0x000000a100a17308 */ /* 0x000e220000002400 */
[----:B--2---:R-:W-:-:S04]  /*56a0*/  FSEL R155, R180, -INF , P2 ;  /* 0xff800000b49b7808 */ /* 0x004fc80001000000 */
[----:B------:R-:W-:-:S03]  /*56b0*/  FMNMX.FTZ R168, R155, R168, !PT ;  /* 0x000000a89ba87209 */ /* 0x000fc60007810000 */
[----:B------:R-:W2:Y:S01]  /*56c0*/  MUFU.TANH R164, R164 ;  /* 0x000000a400a47308 */ /* 0x000ea20000002400 */
[----:B---3--:R-:W-:-:S04]  /*56d0*/  FSEL R157, R157, -INF , P3 ;  /* 0xff8000009d9d7808 */ /* 0x008fc80001800000 */
[----:B------:R-:W-:-:S03]  /*56e0*/  FMNMX.FTZ R169, R157, R168, !PT ;  /* 0x000000a89da97209 */ /* 0x000fc60007810000 */
[----:B------:R-:W3:Y:S02]  /*56f0*/  MUFU.TANH R165, R158 ;  /* 0x0000009e00a57308 */ /* 0x000ee40000002400 */
[----:B------:R-:W4:Y:S06]  /*5700*/  SHFL.BFLY PT, R176, R169, 0x2, 0x1f ;  /* 0x0c401f00a9b07f89 */ /* 0x000f2c00000e0000 */
[----:B------:R0:W5:Y:S08]  /*5710*/  MUFU.TANH R168, R159 ;  /* 0x0000009f00a87308 */ /* 0x0001700000002400 */
[----:B------:R-:W1:Y:S08]  /*5720*/  MUFU.TANH R162, R162 ;  /* 0x000000a200a27308 */ /* 0x000e700000002400 */
[----:B------:R-:W1:Y:S01]  /*5730*/  MUFU.TANH R163, R163 ;  /* 0x000000a300a37308 */ /* 0x000e620000002400 */
[----:B----4-:R-:W-:Y:S01]  /*5740*/  FMNMX.FTZ R177, R169, R176, !PT ;  /* 0x000000b0a9b17209 */ /* 0x010fe20007810000 */
[----:B------:R-:W-:-:S04]  /*5750*/  VIADD R176, R5, 0x8 ;  /* 0x0000000805b07836 */ /* 0x000fc80000000000 */
[----:B------:R-:W4:Y:S01]  /*5760*/  SHFL.BFLY PT, R180, R177, 0x1, 0x1f ;  /* 0x0c201f00b1b47f89 */ /* 0x000f2200000e0000 */
[C---:B------:R-:W-:Y:S01]  /*5770*/  ISETP.GT.AND P2, PT, R176.reuse, RZ, PT ;  /* 0x000000ffb000720c */ /* 0x040fe20003f44270 */
[----:B------:R5:W4:Y:S01]  /*5780*/  MUFU.TANH R172, R166 ;  /* 0x000000a600ac7308 */ /* 0x000b220000002400 */
[C---:B------:R-:W-:Y:S02]  /*5790*/  ISETP.GT.AND P3, PT, R176.reuse, 0x1, PT ;  /* 0x00000001b000780c */ /* 0x040fe40003f64270 */
[----:B0-----:R-:W-:Y:S02]  /*57a0*/  FSEL R159, R161, -INF , P2 ;  /* 0xff800000a19f7808 */ /* 0x001fe40001000000 */
[----:B------:R-:W-:Y:S02]  /*57b0*/  ISETP.GT.AND P2, PT, R176, 0x8, PT ;  /* 0x00000008b000780c */ /* 0x000fe40003f44270 */
[----:B--2---:R-:W-:Y:S01]  /*57c0*/  FSEL R158, R164, -INF , P3 ;  /* 0xff800000a49e7808 */ /* 0x004fe20001800000 */
[----:B------:R-:W0:Y:S01]  /*57d0*/  MUFU.TANH R167, R167 ;  /* 0x000000a700a77308 */ /* 0x000e220000002400 */
[----:B------:R-:W-:-:S02]  /*57e0*/  FMNMX.FTZ R169, R159, R8, !PT ;  /* 0x000000089fa97209 */ /* 0x000fc40007810000 */
[----:B------:R-:W-:Y:S02]  /*57f0*/  ISETP.GT.AND P3, PT, R176, 0x9, PT ;  /* 0x00000009b000780c */ /* 0x000fe40003f64270 */
[----:B---3--:R-:W-:Y:S02]  /*5800*/  FSEL R161, R165, -INF , P2 ;  /* 0xff800000a5a17808 */ /* 0x008fe40001000000 */
[----:B-----5:R-:W-:Y:S01]  /*5810*/  FMNMX.FTZ R166, R158, R169, !PT ;  /* 0x000000a99ea67209 */ /* 0x020fe20007810000 */
[----:B------:R0:W2:Y:S01]  /*5820*/  MUFU.TANH R173, R170 ;  /* 0x000000aa00ad7308 */ /* 0x0000a20000002400 */
[----:B------:R-:W-:Y:S02]  /*5830*/  ISETP.GT.AND P2, PT, R176, 0x10, PT ;  /* 0x00000010b000780c */ /* 0x000fe40003f44270 */
[----:B------:R-:W-:Y:S02]  /*5840*/  FSEL R164, R168, -INF , P3 ;  /* 0xff800000a8a47808 */ /* 0x000fe40001800000 */
[----:B------:R-:W-:-:S02]  /*5850*/  FMNMX.FTZ R165, R161, R166, !PT ;  /* 0x000000a6a1a57209 */ /* 0x000fc40007810000 */
[----:B------:R-:W-:Y:S01]  /*5860*/  ISETP.GT.AND P3, PT, R176, 0x11, PT ;  /* 0x00000011b000780c */ /* 0x000fe20003f64270 */
[----:B------:R-:W3:Y:S01]  /*5870*/  MUFU.TANH R171, R171 ;  /* 0x000000ab00ab7308 */ /* 0x000ee20000002400 */
[----:B-1----:R-:W-:Y:S02]  /*5880*/  FSEL R166, R162, -INF , P2 ;  /* 0xff800000a2a67808 */ /* 0x002fe40001000000 */
[----:B------:R-:W-:Y:S02]  /*5890*/  FMNMX.FTZ R165, R164, R165, !PT ;  /* 0x000000a5a4a57209 */ /* 0x000fe40007810000 */
[----:B------:R-:W-:Y:S02]  /*58a0*/  ISETP.GT.AND P2, PT, R176, 0x18, PT ;  /* 0x00000018b000780c */ /* 0x000fe40003f44270 */
[----:B------:R-:W-:Y:S01]  /*58b0*/  FSEL R169, R163, -INF , P3 ;  /* 0xff800000a3a97808 */ /* 0x000fe20001800000 */
[----:B------:R-:W1:Y:S01]  /*58c0*/  MUFU.TANH R174, R174 ;  /* 0x000000ae00ae7308 */ /* 0x000e620000002400 */
[----:B------:R-:W-:-:S02]  /*58d0*/  FMNMX.FTZ R162, R166, R165, !PT ;  /* 0x000000a5a6a27209 */ /* 0x000fc40007810000 */
[----:B------:R-:W-:Y:S02]  /*58e0*/  ISETP.GT.AND P3, PT, R176, 0x19, PT ;  /* 0x00000019b000780c */ /* 0x000fe40003f64270 */
[----:B----4-:R-:W-:Y:S02]  /*58f0*/  FSEL R168, R172, -INF , P2 ;  /* 0xff800000aca87808 */ /* 0x010fe40001000000 */
[----:B------:R-:W-:Y:S01]  /*5900*/  FMNMX.FTZ R163, R169, R162, !PT ;  /* 0x000000a2a9a37209 */ /* 0x000fe20007810000 */
[----:B------:R-:W4:Y:S01]  /*5910*/  MUFU.TANH R175, R175 ;  /* 0x000000af00af7308 */ /* 0x000f220000002400 */
[----:B------:R-:W-:Y:S02]  /*5920*/  ISETP.GT.AND P4, PT, R176, 0x20, PT ;  /* 0x00000020b000780c */ /* 0x000fe40003f84270 */
[----:B0-----:R-:W-:Y:S02]  /*5930*/  FSEL R170, R167, -INF , P3 ;  /* 0xff800000a7aa7808 */ /* 0x001fe40001800000 */
[----:B------:R-:W-:-:S02]  /*5940*/  FMNMX.FTZ R163, R168, R163, !PT ;  /* 0x000000a3a8a37209 */ /* 0x000fc40007810000 */
[----:B------:R-:W-:Y:S01]  /*5950*/  ISETP.GT.AND P5, PT, R176, 0x21, PT ;  /* 0x00000021b000780c */ /* 0x000fe20003fa4270 */
[----:B------:R-:W0:Y:S01]  /*5960*/  MUFU.TANH R178, R178 ;  /* 0x000000b200b27308 */ /* 0x000e220000002400 */
[----:B--2---:R-:W-:Y:S02]  /*5970*/  FSEL R162, R173, -INF , P4 ;  /* 0xff800000ada27808 */ /* 0x004fe40002000000 */
[----:B------:R-:W-:Y:S02]  /*5980*/  FMNMX.FTZ R165, R170, R163, !PT ;  /* 0x000000a3aaa57209 */ /* 0x000fe40007810000 */
[----:B------:R-:W-:Y:S02]  /*5990*/  FMNMX.FTZ R5, R177, R180, !PT ;  /* 0x000000b4b1057209 */ /* 0x000fe40007810000 */
[----:B------:R-:W-:Y:S01]  /*59a0*/  ISETP.GT.AND P3, PT, R176, 0x28, PT ;  /* 0x00000028b000780c */ /* 0x000fe20003f64270 */
[----:B------:R-:W2:Y:S01]  /*59b0*/  MUFU.TANH R179, R179 ;  /* 0x000000b300b37308 */ /* 0x000ea20000002400 */
[----:B---3--:R-:W-:Y:S01]  /*59c0*/  FSEL R163, R171, -INF , P5 ;  /* 0xff800000aba37808 */ /* 0x008fe20002800000 */
[----:B------:R-:W-:Y:S01]  /*59d0*/  FMUL.FTZ R167, R5, UR10 ;  /* 0x0000000a05a77c20 */ /* 0x000fe20008410000 */
[----:B------:R-:W-:-:S02]  /*59e0*/  FMNMX.FTZ R172, R162, R165, !PT ;  /* 0x000000a5a2ac7209 */ /* 0x000fc40007810000 */
[----:B------:R-:W-:Y:S02]  /*59f0*/  FSETP.NEU.FTZ.AND P5, PT, R5, -INF , PT ;  /* 0xff8000000500780b */ /* 0x000fe40003fbd000 */
[----:B------:R-:W-:Y:S01]  /*5a00*/  ISETP.GT.AND P2, PT, R176, 0x29, PT ;  /* 0x00000029b000780c */ /* 0x000fe20003f44270 */
[----:B------:R3:W5:Y:S01]  /*5a10*/  MUFU.TANH R173, R182 ;  /* 0x000000b600ad7308 */ /* 0x0007620000002400 */
[----:B-1----:R-:W-:Y:S02]  /*5a20*/  FSEL R165, R174, -INF , P3 ;  /* 0xff800000aea57808 */ /* 0x002fe40001800000 */
[----:B------:R-:W-:Y:S02]  /*5a30*/  FMNMX.FTZ R172, R163, R172, !PT ;  /* 0x000000aca3ac7209 */ /* 0x000fe40007810000 */
[----:B------:R-:W-:Y:S02]  /*5a40*/  FSEL R191, R167, RZ, P5 ;  /* 0x000000ffa7bf7208 */ /* 0x000fe40002800000 */
[----:B------:R-:W-:Y:S01]  /*5a50*/  ISETP.GT.AND P4, PT, R176, 0x30, PT ;  /* 0x00000030b000780c */ /* 0x000fe20003f84270 */
[----:B------:R-:W1:Y:S01]  /*5a60*/  MUFU.TANH R183, R183 ;  /* 0x000000b700b77308 */ /* 0x000e620000002400 */
[----:B----4-:R-:W-:Y:S01]  /*5a70*/  FSEL R167, R175, -INF , P2 ;  /* 0xff800000afa77808 */ /* 0x010fe20001000000 */
[--C-:B------:R-:W-:Y:S01]  /*5a80*/  FFMA.FTZ R160, R160, UR10, -R191.reuse ;  /* 0x0000000aa0a07c23 */ /* 0x100fe200080108bf */
[----:B------:R-:W-:Y:S01]  /*5a90*/  FMNMX.FTZ R172, R165, R172, !PT ;  /* 0x000000aca5ac7209 */ /* 0x000fe20007810000 */
[--C-:B---3--:R-:W-:Y:S01]  /*5aa0*/  FFMA.FTZ R182, R157, UR10, -R191.reuse ;  /* 0x0000000a9db67c23 */ /* 0x108fe200080108bf */
[----:B------:R-:W-:Y:S01]  /*5ab0*/  ISETP.GT.AND P2, PT, R176, 0x31, PT ;  /* 0x00000031b000780c */ /* 0x000fe20003f44270 */
[--C-:B------:R-:W-:Y:S01]  /*5ac0*/  FFMA.FTZ R14, R14, UR10, -R191.reuse ;  /* 0x0000000a0e0e7c23 */ /* 0x100fe200080108bf */
[----:B0-----:R-:W-:Y:S01]  /*5ad0*/  FSEL R171, R178, -INF , P4 ;  /* 0xff800000b2ab7808 */ /* 0x001fe20002000000 */
[--C-:B------:R-:W-:Y:S01]  /*5ae0*/  FFMA.FTZ R178, R12, UR10, -R191.reuse ;  /* 0x0000000a0cb27c23 */ /* 0x100fe200080108bf */
[----:B------:R-:W-:Y:S01]  /*5af0*/  FMNMX.FTZ R174, R167, R172, !PT ;  /* 0x000000aca7ae7209 */ /* 0x000fe20007810000 */
[----:B------:R-:W-:Y:S01]  /*5b00*/  FFMA.FTZ R20, R20, UR10, -R191 ;  /* 0x0000000a14147c23 */ /* 0x000fe200080108bf */
[----:B------:R-:W-:Y:S01]  /*5b10*/  ISETP.GT.AND P3, PT, R176, 0x38, PT ;  /* 0x00000038b000780c */ /* 0x000fe20003f64270 */
[----:B------:R0:W-:Y:S01]  /*5b20*/  MUFU.EX2 R172, R178 ;  /* 0x000000b200ac7308 */ /* 0x0001e20000000800 */
[----:B--2---:R-:W-:-:S02]  /*5b30*/  FSEL R12, R179, -INF , P2 ;  /* 0xff800000b30c7808 */ /* 0x004fc40001000000 */
[----:B------:R-:W-:Y:S02]  /*5b40*/  FMNMX.FTZ R175, R171, R174, !PT ;  /* 0x000000aeabaf7209 */ /* 0x000fe40007810000 */
[----:B------:R-:W-:Y:S01]  /*5b50*/  ISETP.GT.AND P2, PT, R176, 0x39, PT ;  /* 0x00000039b000780c */ /* 0x000fe20003f44270 */
[--C-:B------:R-:W-:Y:S01]  /*5b60*/  FFMA.FTZ R176, R10, UR10, -R191.reuse ;  /* 0x0000000a0ab07c23 */ /* 0x100fe200080108bf */
[----:B-----5:R-:W-:Y:S01]  /*5b70*/  FSEL R173, R173, -INF , P3 ;  /* 0xff800000adad7808 */ /* 0x020fe20001800000 */
[----:B------:R-:W-:Y:S01]  /*5b80*/  MUFU.EX2 R14, R14 ;  /* 0x0000000e000e7308 */ /* 0x000fe20000000800 */
[----:B------:R-:W-:Y:S01]  /*5b90*/  FMNMX.FTZ R174, R12, R175, !PT ;  /* 0x000000af0cae7209 */ /* 0x000fe20007810000 */
[--C-:B0-----:R-:W-:Y:S01]  /*5ba0*/  FFMA.FTZ R178, R156, UR10, -R191.reuse ;  /* 0x0000000a9cb27c23 */ /* 0x101fe200080108bf */
[----:B-1----:R-:W-:Y:S01]  /*5bb0*/  FSEL R10, R183, -INF , P2 ;  /* 0xff800000b70a7808 */ /* 0x002fe20001000000 */
[----:B------:R-:W-:Y:S01]  /*5bc0*/  IMAD.U32 R183, RZ, RZ, UR23 ;  /* 0x00000017ffb77e24 */ /* 0x000fe2000f8e00ff */
[----:B------:R-:W-:Y:S01]  /*5bd0*/  FMNMX.FTZ R177, R173, R174, !PT ;  /* 0x000000aeadb17209 */ /* 0x000fe20007810000 */
[----:B------:R-:W-:-:S02]  /*5be0*/  FFMA.FTZ R174, R4, UR10, -R191 ;  /* 0x0000000a04ae7c23 */ /* 0x000fc400080108bf */
[----:B------:R0:W-:Y:S01]  /*5bf0*/  MUFU.EX2 R175, R176 ;  /* 0x000000b000af7308 */ /* 0x0001e20000000800 */
[----:B------:R-:W-:Y:S01]  /*5c00*/  FMNMX.FTZ R4, R10, R177, !PT ;  /* 0x000000b10a047209 */ /* 0x000fe20007810000 */
[--C-:B------:R-:W-:Y:S01]  /*5c10*/  FFMA.FTZ R177, R11, UR10, -R191.reuse ;  /* 0x0000000a0bb17c23 */ /* 0x100fe200080108bf */
[--C-:B------:R-:W-:Y:S01]  /*5c20*/  FFMA.FTZ R11, R13, UR10, -R191.reuse ;  /* 0x0000000a0d0b7c23 */ /* 0x100fe200080108bf */
[--C-:B------:R-:W-:Y:S01]  /*5c30*/  FFMA.FTZ R13, R15, UR10, -R191.reuse ;  /* 0x0000000a0f0d7c23 */ /* 0x100fe200080108bf */
[--C-:B------:R-:W-:Y:S01]  /*5c40*/  FFMA.FTZ R15, R152, UR10, -R191.reuse ;  /* 0x0000000a980f7c23 */ /* 0x100fe200080108bf */
[----:B------:R-:W1:Y:S02]  /*5c50*/  SHFL.BFLY PT, R179, R4, 0x2, 0x1f ;  /* 0x0c401f0004b37f89 */ /* 0x000e6400000e0000 */
[----:B------:R-:W-:Y:S01]  /*5c60*/  MUFU.EX2 R174, R174 ;  /* 0x000000ae00ae7308 */ /* 0x000fe20000000800 */
[--C-:B0-----:R-:W-:Y:S01]  /*5c70*/  FFMA.FTZ R176, R21, UR10, -R191.reuse ;  /* 0x0000000a15b07c23 */ /* 0x101fe200080108bf */
[----:B------:R-:W-:-:S06]  /*5c80*/  FFMA.FTZ R21, R153, UR10, -R191 ;  /* 0x0000000a99157c23 */ /* 0x000fcc00080108bf */
[----:B------:R-:W-:Y:S08]  /*5c90*/  MUFU.EX2 R177, R177 ;  /* 0x000000b100b17308 */ /* 0x000ff00000000800 */
[----:B------:R-:W-:Y:S01]  /*5ca0*/  MUFU.EX2 R11, R11 ;  /* 0x0000000b000b7308 */ /* 0x000fe20000000800 */
[----:B-1----:R-:W-:Y:S01]  /*5cb0*/  FMNMX.FTZ R180, R4, R179, !PT ;  /* 0x000000b304b47209 */ /* 0x002fe20007810000 */
[----:B------:R-:W-:-:S06]  /*5cc0*/  FFMA.FTZ R179, R154, UR10, -R191 ;  /* 0x0000000a9ab37c23 */ /* 0x000fcc00080108bf */
[----:B------:R-:W-:Y:S01]  /*5cd0*/  MUFU.EX2 R13, R13 ;  /* 0x0000000d000d7308 */ /* 0x000fe20000000800 */
[----:B------:R-:W0:Y:S07]  /*5ce0*/  SHFL.BFLY PT, R181, R180, 0x1, 0x1f ;  /* 0x0c201f00b4b57f89 */ /* 0x000e2e00000e0000 */
[----:B------:R-:W-:Y:S08]  /*5cf0*/  MUFU.EX2 R20, R20 ;  /* 0x0000001400147308 */ /* 0x000ff00000000800 */
[----:B------:R-:W-:Y:S08]  /*5d00*/  MUFU.EX2 R15, R15 ;  /* 0x0000000f000f7308 */ /* 0x000ff00000000800 */
[----:B------:R-:W-:Y:S01]  /*5d10*/  MUFU.EX2 R176, R176 ;  /* 0x000000b000b07308 */ /* 0x000fe20000000800 */
[----:B0-----:R-:W-:Y:S01]  /*5d20*/  FMNMX.FTZ R4, R180, R181, !PT ;  /* 0x000000b5b4047209 */ /* 0x001fe20007810000 */
[----:B------:R-:W-:-:S03]  /*5d30*/  FFMA.FTZ R181, R155, UR10, -R191 ;  /* 0x0000000a9bb57c23 */ /* 0x000fc600080108bf */
[C---:B------:R-:W-:Y:S01]  /*5d40*/  FSETP.NEU.FTZ.AND P2, PT, R4.reuse, -INF , PT ;  /* 0xff8000000400780b */ /* 0x040fe20003f5d000 */
[----:B------:R-:W-:Y:S02]  /*5d50*/  FMUL.FTZ R152, R4, UR10 ;  /* 0x0000000a04987c20 */ /* 0x000fe40008410000 */
[----:B------:R0:W-:Y:S03]  /*5d60*/  MUFU.EX2 R180, R160 ;  /* 0x000000a000b47308 */ /* 0x0001e60000000800 */
[----:B------:R-:W-:Y:S02]  /*5d70*/  FSEL R154, R152, RZ, P2 ;  /* 0x000000ff989a7208 */ /* 0x000fe40001000000 */
[----:B------:R-:W-:-:S03]  /*5d80*/  FSEL R152, R5, RZ, P5 ;  /* 0x000000ff05987208 */ /* 0x000fc60002800000 */
[----:B------:R-:W-:Y:S01]  /*5d90*/  MUFU.EX2 R21, R21 ;  /* 0x0000001500157308 */ /* 0x000fe20000000800 */
[--C-:B------:R-:W-:Y:S01]  /*5da0*/  FFMA.FTZ R155, R161, UR10, -R154.reuse ;  /* 0x0000000aa19b7c23 */ /* 0x100fe2000801089a */
[----:B------:R-:W-:Y:S01]  /*5db0*/  FSEL R161, R4, RZ, P2 ;  /* 0x000000ff04a17208 */ /* 0x000fe20001000000 */
[----:B------:R-:W-:Y:S01]  /*5dc0*/  FADD.FTZ R152, -R152, R9 ;  /* 0x0000000998987221 */ /* 0x000fe20000010100 */
[--C-:B------:R-:W-:Y:S01]  /*5dd0*/  FFMA.FTZ R153, R159, UR10, -R154.reuse ;  /* 0x0000000a9f997c23 */ /* 0x100fe2000801089a */
[--C-:B------:R-:W-:Y:S01]  /*5de0*/  FFMA.FTZ R156, R158, UR10, -R154.reuse ;  /* 0x0000000a9e9c7c23 */ /* 0x100fe2000801089a */
[----:B0-----:R-:W-:Y:S01]  /*5df0*/  FFMA.FTZ R160, R169, UR10, -R154 ;  /* 0x0000000aa9a07c23 */ /* 0x001fe2000801089a */
[----:B------:R-:W-:Y:S01]  /*5e00*/  FADD.FTZ R161, -R161, R8 ;  /* 0x00000008a1a17221 */ /* 0x000fe20000010100 */
[----:B------:R-:W-:Y:S01]  /*5e10*/  FMUL.FTZ R9, R152, UR10 ;  /* 0x0000000a98097c20 */ /* 0x000fe20008410000 */
[----:B------:R-:W-:Y:S01]  /*5e20*/  FFMA.FTZ R159, R168, UR10, -R154 ;  /* 0x0000000aa89f7c23 */ /* 0x000fe2000801089a */
[----:B------:R-:W-:Y:S01]  /*5e30*/  MUFU.EX2 R153, R153 ;  /* 0x0000009900997308 */ /* 0x000fe20000000800 */
[----:B------:R-:W-:Y:S01]  /*5e40*/  FMUL.FTZ R8, R161, UR10 ;  /* 0x0000000aa1087c20 */ /* 0x000fe20008410000 */
[----:B------:R-:W-:Y:S01]  /*5e50*/  IMAD.MOV R169, RZ, RZ, -R18 ;  /* 0x000000ffffa97224 */ /* 0x000fe200078e0a12 */
[----:B------:R-:W-:Y:S01]  /*5e60*/  MOV R168, UR25 ;  /* 0x0000001900a87c02 */ /* 0x000fe20008000f00 */
[--C-:B------:R-:W-:Y:S01]  /*5e70*/  FFMA.FTZ R158, R164, UR10, -R154.reuse ;  /* 0x0000000aa49e7c23 */ /* 0x100fe2000801089a */
[--C-:B------:R-:W-:Y:S01]  /*5e80*/  FFMA.FTZ R157, R166, UR10, -R154.reuse ;  /* 0x0000000aa69d7c23 */ /* 0x100fe2000801089a */
[----:B------:R-:W-:Y:S01]  /*5e90*/  FFMA.FTZ R163, R163, UR10, -R154 ;  /* 0x0000000aa3a37c23 */ /* 0x000fe2000801089a */
[----:B------:R-:W-:Y:S01]  /*5ea0*/  ISETP.NE.AND P2, PT, R16, R169, PT ;  /* 0x000000a91000720c */ /* 0x000fe20003f45270 */
[----:B------:R-:W0:Y:S01]  /*5eb0*/  MUFU.EX2 R8, R8 ;  /* 0x0000000800087308 */ /* 0x000e220000000800 */
[----:B------:R-:W-:-:S02]  /*5ec0*/  @!P1 VIADD R152, R168, 0x28c40 ;  /* 0x00028c40a8989836 */ /* 0x000fc40000000000 */
[--C-:B------:R-:W-:Y:S01]  /*5ed0*/  FFMA.FTZ R164, R170, UR10, -R154.reuse ;  /* 0x0000000aaaa47c23 */ /* 0x100fe2000801089a */
[--C-:B------:R-:W-:Y:S01]  /*5ee0*/  FFMA.FTZ R161, R162, UR10, -R154.reuse ;  /* 0x0000000aa2a17c23 */ /* 0x100fe2000801089a */
[--C-:B------:R-:W-:Y:S01]  /*5ef0*/  FFMA.FTZ R165, R165, UR10, -R154.reuse ;  /* 0x0000000aa5a57c23 */ /* 0x100fe2000801089a */
[----:B------:R-:W-:Y:S01]  /*5f00*/  FFMA.FTZ R167, R167, UR10, -R154 ;  /* 0x0000000aa7a77c23 */ /* 0x000fe2000801089a */
[----:B------:R-:W-:Y:S01]  /*5f10*/  @!P1 PRMT R152, RZ, 0x654, R152 ;  /* 0x00000654ff989816 */ /* 0x000fe20000000098 */
[--C-:B------:R-:W-:Y:S01]  /*5f20*/  FFMA.FTZ R171, R171, UR10, -R154.reuse ;  /* 0x0000000aabab7c23 */ /* 0x100fe2000801089a */
[----:B------:R-:W1:Y:S01]  /*5f30*/  MUFU.EX2 R9, R9 ;  /* 0x0000000900097308 */ /* 0x000e620000000800 */
[--C-:B------:R-:W-:Y:S01]  /*5f40*/  FFMA.FTZ R12, R12, UR10, -R154.reuse ;  /* 0x0000000a0c0c7c23 */ /* 0x100fe2000801089a */
[----:B------:R1:W-:Y:S01]  /*5f50*/  @!P1 SYNCS.ARRIVE.TRANS64.RED.A1T0 RZ, [R152+URZ], RZ ;  /* 0x000000ff98ff99a7 */ /* 0x0003e2000810043f */
[--C-:B------:R-:W-:Y:S01]  /*5f60*/  FFMA.FTZ R173, R173, UR10, -R154.reuse ;  /* 0x0000000aadad7c23 */ /* 0x100fe2000801089a */
[----:B------:R-:W-:-:S04]  /*5f70*/  FFMA.FTZ R10, R10, UR10, -R154 ;  /* 0x0000000a0a0a7c23 */ /* 0x000fc8000801089a */
[----:B------:R-:W2:Y:S01]  /*5f80*/  MUFU.EX2 R156, R156 ;  /* 0x0000009c009c7308 */ /* 0x000ea20000000800 */
[----:B0-----:R-:W-:Y:S01]  /*5f90*/  FFMA.FTZ R169, R8, R6, R153 ;  /* 0x0000000608a97223 */ /* 0x001fe20000010099 */
[-C--:B------:R-:W-:Y:S01]  /*5fa0*/  FMUL.FTZ R26, R26, R8.reuse ;  /* 0x000000081a1a7220 */ /* 0x080fe20000410000 */
[-C--:B------:R-:W-:Y:S01]  /*5fb0*/  FMUL.FTZ R27, R27, R8.reuse ;  /* 0x000000081b1b7220 */ /* 0x080fe20000410000 */
[-C--:B------:R-:W-:Y:S01]  /*5fc0*/  FMUL.FTZ R30, R30, R8.reuse ;  /* 0x000000081e1e7220 */ /* 0x080fe20000410000 */
[-C--:B------:R-:W-:Y:S01]  /*5fd0*/  FMUL.FTZ R31, R31, R8.reuse ;  /* 0x000000081f1f7220 */ /* 0x080fe20000410000 */
[-C--:B------:R-:W-:Y:S01]  /*5fe0*/  FMUL.FTZ R34, R34, R8.reuse ;  /* 0x0000000822227220 */ /* 0x080fe20000410000 */
[----:B------:R-:W-:Y:S01]  /*5ff0*/  FMUL.FTZ R35, R35, R8 ;  /* 0x0000000823237220 */ /* 0x000fe20000410000 */
[----:B------:R-:W0:Y:S01]  /*6000*/  MUFU.EX2 R155, R155 ;  /* 0x0000009b009b7308 */ /* 0x000e220000000800 */
[----:B-1----:R-:W-:Y:S01]  /*6010*/  FFMA.FTZ R152, R9, R3, R172 ;  /* 0x0000000309987223 */ /* 0x002fe200000100ac */
[----:B------:R-:W-:-:S02]  /*6020*/  @!P2 IMAD R3, R183, 0x40, R2 ;  /* 0x00000040b703a824 */ /* 0x000fc400078e0202 */
[-C--:B------:R-:W-:Y:S01]  /*6030*/  FMUL.FTZ R24, R24, R9.reuse ;  /* 0x0000000918187220 */ /* 0x080fe20000410000 */
[-C--:B------:R-:W-:Y:S01]  /*6040*/  FMUL.FTZ R25, R25, R9.reuse ;  /* 0x0000000919197220 */ /* 0x080fe20000410000 */
[----:B------:R-:W-:Y:S01]  /*6050*/  FADD.FTZ R183, R175, R152 ;  /* 0x00000098afb77221 */ /* 0x000fe20000010000 */
[----:B------:R-:W-:Y:S01]  /*6060*/  FMUL.FTZ R28, R28, R9 ;  /* 0x000000091c1c7220 */ /* 0x000fe20000410000 */
[----:B------:R-:W-:Y:S01]  /*6070*/  @!P2 LEA R3, R3, UR40, 0x2 ;  /* 0x000000280303ac11 */ /* 0x000fe2000f8e10ff */
[----:B------:R-:W1:Y:S01]  /*6080*/  MUFU.EX2 R158, R158 ;  /* 0x0000009e009e7308 */ /* 0x000e620000000800 */
[----:B--2---:R-:W-:Y:S01]  /*6090*/  FADD.FTZ R6, R156, R169 ;  /* 0x000000a99c067221 */ /* 0x004fe20000010000 */
[----:B------:R-:W-:Y:S01]  /*60a0*/  FADD.FTZ R152, R174, R183 ;  /* 0x000000b7ae987221 */ /* 0x000fe20000010000 */
[----:B------:R-:W-:Y:S01]  /*60b0*/  F2FP.BF16.F32.PACK_AB R153, R156, R153 ;  /* 0x000000999c99723e */ /* 0x000fe200000010ff */
[----:B------:R-:W-:Y:S01]  /*60c0*/  @!P2 STS [R3+0x28800], R9 ;  /* 0x028800090300a388 */ /* 0x000fe20000000800 */
[----:B------:R-:W-:Y:S01]  /*60d0*/  F2FP.BF16.F32.PACK_AB R156, R14, R11 ;  /* 0x0000000b0e9c723e */ /* 0x000fe200000010ff */
[----:B------:R-:W-:Y:S01]  /*60e0*/  FADD.FTZ R152, R177, R152 ;  /* 0x00000098b1987221 */ /* 0x000fe20000010000 */
[-C--:B------:R-:W-:Y:S01]  /*60f0*/  FMUL.FTZ R29, R29, R9.reuse ;  /* 0x000000091d1d7220 */ /* 0x080fe20000410000 */
[----:B------:R-:W2:Y:S01]  /*6100*/  MUFU.EX2 R157, R157 ;  /* 0x0000009d009d7308 */ /* 0x000ea20000000800 */
[----:B------:R3:W-:Y:S01]  /*6110*/  @!P2 STS [R3+0x28820], R8 ;  /* 0x028820080300a388 */ /* 0x0007e20000000800 */
        /* <DEDUP_REMOVED lines=31> */
[----:B0-----:R-:W-:Y:S01]  /*6310*/  FADD.FTZ R163, R155, R6 ;  /* 0x000000069ba37221 */ /* 0x001fe20000010000 */
[----:B-1----:R-:W-:Y:S01]  /*6320*/  F2FP.BF16.F32.PACK_AB R155, R158, R155 ;  /* 0x0000009b9e9b723e */ /* 0x002fe200000010ff */
[-C--:B------:R-:W-:Y:S01]  /*6330*/  FMUL.FTZ R85, R85, R9.reuse ;  /* 0x0000000955557220 */ /* 0x080fe20000410000 */
[-C--:B------:R-:W-:Y:S01]  /*6340*/  FMUL.FTZ R88, R88, R9.reuse ;  /* 0x0000000958587220 */ /* 0x080fe20000410000 */
[----:B------:R-:W-:Y:S01]  /*6350*/  FADD.FTZ R166, R158, R163 ;  /* 0x000000a39ea67221 */ /* 0x000fe20000010000 */
[----:B------:R-:W-:Y:S01]  /*6360*/  FADD.FTZ R163, R11, R152 ;  /* 0x000000980ba37221 */ /* 0x000fe20000010000 */
[----:B------:R-:W-:Y:S01]  /*6370*/  FMUL.FTZ R89, R89, R9 ;  /* 0x0000000959597220 */ /* 0x000fe20000410000 */
[----:B------:R-:W0:Y:S01]  /*6380*/  MUFU.EX2 R161, R161 ;  /* 0x000000a100a17308 */ /* 0x000e220000000800 */
[----:B--2---:R-:W-:Y:S01]  /*6390*/  FADD.FTZ R169, R157, R166 ;  /* 0x000000a69da97221 */ /* 0x004fe20000010000 */
[----:B------:R-:W-:Y:S01]  /*63a0*/  FADD.FTZ R152, R14, R163 ;  /* 0x000000a30e987221 */ /* 0x000fe20000010000 */
[----:B----4-:R-:W-:Y:S01]  /*63b0*/  F2FP.BF16.F32.PACK_AB R157, R160, R157 ;  /* 0x0000009da09d723e */ /* 0x010fe200000010ff */
[----:B------:R-:W-:Y:S01]  /*63c0*/  FMUL.FTZ R92, R92, R9 ;  /* 0x000000095c5c7220 */ /* 0x000fe20000410000 */
[----:B------:R-:W-:Y:S01]  /*63d0*/  FADD.FTZ R154, R160, R169 ;  /* 0x000000a9a09a7221 */ /* 0x000fe20000010000 */
[----:B------:R-:W-:Y:S01]  /*63e0*/  FADD.FTZ R163, R13, R152 ;  /* 0x000000980da37221 */ /* 0x000fe20000010000 */
[----:B------:R-:W-:Y:S01]  /*63f0*/  F2FP.BF16.F32.PACK_AB R152, R175, R172 ;  /* 0x000000acaf98723e */ /* 0x000fe200000010ff */
[----:B------:R-:W-:Y:S01]  /*6400*/  MUFU.EX2 R165, R165 ;  /* 0x000000a500a57308 */ /* 0x000fe20000000800 */
[----:B------:R-:W-:Y:S01]  /*6410*/  F2FP.BF16.F32.PACK_AB R160, R176, R15 ;  /* 0x0000000fb0a0723e */ /* 0x000fe200000010ff */
[----:B------:R-:W-:Y:S01]  /*6420*/  FADD.FTZ R166, R20, R163 ;  /* 0x000000a314a67221 */ /* 0x000fe20000010000 */
[-C--:B------:R-:W-:Y:S01]  /*6430*/  FMUL.FTZ R93, R93, R9.reuse ;  /* 0x000000095d5d7220 */ /* 0x080fe20000410000 */
[-C--:B------:R-:W-:Y:S01]  /*6440*/  FMUL.FTZ R96, R96, R9.reuse ;  /* 0x0000000960607220 */ /* 0x080fe20000410000 */
[-C--:B------:R-:W-:Y:S01]  /*6450*/  FMUL.FTZ R97, R97, R9.reuse ;  /* 0x0000000961617220 */ /* 0x080fe20000410000 */
[----:B------:R-:W-:Y:S01]  /*6460*/  FADD.FTZ R163, R15, R166 ;  /* 0x000000a60fa37221 */ /* 0x000fe20000010000 */
[-C--:B------:R-:W-:Y:S01]  /*6470*/  FMUL.FTZ R100, R100, R9.reuse ;  /* 0x0000000964647220 */ /* 0x080fe20000410000 */
[----:B------:R5:W1:Y:S01]  /*6480*/  MUFU.EX2 R6, R167 ;  /* 0x000000a700067308 */ /* 0x000a620000000800 */
[-C--:B------:R-:W-:Y:S01]  /*6490*/  FMUL.FTZ R101, R101, R9.reuse ;  /* 0x0000000965657220 */ /* 0x080fe20000410000 */
[----:B------:R-:W-:Y:S01]  /*64a0*/  FADD.FTZ R158, R176, R163 ;  /* 0x000000a3b09e7221 */ /* 0x000fe20000010000 */
[-C--:B------:R-:W-:Y:S01]  /*64b0*/  FMUL.FTZ R104, R104, R9.reuse ;  /* 0x0000000968687220 */ /* 0x080fe20000410000 */
[-C--:B------:R-:W-:Y:S01]  /*64c0*/  FMUL.FTZ R105, R105, R9.reuse ;  /* 0x0000000969697220 */ /* 0x080fe20000410000 */
[----:B------:R-:W-:Y:S01]  /*64d0*/  FMUL.FTZ R108, R108, R9 ;  /* 0x000000096c6c7220 */ /* 0x000fe20000410000 */
[----:B---3--:R-:W-:Y:S01]  /*64e0*/  FADD.FTZ R3, R21, R158 ;  /* 0x0000009e15037221 */ /* 0x008fe20000010000 */
[----:B------:R-:W-:Y:S01]  /*64f0*/  F2FP.BF16.F32.PACK_AB R158, R20, R13 ;  /* 0x0000000d149e723e */ /* 0x000fe200000010ff */
[----:B------:R-:W2:Y:S01]  /*6500*/  MUFU.EX2 R171, R171 ;  /* 0x000000ab00ab7308 */ /* 0x000ea20000000800 */
[----:B-----5:R-:W-:Y:S01]  /*6510*/  FADD.FTZ R167, R159, R154 ;  /* 0x0000009a9fa77221 */ /* 0x020fe20000010000 */
[----:B------:R-:W-:Y:S01]  /*6520*/  F2FP.BF16.F32.PACK_AB R154, R177, R174 ;  /* 0x000000aeb19a723e */ /* 0x000fe200000010ff */
[----:B------:R-:W-:Y:S01]  /*6530*/  BAR.SYNC.DEFER_BLOCKING 0xf, 0x100 ;  /* 0x03c4000000007b1d */ /* 0x000fe20000010000 */
[C---:B------:R-:W-:Y:S01]  /*6540*/  F2FP.BF16.F32.PACK_AB R159, R164.reuse, R159 ;  /* 0x0000009fa49f723e */ /* 0x040fe200000010ff */
[----:B------:R-:W-:Y:S01]  /*6550*/  FADD.FTZ R170, R164, R167 ;  /* 0x000000a7a4aa7221 */ /* 0x000fe20000010000 */
[-C--:B------:R-:W-:Y:S01]  /*6560*/  FMUL.FTZ R109, R109, R9.reuse ;  /* 0x000000096d6d7220 */ /* 0x080fe20000410000 */
[-C--:B------:R-:W-:Y:S01]  /*6570*/  FMUL.FTZ R112, R112, R9.reuse ;  /* 0x0000000970707220 */ /* 0x080fe20000410000 */
[----:B------:R-:W-:Y:S01]  /*6580*/  FMUL.FTZ R113, R113, R9 ;  /* 0x0000000971717220 */ /* 0x000fe20000410000 */
[----:B------:R-:W3:Y:S01]  /*6590*/  MUFU.EX2 R178, R178 ;  /* 0x000000b200b27308 */ /* 0x000ee20000000800 */
[----:B0-----:R-:W-:Y:S01]  /*65a0*/  FADD.FTZ R169, R161, R170 ;  /* 0x000000aaa1a97221 */ /* 0x001fe20000010000 */
[----:B------:R-:W-:Y:S01]  /*65b0*/  F2FP.BF16.F32.PACK_AB R161, R162, R161 ;  /* 0x000000a1a2a1723e */ /* 0x000fe200000010ff */
[----:B------:R-:W-:Y:S01]  /*65c0*/  FMUL.FTZ R116, R116, R9 ;  /* 0x0000000974747220 */ /* 0x000fe20000410000 */
[----:B-1----:R-:W-:Y:S01]  /*65d0*/  F2FP.BF16.F32.PACK_AB R163, R6, R165 ;  /* 0x000000a506a3723e */ /* 0x002fe200000010ff */
        /* <DEDUP_REMOVED lines=11> */
[----:B------:R-:W1:Y:S01]  /*6690*/  MUFU.EX2 R179, R179 ;  /* 0x000000b300b37308 */ /* 0x000e620000000800 */
[----:B--2---:R-:W-:Y:S01]  /*66a0*/  FADD.FTZ R11, R171, R20 ;  /* 0x00000014ab0b7221 */ /* 0x004fe20000010000 */
[C---:B---3--:R-:W-:Y:S01]  /*66b0*/  FADD.FTZ R14, R178.reuse, R3 ;  /* 0x00000003b20e7221 */ /* 0x048fe20000010000 */
[----:B------:R-:W-:Y:S01]  /*66c0*/  F2FP.BF16.F32.PACK_AB R162, R178, R21 ;  /* 0x00000015b2a2723e */ /* 0x000fe200000010ff */
[----:B------:R2:W-:Y:S01]  /*66d0*/  STSM.16.M88.4 [R19+0x26800], R152 ;  /* 0x0268009813007844 */ /* 0x0005e20000000200 */
[-C--:B------:R-:W-:Y:S01]  /*66e0*/  FMUL.FTZ R132, R132, R9.reuse ;  /* 0x0000000984847220 */ /* 0x080fe20000410000 */
[-C--:B------:R-:W-:Y:S01]  /*66f0*/  FMUL.FTZ R133, R133, R9.reuse ;  /* 0x0000000985857220 */ /* 0x080fe20000410000 */
[----:B------:R-:W-:Y:S01]  /*6700*/  FMUL.FTZ R136, R136, R9 ;  /* 0x0000000988887220 */ /* 0x000fe20000410000 */
[----:B------:R-:W3:Y:S01]  /*6710*/  MUFU.EX2 R167, R173 ;  /* 0x000000ad00a77308 */ /* 0x000ee20000000800 */
[C---:B0-----:R-:W-:Y:S01]  /*6720*/  FADD.FTZ R20, R12.reuse, R11 ;  /* 0x0000000b0c147221 */ /* 0x041fe20000010000 */
[----:B------:R-:W-:Y:S01]  /*6730*/  F2FP.BF16.F32.PACK_AB R165, R12, R171 ;  /* 0x000000ab0ca5723e */ /* 0x000fe200000010ff */
[----:B------:R2:W-:Y:S01]  /*6740*/  STSM.16.M88.4 [R22], R156 ;  /* 0x0000009c16007844 */ /* 0x0005e20000000200 */
[-C--:B------:R-:W-:Y:S01]  /*6750*/  FMUL.FTZ R137, R137, R9.reuse ;  /* 0x0000000989897220 */ /* 0x080fe20000410000 */
[-C--:B------:R-:W-:Y:S01]  /*6760*/  FMUL.FTZ R140, R140, R9.reuse ;  /* 0x000000098c8c7220 */ /* 0x080fe20000410000 */
[----:B------:R-:W-:Y:S01]  /*6770*/  FMUL.FTZ R141, R141, R9 ;  /* 0x000000098d8d7220 */ /* 0x000fe20000410000 */
[----:B------:R2:W-:Y:S01]  /*6780*/  STSM.16.M88.4 [R184], R160 ;  /* 0x000000a0b8007844 */ /* 0x0005e20000000200 */
[----:B------:R-:W0:Y:S01]  /*6790*/  MUFU.EX2 R181, R181 ;  /* 0x000000b500b57308 */ /* 0x000e220000000800 */
[----:B-1----:R-:W-:Y:S01]  /*67a0*/  FADD.FTZ R3, R179, R14 ;  /* 0x0000000eb3037221 */ /* 0x002fe20000010000 */
[----:B------:R-:W-:Y:S01]  /*67b0*/  F2FP.BF16.F32.PACK_AB R164, R180, R179 ;  /* 0x000000b3b4a4723e */ /* 0x000fe200000010ff */
[-C--:B------:R-:W-:Y:S01]  /*67c0*/  FMUL.FTZ R144, R144, R9.reuse ;  /* 0x0000000990907220 */ /* 0x080fe20000410000 */
[-C--:B------:R-:W-:Y:S01]  /*67d0*/  FMUL.FTZ R145, R145, R9.reuse ;  /* 0x0000000991917220 */ /* 0x080fe20000410000 */
[----:B------:R-:W-:Y:S01]  /*67e0*/  FADD.FTZ R14, R180, R3 ;  /* 0x00000003b40e7221 */ /* 0x000fe20000010000 */
[-C--:B------:R-:W-:Y:S01]  /*67f0*/  FMUL.FTZ R148, R148, R9.reuse ;  /* 0x0000000994947220 */ /* 0x080fe20000410000 */
[----:B------:R-:W-:Y:S01]  /*6800*/  FMUL.FTZ R149, R149, R9 ;  /* 0x0000000995957220 */ /* 0x000fe20000410000 */
        /* <DEDUP_REMOVED lines=16> */
[-C--:B------:R-:W-:Y:S01]  /*6910*/  FMUL.FTZ R62, R62, R8.reuse ;  /* 0x000000083e3e7220 */ /* 0x080fe20000410000 */
[C---:B-1----:R-:W-:Y:S01]  /*6920*/  F2FP.BF16.F32.PACK_AB R166, R182.reuse, R181 ;  /* 0x000000b5b6a6723e */ /* 0x042fe200000010ff */
[----:B------:R-:W-:Y:S01]  /*6930*/  FADD.FTZ R3, R182, R3 ;  /* 0x00000003b6037221 */ /* 0x000fe20000010000 */
[-C--:B------:R-:W-:Y:S01]  /*6940*/  FMUL.FTZ R63, R63, R8.reuse ;  /* 0x000000083f3f7220 */ /* 0x080fe20000410000 */
[-C--:B------:R-:W-:Y:S01]  /*6950*/  FMUL.FTZ R66, R66, R8.reuse ;  /* 0x0000000842427220 */ /* 0x080fe20000410000 */
[-C--:B------:R-:W-:Y:S01]  /*6960*/  FMUL.FTZ R67, R67, R8.reuse ;  /* 0x0000000843437220 */ /* 0x080fe20000410000 */
[-C--:B------:R-:W-:Y:S01]  /*6970*/  FMUL.FTZ R70, R70, R8.reuse ;  /* 0x0000000846467220 */ /* 0x080fe20000410000 */
[-C--:B------:R-:W-:Y:S01]  /*6980*/  FMUL.FTZ R71, R71, R8.reuse ;  /* 0x0000000847477220 */ /* 0x080fe20000410000 */
[-C--:B------:R-:W-:Y:S01]  /*6990*/  FMUL.FTZ R74, R74, R8.reuse ;  /* 0x000000084a4a7220 */ /* 0x080fe20000410000 */
[C---:B---3--:R-:W-:Y:S01]  /*69a0*/  F2FP.BF16.F32.PACK_AB R167, R10.reuse, R167 ;  /* 0x000000a70aa7723e */ /* 0x048fe200000010ff */
        /* <DEDUP_REMOVED lines=43> */
.L_x_3435:
[----:B------:R0:W1:Y:S01]  /*6c60*/  SYNCS.PHASECHK.TRANS64.TRYWAIT P2, [UR25+0x28c50], R7 ;  /* 0x028c5007ff0075a7 */ /* 0x0000620008040159 */
[----:B------:R-:W-:Y:S05]  /*6c70*/  @!P0 BRA `(.L_x_3436) ;  /* 0x0000000000048947 */ /* 0x000fea0003800000 */
[----:B------:R-:W-:Y:S01]  /*6c80*/  BPT.TRAP 0x1 ;  /* 0x000000040000795c */ /* 0x000fe20000300000 */
.L_x_3436:
[----:B-1----:R-:W-:Y:S05]  /*6c90*/  @P2 BRA `(.L_x_3437) ;  /* 0x0000000000082947 */ /* 0x002fea0003800000 */
[----:B------:R-:W1:Y:S02]  /*6ca0*/  SYNCS.PHASECHK.TRANS64.TRYWAIT P2, [UR25+0x28c50], R7 ;  /* 0x028c5007ff0075a7 */ /* 0x000e640008040159 */
[----:B-1----:R-:W-:Y:S05]  /*6cb0*/  @!P2 BRA `(.L_x_3438) ;  /* 0x000000a400a8a947 */ /* 0x002fea0003800000 */
.L_x_3437:
[----:B------:R-:W-:Y:S01]  /*6cc0*/  ULEA UR11, UR39, UR47, 0xc ;  /* 0x0000002f270b7291 */ /* 0x000fe2000f8e603f */
[----:B------:R-:W-:Y:S01]  /*6cd0*/  WARPGROUP.ARRIVE ;  /* 0x00000000000079c5 */ /* 0x000fe20000000000 */
[----:B------:R-:W-:Y:S01]  /*6ce0*/  UMOV UR7, 0x40000040 ;  /* 0x4000004000077882 */ /* 0x000fe20000000000 */
[----:B------:R-:W-:Y:S01]  /*6cf0*/  UISETP.GT.AND UP0, UPT, UR21, UR20, UPT ;  /* 0x000000141500728c */ /* 0x000fe2000bf04270 */
[----:B-1----:R-:W-:Y:S01]  /*6d00*/  @!P1 IADD3 R168, R168, 0x28c60, RZ ;  /* 0x00028c60a8a89810 */ /* 0x002fe20007ffe0ff */
[----:B------:R-:W-:Y:S01]  /*6d10*/  UIADD3 UR21, UR21, -0x1, URZ ;  /* 0xffffffff15157890 */ /* 0x000fe2000fffe03f */
[----:B------:R-:W-:Y:S01]  /*6d20*/  IMAD.MOV.U32 R8, RZ, RZ, R4 ;  /* 0x000000ffff087224 */ /* 0x000fe200078e0004 */
[----:B------:R-:W-:Y:S01]  /*6d30*/  UMOV UR6, UR11 ;  /* 0x0000000b00067c82 */ /* 0x000fe20008000000 */
[----:B------:R-:W-:Y:S01]  /*6d40*/  @!P1 PRMT R168, RZ, 0x654, R168 ;  /* 0x00000654ffa89816 */ /* 0x000fe200000000a8 */
[----:B------:R-:W-:Y:S01]  /*6d50*/  HGMMA.64x256x16.F32.BF16 R24, R152, gdesc[UR4].tnspB, R24, gsb0 ;  /* 0x43e0000498187df0 */ /* 0x000fe20008001818 */
[----:B------:R-:W-:Y:S01]  /*6d60*/  UIADD3 UR6, UR11, 0x80, URZ ;  /* 0x000000800b067890 */ /* 0x000fe2000fffe03f */
[----:B------:R-:W-:Y:S01]  /*6d70*/  PLOP3.LUT P2, PT, PT, PT, UP0, 0x80, 0x0 ;  /* 0x000000000000781c */ /* 0x000fe20003f4f008 */
[----:B------:R-:W-:Y:S01]  /*6d80*/  UMOV UR7, 0x40000040 ;  /* 0x4000004000077882 */ /* 0x000fe20000000000 */
[----:B------:R-:W-:Y:S01]  /*6d90*/  UMOV UR23, UR39 ;  /* 0x0000002700177c82 */ /* 0x000fe20008000000 */
[----:B------:R-:W-:Y:S01]  /*6da0*/  IMAD.MOV.U32 R9, RZ, RZ, R5 ;  /* 0x000000ffff097224 */ /* 0x000fe200078e0005 */
        /* <DEDUP_REMOVED lines=27> */
.L_x_3430:
[----:B------:R-:W-:-:S13]  /*6f60*/  ISETP.LE.AND P2, PT, RZ, UR21, PT ;  /* 0x00000015ff007c0c */ /* 0x000fda000bf43270 */
[----:B------:R-:W-:Y:S05]  /*6f70*/  @!P2 BRA `(.L_x_3440) ;  /* 0x0000001c0030a947 */ /* 0x000fea0003800000 */
[----:B------:R-:W-:Y:S01]  /*6f80*/  IMAD.MOV.U32 R9, RZ, RZ, R4 ;  /* 0x000000ffff097224 */ /* 0x000fe200078e0004 */
[----:B------:R-:W-:Y:S01]  /*6f90*/  MOV R14, R5 ;  /* 0x00000005000e7202 */ /* 0x000fe20000000f00 */
[----:B------:R-:W-:Y:S01]  /*6fa0*/  UMOV UR22, UR39 ;  /* 0x0000002700167c82 */ /* 0x000fe20008000000 */
[----:B------:R-:W-:Y:S01]  /*6fb0*/  ULDC UR23, c[0x0][0x9d8] ;  /* 0x0002760000177ab9 */ /* 0x000fe20000000800 */
[----:B------:R-:W-:-:S05]  /*6fc0*/  ULDC UR20, c[0x0][0x988] ;  /* 0x0002620000147ab9 */ /* 0x000fca0000000800 */
.L_x_3449:
[----:B------:R-:W-:-:S04]  /*6fd0*/  UIADD3 UR39, UR22, 0x1, URZ ;  /* 0x0000000116277890 */ /* 0x000fc8000fffe03f */
[----:B------:R-:W-:-:S04]  /*6fe0*/  UISETP.NE.AND UP0, UPT, UR39, 0x2, UPT ;  /* 0x000000022700788c */ /* 0x000fc8000bf05270 */
[----:B------:R-:W-:Y:S02]  /*6ff0*/  USEL UR6, URZ, 0x1, UP0 ;  /* 0x000000013f067887 */ /* 0x000fe40008000000 */
[----:B------:R-:W-:Y:S02]  /*7000*/  USEL UR39, UR39, URZ, UP0 ;  /* 0x0000003f27277287 */ /* 0x000fe40008000000 */
[----:B------:R-:W-:Y:S01]  /*7010*/  ULOP3.LUT UR38, UR38, UR6, URZ, 0x3c, !UPT ;  /* 0x0000000626267292 */ /* 0x000fe2000f8e3c3f */
[----:B-1-3--:R-:W-:Y:S11]  /*7020*/  @!P0 BRA `(.L_x_3441) ;  /* 0x0000000000048947 */ /* 0x00aff60003800000 */
[----:B------:R-:W-:Y:S01]  /*7030*/  BPT.TRAP 0x1 ;  /* 0x000000040000795c */ /* 0x000fe20000300000 */
.L_x_3441:
[----:B------:R-:W-:Y:S01]  /*7040*/  ULEA UR24, UR39, UR40, 0x3 ;  /* 0x0000002827187291 */ /* 0x000fe2000f8e183f */
[----:B01----:R-:W-:-:S05]  /*7050*/  IMAD.U32 R7, RZ, RZ, UR38 ;  /* 0x00000026ff077e24 */ /* 0x003fca000f8e00ff */
[----:B------:R-:W-:-:S04]  /*7060*/  SHF.L.U32 R7, R7, 0x1f, RZ ;  /* 0x0000001f07077819 */ /* 0x000fc800000006ff */
[----:B------:R0:W1:Y:S01]  /*7070*/  SYNCS.PHASECHK.TRANS64.TRYWAIT P2, [UR24+0x28c30], R7 ;  /* 0x028c3007ff0075a7 */ /* 0x0000620008040158 */
[----:B------:R-:W-:Y:S05]  /*7080*/  @!P0 BRA `(.L_x_3442) ;  /* 0x0000000000048947 */ /* 0x000fea0003800000 */
[----:B------:R-:W-:Y:S01]  /*7090*/  BPT.TRAP 0x1 ;  /* 0x000000040000795c */ /* 0x000fe20000300000 */
.L_x_3442:
[----:B-1----:R-:W-:Y:S05]  /*70a0*/  @P2 BRA `(.L_x_3443) ;  /* 0x0000000000082947 */ /* 0x002fea0003800000 */
[----:B------:R-:W1:Y:S02]  /*70b0*/  SYNCS.PHASECHK.TRANS64.TRYWAIT P2, [UR24+0x28c30], R7 ;  /* 0x028c3007ff0075a7 */ /* 0x000e640008040158 */
[----:B-1----:R-:W-:Y:S05]  /*70c0*/  @!P2 BRA `(.L_x_3444) ;  /* 0x000000a000b8a947 */ /* 0x002fea0003800000 */
.L_x_3443:
        /* <DEDUP_REMOVED lines=23> */
[----:B-1----:R-:W-:Y:S01]  /*7240*/  FMUL.FTZ R4, R153, UR23 ;  /* 0x0000001799047c20 */ /* 0x002fe20008410000 */
        /* <DEDUP_REMOVED lines=58> */
[----:B------:R-:W-:Y:S01]  /*75f0*/  FMUL.FTZ R168, R171, UR23 ;  /* 0x00000017aba87c20 */ /* 0x000fe20008410000 */
[----:B------:R-:W-:-:S05]  /*7600*/  FMUL.FTZ R171, R175, UR23 ;  /* 0x00000017afab7c20 */ /* 0x000fca0008410000 */
[----:B------:R-:W3:Y:S01]  /*7610*/  MUFU.TANH R10, R10 ;  /* 0x0000000a000a7308 */ /* 0x000ee20000002400 */
[----:B-1----:R-:W-:-:S05]  /*7620*/  FMNMX.FTZ R5, R164, R5, !PT ;  /* 0x00000005a4057209 */ /* 0x002fca0007810000 */
[----:B------:R-:W1:Y:S02]  /*7630*/  SHFL.BFLY PT, R172, R5, 0x2, 0x1f ;  /* 0x0c401f0005ac7f89 */ /* 0x000e6400000e0000 */
[----:B------:R-:W4:Y:S08]  /*7640*/  MUFU.TANH R11, R11 ;  /* 0x0000000b000b7308 */ /* 0x000f300000002400 */
[----:B------:R-:W5:Y:S08]  /*7650*/  MUFU.TANH R12, R12 ;  /* 0x0000000c000c7308 */ /* 0x000f700000002400 */
[----:B------:R-:W0:Y:S01]  /*7660*/  MUFU.TANH R162, R162 ;  /* 0x000000a200a27308 */ /* 0x000e220000002400 */
[----:B-1----:R-:W-:Y:S01]  /*7670*/  FMNMX.FTZ R177, R5, R172, !PT ;  /* 0x000000ac05b17209 */ /* 0x002fe20007810000 */
[----:B------:R-:W-:Y:S01]  /*7680*/  FMUL.FTZ R172, R179, UR23 ;  /* 0x00000017b3ac7c20 */ /* 0x000fe20008410000 */
[----:B--2---:R-:W-:-:S05]  /*7690*/  FMNMX.FTZ R5, R8, R9, !PT ;  /* 0x0000000908057209 */ /* 0x004fca0007810000 */
[----:B------:R-:W1:Y:S01]  /*76a0*/  MUFU.TANH R163, R163 ;  /* 0x000000a300a37308 */ /* 0x000e620000002400 */
[----:B------:R-:W2:Y:S01]  /*76b0*/  SHFL.BFLY PT, R180, R177, 0x1, 0x1f ;  /* 0x0c201f00b1b47f89 */ /* 0x000ea200000e0000 */
[----:B---3--:R-:W-:-:S04]  /*76c0*/  FMNMX.FTZ R174, R10, R5, !PT ;  /* 0x000000050aae7209 */ /* 0x008fc80007810000 */
[----:B----4-:R-:W-:Y:S02]  /*76d0*/  FMNMX.FTZ R5, R11, R174, !PT ;  /* 0x000000ae0b057209 */ /* 0x010fe40007810000 */
[----:B------:R-:W3:Y:S01]  /*76e0*/  MUFU.TANH R165, R165 ;  /* 0x000000a500a57308 */ /* 0x000ee20000002400 */
[----:B------:R-:W-:Y:S01]  /*76f0*/  FMUL.FTZ R174, R183, UR23 ;  /* 0x00000017b7ae7c20 */ /* 0x000fe20008410000 */
[----:B-----5:R-:W-:-:S04]  /*7700*/  FMNMX.FTZ R5, R12, R5, !PT ;  /* 0x000000050c057209 */ /* 0x020fc80007810000 */
[----:B0-----:R-:W-:Y:S02]  /*7710*/  FMNMX.FTZ R176, R162, R5, !PT ;  /* 0x00000005a2b07209 */ /* 0x001fe40007810000 */
[----:B------:R-:W0:Y:S02]  /*7720*/  MUFU.TANH R166, R166 ;  /* 0x000000a600a67308 */ /* 0x000e240000002400 */
[----:B-1----:R-:W-:-:S06]  /*7730*/  FMNMX.FTZ R176, R163, R176, !PT ;  /* 0x000000b0a3b07209 */ /* 0x002fcc0007810000 */
[----:B------:R-:W1:Y:S01]  /*7740*/  MUFU.TANH R167, R167 ;  /* 0x000000a700a77308 */ /* 0x000e620000002400 */
[----:B---3--:R-:W-:Y:S02]  /*7750*/  FMNMX.FTZ R175, R165, R176, !PT ;  /* 0x000000b0a5af7209 */ /* 0x008fe40007810000 */
[----:B--2---:R-:W-:-:S05]  /*7760*/  FMNMX.FTZ R5, R177, R180, !PT ;  /* 0x000000b4b1057209 */ /* 0x004fca0007810000 */
[----:B------:R-:W2:Y:S01]  /*7770*/  MUFU.TANH R168, R168 ;  /* 0x000000a800a87308 */ /* 0x000ea20000002400 */
[----:B0-----:R-:W-:Y:S01]  /*7780*/  FMNMX.FTZ R176, R166, R175, !PT ;  /* 0x000000afa6b07209 */ /* 0x001fe20007810000 */
[C---:B------:R-:W-:Y:S01]  /*7790*/  FMUL.FTZ R194, R5.reuse, UR10 ;  /* 0x0000000a05c27c20 */ /* 0x040fe20008410000 */
[----:B------:R-:W-:-:S03]  /*77a0*/  FADD.FTZ R14, -R5, R14 ;  /* 0x0000000e050e7221 */ /* 0x000fc60000010100 */
[--C-:B------:R-:W-:Y:S01]  /*77b0*/  FFMA.FTZ R177, R4, UR10, -R194.reuse ;  /* 0x0000000a04b17c23 */ /* 0x100fe200080108c2 */
[--C-:B------:R-:W-:Y:S01]  /*77c0*/  FFMA.FTZ R178, R152, UR10, -R194.reuse ;  /* 0x0000000a98b27c23 */ /* 0x100fe200080108c2 */
[----:B------:R-:W0:Y:S01]  /*77d0*/  MUFU.TANH R169, R169 ;  /* 0x000000a900a97308 */ /* 0x000e220000002400 */
[----:B-1----:R-:W-:Y:S01]  /*77e0*/  FMNMX.FTZ R175, R167, R176, !PT ;  /* 0x000000b0a7af7209 */ /* 0x002fe20007810000 */
[----:B------:R-:W-:Y:S01]  /*77f0*/  FMUL.FTZ R14, R14, UR10 ;  /* 0x0000000a0e0e7c20 */ /* 0x000fe20008410000 */
        /* <DEDUP_REMOVED lines=19> */
[----:B-1----:R-:W-:-:S07]  /*7930*/  FMNMX.FTZ R175, R171, R176, !PT ;  /* 0x000000b0abaf7209 */ /* 0x002fce0007810000 */
[----:B------:R-:W1:Y:S01]  /*7940*/  MUFU.TANH R173, R173 ;  /* 0x000000ad00ad7308 */ /* 0x000e620000002400 */
[----:B--2---:R-:W-:-:S07]  /*7950*/  FMNMX.FTZ R175, R170, R175, !PT ;  /* 0x000000afaaaf7209 */ /* 0x004fce0007810000 */
[----:B------:R-:W2:Y:S01]  /*7960*/  MUFU.TANH R174, R174 ;  /* 0x000000ae00ae7308 */ /* 0x000ea20000002400 */
[----:B0-----:R-:W-:-:S07]  /*7970*/  FMNMX.FTZ R4, R172, R175, !PT ;  /* 0x000000afac047209 */ /* 0x001fce0007810000 */
[----:B------:R-:W0:Y:S01]  /*7980*/  MUFU.EX2 R14, R14 ;  /* 0x0000000e000e7308 */ /* 0x000e220000000800 */
[----:B-1----:R-:W-:-:S07]  /*7990*/  FMNMX.FTZ R175, R173, R4, !PT ;  /* 0x00000004adaf7209 */ /* 0x002fce0007810000 */
[----:B------:R-:W1:Y:S01]  /*79a0*/  MUFU.EX2 R13, R13 ;  /* 0x0000000d000d7308 */ /* 0x000e620000000800 */
[----:B--2---:R-:W-:-:S05]  /*79b0*/  FMNMX.FTZ R175, R174, R175, !PT ;  /* 0x000000afaeaf7209 */ /* 0x004fca0007810000 */
[----:B------:R-:W2:Y:S02]  /*79c0*/  SHFL.BFLY PT, R4, R175, 0x2, 0x1f ;  /* 0x0c401f00af047f89 */ /* 0x000ea400000e0000 */
[----:B------:R3:W4:Y:S01]  /*79d0*/  MUFU.EX2 R176, R177 ;  /* 0x000000b100b07308 */ /* 0x0007220000000800 */
[-C--:B0-----:R-:W-:Y:S01]  /*79e0*/  FMUL.FTZ R24, R24, R14.reuse ;  /* 0x0000000e18187220 */ /* 0x081fe20000410000 */
        /* <DEDUP_REMOVED lines=8> */
[----:B---3--:R-:W-:-:S02]  /*7a70*/  IMAD.MOV R177, RZ, RZ, -R18 ;  /* 0x000000ffffb17224 */ /* 0x008fc400078e0a12 */
[-C--:B------:R-:W-:Y:S01]  /*7a80*/  FMUL.FTZ R37, R37, R14.reuse ;  /* 0x0000000e25257220 */ /* 0x080fe20000410000 */
[-C--:B------:R-:W-:Y:S01]  /*7a90*/  FMUL.FTZ R40, R40, R14.reuse ;  /* 0x0000000e28287220 */ /* 0x080fe20000410000 */
[-C--:B------:R-:W-:Y:S01]  /*7aa0*/  FMUL.FTZ R41, R41, R14.reuse ;  /* 0x0000000e29297220 */ /* 0x080fe20000410000 */
[-C--:B------:R-:W-:Y:S01]  /*7ab0*/  FMUL.FTZ R44, R44, R14.reuse ;  /* 0x0000000e2c2c7220 */ /* 0x080fe20000410000 */
[----:B------:R-:W-:Y:S01]  /*7ac0*/  ISETP.NE.AND P2, PT, R16, R177, PT ;  /* 0x000000b11000720c */ /* 0x000fe20003f45270 */
[----:B------:R-:W-:Y:S01]  /*7ad0*/  MUFU.EX2 R20, R20 ;  /* 0x0000001400147308 */ /* 0x000fe20000000800 */
[-C--:B------:R-:W-:Y:S01]  /*7ae0*/  FMUL.FTZ R45, R45, R14.reuse ;  /* 0x0000000e2d2d7220 */ /* 0x080fe20000410000 */
[-C--:B------:R-:W-:Y:S01]  /*7af0*/  FMUL.FTZ R48, R48, R14.reuse ;  /* 0x0000000e30307220 */ /* 0x080fe20000410000 */
[-C--:B------:R-:W-:Y:S01]  /*7b00*/  FMUL.FTZ R49, R49, R14.reuse ;  /* 0x0000000e31317220 */ /* 0x080fe20000410000 */
[-C--:B------:R-:W-:Y:S01]  /*7b10*/  FMUL.FTZ R52, R52, R14.reuse ;  /* 0x0000000e34347220 */ /* 0x080fe20000410000 */
[----:B------:R-:W-:Y:S01]  /*7b20*/  FMUL.FTZ R53, R53, R14 ;  /* 0x0000000e35357220 */ /* 0x000fe20000410000 */
        /* <DEDUP_REMOVED lines=41> */
[----:B------:R-:W-:Y:S01]  /*7dc0*/  FFMA.FTZ R175, R10, UR10, -R179 ;  /* 0x0000000a0aaf7c23 */ /* 0x000fe200080108b3 */
[----:B------:R-:W-:-:S02]  /*7dd0*/  IMAD.U32 R168, RZ, RZ, UR24 ;  /* 0x00000018ffa87e24 */ /* 0x000fc4000f8e00ff */
[--C-:B------:R-:W-:Y:S01]  /*7de0*/  FFMA.FTZ R10, R11, UR10, -R179.reuse ;  /* 0x0000000a0b0a7c23 */ /* 0x100fe200080108b3 */
[----:B------:R-:W-:Y:S01]  /*7df0*/  MUFU.EX2 R9, R9 ;  /* 0x0000000900097308 */ /* 0x000fe20000000800 */
[--C-:B------:R-:W-:Y:S01]  /*7e00*/  FFMA.FTZ R11, R12, UR10, -R179.reuse ;  /* 0x0000000a0c0b7c23 */ /* 0x100fe200080108b3 */
[----:B------:R-:W-:Y:S02]  /*7e10*/  @!P1 VIADD R152, R168, 0x28c40 ;  /* 0x00028c40a8989836 */ /* 0x000fe40000000000 */
[--C-:B------:R-:W-:Y:S01]  /*7e20*/  FFMA.FTZ R12, R162, UR10, -R179.reuse ;  /* 0x0000000aa20c7c23 */ /* 0x100fe200080108b3 */
[--C-:B------:R-:W-:Y:S01]  /*7e30*/  FFMA.FTZ R163, R163, UR10, -R179.reuse ;  /* 0x0000000aa3a37c23 */ /* 0x100fe200080108b3 */
[--C-:B------:R-:W-:Y:S01]  /*7e40*/  FFMA.FTZ R165, R165, UR10, -R179.reuse ;  /* 0x0000000aa5a57c23 */ /* 0x100fe200080108b3 */
[--C-:B------:R-:W-:Y:S01]  /*7e50*/  FFMA.FTZ R196, R166, UR10, -R179.reuse ;  /* 0x0000000aa6c47c23 */ /* 0x100fe200080108b3 */
[----:B------:R-:W-:Y:S01]  /*7e60*/  @!P1 PRMT R152, RZ, 0x654, R152 ;  /* 0x00000654ff989816 */ /* 0x000fe20000000098 */
[----:B------:R-:W1:Y:S01]  /*7e70*/  MUFU.EX2 R8, R8 ;  /* 0x0000000800087308 */ /* 0x000e620000000800 */
[--C-:B------:R-:W-:Y:S01]  /*7e80*/  FFMA.FTZ R167, R167, UR10, -R179.reuse ;  /* 0x0000000aa7a77c23 */ /* 0x100fe200080108b3 */
[--C-:B------:R-:W-:Y:S01]  /*7e90*/  FFMA.FTZ R200, R171, UR10, -R179.reuse ;  /* 0x0000000aabc87c23 */ /* 0x100fe200080108b3 */
[----:B------:R4:W-:Y:S01]  /*7ea0*/  @!P1 SYNCS.ARRIVE.TRANS64.RED.A1T0 RZ, [R152+URZ], RZ ;  /* 0x000000ff98ff99a7 */ /* 0x0009e2000810043f */
[----:B------:R-:W-:Y:S01]  /*7eb0*/  MOV R171, UR22 ;  /* 0x0000001600ab7c02 */ /* 0x000fe20008000f00 */
[--C-:B------:R-:W-:Y:S01]  /*7ec0*/  FFMA.FTZ R169, R169, UR10, -R179.reuse ;  /* 0x0000000aa9a97c23 */ /* 0x100fe200080108b3 */
[--C-:B------:R-:W-:Y:S01]  /*7ed0*/  FFMA.FTZ R170, R170, UR10, -R179.reuse ;  /* 0x0000000aaaaa7c23 */ /* 0x100fe200080108b3 */
[----:B------:R-:W-:Y:S01]  /*7ee0*/  FFMA.FTZ R173, R173, UR10, -R179 ;  /* 0x0000000aadad7c23 */ /* 0x000fe200080108b3 */
[----:B------:R-:W2:Y:S01]  /*7ef0*/  MUFU.EX2 R175, R175 ;  /* 0x000000af00af7308 */ /* 0x000ea20000000800 */
[----:B------:R-:W-:-:S02]  /*7f00*/  @!P2 IMAD R154, R171, 0x40, R2 ;  /* 0x00000040ab9aa824 */ /* 0x000fc400078e0202 */
[----:B------:R-:W-:Y:S01]  /*7f10*/  FFMA.FTZ R174, R174, UR10, -R179 ;  /* 0x0000000aaeae7c23 */ /* 0x000fe200080108b3 */
[----:B----4-:R-:W-:Y:S01]  /*7f20*/  FADD.FTZ R152, R176, R3 ;  /* 0x00000003b0987221 */ /* 0x010fe20000010000 */
[----:B------:R-:W-:Y:S01]  /*7f30*/  FFMA.FTZ R172, R172, UR10, -R179 ;  /* 0x0000000aacac7c23 */ /* 0x000fe200080108b3 */
[----:B------:R-:W-:Y:S01]  /*7f40*/  FMUL.FTZ R112, R112, R14 ;  /* 0x0000000e70707220 */ /* 0x000fe20000410000 */
[----:B------:R-:W-:Y:S01]  /*7f50*/  @!P2 LEA R154, R154, UR40, 0x2 ;  /* 0x000000289a9aac11 */ /* 0x000fe2000f8e10ff */
[----:B0-----:R-:W-:Y:S01]  /*7f60*/  FADD.FTZ R3, R15, R152 ;  /* 0x000000980f037221 */ /* 0x001fe20000010000 */
[----:B------:R-:W0:Y:S01]  /*7f70*/  MUFU.EX2 R10, R10 ;  /* 0x0000000a000a7308 */ /* 0x000e220000000800 */
[----:B-1----:R-:W-:Y:S01]  /*7f80*/  FFMA.FTZ R6, R9, R6, R8 ;  /* 0x0000000609067223 */ /* 0x002fe20000010008 */
[-C--:B------:R-:W-:Y:S01]  /*7f90*/  FMUL.FTZ R113, R113, R14.reuse ;  /* 0x0000000e71717220 */ /* 0x080fe20000410000 */
[----:B------:R-:W-:Y:S01]  /*7fa0*/  FADD.FTZ R152, R20, R3 ;  /* 0x0000000314987221 */ /* 0x000fe20000010000 */
[----:B------:R-:W-:Y:S01]  /*7fb0*/  @!P2 STS [R154+0x28800], R14 ;  /* 0x0288000e9a00a388 */ /* 0x000fe20000000800 */
[-C--:B------:R-:W-:Y:S01]  /*7fc0*/  FMUL.FTZ R116, R116, R14.reuse ;  /* 0x0000000e74747220 */ /* 0x080fe20000410000 */
[-C--:B------:R-:W-:Y:S01]  /*7fd0*/  FMUL.FTZ R117, R117, R14.reuse ;  /* 0x0000000e75757220 */ /* 0x080fe20000410000 */
[----:B------:R-:W-:Y:S01]  /*7fe0*/  FADD.FTZ R177, R21, R152 ;  /* 0x0000009815b17221 */ /* 0x000fe20000010000 */
[----:B------:R-:W1:Y:S01]  /*7ff0*/  MUFU.EX2 R11, R11 ;  /* 0x0000000b000b7308 */ /* 0x000e620000000800 */
[----:B--2---:R-:W-:Y:S01]  /*8000*/  FADD.FTZ R3, R175, R6 ;  /* 0x00000006af037221 */ /* 0x004fe20000010000 */
[----:B------:R2:W-:Y:S01]  /*8010*/  @!P2 STS [R154+0x28820], R9 ;  /* 0x028820099a00a388 */ /* 0x0005e20000000800 */
[----:B------:R-:W-:Y:S01]  /*8020*/  FADD.FTZ R152, R178, R177 ;  /* 0x000000b1b2987221 */ /* 0x000fe20000010000 */
[-C--:B------:R-:W-:Y:S01]  /*8030*/  FMUL.FTZ R120, R120, R14.reuse ;  /* 0x0000000e78787220 */ /* 0x080fe20000410000 */
[-C--:B------:R-:W-:Y:S01]  /*8040*/  FMUL.FTZ R121, R121, R14.reuse ;  /* 0x0000000e79797220 */ /* 0x080fe20000410000 */
[-C--:B------:R-:W-:Y:S01]  /*8050*/  FMUL.FTZ R124, R124, R14.reuse ;  /* 0x0000000e7c7c7220 */ /* 0x080fe20000410000 */
[----:B------:R-:W-:Y:S01]  /*8060*/  FADD.FTZ R177, R153, R152 ;  /* 0x0000009899b17221 */ /* 0x000fe20000010000 */
[----:B------:R-:W3:Y:S01]  /*8070*/  MUFU.EX2 R12, R12 ;  /* 0x0000000c000c7308 */ /* 0x000ee20000000800 */
[----:B0-----:R-:W-:Y:S01]  /*8080*/  FADD.FTZ R6, R10, R3 ;  /* 0x000000030a067221 */ /* 0x001fe20000010000 */
[-C--:B------:R-:W-:Y:S01]  /*8090*/  FMUL.FTZ R125, R125, R14.reuse ;  /* 0x0000000e7d7d7220 */ /* 0x080fe20000410000 */
[----:B------:R-:W-:Y:S01]  /*80a0*/  FADD.FTZ R152, R180, R177 ;  /* 0x000000b1b4987221 */ /* 0x000fe20000010000 */
[-C--:B------:R-:W-:Y:S01]  /*80b0*/  FMUL.FTZ R128, R128, R14.reuse ;  /* 0x0000000e80807220 */ /* 0x080fe20000410000 */
[-C--:B------:R-:W-:Y:S01]  /*80c0*/  FMUL.FTZ R129, R129, R14.reuse ;  /* 0x0000000e81817220 */ /* 0x080fe20000410000 */
[-C--:B------:R-:W-:Y:S01]  /*80d0*/  FMUL.FTZ R132, R132, R14.reuse ;  /* 0x0000000e84847220 */ /* 0x080fe20000410000 */
[----:B------:R-:W-:Y:S01]  /*80e0*/  FADD.FTZ R177, R155, R152 ;  /* 0x000000989bb17221 */ /* 0x000fe20000010000 */
        /* <DEDUP_REMOVED lines=9> */
[----:B---3--:R-:W-:Y:S01]  /*8180*/  FADD.FTZ R6, R12, R3 ;  /* 0x000000030c067221 */ /* 0x008fe20000010000 */
[-C--:B------:R-:W-:Y:S01]  /*8190*/  FMUL.FTZ R145, R145, R14.reuse ;  /* 0x0000000e91917220 */ /* 0x080fe20000410000 */
[-C--:B------:R-:W-:Y:S01]  /*81a0*/  FMUL.FTZ R148, R148, R14.reuse ;  /* 0x0000000e94947220 */ /* 0x080fe20000410000 */
[----:B------:R-:W-:Y:S01]  /*81b0*/  FMUL.FTZ R149, R149, R14 ;  /* 0x0000000e95957220 */ /* 0x000fe20000410000 */
[----:B------:R-:W-:Y:S01]  /*81c0*/  F2FP.BF16.F32.PACK_AB R158, R180, R153 ;  /* 0x00000099b49e723e */ /* 0x000fe200000010ff */
[----:B------:R-:W-:Y:S01]  /*81d0*/  FMUL.FTZ R26, R26, R9 ;  /* 0x000000091a1a7220 */ /* 0x000fe20000410000 */
[----:B--2---:R-:W-:Y:S01]  /*81e0*/  F2FP.BF16.F32.PACK_AB R154, R20, R15 ;  /* 0x0000000f149a723e */ /* 0x004fe200000010ff */
[----:B------:R-:W2:Y:S01]  /*81f0*/  MUFU.EX2 R182, R182 ;  /* 0x000000b600b67308 */ /* 0x000ea20000000800 */
[----:B0-----:R-:W-:Y:S01]  /*8200*/  FADD.FTZ R6, R163, R6 ;  /* 0x00000006a3067221 */ /* 0x001fe20000010000 */
[----:B------:R-:W-:Y:S01]  /*8210*/  F2FP.BF16.F32.PACK_AB R153, R175, R8 ;  /* 0x00000008af99723e */ /* 0x000fe200000010ff */
[----:B------:R-:W-:Y:S01]  /*8220*/  FMUL.FTZ R27, R27, R9 ;  /* 0x000000091b1b7220 */ /* 0x000fe20000410000 */
[----:B------:R-:W-:Y:S01]  /*8230*/  F2FP.BF16.F32.PACK_AB R156, R178, R21 ;  /* 0x00000015b29c723e */ /* 0x000fe200000010ff */
        /* <DEDUP_REMOVED lines=53> */
[----:B-1----:R-:W-:Y:S01]  /*8590*/  FADD.FTZ R6, R198, R3 ;  /* 0x00000003c6067221 */ /* 0x002fe20000010000 */
[----:B------:R1:W-:Y:S01]  /*85a0*/  STSM.16.M88.4 [R19+0x26800], R152 ;  /* 0x0268009813007844 */ /* 0x0003e20000000200 */
        /* <DEDUP_REMOVED lines=22> */
[C---:B---3--:R-:W-:Y:S01]  /*8710*/  FADD.FTZ R6, R192.reuse, R13 ;  /* 0x0000000dc0067221 */ /* 0x048fe20000010000 */
[----:B------:R-:W-:Y:S01]  /*8720*/  F2FP.BF16.F32.PACK_AB R164, R192, R159 ;  /* 0x0000009fc0a4723e */ /* 0x000fe200000010ff */
[----:B------:R-:W-:Y:S01]  /*8730*/  FMUL.FTZ R131, R131, R9 ;  /* 0x0000000983837220 */ /* 0x000fe20000410000 */
[----:B------:R-:W-:Y:S01]  /*8740*/  F2FP.BF16.F32.PACK_AB R159, R196, R165 ;  /* 0x000000a5c49f723e */ /* 0x000fe200000010ff */
[-C--:B------:R-:W-:Y:S01]  /*8750*/  FMUL.FTZ R134, R134, R9.reuse ;  /* 0x0000000986867220 */ /* 0x080fe20000410000 */
[-C--:B------:R-:W-:Y:S01]  /*8760*/  FMUL.FTZ R135, R135, R9.reuse ;  /* 0x0000000987877220 */ /* 0x080fe20000410000 */
[----:B------:R-:W-:Y:S01]  /*8770*/  FMUL.FTZ R138, R138, R9 ;  /* 0x000000098a8a7220 */ /* 0x000fe20000410000 */
[----:B------:R-:W3:Y:S01]  /*8780*/  MUFU.EX2 R170, R170 ;  /* 0x000000aa00aa7308 */ /* 0x000ee20000000800 */
[C---:B--2---:R-:W-:Y:S01]  /*8790*/  FADD.FTZ R3, R200.reuse, R3 ;  /* 0x00000003c8037221 */ /* 0x044fe20000010000 */
[----:B------:R-:W-:Y:S01]  /*87a0*/  F2FP.BF16.F32.PACK_AB R163, R200, R169 ;  /* 0x000000a9c8a3723e */ /* 0x000fe200000010ff */
[----:B------:R1:W-:Y:S01]  /*87b0*/  STSM.16.M88.4 [R22], R156 ;  /* 0x0000009c16007844 */ /* 0x0003e20000000200 */
        /* <DEDUP_REMOVED lines=8> */
[----:B------:R-:W-:-:S04]  /*8840*/  FMUL.FTZ R151, R151, R9 ;  /* 0x0000000997977220 */ /* 0x000fc80000410000 */
[----:B------:R-:W0:Y:S01]  /*8850*/  MUFU.EX2 R171, R172 ;  /* 0x000000ac00ab7308 */ /* 0x000e220000000800 */
[----:B---3--:R-:W-:-:S07]  /*8860*/  FADD.FTZ R6, R170, R3 ;  /* 0x00000003aa067221 */ /* 0x008fce0000010000 */
[----:B------:R-:W3:Y:S01]  /*8870*/  MUFU.EX2 R173, R173 ;  /* 0x000000ad00ad7308 */ /* 0x000ee20000000800 */
[C---:B--2---:R-:W-:Y:S01]  /*8880*/  F2FP.BF16.F32.PACK_AB R166, R194.reuse, R161 ;  /* 0x000000a1c2a6723e */ /* 0x044fe200000010ff */
[----:B------:R-:W-:Y:S01]  /*8890*/  FADD.FTZ R3, R194, R13 ;  /* 0x0000000dc2037221 */ /* 0x000fe20000010000 */
[----:B------:R-:W-:-:S05]  /*88a0*/  F2FP.BF16.F32.PACK_AB R161, R198, R167 ;  /* 0x000000a7c6a1723e */ /* 0x000fca00000010ff */
[----:B------:R-:W2:Y:S01]  /*88b0*/  MUFU.EX2 R174, R174 ;  /* 0x000000ae00ae7308 */ /* 0x000ea20000000800 */
[C---:B0-----:R-:W-:Y:S01]  /*88c0*/  FADD.FTZ R6, R171.reuse, R6 ;  /* 0x00000006ab067221 */ /* 0x041fe20000010000 */
[----:B------:R-:W-:Y:S01]  /*88d0*/  F2FP.BF16.F32.PACK_AB R165, R171, R170 ;  /* 0x000000aaaba5723e */ /* 0x000fe200000010ff */
[----:B------:R1:W-:Y:S02]  /*88e0*/  STSM.16.M88.4 [R184], R160 ;  /* 0x000000a0b8007844 */ /* 0x0003e40000000200 */
[----:B---3--:R-:W-:Y:S01]  /*88f0*/  FADD.FTZ R11, R173, R6 ;  /* 0x00000006ad0b7221 */ /* 0x008fe20000010000 */
[----:B--2---:R-:W-:-:S03]  /*8900*/  F2FP.BF16.F32.PACK_AB R167, R174, R173 ;  /* 0x000000adaea7723e */ /* 0x004fc600000010ff */
[----:B------:R-:W-:Y:S02]  /*8910*/  FADD.FTZ R6, R174, R11 ;  /* 0x0000000bae067221 */ /* 0x000fe40000010000 */
[----:B------:R1:W-:Y:S01]  /*8920*/  STSM.16.M88.4 [R23], R164 ;  /* 0x000000a417007844 */ /* 0x0003e20000000200 */
[----:B------:R-:W-:Y:S05]  /*8930*/  @!P0 BRA `(.L_x_3445) ;  /* 0x0000000000048947 */ /* 0x000fea0003800000 */
[----:B------:R-:W-:Y:S01]  /*8940*/  BPT.TRAP 0x1 ;  /* 0x000000040000795c */ /* 0x000fe20000300000 */
.L_x_3445:
[----:B------:R0:W2:Y:S01]  /*8950*/  SYNCS.PHASECHK.TRANS64.TRYWAIT P2, [UR24+0x28c50], R7 ;  /* 0x028c5007ff0075a7 */ /* 0x0000a20008040158 */
[----:B------:R-:W-:Y:S05]  /*8960*/  @!P0 BRA `(.L_x_3446) ;  /* 0x0000000000048947 */ /* 0x000fea0003800000 */
[----:B------:R-:W-:Y:S01]  /*8970*/  BPT.TRAP 0x1 ;  /* 0x000000040000795c */ /* 0x000fe20000300000 */
.L_x_3446:
[----:B--2---:R-:W-:Y:S05]  /*8980*/  @P2 BRA `(.L_x_3447) ;  /* 0x0000000000082947 */ /* 0x004fea0003800000 */
[----:B------:R-:W2:Y:S02]  /*8990*/  SYNCS.PHASECHK.TRANS64.TRYWAIT P2, [UR24+0x28c50], R7 ;  /* 0x028c5007ff0075a7 */ /* 0x000ea40008040158 */
[----:B--2---:R-:W-:Y:S05]  /*89a0*/  @!P2 BRA `(.L_x_3448) ;  /* 0x000000880098a947 */ /* 0x004fea0003800000 */
.L_x_3447:
[----:B------:R-:W-:Y:S01]  /*89b0*/  ULEA UR11, UR39, UR47, 0xc ;  /* 0x0000002f270b7291 */ /* 0x000fe2000f8e603f */
[----:B------:R-:W-:Y:S01]  /*89c0*/  WARPGROUP.ARRIVE ;  /* 0x00000000000079c5 */ /* 0x000fe20000000000 */
[----:B------:R-:W-:Y:S01]  /*89d0*/  UMOV UR7, 0x40000040 ;  /* 0x4000004000077882 */ /* 0x000fe20000000000 */
[----:B------:R-:W-:Y:S01]  /*89e0*/  ISETP.LT.AND P2, PT, RZ, UR21, PT ;  /* 0x00000015ff007c0c */ /* 0x000fe2000bf41270 */
[----:B--2---:R-:W-:Y:S01]  /*89f0*/  @!P1 VIADD R168, R168, 0x28c60 ;  /* 0x00028c60a8a89836 */ /* 0x004fe20000000000 */
[----:B------:R-:W-:Y:S01]  /*8a00*/  UIADD3 UR21, UR21, -0x1, URZ ;  /* 0xffffffff15157890 */ /* 0x000fe2000fffe03f */
[----:B------:R-:W-:Y:S01]  /*8a10*/  MOV R9, R4 ;  /* 0x0000000400097202 */ /* 0x000fe20000000f00 */
        /* <DEDUP_REMOVED lines=34> */
.L_x_3440:
[----:B------:R-:W4:Y:S01]  /*8c40*/  SHFL.BFLY PT, R0, R3, 0x2, 0x1f ;  /* 0x0c401f0003007f89 */ /* 0x000f2200000e0000 */
[----:B------:R-:W-:Y:S01]  /*8c50*/  IMAD.U32 R12, RZ, RZ, UR10 ;  /* 0x0000000aff0c7e24 */ /* 0x000fe2000f8e00ff */
[----:B------:R-:W-:Y:S01]  /*8c60*/  UIADD3 UR37, UR37, 0x1, URZ ;  /* 0x0000000125257890 */ /* 0x000fe2000fffe03f */
[----:B------:R-:W-:Y:S01]  /*8c70*/  IMAD.U32 R20, RZ, RZ, UR10 ;  /* 0x0000000aff147e24 */ /* 0x000fe2000f8e00ff */
[----:B------:R-:W5:Y:S01]  /*8c80*/  SHFL.BFLY PT, R9, R6, 0x2, 0x1f ;  /* 0x0c401f0006097f89 */ /* 0x000f6200000e0000 */
[----:B------:R-:W-:Y:S08]  /*8c90*/  BAR.ARV 0x8, 0xa0 ;  /* 0x0202800000007b1d */ /* 0x000ff00000002000 */
[----:B------:R-:W-:Y:S01]  /*8ca0*/  BAR.SYNC.DEFER_BLOCKING 0xf, 0x100 ;  /* 0x03c4000000007b1d */ /* 0x000fe20000010000 */
[----:B----4-:R-:W-:Y:S01]  /*8cb0*/  FADD.FTZ R0, R0, R3 ;  /* 0x0000000300007221 */ /* 0x010fe20000010000 */
[----:B------:R-:W-:Y:S01]  /*8cc0*/  IMAD.U32 R3, RZ, RZ, UR39 ;  /* 0x00000027ff037e24 */ /* 0x000fe2000f8e00ff */
[----:B------:R-:W-:Y:S01]  /*8cd0*/  UIADD3 UR39, UR39, 0x1, URZ ;  /* 0x0000000127277890 */ /* 0x000fe2000fffe03f */
[----:B-----5:R-:W-:-:S02]  /*8ce0*/  FADD.FTZ R9, R9, R6 ;  /* 0x0000000609097221 */ /* 0x020fc40000010000 */
[----:B01----:R-:W0:Y:S01]  /*8cf0*/  SHFL.BFLY PT, R7, R0, 0x1, 0x1f ;  /* 0x0c201f0000077f89 */ /* 0x003e2200000e0000 */
[----:B------:R-:W-:-:S03]  /*8d00*/  UISETP.NE.AND UP0, UPT, UR39, 0x2, UPT ;  /* 0x000000022700788c */ /* 0x000fc6000bf05270 */
[----:B------:R-:W1:Y:S01]  /*8d10*/  SHFL.BFLY PT, R8, R9, 0x1, 0x1f ;  /* 0x0c201f0009087f89 */ /* 0x000e6200000e0000 */
        /* <DEDUP_REMOVED lines=8> */
[----:B------:R-:W-:Y:S02]  /*8da0*/  CS2R R6, SRZ ;  /* 0x0000000000067805 */ /* 0x000fe4000001ff00 */
[----:B------:R-:W-:-:S07]  /*8db0*/  FSETP.NE.FTZ.AND P2, PT, R14, RZ, PT ;  /* 0x000000ff0e00720b */ /* 0x000fce0003f55000 */
[----:B------:R-:W0:Y:S01]  /*8dc0*/  @P1 MUFU.RCP R7, R13 ;  /* 0x0000000d00071308 */ /* 0x000e220000001000 */
[----:B------:R-:W-:Y:S01]  /*8dd0*/  @P1 FMUL.FTZ R12, R12, 0.69314718246459960938 ;  /* 0x3f3172180c0c1820 */ /* 0x000fe20000410000 */
[----:B------:R-:W-:-:S04]  /*8de0*/  @!P0 LEA R0, R3, R2, 0x6 ;  /* 0x0000000203008211 */ /* 0x000fc800078e30ff */
[----:B------:R-:W-:Y:S01]  /*8df0*/  @P2 FMUL.FTZ R20, R20, 0.69314718246459960938 ;  /* 0x3f31721814142820 */ /* 0x000fe20000410000 */
[----:B------:R-:W-:Y:S02]  /*8e00*/  MOV R3, 0xff800000 ;  /* 0xff80000000037802 */ /* 0x000fe40000000f00 */
[----:B------:R-:W-:Y:S01]  /*8e10*/  @!P0 LEA R9, R0, UR40, 0x2 ;  /* 0x0000002800098c11 */ /* 0x000fe2000f8e10ff */
[----:B------:R-:W-:Y:S01]  /*8e20*/  @P2 MUFU.RCP R6, R14 ;  /* 0x0000000e00062308 */ /* 0x000fe20000001000 */
[----:B------:R-:W-:-:S07]  /*8e30*/  IMAD.MOV.U32 R0, RZ, RZ, -0x800000 ;  /* 0xff800000ff007424 */ /* 0x000fce00078e00ff */
[----:B------:R-:W1:Y:S01]  /*8e40*/  @P1 MUFU.LG2 R13, R13 ;  /* 0x0000000d000d1308 */ /* 0x000e620000000c00 */
        /* <DEDUP_REMOVED lines=65> */
[----:B-1----:R-:W-:Y:S01]  /*9260*/  @P1 FMUL.FTZ R13, R13, 0.69314718246459960938 ;  /* 0x3f3172180d0d1820 */ /* 0x002fe20000410000 */
        /* <DEDUP_REMOVED lines=50> */
[-C--:B--23--:R-:W-:Y:S01]  /*9590*/  FMUL.FTZ R168, R118, R6.reuse ;  /* 0x0000000676a87220 */ /* 0x08cfe20000410000 */
        /* <DEDUP_REMOVED lines=20> */
.L_x_3411:
[----:B------:R-:W0:Y:S08]  /*96e0*/  S2UR UR4, SR_CgaCtaId ;  /* 0x00000000000479c3 */ /* 0x000e300000008800 */
[----:B------:R-:W-:Y:S06]  /*96f0*/  BAR.SYNC.DEFER_BLOCKING 0x5, 0x120 ;  /* 0x0144800000007b1d */ /* 0x000fec0000010000 */
[----:B------:R-:W-:Y:S01]  /*9700*/  UMOV UR40, 0x400 ;  /* 0x0000040000287882 */ /* 0x000fe20000000000 */
[----:B------:R-:W-:Y:S01]  /*9710*/  BSSY B0, `(.L_x_3450) ;  /* 0x0000291000007945 */ /* 0x000fe20003800000 */
[----:B0-----:R-:W-:-:S09]  /*9720*/  ULEA UR40, UR4, UR40, 0x18 ;  /* 0x0000002804287291 */ /* 0x001fd2000f8ec03f */
[----:B------:R-:W0:Y:S02]  /*9730*/  LDS.128 R4, [UR40+0x28cd0] ;  /* 0x028cd028ff047984 */ /* 0x000e240008000c00 */
[----:B0-----:R-:W-:Y:S02]  /*9740*/  R2UR UR52, R5 ;  /* 0x00000000053472ca */ /* 0x001fe400000e0000 */
[----:B------:R-:W-:Y:S01]  /*9750*/  R2UR UR5, R6 ;  /* 0x00000000060572ca */ /* 0x000fe200000e0000 */
        /* <DEDUP_REMOVED lines=10> */
[----:B------:R-:W-:Y:S01]  /*9800*/  F2FP.BF16.F32.PACK_AB R8, R8, R161 ;  /* 0x000000a10808723e */ /* 0x000fe200000010ff */
[----:B------:R-:W-:Y:S01]  /*9810*/  UISETP.NE.U32.AND UP0, UPT, UR8, URZ, UPT ;  /* 0x0000003f0800728c */ /* 0x000fe2000bf05070 */
[----:B------:R-:W-:-:S02]  /*9820*/  F2FP.BF16.F32.PACK_AB R11, R31, R11 ;  /* 0x0000000b1f0b723e */ /* 0x000fc400000010ff */
[----:B------:R-:W-:Y:S01]  /*9830*/  F2FP.BF16.F32.PACK_AB R33, R35, R34 ;  /* 0x000000222321723e */ /* 0x000fe200000010ff */
[----:B------:R-:W-:Y:S01]  /*9840*/  UISETP.NE.AND.EX UP0, UPT, UR9, URZ, UPT, UP0 ;  /* 0x0000003f0900728c */ /* 0x000fe2000bf05300 */
[----:B------:R-:W-:Y:S02]  /*9850*/  F2FP.BF16.F32.PACK_AB R40, R41, R40 ;  /* 0x000000282928723e */ /* 0x000fe400000010ff */
[----:B------:R-:W-:Y:S02]  /*9860*/  F2FP.BF16.F32.PACK_AB R34, R37, R36 ;  /* 0x000000242522723e */ /* 0x000fe400000010ff */
[----:B------:R-:W-:Y:S02]  /*9870*/  F2FP.BF16.F32.PACK_AB R35, R39, R38 ;  /* 0x000000262723723e */ /* 0x000fe400000010ff */
[----:B------:R-:W-:Y:S02]  /*9880*/  F2FP.BF16.F32.PACK_AB R41, R43, R42 ;  /* 0x0000002a2b29723e */ /* 0x000fe400000010ff */
        /* <DEDUP_REMOVED lines=13> */
[----:B------:R-:W-:Y:S01]  /*9960*/  F2FP.BF16.F32.PACK_AB R51, R55, R54 ;  /* 0x000000363733723e */ /* 0x000fe200000010ff */
[----:B------:R-:W-:Y:S01]  /*9970*/  UIADD3 UR4, UP2, UR10, UR6, URZ ;  /* 0x000000060a047290 */ /* 0x000fe2000ff5e03f */
[C---:B------:R-:W-:Y:S01]  /*9980*/  IADD3 R177, P0, R122.reuse, 0x40, RZ ;  /* 0x000000407ab17810 */ /* 0x040fe20007f1e0ff */
[----:B------:R-:W-:Y:S01]  /*9990*/  UISETP.NE.AND.EX UP1, UPT, UR7, URZ, UPT, UP1 ;  /* 0x0000003f0700728c */ /* 0x000fe2000bf25310 */
[----:B------:R-:W-:Y:S01]  /*99a0*/  IADD3 R183, P6, R122, 0x2020, RZ ;  /* 0x000020207ab77810 */ /* 0x000fe20007fde0ff */
[----:B------:R-:W-:Y:S01]  /*99b0*/  @UP0 UIADD3 UR6, UP3, UR10, UR8, URZ ;  /* 0x000000080a060290 */ /* 0x000fe2000ff7e03f */
[----:B------:R-:W-:Y:S01]  /*99c0*/  LOP3.LUT R6, R177, 0x380, RZ, 0xc0, !PT ;  /* 0x00000380b1067812 */ /* 0x000fe200078ec0ff */
[----:B------:R-:W-:Y:S01]  /*99d0*/  UIADD3.X UR8, UR11, UR7, URZ, UP2, !UPT ;  /* 0x000000070b087290 */ /* 0x000fe200097fe43f */
[----:B------:R-:W-:Y:S01]  /*99e0*/  IADD3.X R13, RZ, R123, RZ, P0, !PT ;  /* 0x0000007bff0d7210 */ /* 0x000fe200007fe4ff */
[----:B------:R-:W-:Y:S01]  /*99f0*/  IMAD.X R25, RZ, RZ, R123, P6 ;  /* 0x000000ffff197224 */ /* 0x000fe200030e067b */
[----:B------:R-:W-:Y:S01]  /*9a00*/  SHF.R.U64 R6, R6, 0x3, RZ ;  /* 0x0000000306067819 */ /* 0x000fe200000012ff */
[----:B------:R-:W-:Y:S01]  /*9a10*/  @UP0 UIADD3.X UR7, UR11, UR9, URZ, UP3, !UPT ;  /* 0x000000090b070290 */ /* 0x000fe20009ffe43f */
[----:B------:R-:W-:-:S02]  /*9a20*/  IADD3 R175, P1, R122, 0x20, RZ ;  /* 0x000000207aaf7810 */ /* 0x000fc40007f3e0ff */
[----:B------:R-:W-:Y:S02]  /*9a30*/  LOP3.LUT R12, R6, R177, RZ, 0x3c, !PT ;  /* 0x000000b1060c7212 */ /* 0x000fe400078e3cff */
[----:B------:R-:W-:Y:S01]  /*9a40*/  LOP3.LUT R6, R183, 0x380, RZ, 0xc0, !PT ;  /* 0x00000380b7067812 */ /* 0x000fe200078ec0ff */
[--C-:B------:R-:W-:Y:S01]  /*9a50*/  IMAD.X R5, RZ, RZ, R123.reuse, P1 ;  /* 0x000000ffff057224 */ /* 0x100fe200008e067b */
[----:B------:R-:W-:Y:S02]  /*9a60*/  IADD3 R197, P0, R122, 0x4020, RZ ;  /* 0x000040207ac57810 */ /* 0x000fe40007f1e0ff */
[----:B------:R-:W-:Y:S02]  /*9a70*/  SHF.R.U64 R6, R6, 0x3, RZ ;  /* 0x0000000306067819 */ /* 0x000fe400000012ff */
[----:B------:R-:W-:Y:S01]  /*9a80*/  IADD3 R191, P5, R122, 0x2040, RZ ;  /* 0x000020407abf7810 */ /* 0x000fe20007fbe0ff */
[----:B------:R-:W-:Y:S01]  /*9a90*/  IMAD.X R95, RZ, RZ, R123, P0 ;  /* 0x000000ffff5f7224 */ /* 0x000fe200000e067b */
[----:B------:R-:W-:-:S02]  /*9aa0*/  LOP3.LUT R24, R6, R183, RZ, 0x3c, !PT ;  /* 0x000000b706187212 */ /* 0x000fc400078e3cff */
[----:B------:R-:W-:Y:S02]  /*9ab0*/  LOP3.LUT R6, R197, 0x380, RZ, 0xc0, !PT ;  /* 0x00000380c5067812 */ /* 0x000fe400078ec0ff */
[C---:B------:R-:W-:Y:S02]  /*9ac0*/  IADD3 R195, P1, R122.reuse, 0x4000, RZ ;  /* 0x000040007ac37810 */ /* 0x040fe40007f3e0ff */
[----:B------:R-:W-:Y:S02]  /*9ad0*/  IADD3 R179, P4, R122, 0x60, RZ ;  /* 0x000000607ab37810 */ /* 0x000fe40007f9e0ff */
[----:B------:R-:W-:Y:S01]  /*9ae0*/  IADD3.X R83, RZ, R123, RZ, P5, !PT ;  /* 0x0000007bff537210 */ /* 0x000fe20002ffe4ff */
[--C-:B------:R-:W-:Y:S01]  /*9af0*/  IMAD.X R91, RZ, RZ, R123.reuse, P1 ;  /* 0x000000ffff5b7224 */ /* 0x100fe200008e067b */
[----:B------:R-:W-:Y:S01]  /*9b00*/  SHF.R.U64 R6, R6, 0x3, RZ ;  /* 0x0000000306067819 */ /* 0x000fe200000012ff */
[----:B------:R-:W-:Y:S01]  /*9b10*/  IMAD.X R15, RZ, RZ, R123, P4 ;  /* 0x000000ffff0f7224 */ /* 0x000fe200020e067b */
[----:B------:R-:W-:-:S02]  /*9b20*/  LOP3.LUT R107, R122, 0x380, RZ, 0xc0, !PT ;  /* 0x000003807a6b7812 */ /* 0x000fc400078ec0ff */
[C---:B------:R-:W-:Y:S02]  /*9b30*/  IADD3 R181, P3, R122.reuse, 0x2000, RZ ;  /* 0x000020007ab57810 */ /* 0x040fe40007f7e0ff */
[C---:B------:R-:W-:Y:S02]  /*9b40*/  IADD3 R193, P2, R122.reuse, 0x2060, RZ ;  /* 0x000020607ac17810 */ /* 0x040fe40007f5e0ff */
[C---:B------:R-:W-:Y:S01]  /*9b50*/  IADD3 R205, P5, R122.reuse, 0x6020, RZ ;  /* 0x000060207acd7810 */ /* 0x040fe20007fbe0ff */
[--C-:B------:R-:W-:Y:S01]  /*9b60*/  IMAD.X R21, RZ, RZ, R123.reuse, P3 ;  /* 0x000000ffff157224 */ /* 0x100fe200018e067b */
[----:B------:R-:W-:Y:S01]  /*9b70*/  LOP3.LUT R4, R175, 0x380, RZ, 0xc0, !PT ;  /* 0x00000380af047812 */ /* 0x000fe200078ec0ff */
[--C-:B------:R-:W-:Y:S01]  /*9b80*/  IMAD.X R87, RZ, RZ, R123.reuse, P2 ;  /* 0x000000ffff577224 */ /* 0x100fe200010e067b */
[----:B------:R-:W-:Y:S01]  /*9b90*/  IADD3 R118, P1, R122, 0x6060, RZ ;  /* 0x000060607a767810 */ /* 0x000fe20007f3e0ff */
[----:B------:R-:W-:Y:S01]  /*9ba0*/  IMAD.X R111, RZ, RZ, R123, P5 ;  /* 0x000000ffff6f7224 */ /* 0x000fe200028e067b */
[----:B------:R-:W-:-:S02]  /*9bb0*/  LOP3.LUT R14, R179, 0x380, RZ, 0xc0, !PT ;  /* 0x00000380b30e7812 */ /* 0x000fc400078ec0ff */
[----:B------:R-:W-:Y:S01]  /*9bc0*/  LOP3.LUT R94, R6, R197, RZ, 0x3c, !PT ;  /* 0x000000c5065e7212 */ /* 0x000fe200078e3cff */
[----:B------:R-:W-:Y:S01]  /*9bd0*/  IMAD.X R119, RZ, RZ, R123, P1 ;  /* 0x000000ffff777224 */ /* 0x000fe200008e067b */
[----:B------:R-:W-:Y:S02]  /*9be0*/  SHF.R.U64 R107, R107, 0x3, RZ ;  /* 0x000000036b6b7819 */ /* 0x000fe400000012ff */
[----:B------:R-:W-:Y:S02]  /*9bf0*/  LOP3.LUT R20, R181, 0x380, RZ, 0xc0, !PT ;  /* 0x00000380b5147812 */ /* 0x000fe400078ec0ff */
[----:B------:R-:W-:Y:S02]  /*9c00*/  LOP3.LUT R6, R205, 0x380, RZ, 0xc0, !PT ;  /* 0x00000380cd067812 */ /* 0x000fe400078ec0ff */
[----:B------:R-:W-:Y:S02]  /*9c10*/  IADD3 R203, P6, R122, 0x6000, RZ ;  /* 0x000060007acb7810 */ /* 0x000fe40007fde0ff */
[----:B------:R-:W-:-:S02]  /*9c20*/  SHF.R.U64 R4, R4, 0x3, RZ ;  /* 0x0000000304047819 */ /* 0x000fc400000012ff */
[C---:B------:R-:W-:Y:S02]  /*9c30*/  IADD3 R199, P4, R122.reuse, 0x4040, RZ ;  /* 0x000040407ac77810 */ /* 0x040fe40007f9e0ff */
[C---:B------:R-:W-:Y:S02]  /*9c40*/  IADD3 R114, P2, R122.reuse, 0x6040, RZ ;  /* 0x000060407a727810 */ /* 0x040fe40007f5e0ff */
[----:B------:R-:W-:Y:S02]  /*9c50*/  LOP3.LUT R82, R191, 0x380, RZ, 0xc0, !PT ;  /* 0x00000380bf527812 */ /* 0x000fe400078ec0ff */
[----:B------:R-:W-:Y:S02]  /*9c60*/  IADD3 R201, P3, R122, 0x4060, RZ ;  /* 0x000040607ac97810 */ /* 0x000fe40007f7e0ff */
[----:B------:R-:W-:Y:S02]  /*9c70*/  SHF.R.U64 R14, R14, 0x3, RZ ;  /* 0x000000030e0e7819 */ /* 0x000fe400000012ff */
[----:B------:R-:W-:Y:S01]  /*9c80*/  LOP3.LUT R86, R193, 0x380, RZ, 0xc0, !PT ;  /* 0x00000380c1567812 */ /* 0x000fe200078ec0ff */
[----:B------:R-:W-:Y:S01]  /*9c90*/  IMAD.X R103, RZ, RZ, R123, P3 ;  /* 0x000000ffff677224 */ /* 0x000fe200018e067b */
[----:B------:R-:W-:-:S02]  /*9ca0*/  LOP3.LUT R110, R118, 0x380, RZ, 0xc0, !PT ;  /* 0x00000380766e7812 */ /* 0x000fc400078ec0ff */
[----:B------:R-:W-:Y:S01]  /*9cb0*/  LOP3.LUT R122, R107, R122, RZ, 0x3c, !PT ;  /* 0x0000007a6b7a7212 */ /* 0x000fe200078e3cff */
[----:B------:R-:W-:Y:S01]  /*9cc0*/  IMAD.X R107, RZ, RZ, R123, P6 ;  /* 0x000000ffff6b7224 */ /* 0x000fe200030e067b */
[----:B------:R-:W-:Y:S02]  /*9cd0*/  SHF.R.U64 R20, R20, 0x3, RZ ;  /* 0x0000000314147819 */ /* 0x000fe400000012ff */
[----:B------:R-:W-:Y:S02]  /*9ce0*/  LOP3.LUT R90, R195, 0x380, RZ, 0xc0, !PT ;  /* 0x00000380c35a7812 */ /* 0x000fe400078ec0ff */
[----:B------:R-:W-:Y:S02]  /*9cf0*/  SHF.R.U64 R6, R6, 0x3, RZ ;  /* 0x0000000306067819 */ /* 0x000fe400000012ff */
[----:B------:R-:W-:Y:S02]  /*9d00*/  LOP3.LUT R4, R4, R175, RZ, 0x3c, !PT ;  /* 0x000000af04047212 */ /* 0x000fe400078e3cff */
[----:B------:R-:W-:-:S02]  /*9d10*/  LOP3.LUT R106, R203, 0x380, RZ, 0xc0, !PT ;  /* 0x00000380cb6a7812 */ /* 0x000fc400078ec0ff */
[----:B------:R-:W-:Y:S02]  /*9d20*/  SHF.R.U64 R82, R82, 0x3, RZ ;  /* 0x0000000352527819 */ /* 0x000fe400000012ff */
[----:B------:R-:W-:Y:S02]  /*9d30*/  LOP3.LUT R98, R199, 0x380, RZ, 0xc0, !PT ;  /* 0x00000380c7627812 */ /* 0x000fe400078ec0ff */
[----:B------:R-:W-:Y:S02]  /*9d40*/  LOP3.LUT R27, R114, 0x380, RZ, 0xc0, !PT ;  /* 0x00000380721b7812 */ /* 0x000fe400078ec0ff */
[----:B------:R-:W-:Y:S02]  /*9d50*/  LOP3.LUT R14, R14, R179, RZ, 0x3c, !PT ;  /* 0x000000b30e0e7212 */ /* 0x000fe400078e3cff */
[----:B------:R-:W-:Y:S02]  /*9d60*/  SHF.R.U64 R86, R86, 0x3, RZ ;  /* 0x0000000356567819 */ /* 0x000fe400000012ff */
[----:B------:R-:W-:-:S02]  /*9d70*/  LOP3.LUT R102, R201, 0x380, RZ, 0xc0, !PT ;  /* 0x00000380c9667812 */ /* 0x000fc400078ec0ff */
[----:B------:R-:W-:Y:S02]  /*9d80*/  SHF.R.U64 R29, R110, 0x3, RZ ;  /* 0x000000036e1d7819 */ /* 0x000fe400000012ff */
[----:B------:R-:W-:Y:S02]  /*9d90*/  LOP3.LUT R20, R20, R181, RZ, 0x3c, !PT ;  /* 0x000000b514147212 */ /* 0x000fe400078e3cff */
[----:B------:R-:W-:Y:S02]  /*9da0*/  SHF.R.U64 R90, R90, 0x3, RZ ;  /* 0x000000035a5a7819 */ /* 0x000fe400000012ff */
[----:B------:R-:W-:Y:S02]  /*9db0*/  MOV R122, R122 ;  /* 0x0000007a007a7202 */ /* 0x000fe40000000f00 */
[----:B------:R-:W-:Y:S02]  /*9dc0*/  LOP3.LUT R110, R6, R205, RZ, 0x3c, !PT ;  /* 0x000000cd066e7212 */ /* 0x000fe400078e3cff */
[----:B------:R-:W-:Y:S01]  /*9dd0*/  SHF.R.U64 R106, R106, 0x3, RZ ;  /* 0x000000036a6a7819 */ /* 0x000fe200000012ff */
[----:B------:R0:W-:Y:S01]  /*9de0*/  STSM.16.M88.4 [R122], R8 ;  /* 0x000000087a007844 */ /* 0x0001e20000000200 */
[----:B------:R-:W-:-:S02]  /*9df0*/  MOV R6, R4 ;  /* 0x0000000400067202 */ /* 0x000fc40000000f00 */
[----:B------:R-:W-:Y:S02]  /*9e00*/  LOP3.LUT R82, R82, R191, RZ, 0x3c, !PT ;  /* 0x000000bf52527212 */ /* 0x000fe400078e3cff */
[----:B------:R-:W-:Y:S01]  /*9e10*/  SHF.R.U64 R98, R98, 0x3, RZ ;  /* 0x0000000362627819 */ /* 0x000fe200000012ff */
[----:B------:R-:W-:Y:S01]  /*9e20*/  STSM.16.M88.4 [R6], R32 ;  /* 0x0000002006007844 */ /* 0x000fe20000000200 */
[----:B------:R-:W-:Y:S02]  /*9e30*/  SHF.R.U64 R27, R27, 0x3, RZ ;  /* 0x000000031b1b7819 */ /* 0x000fe400000012ff */
[----:B------:R-:W-:Y:S02]  /*9e40*/  MOV R12, R12 ;  /* 0x0000000c000c7202 */ /* 0x000fe40000000f00 */
[----:B------:R-:W-:Y:S02]  /*9e50*/  LOP3.LUT R86, R86, R193, RZ, 0x3c, !PT ;  /* 0x000000c156567212 */ /* 0x000fe400078e3cff */
[----:B------:R-:W-:Y:S01]  /*9e60*/  SHF.R.U64 R102, R102, 0x3, RZ ;  /* 0x0000000366667819 */ /* 0x000fe200000012ff */
[----:B------:R-:W-:Y:S01]  /*9e70*/  STSM.16.M88.4 [R12], R40 ;  /* 0x000000280c007844 */ /* 0x000fe20000000200 */
[----:B------:R-:W-:Y:S01]  /*9e80*/  MOV R14, R14 ;  /* 0x0000000e000e7202 */ /* 0x000fe20000000f00 */
[----:B0-----:R-:W-:Y:S01]  /*9e90*/  IMAD.U32 R10, RZ, RZ, UR6 ;  /* 0x00000006ff0a7e24 */ /* 0x001fe2000f8e00ff */
        /* <DEDUP_REMOVED lines=15> */
[-C--:B------:R-:W-:Y:S01]  /*9f90*/  IADD3.X R99, RZ, R123.reuse, RZ, P4, !PT ;  /* 0x0000007bff637210 */ /* 0x080fe200027fe4ff */
[----:B------:R-:W-:Y:S01]  /*9fa0*/  STSM.16.M88.4 [R24], R64 ;  /* 0x0000004018007844 */ /* 0x000fe20000000200 */
[----:B------:R-:W-:Y:S02]  /*9fb0*/  IADD3.X R115, RZ, R123, RZ, P2, !PT ;  /* 0x0000007bff737210 */ /* 0x000fe400017fe4ff */
[----:B------:R-:W-:Y:S02]  /*9fc0*/  LOP3.LUT R98, R98, R199, RZ, 0x3c, !PT ;  /* 0x000000c762627212 */ /* 0x000fe400078e3cff */
[----:B------:R-:W-:Y:S02]  /*9fd0*/  LOP3.LUT R114, R27, R114, RZ, 0x3c, !PT ;  /* 0x000000721b727212 */ /* 0x000fe400078e3cff */
[----:B------:R-:W-:Y:S02]  /*9fe0*/  MOV R5, R82 ;  /* 0x0000005200057202 */ /* 0x000fe40000000f00 */
[----:B------:R-:W-:-:S02]  /*9ff0*/  F2FP.BF16.F32.PACK_AB R74, R77, R76 ;  /* 0x0000004c4d4a723e */ /* 0x000fc400000010ff */
[----:B------:R-:W-:Y:S02]  /*a000*/  F2FP.BF16.F32.PACK_AB R75, R79, R78 ;  /* 0x0000004e4f4b723e */ /* 0x000fe400000010ff */
[----:B------:R-:W-:Y:S02]  /*a010*/  F2FP.BF16.F32.PACK_AB R80, R81, R80 ;  /* 0x000000505150723e */ /* 0x000fe400000010ff */
[----:B------:R-:W-:Y:S01]  /*a020*/  LOP3.LUT R102, R102, R201, RZ, 0x3c, !PT ;  /* 0x000000c966667212 */ /* 0x000fe200078e3cff */
[----:B------:R0:W-:Y:S01]  /*a030*/  STSM.16.M88.4 [R5], R72 ;  /* 0x0000004805007844 */ /* 0x0001e20000000200 */
        /* <DEDUP_REMOVED lines=8> */
[----:B------:R-:W-:Y:S01]  /*a0c0*/  F2FP.BF16.F32.PACK_AB R154, R93, R92 ;  /* 0x0000005c5d9a723e */ /* 0x000fe200000010ff */
[----:B0-----:R-:W-:Y:S01]  /*a0d0*/  IMAD.U32 R5, RZ, RZ, UR8 ;  /* 0x00000008ff057e24 */ /* 0x001fe2000f8e00ff */
        /* <DEDUP_REMOVED lines=36> */
[----:B------:R-:W-:Y:S01]  /*a320*/  STSM.16.M88.4 [R110], R128 ;  /* 0x000000806e007844 */ /* 0x000fe20000000200 */
[----:B------:R-:W-:-:S02]  /*a330*/  F2FP.BF16.F32.PACK_AB R138, R141, R140 ;  /* 0x0000008c8d8a723e */ /* 0x000fc400000010ff */
[----:B------:R-:W-:Y:S02]  /*a340*/  F2FP.BF16.F32.PACK_AB R139, R143, R142 ;  /* 0x0000008e8f8b723e */ /* 0x000fe400000010ff */
[----:B------:R-:W-:Y:S01]  /*a350*/  F2FP.BF16.F32.PACK_AB R145, R147, R146 ;  /* 0x000000929391723e */ /* 0x000fe200000010ff */
[----:B0-----:R-:W-:Y:S01]  /*a360*/  IMAD.U32 R4, RZ, RZ, UR4 ;  /* 0x00000004ff047e24 */ /* 0x001fe2000f8e00ff */
[----:B------:R-:W-:Y:S01]  /*a370*/  MOV R118, R118 ;  /* 0x0000007600767202 */ /* 0x000fe20000000f00 */
[----:B------:R0:W-:Y:S01]  /*a380*/  STSM.16.M88.4 [R8], R136 ;  /* 0x0000008808007844 */ /* 0x0001e20000000200 */
[----:B------:R-:W-:Y:S02]  /*a390*/  F2FP.BF16.F32.PACK_AB R146, R149, R148 ;  /* 0x000000949592723e */ /* 0x000fe400000010ff */
[----:B------:R-:W-:Y:S02]  /*a3a0*/  F2FP.BF16.F32.PACK_AB R147, R151, R150 ;  /* 0x000000969793723e */ /* 0x000fe400000010ff */
[----:B------:R-:W-:-:S02]  /*a3b0*/  PLOP3.LUT P6, PT, PT, PT, UP0, 0x80, 0x0 ;  /* 0x000000000000781c */ /* 0x000fc40003fcf008 */
[----:B------:R-:W-:Y:S01]  /*a3c0*/  PLOP3.LUT P0, PT, PT, PT, UP1, 0x80, 0x0 ;  /* 0x000000000000781c */ /* 0x000fe20003f0f018 */
[----:B------:R1:W-:Y:S01]  /*a3d0*/  STSM.16.M88.4 [R118], R144 ;  /* 0x0000009076007844 */ /* 0x0003e20000000200 */
[----:B------:R-:W-:Y:S01]  /*a3e0*/  MOV R11, UR7 ;  /* 0x00000007000b7c02 */ /* 0x000fe20008000f00 */
[----:B------:R-:W-:Y:S08]  /*a3f0*/  BAR.SYNC.DEFER_BLOCKING 0x1, 0x100 ;  /* 0x0044000000007b1d */ /* 0x000ff00000010000 */
[----:B------:R2:W3:Y:S04]  /*a400*/  @P6 LDG.E R10, desc[UR48][R10.64] ;  /* 0x000000300a0a6981 */ /* 0x0004e8000c1e1900 */
[----:B------:R-:W4:Y:S01]  /*a410*/  @P0 LDG.E R6, desc[UR48][R4.64] ;  /* 0x0000003004060981 */ /* 0x000f22000c1e1900 */
[----:B------:R-:W-:Y:S01]  /*a420*/  IMAD R9, R186, 0x40, R17 ;  /* 0x00000040ba097824 */ /* 0x000fe200078e0211 */
[----:B------:R-:W-:Y:S01]  /*a430*/  ULDC UR8, c[0x0][0xa88] ;  /* 0x0002a20000087ab9 */ /* 0x000fe20000000800 */
[----:B------:R-:W-:-:S02]  /*a440*/  UMOV UR4, URZ ;  /* 0x0000003f00047c82 */ /* 0x000fc40008000000 */
[----:B------:R-:W-:-:S03]  /*a450*/  IMAD.WIDE R126, R9, 0x2, R126 ;  /* 0x00000002097e7825 */ /* 0x000fc600078e027e */
[C---:B------:R-:W-:Y:S02]  /*a460*/  IADD3 R12, P2, R126.reuse, 0x1000, RZ ;  /* 0x000010007e0c7810 */ /* 0x040fe40007f5e0ff */
[C---:B------:R-:W-:Y:S02]  /*a470*/  IADD3 R33, P1, R126.reuse, 0x2000, RZ ;  /* 0x000020007e217810 */ /* 0x040fe40007f3e0ff */
[----:B--2---:R-:W-:Y:S02]  /*a480*/  P2R R11, PR, RZ, 0x4 ;  /* 0x00000004ff0b7803 */ /* 0x004fe40000000000 */
[C---:B------:R-:W-:Y:S02]  /*a490*/  IADD3 R25, P2, R126.reuse, 0x3000, RZ ;  /* 0x000030007e197810 */ /* 0x040fe40007f5e0ff */
[C---:B------:R-:W-:Y:S02]  /*a4a0*/  IADD3 R41, P3, R126.reuse, 0x4000, RZ ;  /* 0x000040007e297810 */ /* 0x040fe40007f7e0ff */
        /* <DEDUP_REMOVED lines=14> */
[----:B0-----:R-:W-:Y:S02]  /*a590*/  LOP3.LUT R8, R9, R12, RZ, 0x3c, !PT ;  /* 0x0000000c09087212 */ /* 0x001fe400078e3cff */
[----:B------:R-:W-:Y:S02]  /*a5a0*/  LOP3.LUT R32, R32, R33, RZ, 0x3c, !PT ;  /* 0x0000002120207212 */ /* 0x000fe400078e3cff */
[----:B------:R-:W-:Y:S02]  /*a5b0*/  LOP3.LUT R24, R24, R25, RZ, 0x3c, !PT ;  /* 0x0000001918187212 */ /* 0x000fe400078e3cff */
[----:B------:R-:W-:Y:S02]  /*a5c0*/  LOP3.LUT R40, R40, R41, RZ, 0x3c, !PT ;  /* 0x0000002928287212 */ /* 0x000fe400078e3cff */
[----:B------:R-:W-:-:S02]  /*a5d0*/  LOP3.LUT R28, R28, R29, RZ, 0x3c, !PT ;  /* 0x0000001d1c1c7212 */ /* 0x000fc400078e3cff */
[----:B------:R-:W-:Y:S02]  /*a5e0*/  LOP3.LUT R44, R44, R45, RZ, 0x3c, !PT ;  /* 0x0000002d2c2c7212 */ /* 0x000fe400078e3cff */
[----:B---3--:R-:W-:Y:S02]  /*a5f0*/  @P6 R2UR UR8, R10 ;  /* 0x000000000a0862ca */ /* 0x008fe400000e0000 */
[----:B----4-:R-:W-:Y:S01]  /*a600*/  @P0 R2UR UR4, R6 ;  /* 0x00000000060402ca */ /* 0x010fe200000e0000 */
[----:B-1----:R-:W-:-:S14]  /*a610*/  @P6 BRA `(.L_x_3452) ;  /* 0x0000000000186947 */ /* 0x002fdc0003800000 */
[----:B------:R-:W-:Y:S05]  /*a620*/  @!P0 BRA `(.L_x_3452) ;  /* 0x0000000000148947 */ /* 0x000fea0003800000 */
[----:B------:R-:W2:Y:S04]  /*a630*/  LDG.E R10, desc[UR48][R4.64] ;  /* 0x00000030040a7981 */ /* 0x000ea8000c1e1900 */
[----:B------:R-:W3:Y:S01]  /*a640*/  LDG.E R6, desc[UR48][R4.64+0x4] ;  /* 0x0000043004067981 */ /* 0x000ee2000c1e1900 */
[----:B--2---:R-:W-:Y:S02]  /*a650*/  R2UR UR6, R10 ;  /* 0x000000000a0672ca */ /* 0x004fe400000e0000 */
[----:B---3--:R-:W-:-:S13]  /*a660*/  R2UR UR8, R6 ;  /* 0x00000000060872ca */ /* 0x008fda00000e0000 */
[----:B------:R-:W-:-:S12]  /*a670*/  UIADD3 UR8, -UR6, UR8, URZ ;  /* 0x0000000806087290 */ /* 0x000fd8000fffe13f */
.L_x_3452:
        /* <DEDUP_REMOVED lines=67> */
[----:B------:R-:W-:Y:S01]  /*aab0*/  IMAD.MOV R5, RZ, RZ, -R18 ;  /* 0x000000ffff057224 */ /* 0x000fe200078e0a12 */
[----:B------:R-:W-:Y:S02]  /*aac0*/  UIMAD.WIDE.U32 UR6, UR44, UR10, UR6 ;  /* 0x0000000a2c0672a5 */ /* 0x000fe4000f8e0006 */
[----:B------:R-:W-:Y:S01]  /*aad0*/  UIMAD UR9, UR44, UR11, UR9 ;  /* 0x0000000b2c0972a4 */ /* 0x000fe2000f8e0209 */
[----:B------:R-:W-:Y:S02]  /*aae0*/  LEA R6, R11, R2, 0x6 ;  /* 0x000000020b067211 */ /* 0x000fe400078e30ff */
[----:B------:R-:W-:Y:S01]  /*aaf0*/  ULDC.64 UR10, c[0x0][0xb78] ;  /* 0x0002de00000a7ab9 */ /* 0x000fe20000000a00 */
[----:B------:R-:W-:Y:S01]  /*ab00*/  UIADD3 UR7, UR7, UR9, URZ ;  /* 0x0000000907077290 */ /* 0x000fe2000fffe03f */
[----:B------:R-:W-:Y:S01]  /*ab10*/  ISETP.NE.AND P0, PT, R16, R5, PT ;  /* 0x000000051000720c */ /* 0x000fe20003f05270 */
[----:B------:R-:W-:Y:S01]  /*ab20*/  UIMAD UR9, UR43, UR10, URZ ;  /* 0x0000000a2b0972a4 */ /* 0x000fe2000f8e023f */
[C---:B------:R-:W-:Y:S01]  /*ab30*/  VIADD R10, R6.reuse, 0x8 ;  /* 0x00000008060a7836 */ /* 0x040fe20000000000 */
[----:B------:R-:W-:Y:S01]  /*ab40*/  UIMAD.WIDE.U32 UR6, UR42, UR10, UR6 ;  /* 0x0000000a2a0672a5 */ /* 0x000fe2000f8e0006 */
[----:B------:R-:W-:Y:S01]  /*ab50*/  SHF.R.S32.HI R4, RZ, 0x1f, R6 ;  /* 0x0000001fff047819 */ /* 0x000fe20000011406 */
[----:B------:R-:W-:Y:S01]  /*ab60*/  UIMAD UR9, UR42, UR11, UR9 ;  /* 0x0000000b2a0972a4 */ /* 0x000fe2000f8e0209 */
[----:B------:R-:W-:-:S02]  /*ab70*/  ISETP.GE.OR P1, PT, R6, UR8, P0 ;  /* 0x0000000806007c0c */ /* 0x000fc40008726670 */
[----:B------:R-:W-:Y:S01]  /*ab80*/  ISETP.GE.OR P0, PT, R10, UR8, P0 ;  /* 0x000000080a007c0c */ /* 0x000fe20008706670 */
[----:B------:R-:W-:Y:S01]  /*ab90*/  ULDC.64 UR10, c[0x0][0xb40] ;  /* 0x0002d000000a7ab9 */ /* 0x000fe20000000a00 */
[----:B------:R-:W-:Y:S01]  /*aba0*/  IADD3 R5, P2, R6, UR6, RZ ;  /* 0x0000000606057c10 */ /* 0x000fe2000ff5e0ff */
[----:B------:R-:W-:-:S05]  /*abb0*/  IMAD.U32 R11, RZ, RZ, UR9 ;  /* 0x00000009ff0b7e24 */ /* 0x000fca000f8e00ff */
[----:B------:R-:W-:Y:S02]  /*abc0*/  IADD3.X R6, R4, UR7, R11, P2, !PT ;  /* 0x0000000704067c10 */ /* 0x000fe400097fe40b */
[----:B------:R-:W-:-:S04]  /*abd0*/  LEA R4, P2, R5, UR10, 0x2 ;  /* 0x0000000a05047c11 */ /* 0x000fc8000f8410ff */
[----:B------:R-:W-:-:S05]  /*abe0*/  LEA.HI.X R5, R5, UR11, R6, 0x2, P2 ;  /* 0x0000000b05057c11 */ /* 0x000fca00090f1406 */
[----:B------:R0:W-:Y:S04]  /*abf0*/  @!P1 STG.E desc[UR48][R4.64], R0 ;  /* 0x0000000004009986 */ /* 0x0001e8000c101930 */
[----:B------:R0:W-:Y:S02]  /*ac00*/  @!P0 STG.E desc[UR48][R4.64+0x20], R3 ;  /* 0x0000200304008986 */ /* 0x0001e4000c101930 */
.L_x_3453:
        /* <DEDUP_REMOVED lines=19> */
[----:B------:R-:W-:-:S02]  /*ad40*/  UIMAD UR6, UR12, UR10, URZ ;  /* 0x0000000a0c0672a4 */ /* 0x000fc4000f8e023f */
[----:B------:R-:W-:Y:S01]  /*ad50*/  IMAD.U32 R21, RZ, RZ, UR10 ;  /* 0x0000000aff157e24 */ /* 0x000fe2000f8e00ff */
[----:B------:R-:W5:Y:S01]  /*ad60*/  LD.E.128 R40, desc[UR48][R40.64] ;  /* 0x0000003028287980 */ /* 0x000f62000c101d00 */
[----:B------:R-:W-:Y:S02]  /*ad70*/  LOP3.LUT R0, R4, R0, R5, 0xfe, !PT ;  /* 0x0000000004007212 */ /* 0x000fe400078efe05 */
[----:B------:R-:W-:Y:S01]  /*ad80*/  SHF.R.S32.HI R5, RZ, 0x1f, R17 ;  /* 0x0000001fff057819 */ /* 0x000fe20000011411 */
[----:B------:R-:W5:Y:S01]  /*ad90*/  LD.E.128 R28, desc[UR48][R28.64] ;  /* 0x000000301c1c7980 */ /* 0x000f62000c101d00 */
[----:B------:R-:W-:Y:S01]  /*ada0*/  MOV R4, R17 ;  /* 0x0000001100047202 */ /* 0x000fe20000000f00 */
[----:B------:R-:W-:Y:S01]  /*adb0*/  UIMAD UR6, UR4, UR11, UR6 ;  /* 0x0000000b040672a4 */ /* 0x000fe2000f8e0206 */
[C---:B------:R-:W-:Y:S01]  /*adc0*/  VIADD R88, R17.reuse, 0x140 ;  /* 0x0000014011587836 */ /* 0x040fe20000000000 */
[----:B------:R-:W5:Y:S01]  /*add0*/  LD.E.128 R44, desc[UR48][R44.64] ;  /* 0x000000302c2c7980 */ /* 0x000f62000c101d00 */
[----:B------:R-:W-:Y:S01]  /*ade0*/  IADD3 R86, R17, 0x100, RZ ;  /* 0x0000010011567810 */ /* 0x000fe20007ffe0ff */
[----:B------:R-:W-:Y:S01]  /*adf0*/  IMAD.WIDE.U32 R4, R21, UR4, R4 ;  /* 0x0000000415047c25 */ /* 0x000fe2000f8e0004 */
        /* <DEDUP_REMOVED lines=10> */
[----:B------:R-:W-:Y:S01]  /*aea0*/  MOV R81, UR10 ;  /* 0x0000000a00517c02 */ /* 0x000fe20008000f00 */
[----:B------:R-:W-:Y:S01]  /*aeb0*/  UIMAD UR4, UR13, UR10, URZ ;  /* 0x0000000a0d0472a4 */ /* 0x000fe2000f8e023f */
[----:B------:R-:W-:Y:S01]  /*aec0*/  VIADD R5, R5, UR6 ;  /* 0x0000000605057c36 */ /* 0x000fe20008000000 */
        /* <DEDUP_REMOVED lines=8> */
[----:B------:R-:W-:Y:S01]  /*af50*/  ISETP.GE.AND P1, PT, R88, UR14, PT ;  /* 0x0000000e58007c0c */ /* 0x000fe2000bf26270 */
[----:B------:R-:W-:Y:S01]  /*af60*/  VIADD R80, R17, 0x180 ;  /* 0x0000018011507836 */ /* 0x000fe20000000000 */
[----:B------:R-:W-:-:S02]  /*af70*/  UIMAD UR6, UR44, UR11, UR4 ;  /* 0x0000000b2c0672a4 */ /* 0x000fc4000f8e0204 */
[----:B------:R-:W-:Y:S01]  /*af80*/  IMAD.WIDE.U32 R4, R81, UR44, R4 ;  /* 0x0000002c51047c25 */ /* 0x000fe2000f8e0004 */
[----:B------:R-:W-:Y:S01]  /*af90*/  SEL R21, RZ, 0x10, P0 ;  /* 0x00000010ff157807 */ /* 0x000fe20000000000 */
[----:B------:R-:W-:Y:S01]  /*afa0*/  UIADD3 UR4, UR40, 0x28c20, URZ ;  /* 0x00028c2028047890 */ /* 0x000fe2000fffe03f */
[----:B------:R-:W-:Y:S01]  /*afb0*/  SEL R20, RZ, 0x20, P1 ;  /* 0x00000020ff147807 */ /* 0x000fe20000800000 */
[----:B------:R-:W-:Y:S01]  /*afc0*/  ULDC.64 UR8, c[0x0][0xae8] ;  /* 0x0002ba0000087ab9 */ /* 0x000fe20000000a00 */
[----:B------:R-:W-:Y:S01]  /*afd0*/  ISETP.GE.AND P0, PT, R80, UR14, PT ;  /* 0x0000000e50007c0c */ /* 0x000fe2000bf06270 */
[C---:B------:R-:W-:Y:S01]  /*afe0*/  VIADD R80, R186.reuse, 0x20 ;  /* 0x00000020ba507836 */ /* 0x040fe20000000000 */
[----:B------:R-:W-:Y:S01]  /*aff0*/  ISETP.GE.AND P2, PT, R186, UR7, PT ;  /* 0x00000007ba007c0c */ /* 0x000fe2000bf46270 */
[----:B------:R-:W-:Y:S01]  /*b000*/  UPRMT UR4, URZ, 0x654, UR4 ;  /* 0x000006543f047896 */ /* 0x000fe20008000004 */
[----:B------:R-:W-:Y:S01]  /*b010*/  LOP3.LUT R21, R20, R0, R21, 0xfe, !PT ;  /* 0x0000000014157212 */ /* 0x000fe200078efe15 */
[----:B------:R-:W-:Y:S01]  /*b020*/  VIADD R20, R17, 0x1c0 ;  /* 0x000001c011147836 */ /* 0x000fe20000000000 */
[----:B------:R-:W-:Y:S01]  /*b030*/  IADD3 R5, R5, UR6, RZ ;  /* 0x0000000605057c10 */ /* 0x000fe2000fffe0ff */
[----:B------:R-:W-:-:S02]  /*b040*/  UIMAD UR6, UR43, UR8, URZ ;  /* 0x000000082b0672a4 */ /* 0x000fc4000f8e023f */
[----:B------:R-:W-:Y:S01]  /*b050*/  IMAD.U32 R81, RZ, RZ, UR8 ;  /* 0x00000008ff517e24 */ /* 0x000fe2000f8e00ff */
[----:B------:R-:W-:Y:S01]  /*b060*/  SEL R0, RZ, 0x40, P0 ;  /* 0x00000040ff007807 */ /* 0x000fe20000000000 */
[----:B------:R-:W-:Y:S01]  /*b070*/  BSSY B1, `(.L_x_3454) ;  /* 0x0000028000017945 */ /* 0x000fe20003800000 */
[----:B------:R-:W-:Y:S01]  /*b080*/  ISETP.GE.AND P0, PT, R80, UR7, PT ;  /* 0x0000000750007c0c */ /* 0x000fe2000bf06270 */
[----:B------:R-:W-:Y:S01]  /*b090*/  UIMAD UR6, UR42, UR9, UR6 ;  /* 0x000000092a0672a4 */ /* 0x000fe2000f8e0206 */
[----:B------:R-:W-:Y:S01]  /*b0a0*/  ISETP.GE.AND P1, PT, R20, UR14, PT ;  /* 0x0000000e14007c0c */ /* 0x000fe2000bf26270 */
[----:B------:R-:W-:Y:S01]  /*b0b0*/  IMAD.WIDE.U32 R80, R81, UR42, R4 ;  /* 0x0000002a51507c25 */ /* 0x000fe2000f8e0004 */
[----:B------:R-:W-:Y:S01]  /*b0c0*/  LOP3.LUT R0, R21, R0, RZ, 0xfc, !PT ;  /* 0x0000000015007212 */ /* 0x000fe200078efcff */
[----:B-1----:R-:W-:Y:S01]  /*b0d0*/  SYNCS.ARRIVE.TRANS64.RED.A1T0 RZ, [UR4], RZ ;  /* 0x000000ffffff79a7 */ /* 0x002fe20008100404 */
[----:B------:R-:W-:Y:S01]  /*b0e0*/  SHF.R.S32.HI R187, RZ, 0x1f, R186 ;  /* 0x0000001fffbb7819 */ /* 0x000fe200000114ba */
[----:B------:R-:W-:Y:S01]  /*b0f0*/  IMAD.U32 R21, RZ, RZ, UR45 ;  /* 0x0000002dff157e24 */ /* 0x000fe2000f8e00ff */
[----:B------:R-:W-:-:S02]  /*b100*/  SEL R5, RZ, 0x80, P1 ;  /* 0x00000080ff057807 */ /* 0x000fc40000800000 */
[----:B------:R-:W-:Y:S01]  /*b110*/  IADD3 R87, R81, UR6, RZ ;  /* 0x0000000651577c10 */ /* 0x000fe2000fffe0ff */
        /* <DEDUP_REMOVED lines=15> */
[----:B------:R-:W-:Y:S02]  /*b210*/  LEA R82, P1, R4, UR8, 0x1 ;  /* 0x0000000804527c11 */ /* 0x000fe4000f8208ff */
[----:B------:R-:W-:-:S04]  /*b220*/  IADD3 R5, R5, R83, RZ ;  /* 0x0000005305057210 */ /* 0x000fc80007ffe0ff */
        /* <DEDUP_REMOVED lines=12> */
.L_x_3455:
[----:B------:R-:W-:Y:S05]  /*b2f0*/  BSYNC B1 ;  /* 0x0000000000017941 */ /* 0x000fea0003800000 */
.L_x_3454:
[----:B------:R-:W-:Y:S05]  /*b300*/  @P0 BRA `(.L_x_3456) ;  /* 0x0000000c00440947 */ /* 0x000fea0003800000 */
[----:B0----5:R-:W-:Y:S01]  /*b310*/  IADD3 R13, P0, R20, 0x20, RZ ;  /* 0x00000020140d7810 */ /* 0x021fe20007f1e0ff */
        /* <DEDUP_REMOVED lines=29> */
.L_x_3451:
[----:B------:R-:W-:Y:S01]  /*b4f0*/  ULDC.64 UR6, c[0x0][0xbe0] ;  /* 0x0002f80000067ab9 */ /* 0x000fe20000000a00 */
[----:B------:R-:W-:Y:S02]  /*b500*/  USHF.L.U32 UR4, UR42, 0x2, URZ ;  /* 0x000000022a047899 */ /* 0x000fe4000800063f */
[----:B------:R-:W-:Y:S01]  /*b510*/  UISETP.NE.U32.AND UP0, UPT, UR6, URZ, UPT ;  /* 0x0000003f0600728c */ /* 0x000fe2000bf05070 */
[----:B------:R-:W-:Y:S01]  /*b520*/  ULDC.64 UR8, c[0x0][0xbd8] ;  /* 0x0002f60000087ab9 */ /* 0x000fe20000000a00 */
[----:B------:R-:W-:Y:S02]  /*b530*/  USHF.L.U64.HI UR10, UR42, 0x2, UR43 ;  /* 0x000000022a0a7899 */ /* 0x000fe4000801022b */
[----:B------:R-:W-:Y:S02]  /*b540*/  UISETP.NE.AND.EX UP1, UPT, UR7, URZ, UPT, UP0 ;  /* 0x0000003f0700728c */ /* 0x000fe4000bf25300 */
[----:B------:R-:W-:Y:S01]  /*b550*/  UISETP.NE.U32.AND UP0, UPT, UR8, URZ, UPT ;  /* 0x0000003f0800728c */ /* 0x000fe2000bf05070 */
[----:B------:R-:W-:Y:S01]  /*b560*/  MOV R3, RZ ;  /* 0x000000ff00037202 */ /* 0x000fe20000000f00 */
[----:B------:R-:W-:Y:S01]  /*b570*/  VIADD R12, R17, 0x40 ;  /* 0x00000040110c7836 */ /* 0x000fe20000000000 */
[----:B------:R-:W-:Y:S01]  /*b580*/  ULDC UR12, c[0x0][0xa8c] ;  /* 0x0002a300000c7ab9 */ /* 0x000fe20000000800 */
[----:B------:R-:W-:Y:S01]  /*b590*/  PLOP3.LUT P4, PT, PT, PT, UP1, 0x80, 0x0 ;  /* 0x000000000000781c */ /* 0x000fe20003f8f018 */
[----:B------:R-:W-:-:S04]  /*b5a0*/  UISETP.NE.AND.EX UP0, UPT, UR9, URZ, UPT, UP0 ;  /* 0x0000003f0900728c */ /* 0x000fc8000bf05300 */
[----:B------:R-:W-:Y:S02]  /*b5b0*/  @UP1 UIADD3 UR6, UP2, UR4, UR6, URZ ;  /* 0x0000000604061290 */ /* 0x000fe4000ff5e03f */
[----:B------:R-:W-:Y:S02]  /*b5c0*/  PLOP3.LUT P3, PT, PT, PT, UP0, 0x80, 0x0 ;  /* 0x000000000000781c */ /* 0x000fe40003f6f008 */
[----:B------:R-:W-:Y:S02]  /*b5d0*/  @UP1 UIADD3.X UR7, UR10, UR7, URZ, UP2, !UPT ;  /* 0x000000070a071290 */ /* 0x000fe400097fe43f */
[----:B------:R-:W-:Y:S01]  /*b5e0*/  UIADD3 UR4, UP1, UR4, UR8, URZ ;  /* 0x0000000804047290 */ /* 0x000fe2000ff3e03f */
[----:B------:R-:W-:-:S03]  /*b5f0*/  IMAD.U32 R8, RZ, RZ, UR6 ;  /* 0x00000006ff087e24 */ /* 0x000fc6000f8e00ff */
[----:B------:R-:W-:Y:S01]  /*b600*/  MOV R9, UR7 ;  /* 0x0000000700097c02 */ /* 0x000fe20008000f00 */
[----:B------:R-:W-:Y:S01]  /*b610*/  UIADD3.X UR6, UR10, UR9, URZ, UP1, !UPT ;  /* 0x000000090a067290 */ /* 0x000fe20008ffe43f */
[----:B------:R-:W-:-:S03]  /*b620*/  IMAD.U32 R4, RZ, RZ, UR4 ;  /* 0x00000004ff047e24 */ /* 0x000fc6000f8e00ff */
[----:B------:R0:W2:Y:S02]  /*b630*/  @P4 LDG.E R8, desc[UR48][R8.64] ;  /* 0x0000003008084981 */ /* 0x0000a4000c1e1900 */
[----:B------:R-:W-:-:S05]  /*b640*/  IMAD.U32 R5, RZ, RZ, UR6 ;  /* 0x00000006ff057e24 */ /* 0x000fca000f8e00ff */
[----:B------:R1:W5:Y:S01]  /*b650*/  @P3 LDG.E R3, desc[UR48][R4.64] ;  /* 0x0000003004033981 */ /* 0x000362000c1e1900 */
[----:B------:R-:W-:Y:S01]  /*b660*/  ISETP.GE.AND P1, PT, R12, UR12, PT ;  /* 0x0000000c0c007c0c */ /* 0x000fe2000bf26270 */
[C---:B------:R-:W-:Y:S01]  /*b670*/  VIADD R14, R17.reuse, 0x80 ;  /* 0x00000080110e7836 */ /* 0x040fe20000000000 */
[C---:B------:R-:W-:Y:S01]  /*b680*/  ISETP.GE.AND P0, PT, R17.reuse, UR12, PT ;  /* 0x0000000c11007c0c */ /* 0x040fe2000bf06270 */
[----:B------:R-:W-:Y:S01]  /*b690*/  ULDC UR4, c[0x0][0xa88] ;  /* 0x0002a20000047ab9 */ /* 0x000fe20000000800 */
[----:B------:R-:W-:Y:S02]  /*b6a0*/  SEL R6, RZ, 0xffffffff, P1 ;  /* 0xffffffffff067807 */ /* 0x000fe40000800000 */
[----:B------:R-:W-:Y:S02]  /*b6b0*/  IADD3 R15, R17, 0xc0, RZ ;  /* 0x000000c0110f7810 */ /* 0x000fe40007ffe0ff */
[----:B------:R-:W-:Y:S01]  /*b6c0*/  SEL R0, RZ, 0x1, P0 ;  /* 0x00000001ff007807 */ /* 0x000fe20000000000 */
[----:B0-----:R-:W-:Y:S01]  /*b6d0*/  IMAD.SHL.U32 R9, R6, 0x2, RZ ;  /* 0x0000000206097824 */ /* 0x001fe200078e00ff */
[----:B------:R-:W-:-:S02]  /*b6e0*/  ISETP.GE.AND P1, PT, R14, UR12, PT ;  /* 0x0000000c0e007c0c */ /* 0x000fc4000bf26270 */
[----:B------:R-:W-:Y:S02]  /*b6f0*/  ISETP.GE.AND P2, PT, R15, UR12, PT ;  /* 0x0000000c0f007c0c */ /* 0x000fe4000bf46270 */
[----:B------:R-:W-:Y:S02]  /*b700*/  LOP3.LUT R0, R9, 0x2, R0, 0xe2, !PT ;  /* 0x0000000209007812 */ /* 0x000fe400078ee200 */
[----:B------:R-:W-:Y:S02]  /*b710*/  SEL R9, RZ, 0x4, P1 ;  /* 0x00000004ff097807 */ /* 0x000fe40000800000 */
[----:B------:R-:W-:Y:S02]  /*b720*/  SEL R6, RZ, 0x8, P2 ;  /* 0x00000008ff067807 */ /* 0x000fe40001000000 */
[----:B------:R-:W-:Y:S02]  /*b730*/  ISETP.GT.AND P0, PT, R189, 0x3f, PT ;  /* 0x0000003fbd00780c */ /* 0x000fe40003f04270 */
[----:B------:R-:W-:-:S02]  /*b740*/  LOP3.LUT R11, R6, R0, R9, 0xfe, !PT ;  /* 0x00000000060b7212 */ /* 0x000fc400078efe09 */
        /* <DEDUP_REMOVED lines=8> */
.L_x_3457:
        /* <DEDUP_REMOVED lines=9> */
[----:B------:R-:W0:Y:S01]  /*b860*/  S2R R4, SR_TID.X ;  /* 0x0000000000047919 */ /* 0x000e220000002100 */
[----:B------:R-:W-:-:S04]  /*b870*/  IMAD.U32 R0, RZ, RZ, UR45 ;  /* 0x0000002dff007e24 */ /* 0x000fc8000f8e00ff */
[----:B0-----:R-:W-:-:S05]  /*b880*/  IMAD R0, R0, 0x40, R4 ;  /* 0x0000004000007824 */ /* 0x001fca00078e0204 */
[----:B------:R-:W-:-:S04]  /*b890*/  IADD3 R0, R0, -0x80, RZ ;  /* 0xffffff8000007810 */ /* 0x000fc80007ffe0ff */
[----:B------:R-:W-:-:S13]  /*b8a0*/  ISETP.GE.AND P0, PT, R0, UR4, PT ;  /* 0x0000000400007c0c */ /* 0x000fda000bf06270 */
        /* <DEDUP_REMOVED lines=10> */
[----:B------:R-:W-:Y:S01]  /*b950*/  MOV R9, UR10 ;  /* 0x0000000a00097c02 */ /* 0x000fe20008000f00 */
[----:B------:R-:W-:Y:S01]  /*b960*/  VIADD R5, R5, UR6 ;  /* 0x0000000605057c36 */ /* 0x000fe20008000000 */
[----:B------:R-:W-:-:S03]  /*b970*/  UIMAD UR7, UR42, UR11, UR7 ;  /* 0x0000000b2a0772a4 */ /* 0x000fc6000f8e0207 */
[----:B------:R-:W-:Y:S01]  /*b980*/  IMAD.WIDE.U32 R4, R9, UR42, R4 ;  /* 0x0000002a09047c25 */ /* 0x000fe2000f8e0004 */
[----:B------:R-:W-:-:S03]  /*b990*/  ULDC.64 UR10, c[0x0][0xb40] ;  /* 0x0002d000000a7ab9 */ /* 0x000fc60000000a00 */
[----:B------:R-:W-:Y:S01]  /*b9a0*/  VIADD R5, R5, UR7 ;  /* 0x0000000705057c36 */ /* 0x000fe20008000000 */
[----:B------:R-:W-:-:S04]  /*b9b0*/  LEA R8, P0, R4, UR10, 0x2 ;  /* 0x0000000a04087c11 */ /* 0x000fc8000f8010ff */
[----:B------:R-:W-:Y:S01]  /*b9c0*/  LEA.HI.X R9, R4, UR11, R5, 0x2, P0 ;  /* 0x0000000b04097c11 */ /* 0x000fe200080f1405 */
[----:B------:R-:W-:-:S05]  /*b9d0*/  IMAD.MOV.U32 R5, RZ, RZ, -0x800000 ;  /* 0xff800000ff057424 */ /* 0x000fca00078e00ff */
[----:B------:R0:W-:Y:S03]  /*b9e0*/  STG.E desc[UR48][R8.64], R5 ;  /* 0x0000000508007986 */ /* 0x0001e6000c101930 */
.L_x_3459:
[----:B------:R-:W-:Y:S05]  /*b9f0*/  BSYNC B1 ;  /* 0x0000000000017941 */ /* 0x000fea0003800000 */
.L_x_3458:
        /* <DEDUP_REMOVED lines=11> */
[----:B------:R-:W-:Y:S01]  /*bab0*/  VIADD R8, R17, 0x180 ;  /* 0x0000018011087836 */ /* 0x000fe20000000000 */
[----:B------:R-:W-:-:S02]  /*bac0*/  SEL R0, RZ, 0x10, P0 ;  /* 0x00000010ff007807 */ /* 0x000fc40000000000 */
[----:B------:R-:W-:Y:S01]  /*bad0*/  IADD3 R5, R5, R3, RZ ;  /* 0x0000000305057210 */ /* 0x000fe20007ffe0ff */
[----:B------:R-:W-:Y:S01]  /*bae0*/  IMAD.U32 R3, RZ, RZ, UR6 ;  /* 0x00000006ff037e24 */ /* 0x000fe2000f8e00ff */
[----:B------:R-:W-:Y:S01]  /*baf0*/  UIMAD UR6, UR8, UR6, URZ ;  /* 0x00000006080672a4 */ /* 0x000fe2000f8e023f */
[----:B------:R-:W-:Y:S02]  /*bb00*/  ISETP.GE.AND P0, PT, R8, UR12, PT ;  /* 0x0000000c08007c0c */ /* 0x000fe4000bf06270 */
[----:B------:R-:W-:Y:S01]  /*bb10*/  IMAD.WIDE.U32 R4, R3, UR44, R4 ;  /* 0x0000002c03047c25 */ /* 0x000fe2000f8e0004 */
[----:B------:R-:W-:Y:S01]  /*bb20*/  UIMAD UR6, UR44, UR7, UR6 ;  /* 0x000000072c0672a4 */ /* 0x000fe2000f8e0206 */
[----:B------:R-:W-:Y:S01]  /*bb30*/  LOP3.LUT R11, R6, R11, R0, 0xfe, !PT ;  /* 0x0000000b060b7212 */ /* 0x000fe200078efe00 */
[----:B------:R-:W-:Y:S01]  /*bb40*/  UIMAD UR7, UR45, -0x40, UR4 ;  /* 0xffffffc02d0778a4 */ /* 0x000fe2000f8e0204 */
[----:B------:R-:W-:Y:S01]  /*bb50*/  VIADD R3, R17, 0x1c0 ;  /* 0x000001c011037836 */ /* 0x000fe20000000000 */
[----:B------:R-:W-:Y:S01]  /*bb60*/  ULDC.64 UR8, c[0x0][0xae8] ;  /* 0x0002ba0000087ab9 */ /* 0x000fe20000000a00 */
[----:B------:R-:W-:Y:S01]  /*bb70*/  SEL R0, RZ, 0x40, P0 ;  /* 0x00000040ff007807 */ /* 0x000fe20000000000 */
[----:B------:R-:W-:Y:S01]  /*bb80*/  UIMAD UR4, UR43, UR8, URZ ;  /* 0x000000082b0472a4 */ /* 0x000fe2000f8e023f */
[----:B------:R-:W-:Y:S01]  /*bb90*/  VIADD R5, R5, UR6 ;  /* 0x0000000605057c36 */ /* 0x000fe20008000000 */
[----:B------:R-:W-:Y:S01]  /*bba0*/  ISETP.GE.AND P1, PT, R186, UR7, PT ;  /* 0x00000007ba007c0c */ /* 0x000fe2000bf26270 */
[----:B------:R-:W-:Y:S01]  /*bbb0*/  IMAD.U32 R9, RZ, RZ, UR8 ;  /* 0x00000008ff097e24 */ /* 0x000fe2000f8e00ff */
[----:B------:R-:W-:Y:S01]  /*bbc0*/  UIMAD UR4, UR42, UR9, UR4 ;  /* 0x000000092a0472a4 */ /* 0x000fe2000f8e0204 */
[----:B------:R-:W-:-:S02]  /*bbd0*/  ISETP.GE.AND P2, PT, R3, UR12, PT ;  /* 0x0000000c03007c0c */ /* 0x000fc4000bf46270 */
[----:B------:R-:W-:Y:S01]  /*bbe0*/  IMAD.WIDE.U32 R8, R9, UR42, R4 ;  /* 0x0000002a09087c25 */ /* 0x000fe2000f8e0004 */
[----:B------:R-:W-:Y:S02]  /*bbf0*/  LOP3.LUT R21, R11, R0, RZ, 0xfc, !PT ;  /* 0x000000000b157212 */ /* 0x000fe400078efcff */
[--C-:B------:R-:W-:Y:S01]  /*bc00*/  SHF.R.S32.HI R5, RZ, 0x1f, R186.reuse ;  /* 0x0000001fff057819 */ /* 0x100fe200000114ba */
[----:B------:R-:W-:Y:S01]  /*bc10*/  IMAD.MOV.U32 R4, RZ, RZ, R186 ;  /* 0x000000ffff047224 */ /* 0x000fe200078e00ba */
[----:B------:R-:W-:Y:S01]  /*bc20*/  MOV R11, UR45 ;  /* 0x0000002d000b7c02 */ /* 0x000fe20008000f00 */
[----:B------:R-:W-:Y:S01]  /*bc30*/  VIADD R13, R9, UR4 ;  /* 0x00000004090d7c36 */ /* 0x000fe20008000000 */
[----:B------:R-:W-:Y:S02]  /*bc40*/  IADD3 R6, R186, 0x20, RZ ;  /* 0x00000020ba067810 */ /* 0x000fe40007ffe0ff */
[----:B------:R-:W-:Y:S01]  /*bc50*/  SEL R0, RZ, 0x80, P2 ;  /* 0x00000080ff007807 */ /* 0x000fe20001000000 */
[----:B------:R-:W-:Y:S01]  /*bc60*/  IMAD.WIDE R10, R11, 0x40, R4 ;  /* 0x000000400b0a7825 */ /* 0x000fe200078e0204 */
[----:B------:R-:W-:-:S02]  /*bc70*/  ISETP.GE.AND P0, PT, R6, UR7, PT ;  /* 0x0000000706007c0c */ /* 0x000fc4000bf06270 */
[----:B------:R-:W-:Y:S01]  /*bc80*/  LOP3.LUT R0, R21, R0, RZ, 0xfc, !PT ;  /* 0x0000000015007212 */ /* 0x000fe200078efcff */
[----:B------:R-:W-:Y:S10]  /*bc90*/  @P1 BRA `(.L_x_3461) ;  /* 0x0000000000681947 */ /* 0x000ff40003800000 */
        /* <DEDUP_REMOVED lines=26> */
.L_x_3461:
[----:B------:R-:W-:Y:S05]  /*be40*/  BSYNC B1 ;  /* 0x0000000000017941 */ /* 0x000fea0003800000 */
.L_x_3460:
        /* <DEDUP_REMOVED lines=29> */
.L_x_3456:
[----:B------:R-:W-:Y:S05]  /*c020*/  BSYNC B0 ;  /* 0x0000000000007941 */ /* 0x000fea0003800000 */
.L_x_3450:
[----:B------:R-:W-:Y:S02]  /*c030*/  ULDC UR4, c[0x0][0xc14] ;  /* 0x0003050000047ab9 */ /* 0x000fe40000000800 */
[----:B------:R-:W-:-:S13]  /*c040*/  ISETP.GE.AND P0, PT, R7, UR4, PT ;  /* 0x0000000407007c0c */ /* 0x000fda000bf06270 */
[----:B------:R-:W-:Y:S05]  /*c050*/  @!P0 BRA `(.L_x_3462) ;  /* 0xffffff4c00b48947 */ /* 0x000fea000383ffff */
[----:B------:R-:W-:Y:S05]  /*c060*/  EXIT ;  /* 0x000000000000794d */ /* 0x000fea0003800000 */
.L_x_3405:
        /* <DEDUP_REMOVED lines=32> */
[----:B------:R-:W-:Y:S02]  /*c270*/  ISETP.GE.U32.AND P0, PT, R7, 0x4, PT ;  /* 0x000000040700780c */ /* 0x000fe40003f06070 */
[----:B------:R-:W-:-:S05]  /*c280*/  IADD3 R4, R5, R4, RZ ;  /* 0x0000000405047210 */ /* 0x000fca0007ffe0ff */
[----:B------:R-:W0:Y:S06]  /*c290*/  SHFL.UP PT, R6, R4, 0x4, RZ ;  /* 0x0480000004067989 */ /* 0x000e2c00000e00ff */
[----:B------:R-:W-:-:S04]  /*c2a0*/  @P0 LOP3.LUT R0, R0, 0x8, RZ, 0xfc, !PT ;  /* 0x0000000800000812 */ /* 0x000fc800078efcff */
[----:B------:R-:W-:Y:S02]  /*c2b0*/  LOP3.LUT R0, R0, 0xfffffffb, RZ, 0xc0, !PT ;  /* 0xfffffffb00007812 */ /* 0x000fe400078ec0ff */
[----:B0-----:R-:W-:Y:S01]  /*c2c0*/  SEL R3, R6, RZ, P0 ;  /* 0x000000ff06037207 */ /* 0x001fe20000000000 */
[----:B------:R-:W-:Y:S01]  /*c2d0*/  IMAD.MOV.U32 R6, RZ, RZ, RZ ;  /* 0x000000ffff067224 */ /* 0x000fe200078e00ff */
        /* <DEDUP_REMOVED lines=10> */
[----:B0-----:R-:W-:-:S04]  /*c380*/  SEL R5, R5, RZ, P0 ;  /* 0x000000ff05057207 */ /* 0x001fc80000000000 */
[----:B------:R-:W-:-:S05]  /*c390*/  IADD3 R4, R2, R5, RZ ;  /* 0x0000000502047210 */ /* 0x000fca0007ffe0ff */
        /* <DEDUP_REMOVED lines=10> */
.L_x_3467:
[----:B------:R-:W-:Y:S01]  /*c440*/  IADD3 R6, R6, 0x1f, RZ ;  /* 0x0000001f06067810 */ /* 0x000fe20007ffe0ff */
        /* <DEDUP_REMOVED lines=14> */
.L_x_3466:
[----:B------:R-:W-:Y:S05]  /*c530*/  BSYNC B0 ;  /* 0x0000000000007941 */ /* 0x000fea0003800000 */
.L_x_3465:
        /* <DEDUP_REMOVED lines=25> */
.L_x_3463:
        /* <DEDUP_REMOVED lines=15> */
[----:B0-----:R-:W-:-:S06]  /*c7c0*/  IADD3 R13, R12, 0xffffffe, RZ ;  /* 0x0ffffffe0c0d7810 */ /* 0x001fcc0007ffe0ff */
[----:B------:R0:W1:Y:S01]  /*c7d0*/  F2I.FTZ.U32.TRUNC.NTZ R3, R13 ;  /* 0x0000000d00037305 */ /* 0x000062000021f000 */
[----:B------:R-:W-:Y:S05]  /*c7e0*/  @!P0 BRA `(.L_x_3468) ;  /* 0x0000000000088947 */ /* 0x000fea0003800000 */
[----:B------:R-:W-:-:S05]  /*c7f0*/  VIADD R5, R5, 0xffffffff ;  /* 0xffffffff05057836 */ /* 0x000fca0000000000 */
[----:B------:R2:W3:Y:S02]  /*c800*/  SHFL.IDX PT, R16, R4, R5, 0x1f ;  /* 0x00001f0504107589 */ /* 0x0004e400000e0000 */
.L_x_3468:
[----:B-1----:R-:W-:Y:S01]  /*c810*/  IMAD.MOV R2, RZ, RZ, -R3 ;  /* 0x000000ffff027224 */ /* 0x002fe200078e0a03 */
[----:B--2---:R-:W-:Y:S01]  /*c820*/  IABS R4, R6 ;  /* 0x0000000600047213 */ /* 0x004fe20000000000 */
[----:B---3--:R-:W-:Y:S02]  /*c830*/  IMAD R16, R16, UR4, R7 ;  /* 0x0000000410107c24 */ /* 0x008fe4000f8e0207 */
[----:B------:R-:W-:Y:S01]  /*c840*/  IMAD R5, R2, R11, RZ ;  /* 0x0000000b02057224 */ /* 0x000fe200078e02ff */
[----:B------:R-:W-:Y:S01]  /*c850*/  MOV R2, RZ ;  /* 0x000000ff00027202 */ /* 0x000fe20000000f00 */
[----:B------:R-:W-:-:S04]  /*c860*/  IMAD.MOV R4, RZ, RZ, -R4 ;  /* 0x000000ffff047224 */ /* 0x000fc800078e0a04 */
[----:B------:R-:W-:Y:S01]  /*c870*/  IMAD.HI.U32 R2, R3, R5, R2 ;  /* 0x0000000503027227 */ /* 0x000fe200078e0002 */
[----:B------:R-:W-:-:S04]  /*c880*/  IADD3 R5, -R16, UR6, RZ ;  /* 0x0000000610057c10 */ /* 0x000fc8000fffe1ff */
        /* <DEDUP_REMOVED lines=12> */
[----:B------:R-:W-:-:S05]  /*c950*/  @!P0 LOP3.LUT R2, RZ, R6, RZ, 0x33, !PT ;  /* 0x00000006ff028212 */ /* 0x000fca00078e33ff */
[----:B------:R-:W-:Y:S02]  /*c960*/  IMAD R4, R10, R2, RZ ;  /* 0x000000020a047224 */ /* 0x000fe400078e02ff */
[----:B------:R-:W-:-:S03]  /*c970*/  IMAD.MOV R2, RZ, RZ, -R2 ;  /* 0x000000ffff027224 */ /* 0x000fc600078e0a02 */
[----:B------:R-:W-:Y:S01]  /*c980*/  IADD3 R3, -R4, RZ, RZ ;  /* 0x000000ff04037210 */ /* 0x000fe20007ffe1ff */
        /* <DEDUP_REMOVED lines=9> */
[----:B-1----:R-:W-:-:S05]  /*ca20*/  IADD3 R2, RZ, -R3, RZ ;  /* 0x80000003ff027210 */ /* 0x002fca0007ffe0ff */
        /* <DEDUP_REMOVED lines=9> */
[----:B------:R-:W-:Y:S01]  /*cac0*/  @!P0 IMAD.IADD R6, R6, 0x1, -R7 ;  /* 0x0000000106068824 */ /* 0x000fe200078e0a07 */
[----:B------:R-:W-:-:S04]  /*cad0*/  @!P0 IADD3 R2, R2, 0x1, RZ ;  /* 0x0000000102028810 */ /* 0x000fc80007ffe0ff */
[----:B------:R-:W-:-:S13]  /*cae0*/  ISETP.GE.U32.AND P0, PT, R6, R7, PT ;  /* 0x000000070600720c */ /* 0x000fda0003f06070 */
[----:B------:R-:W-:Y:S01]  /*caf0*/  @P0 VIADD R2, R2, 0x1 ;  /* 0x0000000102020836 */ /* 0x000fe20000000000 */
[----:B------:R-:W-:-:S13]  /*cb00*/  ISETP.GE.AND P0, PT, R3, RZ, PT ;  /* 0x000000ff0300720c */ /* 0x000fda0003f06270 */
[----:B------:R-:W-:Y:S02]  /*cb10*/  @!P0 IADD3 R2, -R2, RZ, RZ ;  /* 0x000000ff02028210 */ /* 0x000fe40007ffe1ff */
[----:B------:R-:W-:-:S13]  /*cb20*/  ISETP.NE.AND P0, PT, R10, RZ, PT ;  /* 0x000000ff0a00720c */ /* 0x000fda0003f05270 */
[----:B------:R-:W-:Y:S01]  /*cb30*/  @!P0 LOP3.LUT R2, RZ, R10, RZ, 0x33, !PT ;  /* 0x0000000aff028212 */ /* 0x000fe200078e33ff */
[----:B------:R-:W-:-:S04]  /*cb40*/  IMAD.MOV R10, RZ, RZ, -R10 ;  /* 0x000000ffff0a7224 */ /* 0x000fc800078e0a0a */
[----:B------:R-:W-:Y:S01]  /*cb50*/  IMAD R18, R2, R10, R5 ;  /* 0x0000000a02127224 */ /* 0x000fe200078e0205 */
[----:B------:R-:W-:-:S04]  /*cb60*/  LOP3.LUT R2, RZ, R2, RZ, 0x33, !PT ;  /* 0x00000002ff027212 */ /* 0x000fc800078e33ff */
[----:B------:R-:W-:Y:S01]  /*cb70*/  IADD3 R17, R17, R2, RZ ;  /* 0x0000000211117210 */ /* 0x000fe20007ffe0ff */
[----:B------:R-:W-:Y:S06]  /*cb80*/  BRA `(.L_x_3469) ;  /* 0x00000000000c7947 */ /* 0x000fec0003800000 */
.L_x_3464:
[----:B------:R-:W-:Y:S01]  /*cb90*/  IMAD.MOV.U32 R17, RZ, RZ, RZ ;  /* 0x000000ffff117224 */ /* 0x000fe200078e00ff */
[----:B------:R-:W-:Y:S01]  /*cba0*/  MOV R18, RZ ;  /* 0x000000ff00127202 */ /* 0x000fe20000000f00 */
[----:B------:R-:W-:-:S07]  /*cbb0*/  IMAD.U32 R16, RZ, RZ, UR6 ;  /* 0x00000006ff107e24 */ /* 0x000fce000f8e00ff */
.L_x_3469:
[----:B------:R-:W1:Y:S01]  /*cbc0*/  S2R R2, SR_TID.X ;  /* 0x0000000000027919 */ /* 0x000e620000002100 */
[----:B------:R-:W-:Y:S01]  /*cbd0*/  STL [R1+0x20], RZ ;  /* 0x000020ff01007387 */ /* 0x000fe20000100800 */
        /* <DEDUP_REMOVED lines=10> */
[----:B------:R1:W-:Y:S03]  /*cc80*/  STL [R1], RZ ;  /* 0x000000ff01007387 */ /* 0x0003e60000100800 */
[----:B------:R-:W-:Y:S05]  /*cc90*/  @P0 BRA `(.L_x_3470) ;  /* 0x0000004000340947 */ /* 0x000fea0003800000 */
[----:B-1----:R-:W-:Y:S01]  /*cca0*/  IMAD.MOV.U32 R0, RZ, RZ, 0x1 ;  /* 0x00000001ff007424 */ /* 0x002fe200078e00ff */
[----:B------:R1:W-:Y:S01]  /*ccb0*/  STL [R1], RZ ;  /* 0x000000ff01007387 */ /* 0x0003e20000100800 */
[----:B------:R-:W-:Y:S01]  /*ccc0*/  ULDC UR37, c[0x0][0xc] ;  /* 0x0000030000257ab9 */ /* 0x000fe20000000800 */
[----:B------:R-:W-:Y:S02]  /*ccd0*/  ULDC.64 UR38, c[0x0][0x198] ;  /* 0x0000660000267ab9 */ /* 0x000fe40000000a00 */
[----:B------:R1:W-:Y:S04]  /*cce0*/  STL [R1+0x4], R0 ;  /* 0x0000040001007387 */ /* 0x0003e80000100800 */
[----:B------:R1:W-:Y:S02]  /*ccf0*/  STL [R1+0x20], RZ ;  /* 0x000020ff01007387 */ /* 0x0003e40000100800 */
.L_x_3535:
[----:B--2---:R-:W2:Y:S02]  /*cd00*/  LDC.64 R2, c[0x0][0xc60] ;  /* 0x00031800ff027b82 */ /* 0x004ea40000000a00 */
[----:B--2---:R-:W-:-:S05]  /*cd10*/  IMAD.WIDE R2, R19, 0x4, R2 ;  /* 0x0000000413027825 */ /* 0x004fca00078e0202 */
[----:B------:R-:W2:Y:S01]  /*cd20*/  LDG.E R5, desc[UR48][R2.64] ;  /* 0x0000003002057981 */ /* 0x000ea2000c1e1900 */
[----:B------:R-:W-:Y:S05]  /*cd30*/  YIELD ;  /* 0x0000000000007946 */ /* 0x000fea0003800000 */
[----:B------:R-:W-:Y:S01]  /*cd40*/  ULDC.64 UR4, c[0x0][0xa28] ;  /* 0x00028a0000047ab9 */ /* 0x000fe20000000a00 */
[----:B-1----:R-:W-:Y:S01]  /*cd50*/  MOV R0, RZ ;  /* 0x000000ff00007202 */ /* 0x002fe20000000f00 */
[----:B------:R-:W-:Y:S01]  /*cd60*/  IMAD.MOV.U32 R6, RZ, RZ, RZ ;  /* 0x000000ffff067224 */ /* 0x000fe200078e00ff */
[----:B------:R-:W-:Y:S01]  /*cd70*/  ISETP.NE.U32.AND P0, PT, RZ, UR4, PT ;  /* 0x00000004ff007c0c */ /* 0x000fe2000bf05070 */
[----:B------:R-:W-:-:S03]  /*cd80*/  ULDC.64 UR6, c[0x0][0xa08] ;  /* 0x0002820000067ab9 */ /* 0x000fc60000000a00 */
[----:B------:R-:W-:Y:S02]  /*cd90*/  ISETP.NE.AND.EX P0, PT, RZ, UR5, PT, P0 ;  /* 0x00000005ff007c0c */ /* 0x000fe4000bf05300 */
[----:B--2---:R-:W-:Y:S01]  /*cda0*/  SHF.R.S32.HI R4, RZ, 0x1f, R5 ;  /* 0x0000001fff047819 */ /* 0x004fe20000011405 */
[----:B------:R-:W-:-:S10]  /*cdb0*/  IMAD.SHL.U32 R11, R5, 0x4, RZ ;  /* 0x00000004050b7824 */ /* 0x000fd400078e00ff */
[C---:B------:R-:W-:Y:S01]  /*cdc0*/  @P0 LEA R2, P1, R5.reuse, UR4, 0x2 ;  /* 0x0000000405020c11 */ /* 0x040fe2000f8210ff */
[----:B------:R1:W-:Y:S03]  /*cdd0*/  STL [R1+0x10], R5 ;  /* 0x0000100501007387 */ /* 0x0003e60000100800 */
[C-C-:B------:R-:W-:Y:S01]  /*cde0*/  @P0 LEA.HI.X R3, R5.reuse, UR5, R4.reuse, 0x2, P1 ;  /* 0x0000000505030c11 */ /* 0x140fe200088f1404 */
[----:B------:R-:W-:Y:S02]  /*cdf0*/  ULDC.64 UR4, c[0x0][0xa18] ;  /* 0x0002860000047ab9 */ /* 0x000fe40000000a00 */
[----:B------:R-:W-:Y:S02]  /*ce00*/  ISETP.NE.U32.AND P1, PT, RZ, UR4, PT ;  /* 0x00000004ff007c0c */ /* 0x000fe4000bf25070 */
[----:B------:R2:W5:Y:S01]  /*ce10*/  @P0 LDG.E R0, desc[UR48][R2.64] ;  /* 0x0000003002000981 */ /* 0x000562000c1e1900 */
[----:B------:R-:W-:-:S02]  /*ce20*/  SHF.L.U64.HI R10, R5, 0x2, R4 ;  /* 0x00000002050a7819 */ /* 0x000fc40000010204 */
[----:B------:R-:W-:Y:S01]  /*ce30*/  ISETP.NE.AND.EX P1, PT, RZ, UR5, PT, P1 ;  /* 0x00000005ff007c0c */ /* 0x000fe2000bf25310 */
[----:B------:R-:W-:Y:S04]  /*ce40*/  STL [R1+0x18], R11 ;  /* 0x0000180b01007387 */ /* 0x000fe80000100800 */
[----:B------:R-:W-:Y:S08]  /*ce50*/  STL [R1+0x1c], R10 ;  /* 0x00001c0a01007387 */ /* 0x000ff00000100800 */
[----:B------:R-:W-:-:S04]  /*ce60*/  @P1 IADD3 R8, P0, R11, UR4, RZ ;  /* 0x000000040b081c10 */ /* 0x000fc8000ff1e0ff */
[C---:B------:R-:W-:Y:S01]  /*ce70*/  @P1 IADD3.X R9, R10.reuse, UR5, RZ, P0, !PT ;  /* 0x000000050a091c10 */ /* 0x040fe200087fe4ff */
[----:B------:R-:W-:Y:S02]  /*ce80*/  ULDC.64 UR4, c[0x0][0xa00] ;  /* 0x0002800000047ab9 */ /* 0x000fe40000000a00 */
[----:B------:R-:W-:Y:S02]  /*ce90*/  ISETP.NE.U32.AND P2, PT, RZ, UR4, PT ;  /* 0x00000004ff007c0c */ /* 0x000fe4000bf45070 */
[C---:B--2---:R-:W-:Y:S02]  /*cea0*/  IADD3 R2, P0, R11.reuse, UR4, RZ ;  /* 0x000000040b027c10 */ /* 0x044fe4000ff1e0ff */
[----:B------:R-:W-:Y:S02]  /*ceb0*/  ISETP.NE.AND.EX P2, PT, RZ, UR5, PT, P2 ;  /* 0x00000005ff007c0c */ /* 0x000fe4000bf45320 */
[----:B------:R-:W-:Y:S01]  /*cec0*/  IADD3.X R3, R10, UR5, RZ, P0, !PT ;  /* 0x000000050a037c10 */ /* 0x000fe200087fe4ff */
[----:B------:R-:W-:Y:S01]  /*ced0*/  ULDC UR4, c[0x0][0x288] ;  /* 0x0000a20000047ab9 */ /* 0x000fe20000000800 */
[----:B------:R-:W-:-:S04]  /*cee0*/  IADD3 R4, P0, R11, UR6, RZ ;  /* 0x000000060b047c10 */ /* 0x000fc8000ff1e0ff */
[----:B-1----:R-:W-:-:S05]  /*cef0*/  IADD3.X R5, R10, UR7, RZ, P0, !PT ;  /* 0x000000070a057c10 */ /* 0x002fca00087fe4ff */
[----:B------:R-:W2:Y:S01]  /*cf00*/  @P2 LDG.E R6, desc[UR48][R2.64] ;  /* 0x0000003002062981 */ /* 0x000ea2000c1e1900 */
[----:B------:R-:W-:-:S03]  /*cf10*/  ISETP.NE.U32.AND P0, PT, RZ, UR6, PT ;  /* 0x00000006ff007c0c */ /* 0x000fc6000bf05070 */
[----:B--2---:R1:W-:Y:S02]  /*cf20*/  STL [R1+0x24], R6 ;  /* 0x0000240601007387 */ /* 0x0043e40000100800 */
[----:B-1----:R-:W-:Y:S01]  /*cf30*/  MOV R6, UR4 ;  /* 0x0000000400067c02 */ /* 0x002fe20008000f00 */
[----:B------:R-:W-:-:S05]  /*cf40*/  ULDC.64 UR4, c[0x0][0x3f8] ;  /* 0x0000fe0000047ab9 */ /* 0x000fca0000000a00 */
[----:B------:R1:W5:Y:S01]  /*cf50*/  @P1 LDG.E R6, desc[UR48][R8.64] ;  /* 0x0000003008061981 */ /* 0x000362000c1e1900 */
[----:B------:R-:W-:Y:S01]  /*cf60*/  UISETP.NE.U32.AND UP0, UPT, UR4, URZ, UPT ;  /* 0x0000003f0400728c */ /* 0x000fe2000bf05070 */
[----:B------:R-:W-:Y:S02]  /*cf70*/  ISETP.NE.AND.EX P0, PT, RZ, UR7, PT, P0 ;  /* 0x00000007ff007c0c */ /* 0x000fe4000bf05300 */
[----:B------:R-:W-:Y:S01]  /*cf80*/  ULDC UR4, c[0x0][0x404] ;  /* 0x0001010000047ab9 */ /* 0x000fe20000000800 */
[----:B------:R-:W-:-:S03]  /*cf90*/  UISETP.NE.AND.EX UP0, UPT, UR5, URZ, UPT, UP0 ;  /* 0x0000003f0500728c */ /* 0x000fc6000bf05300 */
[----:B------:R-:W-:Y:S01]  /*cfa0*/  ULDC UR5, c[0x0][0x2e0] ;  /* 0x0000b80000057ab9 */ /* 0x000fe20000000800 */
[----:B------:R-:W-:-:S04]  /*cfb0*/  USEL UR4, UR4, 0x1, UP0 ;  /* 0x0000000104047887 */ /* 0x000fc80008000000 */
[----:B------:R-:W-:-:S06]  /*cfc0*/  UIMAD UR4, UR4, UR5, URZ ;  /* 0x00000005040472a4 */ /* 0x000fcc000f8e023f */
[----:B------:R-:W-:Y:S01]  /*cfd0*/  IMAD.U32 R7, RZ, RZ, UR4 ;  /* 0x00000004ff077e24 */ /* 0x000fe2000f8e00ff */
[----:B-1----:R-:W-:Y:S06]  /*cfe0*/  @P1 BRA `(.L_x_3471) ;  /* 0x0000000000101947 */ /* 0x002fec0003800000 */
[----:B------:R-:W-:Y:S05]  /*cff0*/  @!P2 BRA `(.L_x_3471) ;  /* 0x00000000000ca947 */ /* 0x000fea0003800000 */
[----:B-----5:R-:W2:Y:S04]  /*d000*/  LDG.E R6, desc[UR48][R2.64] ;  /* 0x0000003002067981 */ /* 0x020ea8000c1e1900 */
[----:B------:R-:W2:Y:S02]  /*d010*/  LDG.E R9, desc[UR48][R2.64+0x4] ;  /* 0x0000043002097981 */ /* 0x000ea4000c1e1900 */
[----:B--2---:R-:W-:-:S07]  /*d020*/  IMAD.IADD R6, R9, 0x1, -R6 ;  /* 0x0000000109067824 */ /* 0x004fce00078e0a06 */
.L_x_3471:
[----:B------:R-:W-:Y:S01]  /*d030*/  MOV R3, RZ ;  /* 0x000000ff00037202 */ /* 0x000fe20000000f00 */
[----:B------:R-:W-:-:S05]  /*d040*/  ULDC.64 UR4, c[0x0][0xa20] ;  /* 0x0002880000047ab9 */ /* 0x000fca0000000a00 */
[----:B------:R-:W2:Y:S01]  /*d050*/  @P0 LDG.E R3, desc[UR48][R4.64] ;  /* 0x0000003004030981 */ /* 0x000ea2000c1e1900 */
[----:B------:R-:W-:-:S04]  /*d060*/  ISETP.NE.U32.AND P1, PT, RZ, UR4, PT ;  /* 0x00000004ff007c0c */ /* 0x000fc8000bf25070 */
[----:B------:R-:W-:Y:S01]  /*d070*/  ISETP.NE.AND.EX P1, PT, RZ, UR5, PT, P1 ;  /* 0x00000005ff007c0c */ /* 0x000fe2000bf25310 */
[----:B--2--5:R-:W-:-:S05]  /*d080*/  IMAD.IADD R2, R3, 0x1, R0 ;  /* 0x0000000103027824 */ /* 0x024fca00078e0200 */
[----:B------:R1:W-:Y:S07]  /*d090*/  STL [R1+0x8], R2 ;  /* 0x0000080201007387 */ /* 0x0003ee0000100800 */
[----:B------:R-:W-:Y:S05]  /*d0a0*/  @!P1 BRA `(.L_x_3472) ;  /* 0x0000000000109947 */ /* 0x000fea0003800000 */
[----:B-1----:R-:W-:-:S04]  /*d0b0*/  IADD3 R2, P0, R11, UR4, RZ ;  /* 0x000000040b027c10 */ /* 0x002fc8000ff1e0ff */
[----:B------:R-:W-:-:S05]  /*d0c0*/  IADD3.X R3, R10, UR5, RZ, P0, !PT ;  /* 0x000000050a037c10 */ /* 0x000fca00087fe4ff */
[----:B------:R2:W5:Y:S01]  /*d0d0*/  LDG.E R7, desc[UR48][R2.64] ;  /* 0x0000003002077981 */ /* 0x000562000c1e1900 */
[----:B------:R-:W-:Y:S05]  /*d0e0*/  BRA `(.L_x_3473) ;  /* 0x0000000000107947 */ /* 0x000fea0003800000 */
.L_x_3472:
[----:B------:R-:W-:Y:S05]  /*d0f0*/  @!P0 BRA `(.L_x_3473) ;  /* 0x00000000000c8947 */ /* 0x000fea0003800000 */
[----:B-1----:R-:W2:Y:S04]  /*d100*/  LDG.E R2, desc[UR48][R4.64] ;  /* 0x0000003004027981 */ /* 0x002ea8000c1e1900 */
[----:B------:R-:W2:Y:S02]  /*d110*/  LDG.E R7, desc[UR48][R4.64+0x4] ;  /* 0x0000043004077981 */ /* 0x000ea4000c1e1900 */
[----:B--2---:R-:W-:-:S07]  /*d120*/  IMAD.IADD R7, R7, 0x1, -R2 ;  /* 0x0000000107077824 */ /* 0x004fce00078e0a02 */
.L_x_3473:
[----:B-----5:R-:W-:Y:S01]  /*d130*/  IADD3 R7, -R0, R7, RZ ;  /* 0x0000000700077210 */ /* 0x020fe20007ffe1ff */
[----:B------:R-:W-:Y:S01]  /*d140*/  BSSY B6, `(.L_x_3474) ;  /* 0x0000301000067945 */ /* 0x000fe20003800000 */
[----:B------:R-:W-:-:S04]  /*d150*/  LEA R0, R17, 0x7f, 0x6 ;  /* 0x0000007f11007811 */ /* 0x000fc800078e30ff */
[C---:B------:R-:W-:Y:S01]  /*d160*/  IADD3 R6, R7.reuse, R0, -R6 ;  /* 0x0000000007067210 */ /* 0x040fe20007ffe806 */
[----:B------:R-:W-:-:S03]  /*d170*/  VIADD R7, R7, 0x3f ;  /* 0x0000003f07077836 */ /* 0x000fc60000000000 */
[----:B--2---:R-:W-:Y:S02]  /*d180*/  SHF.R.S32.HI R3, RZ, 0x1f, R6 ;  /* 0x0000001fff037819 */ /* 0x004fe40000011406 */
[----:B------:R-:W-:Y:S02]  /*d190*/  SHF.R.S32.HI R0, RZ, 0x1f, R7 ;  /* 0x0000001fff007819 */ /* 0x000fe40000011407 */
[----:B------:R-:W-:Y:S02]  /*d1a0*/  LEA.HI R3, R3, R6, RZ, 0x6 ;  /* 0x0000000603037211 */ /* 0x000fe400078f30ff */
[----:B------:R-:W-:Y:S02]  /*d1b0*/  LEA.HI R0, R0, R7, RZ, 0x6 ;  /* 0x0000000700007211 */ /* 0x000fe400078f30ff */
[----:B------:R-:W-:Y:S02]  /*d1c0*/  SHF.R.S32.HI R3, RZ, 0x6, R3 ;  /* 0x00000006ff037819 */ /* 0x000fe40000011403 */
[----:B------:R-:W-:-:S04]  /*d1d0*/  SHF.R.S32.HI R0, RZ, 0x6, R0 ;  /* 0x00000006ff007819 */ /* 0x000fc80000011400 */
[----:B-1----:R-:W-:-:S04]  /*d1e0*/  VIMNMX R2, R0, R3, PT ;  /* 0x0000000300027248 */ /* 0x002fc80003fe0100 */
[----:B------:R-:W-:Y:S01]  /*d1f0*/  ISETP.GT.AND P0, PT, R2, RZ, PT ;  /* 0x000000ff0200720c */ /* 0x000fe20003f04270 */
[----:B------:R1:W-:-:S12]  /*d200*/  STL [R1+0x14], R2 ;  /* 0x0000140201007387 */ /* 0x0003d80000100800 */
[----:B-1----:R-:W-:Y:S05]  /*d210*/  @P0 BRA `(.L_x_3475) ;  /* 0x0000000000440947 */ /* 0x002fea0003800000 */
[----:B------:R-:W1:Y:S02]  /*d220*/  S2R R2, SR_TID.X ;  /* 0x0000000000027919 */ /* 0x000e640000002100 */
[----:B-1----:R-:W-:-:S04]  /*d230*/  LOP3.LUT R2, R2, 0x1f, RZ, 0xc0, !PT ;  /* 0x0000001f02027812 */ /* 0x002fc800078ec0ff */
[----:B------:R-:W-:-:S13]  /*d240*/  ISETP.NE.AND P1, PT, R2, RZ, PT ;  /* 0x000000ff0200720c */ /* 0x000fda0003f25270 */
[----:B------:R-:W-:Y:S05]  /*d250*/  @P1 BRA `(.L_x_3476) ;  /* 0x0000002c00bc1947 */ /* 0x000fea0003800000 */
[----:B------:R-:W1:Y:S01]  /*d260*/  S2R R7, SR_LANEID ;  /* 0x0000000000077919 */ /* 0x000e620000000000 */
[----:B------:R-:W-:Y:S01]  /*d270*/  VOTEU.ANY UR4, UPT, PT ;  /* 0x0000000000047886 */ /* 0x000fe200038e0100 */
[----:B------:R-:W2:Y:S01]  /*d280*/  LDC.64 R2, c[0x0][0xc38] ;  /* 0x00030e00ff027b82 */ /* 0x000ea20000000a00 */
[----:B------:R-:W1:Y:S08]  /*d290*/  FLO.U32 R0, UR4 ;  /* 0x0000000400007d00 */ /* 0x000e7000080e0000 */
[----:B------:R-:W2:Y:S01]  /*d2a0*/  POPC R5, UR4 ;  /* 0x0000000400057d09 */ /* 0x000ea20008000000 */
[----:B-1----:R-:W-:-:S13]  /*d2b0*/  ISETP.EQ.U32.AND P0, PT, R0, R7, PT ;  /* 0x000000070000720c */ /* 0x002fda0003f02070 */
[----:B--2---:R-:W2:Y:S01]  /*d2c0*/  @P0 ATOMG.E.ADD.STRONG.GPU PT, R3, desc[UR48][R2.64], R5 ;  /* 0x00000005020309a8 */ /* 0x004ea200081ee1f0 */
[----:B------:R-:W1:Y:S02]  /*d2d0*/  S2R R4, SR_LTMASK ;  /* 0x0000000000047919 */ /* 0x000e640000003900 */
[----:B-1----:R-:W-:-:S04]  /*d2e0*/  LOP3.LUT R4, R4, UR4, RZ, 0xc0, !PT ;  /* 0x0000000404047c12 */ /* 0x002fc8000f8ec0ff */
[----:B------:R-:W1:Y:S01]  /*d2f0*/  POPC R7, R4 ;  /* 0x0000000400077309 */ /* 0x000e620000000000 */
[----:B--2---:R-:W1:Y:S02]  /*d300*/  SHFL.IDX PT, R0, R3, R0, 0x1f ;  /* 0x00001f0003007589 */ /* 0x004e6400000e0000 */
[----:B-1----:R-:W-:Y:S01]  /*d310*/  IADD3 R16, R0, UR37, R7 ;  /* 0x0000002500107c10 */ /* 0x002fe2000fffe007 */
[----:B------:R-:W-:Y:S06]  /*d320*/  BRA `(.L_x_3476) ;  /* 0x0000002c00887947 */ /* 0x000fec0003800000 */
.L_x_3475:
[----:B------:R-:W1:Y:S01]  /*d330*/  S2R R3, SR_CgaCtaId ;  /* 0x0000000000037919 */ /* 0x000e620000008800 */
[----:B------:R-:W-:-:S04]  /*d340*/  MOV R0, 0x400 ;  /* 0x0000040000007802 */ /* 0x000fc80000000f00 */
[----:B-1----:R-:W-:-:S05]  /*d350*/  LEA R2, R3, R0, 0x18 ;  /* 0x0000000003027211 */ /* 0x002fca00078ec0ff */
[----:B------:R1:W-:Y:S01]  /*d360*/  STL [R1+0xc], R2 ;  /* 0x00000c0201007387 */ /* 0x0003e20000100800 */
[----:B------:R-:W-:-:S05]  /*d370*/  VIADD R0, R2, 0x22400 ;  /* 0x0002240002007836 */ /* 0x000fca0000000000 */
[----:B------:R-:W-:-:S13]  /*d380*/  LOP3.LUT P0, RZ, R0, 0x3ff, RZ, 0xc0, !PT ;  /* 0x000003ff00ff7812 */ /* 0x000fda000780c0ff */
[----:B-1----:R-:W-:Y:S05]  /*d390*/  @!P0 BRA `(.L_x_3477) ;  /* 0x0000000000408947 */ /* 0x002fea0003800000 */
        /* <DEDUP_REMOVED lines=16> */
.L_x_3477:
        /* <DEDUP_REMOVED lines=14> */
[----:B0-----:R-:W-:Y:S01]  /*d580*/  MOV R13, RZ ;  /* 0x000000ff000d7202 */ /* 0x001fe20000000f00 */
[----:B------:R-:W-:-:S02]  /*d590*/  IMAD.U32 R10, RZ, RZ, UR4 ;  /* 0x00000004ff0a7e24 */ /* 0x000fc4000f8e00ff */
[----:B------:R-:W-:Y:S02]  /*d5a0*/  IMAD.MOV.U32 R8, RZ, RZ, 0x70 ;  /* 0x00000070ff087424 */ /* 0x000fe400078e00ff */
[----:B-1----:R-:W-:-:S07]  /*d5b0*/  IMAD.MOV.U32 R12, RZ, RZ, 0x1 ;  /* 0x00000001ff0c7424 */ /* 0x002fce00078e00ff */
[----:B------:R-:W-:-:S07]  /*d5c0*/  LEPC R20, `(.L_x_3479) ;  /* 0x000000001014794e */ /* 0x000fce0000000000 */
[----:B--2---:R-:W-:Y:S05]  /*d5d0*/  CALL.ABS.NOINC R2 ;  /* 0x0000000002007343 */ /* 0x004fea0003c00000 */
.L_x_3479:
        /* <DEDUP_REMOVED lines=15> */
[----:B0-----:R-:W-:Y:S05]  /*d6d0*/  CALL.ABS.NOINC R2 ;  /* 0x0000000002007343 */ /* 0x001fea0003c00000 */
.L_x_3478:
[----:B------:R-:W2:Y:S01]  /*d6e0*/  LDL.LU R2, [R1+0x18] ;  /* 0x0000180001027983 */ /* 0x000ea20000300800 */
[----:B------:R-:W-:Y:S01]  /*d6f0*/  ULDC.64 UR4, c[0x0][0x9f8] ;  /* 0x00027e0000047ab9 */ /* 0x000fe20000000a00 */
[----:B------:R-:W1:Y:S02]  /*d700*/  LDC R4, c[0x0][0x428] ;  /* 0x00010a00ff047b82 */ /* 0x000e640000000800 */
        /* <DEDUP_REMOVED lines=17> */
[----:B-1----:R-:W-:Y:S01]  /*d820*/  ISETP.NE.AND P0, PT, R4, 0x1, PT ;  /* 0x000000010400780c */ /* 0x002fe20003f05270 */
[----:B------:R-:W-:Y:S01]  /*d830*/  IMAD.MOV.U32 R4, RZ, RZ, R18 ;  /* 0x000000ffff047224 */ /* 0x000fe200078e0012 */
[----:B------:R-:W-:Y:S02]  /*d840*/  LEA R17, R17, R7, 0x6 ;  /* 0x0000000711117211 */ /* 0x000fe400078e30ff */
[----:B------:R-:W-:-:S09]  /*d850*/  PLOP3.LUT P1, PT, P6, PT, PT, 0x8, 0x0 ;  /* 0x000000000000781c */ /* 0x000fd2000372e170 */
[----:B------:R-:W1:Y:S08]  /*d860*/  @P0 LDC R5, c[0x0][0x42c] ;  /* 0x00010b00ff050b82 */ /* 0x000e700000000800 */
[----:B------:R-:W2:Y:S01]  /*d870*/  @P0 LDC R6, c[0x0][0x430] ;  /* 0x00010c00ff060b82 */ /* 0x000ea20000000800 */
[----:B-1----:R-:W-:-:S05]  /*d880*/  @P0 IMAD.HI.U32 R5, R18, R5, RZ ;  /* 0x0000000512050227 */ /* 0x002fca00078e00ff */
[----:B--2---:R-:W-:Y:S02]  /*d890*/  @P0 SHF.R.U32.HI R4, RZ, R6, R5 ;  /* 0x00000006ff040219 */ /* 0x004fe40000011605 */
[----:B------:R-:W-:-:S04]  /*d8a0*/  ISETP.NE.U32.AND P0, PT, RZ, UR4, PT ;  /* 0x00000004ff007c0c */ /* 0x000fc8000bf05070 */
[----:B------:R-:W-:-:S04]  /*d8b0*/  ISETP.NE.AND.EX P0, PT, RZ, UR5, PT, P0 ;  /* 0x00000005ff007c0c */ /* 0x000fc8000bf05300 */
[----:B0-----:R-:W-:-:S09]  /*d8c0*/  SEL R6, R8, RZ, !P0 ;  /* 0x000000ff08067207 */ /* 0x001fd20004000000 */
.L_x_3480:
        /* <DEDUP_REMOVED lines=19> */
.L_x_3552:
[----:B------:R-:W-:Y:S01]  /*da00*/  UMOV UR4, 0xffffffff ;  /* 0xffffffff00047882 */ /* 0x000fe20000000000 */
[----:B------:R-:W-:Y:S02]  /*da10*/  SHF.R.S32.HI R5, RZ, 0x1f, R0 ;  /* 0x0000001fff057819 */ /* 0x000fe40000011400 */
[----:B------:R-:W-:Y:S05]  /*da20*/  BRA.DIV UR4, `(.L_x_3482) ;  /* 0x0000003a04c07947 */ /* 0x000fea000b800000 */
[----:B------:R-:W-:-:S13]  /*da30*/  ELECT P6, URZ, PT ;  /* 0x00000000003f782f */ /* 0x000fda00038c0000 */
.L_x_3555:
[----:B------:R-:W-:Y:S05]  /*da40*/  @!P6 BRA `(.L_x_3483) ;  /* 0x0000000000f8e947 */ /* 0x000fea0003800000 */
[----:B------:R-:W-:-:S04]  /*da50*/  ISETP.NE.U32.AND P0, PT, R2, RZ, PT ;  /* 0x000000ff0200720c */ /* 0x000fc80003f05070 */
[----:B------:R-:W-:-:S13]  /*da60*/  ISETP.NE.AND.EX P0, PT, R3, RZ, PT, P0 ;  /* 0x000000ff0300720c */ /* 0x000fda0003f05300 */
[----:B------:R-:W-:Y:S05]  /*da70*/  @!P0 BRA `(.L_x_3484) ;  /* 0x0000000000448947 */ /* 0x000fea0003800000 */
[----:B------:R-:W0:Y:S01]  /*da80*/  LDC R11, c[0x0][0x41c] ;  /* 0x00010700ff0b7b82 */ /* 0x000e220000000800 */
[----:B------:R-:W-:Y:S01]  /*da90*/  ULDC.64 UR4, c[0x0][0x408] ;  /* 0x0001020000047ab9 */ /* 0x000fe20000000a00 */
[----:B0-----:R-:W-:-:S13]  /*daa0*/  ISETP.NE.AND P0, PT, R11, 0x1, PT ;  /* 0x000000010b00780c */ /* 0x001fda0003f05270 */
[----:B------:R-:W0:Y:S02]  /*dab0*/  @P0 LDC.64 R8, c[0x0][0x420] ;  /* 0x00010800ff080b82 */ /* 0x000e240000000a00 */
[----:B0-----:R-:W-:-:S04]  /*dac0*/  @P0 IMAD.HI.U32 R10, R7, R8, RZ ;  /* 0x00000008070a0227 */ /* 0x001fc800078e00ff */
        /* <DEDUP_REMOVED lines=12> */
.L_x_3484:
[----:B------:R-:W2:Y:S01]  /*db90*/  LDL R8, [R1] ;  /* 0x0000000001087983 */ /* 0x000ea20000100800 */
[----:B0-----:R-:W-:-:S03]  /*dba0*/  MOV R11, 0x400 ;  /* 0x00000400000b7802 */ /* 0x001fc60000000f00 */
[----:B------:R-:W3:Y:S01]  /*dbb0*/  LDL R10, [R1+0x4] ;  /* 0x00000400010a7983 */ /* 0x000ee20000100800 */
[----:B------:R-:W0:Y:S02]  /*dbc0*/  S2R R12, SR_CgaCtaId ;  /* 0x00000000000c7919 */ /* 0x000e240000008800 */
[----:B0-----:R-:W-:-:S05]  /*dbd0*/  LEA R11, R12, R11, 0x18 ;  /* 0x0000000b0c0b7211 */ /* 0x001fca00078ec0ff */
[----:B--2---:R-:W-:Y:S01]  /*dbe0*/  IMAD R8, R8, 0x8, R11 ;  /* 0x0000000808087824 */ /* 0x004fe200078e020b */
[----:B---3--:R-:W-:-:S04]  /*dbf0*/  SHF.L.U32 R10, R10, 0x1f, RZ ;  /* 0x0000001f0a0a7819 */ /* 0x008fc800000006ff */
[----:B------:R-:W0:Y:S02]  /*dc00*/  SYNCS.PHASECHK.TRANS64.TRYWAIT P0, [R8+URZ+0x28c40], R10 ;  /* 0x028c400a080075a7 */ /* 0x000e24000800017f */
[----:B0-----:R-:W-:Y:S05]  /*dc10*/  @!P0 BRA `(.L_x_3485) ;  /* 0x0000003800648947 */ /* 0x001fea0003800000 */
.L_x_3556:
        /* <DEDUP_REMOVED lines=11> */
.L_x_3486:
        /* <DEDUP_REMOVED lines=22> */
.L_x_3483:
        /* <DEDUP_REMOVED lines=28> */
[----:B------:R-:W1:Y:S02]  /*dff0*/  SYNCS.PHASECHK.TRANS64.TRYWAIT P0, [R10+URZ+0x28c20], R6 ;  /* 0x028c20060a0075a7 */ /* 0x000e64000800017f */
[----:B01----:R-:W-:Y:S05]  /*e000*/  @!P0 BRA `(.L_x_3488) ;  /* 0x00000034007c8947 */ /* 0x003fea0003800000 */
.L_x_3557:
[----:B------:R-:W-:Y:S05]  /*e010*/  BSYNC B0 ;  /* 0x0000000000007941 */ /* 0x000fea0003800000 */
.L_x_3487:
        /* <DEDUP_REMOVED lines=11> */
.L_x_3558:
        /* <DEDUP_REMOVED lines=11> */
.L_x_3492:
[----:B0-----:R-:W2:Y:S01]  /*e180*/  LDL R6, [R1] ;  /* 0x0000000001067983 */ /* 0x001ea20000100800 */
[----:B------:R-:W-:-:S03]  /*e190*/  MOV R10, 0x400 ;  /* 0x00000400000a7802 */ /* 0x000fc60000000f00 */
[----:B------:R-:W3:Y:S01]  /*e1a0*/  LDL R8, [R1+0x8] ;  /* 0x0000080001087983 */ /* 0x000ee20000100800 */
[----:B------:R-:W0:Y:S01]  /*e1b0*/  S2R R12, SR_CgaCtaId ;  /* 0x00000000000c7919 */ /* 0x000e220000008800 */
[----:B------:R-:W-:Y:S02]  /*e1c0*/  R2UR UR11, R7 ;  /* 0x00000000070b72ca */ /* 0x000fe400000e0000 */
        /* <DEDUP_REMOVED lines=52> */
.L_x_3490:
[----:B------:R-:W-:Y:S05]  /*e510*/  BSYNC B0 ;  /* 0x0000000000007941 */ /* 0x000fea0003800000 */
.L_x_3489:
[----:B------:R-:W2:Y:S01]  /*e520*/  LDL R7, [R1+0x14] ;  /* 0x0000140001077983 */ /* 0x000ea20000100800 */
[----:B------:R-:W-:Y:S01]  /*e530*/  BSSY B0, `(.L_x_3493) ;  /* 0x00001a6000007945 */ /* 0x000fe20003800000 */
[----:B--2---:R-:W-:-:S13]  /*e540*/  ISETP.GE.AND P0, PT, R7, 0x2, PT ;  /* 0x000000020700780c */ /* 0x004fda0003f06270 */
[----:B------:R-:W-:Y:S05]  /*e550*/  @!P0 BRA `(.L_x_3494) ;  /* 0x00000018008c8947 */ /* 0x000fea0003800000 */
[C---:B0-----:R-:W-:Y:S01]  /*e560*/  LOP3.LUT R6, R7.reuse, 0x1, RZ, 0xc0, !PT ;  /* 0x0000000107067812 */ /* 0x041fe200078ec0ff */
[----:B------:R-:W-:Y:S01]  /*e570*/  VIADD R10, R7, 0xfffffffe ;  /* 0xfffffffe070a7836 */ /* 0x000fe20000000000 */
[----:B------:R-:W-:Y:S02]  /*e580*/  BSSY B1, `(.L_x_3495) ;  /* 0x000008e000017945 */ /* 0x000fe40003800000 */
[----:B------:R-:W-:Y:S02]  /*e590*/  ISETP.NE.U32.AND P0, PT, R6, 0x1, PT ;  /* 0x000000010600780c */ /* 0x000fe40003f05070 */
[----:B------:R-:W-:-:S11]  /*e5a0*/  MOV R8, R10 ;  /* 0x0000000a00087202 */ /* 0x000fd60000000f00 */
[----:B------:R-:W-:Y:S05]  /*e5b0*/  @!P0 BRA `(.L_x_3496) ;  /* 0x0000000800288947 */ /* 0x000fea0003800000 */
        /* <DEDUP_REMOVED lines=11> */
[----:B------:R-:W-:Y:S01]  /*e670*/  ISETP.NE.U32.AND P0, PT, R2, RZ, PT ;  /* 0x000000ff0200720c */ /* 0x000fe20003f05070 */
[----:B------:R-:W-:-:S03]  /*e680*/  IMAD.MOV.U32 R11, RZ, RZ, R10 ;  /* 0x000000ffff0b7224 */ /* 0x000fc600078e000a */
[----:B------:R-:W-:-:S13]  /*e690*/  ISETP.NE.AND.EX P0, PT, R3, RZ, PT, P0 ;  /* 0x000000ff0300720c */ /* 0x000fda0003f05300 */
        /* <DEDUP_REMOVED lines=19> */
.L_x_3499:
[----:B-1----:R-:W1:Y:S01]  /*e7d0*/  S2R R3, SR_CgaCtaId ;  /* 0x0000000000037919 */ /* 0x002e620000008800 */
[----:B------:R-:W-:-:S04]  /*e7e0*/  MOV R2, 0x400 ;  /* 0x0000040000027802 */ /* 0x000fc80000000f00 */
[----:B-1----:R-:W-:Y:S02]  /*e7f0*/  LEA R2, R3, R2, 0x18 ;  /* 0x0000000203027211 */ /* 0x002fe400078ec0ff */
[----:B------:R-:W-:-:S03]  /*e800*/  SHF.L.U32 R3, R12, 0x1f, RZ ;  /* 0x0000001f0c037819 */ /* 0x000fc600000006ff */
[----:B------:R-:W-:-:S04]  /*e810*/  IMAD R2, R13, 0x8, R2 ;  /* 0x000000080d027824 */ /* 0x000fc800078e0202 */
[----:B------:R-:W1:Y:S02]  /*e820*/  SYNCS.PHASECHK.TRANS64.TRYWAIT P0, [R2+URZ+0x28c40], R3 ;  /* 0x028c4003020075a7 */ /* 0x000e64000800017f */
[----:B-1----:R-:W-:Y:S05]  /*e830*/  @!P0 BRA `(.L_x_3500) ;  /* 0x0000002c00a48947 */ /* 0x002fea0003800000 */
.L_x_3559:
        /* <DEDUP_REMOVED lines=11> */
.L_x_3501:
[----:B------:R-:W2:Y:S01]  /*e8f0*/  LDL R6, [R1] ;  /* 0x0000000001067983 */ /* 0x000ea20000100800 */
[----:B------:R-:W-:-:S03]  /*e900*/  MOV R8, 0x400 ;  /* 0x0000040000087802 */ /* 0x000fc60000000f00 */
[----:B------:R-:W3:Y:S01]  /*e910*/  LDL R7, [R1+0x8] ;  /* 0x0000080001077983 */ /* 0x000ee20000100800 */
        /* <DEDUP_REMOVED lines=17> */
[----:B------:R-:W2:Y:S02]  /*ea30*/  SYNCS.PHASECHK.TRANS64.TRYWAIT P0, [R2+URZ+0x28c60], R3 ;  /* 0x028c6003020075a7 */ /* 0x000ea4000800017f */
[----:B0-2---:R-:W-:Y:S05]  /*ea40*/  @!P0 BRA `(.L_x_3502) ;  /* 0x0000002c00348947 */ /* 0x005fea0003800000 */
.L_x_3560:
        /* <DEDUP_REMOVED lines=8> */
.L_x_3503:
[----:B01----:R-:W2:Y:S01]  /*ead0*/  LDL R3, [R1] ;  /* 0x0000000001037983 */ /* 0x003ea20000100800 */
        /* <DEDUP_REMOVED lines=53> */
.L_x_3498:
[----:B------:R-:W-:Y:S05]  /*ee30*/  BSYNC B2 ;  /* 0x0000000000027941 */ /* 0x000fea0003800000 */
.L_x_3497:
[----:B------:R-:W2:Y:S02]  /*ee40*/  LDL.LU R2, [R1+0x14] ;  /* 0x0000140001027983 */ /* 0x000ea40000300800 */
[----:B--2---:R-:W-:-:S07]  /*ee50*/  VIADD R8, R2, 0xfffffffd ;  /* 0xfffffffd02087836 */ /* 0x004fce0000000000 */
.L_x_3496:
[----:B------:R-:W-:Y:S05]  /*ee60*/  BSYNC B1 ;  /* 0x0000000000017941 */ /* 0x000fea0003800000 */
.L_x_3495:
[----:B------:R-:W-:-:S13]  /*ee70*/  ISETP.NE.AND P0, PT, R10, RZ, PT ;  /* 0x000000ff0a00720c */ /* 0x000fda0003f05270 */
[----:B------:R-:W-:Y:S05]  /*ee80*/  @!P0 BRA `(.L_x_3494) ;  /* 0x0000001000408947 */ /* 0x000fea0003800000 */
.L_x_3518:
[----:B------:R-:W2:Y:S04]  /*ee90*/  LDL.LU R3, [R1] ;  /* 0x0000000001037983 */ /* 0x000ea80000300800 */
[----:B------:R-:W3:Y:S01]  /*eea0*/  LDL.LU R2, [R1+0x4] ;  /* 0x0000040001027983 */ /* 0x000ee20000300800 */
[----:B------:R-:W-:Y:S05]  /*eeb0*/  YIELD ;  /* 0x0000000000007946 */ /* 0x000fea0003800000 */
[----:B------:R-:W-:Y:S01]  /*eec0*/  BSSY B1, `(.L_x_3504) ;  /* 0x0000082000017945 */ /* 0x000fe20003800000 */
[----:B--2---:R-:W-:-:S05]  /*eed0*/  VIADD R10, R3, 0x1 ;  /* 0x00000001030a7836 */ /* 0x004fca0000000000 */
[----:B------:R-:W-:-:S04]  /*eee0*/  ISETP.NE.AND P0, PT, R10, 0x2, PT ;  /* 0x000000020a00780c */ /* 0x000fc80003f05270 */
[----:B0-----:R-:W-:Y:S02]  /*eef0*/  SEL R11, RZ, 0x1, P0 ;  /* 0x00000001ff0b7807 */ /* 0x001fe40000000000 */
        /* <DEDUP_REMOVED lines=8> */
[----:B------:R-:W1:Y:S01]  /*ef80*/  LDC R9, c[0x0][0x41c] ;  /* 0x00010700ff097b82 */ /* 0x000e620000000800 */
[----:B0-----:R-:W-:Y:S01]  /*ef90*/  IMAD.MOV.U32 R12, RZ, RZ, R8 ;  /* 0x000000ffff0c7224 */ /* 0x001fe200078e0008 */
[----:B------:R-:W-:Y:S02]  /*efa0*/  ULDC.64 UR6, c[0x0][0x408] ;  /* 0x0001020000067ab9 */ /* 0x000fe40000000a00 */
[----:B------:R-:W-:-:S04]  /*efb0*/  IMAD R7, R5, UR6, RZ ;  /* 0x0000000605077c24 */ /* 0x000fc8000f8e02ff */
[----:B------:R-:W-:Y:S01]  /*efc0*/  IMAD R7, R0, UR7, R7 ;  /* 0x0000000700077c24 */ /* 0x000fe2000f8e0207 */
[----:B-1----:R-:W-:-:S13]  /*efd0*/  ISETP.NE.AND P0, PT, R9, 0x1, PT ;  /* 0x000000010900780c */ /* 0x002fda0003f05270 */
[----:B------:R-:W0:Y:S02]  /*efe0*/  @P0 LDC.64 R2, c[0x0][0x420] ;  /* 0x00010800ff020b82 */ /* 0x000e240000000a00 */
[----:B0-----:R-:W-:-:S05]  /*eff0*/  @P0 IMAD.HI.U32 R2, R8, R2, RZ ;  /* 0x0000000208020227 */ /* 0x001fca00078e00ff */
[----:B------:R-:W-:-:S04]  /*f000*/  @P0 SHF.R.U32.HI R12, RZ, R3, R2 ;  /* 0x00000003ff0c0219 */ /* 0x000fc80000011602 */
[--C-:B------:R-:W-:Y:S01]  /*f010*/  SHF.R.S32.HI R3, RZ, 0x1f, R12.reuse ;  /* 0x0000001fff037819 */ /* 0x100fe2000001140c */
[----:B------:R-:W-:-:S04]  /*f020*/  IMAD.MOV.U32 R2, RZ, RZ, R12 ;  /* 0x000000ffff027224 */ /* 0x000fc800078e000c */
[----:B------:R-:W-:-:S05]  /*f030*/  IMAD.WIDE.U32 R2, R0, UR6, R2 ;  /* 0x0000000600027c25 */ /* 0x000fca000f8e0002 */
[----:B------:R-:W-:Y:S02]  /*f040*/  IADD3 R3, R7, R3, RZ ;  /* 0x0000000307037210 */ /* 0x000fe40007ffe0ff */
[----:B------:R-:W-:-:S04]  /*f050*/  LEA R6, P0, R2, UR4, 0x2 ;  /* 0x0000000402067c11 */ /* 0x000fc8000f8010ff */
[----:B------:R-:W-:Y:S01]  /*f060*/  LEA.HI.X R7, R2, UR5, R3, 0x2, P0 ;  /* 0x0000000502077c11 */ /* 0x000fe200080f1403 */
[----:B------:R-:W-:-:S04]  /*f070*/  IMAD.MOV R3, RZ, RZ, -R12 ;  /* 0x000000ffff037224 */ /* 0x000fc800078e0a0c */
[----:B------:R-:W-:Y:S02]  /*f080*/  IMAD R3, R9, R3, R8 ;  /* 0x0000000309037224 */ /* 0x000fe400078e0208 */
[----:B------:R1:W5:Y:S05]  /*f090*/  LDG.E R9, desc[UR48][R6.64] ;  /* 0x0000003006097981 */ /* 0x00036a000c1e1900 */
.L_x_3506:
[----:B-1----:R-:W1:Y:S01]  /*f0a0*/  S2R R6, SR_CgaCtaId ;  /* 0x0000000000067919 */ /* 0x002e620000008800 */
[----:B------:R-:W-:Y:S02]  /*f0b0*/  MOV R2, 0x400 ;  /* 0x0000040000027802 */ /* 0x000fe40000000f00 */
[----:B------:R-:W-:Y:S02]  /*f0c0*/  SHF.L.U32 R7, R11, 0x1f, RZ ;  /* 0x0000001f0b077819 */ /* 0x000fe400000006ff */
[----:B-1----:R-:W-:-:S05]  /*f0d0*/  LEA R2, R6, R2, 0x18 ;  /* 0x0000000206027211 */ /* 0x002fca00078ec0ff */
[----:B------:R-:W-:-:S04]  /*f0e0*/  IMAD R2, R10, 0x8, R2 ;  /* 0x000000080a027824 */ /* 0x000fc800078e0202 */
[----:B------:R-:W1:Y:S02]  /*f0f0*/  SYNCS.PHASECHK.TRANS64.TRYWAIT P0, [R2+URZ+0x28c40], R7 ;  /* 0x028c4007020075a7 */ /* 0x000e64000800017f */
[----:B-1----:R-:W-:Y:S05]  /*f100*/  @!P0 BRA `(.L_x_3507) ;  /* 0x0000002400988947 */ /* 0x002fea0003800000 */
.L_x_3561:
[----:B------:R-:W2:Y:S02]  /*f110*/  S2R R6, SR_TID.X ;  /* 0x0000000000067919 */ /* 0x000ea40000002100 */
[----:B--2---:R-:W-:-:S04]  /*f120*/  LOP3.LUT R6, R6, 0x7f, RZ, 0xc0, !PT ;  /* 0x0000007f06067812 */ /* 0x004fc800078ec0ff */
[----:B------:R-:W-:-:S13]  /*f130*/  ISETP.NE.AND P0, PT, R6, RZ, PT ;  /* 0x000000ff0600720c */ /* 0x000fda0003f05270 */
[----:B------:R-:W-:Y:S05]  /*f140*/  @P0 BRA `(.L_x_3508) ;  /* 0x00000000001c0947 */ /* 0x000fea0003800000 */
[----:B------:R-:W2:Y:S01]  /*f150*/  S2R R6, SR_TID.X ;  /* 0x0000000000067919 */ /* 0x000ea20000002100 */
[----:B0-----:R-:W-:-:S04]  /*f160*/  MOV R13, 0x2000 ;  /* 0x00002000000d7802 */ /* 0x001fc80000000f00 */
[----:B------:R3:W-:Y:S01]  /*f170*/  SYNCS.ARRIVE.TRANS64 RZ, [R2+URZ+0x28c30], R13 ;  /* 0x028c300d02ff79a7 */ /* 0x0007e2000800003f */
[----:B--2---:R-:W-:-:S04]  /*f180*/  LOP3.LUT R6, R6, 0x1f, RZ, 0xc0, !PT ;  /* 0x0000001f06067812 */ /* 0x004fc800078ec0ff */
[----:B------:R-:W-:-:S13]  /*f190*/  ISETP.NE.AND P1, PT, R6, RZ, PT ;  /* 0x000000ff0600720c */ /* 0x000fda0003f25270 */
[----:B---3--:R-:W-:Y:S05]  /*f1a0*/  @!P1 BRA `(.L_x_3508) ;  /* 0x0000000000049947 */ /* 0x008fea0003800000 */
[----:B------:R-:W-:Y:S01]  /*f1b0*/  BPT.TRAP 0x1 ;  /* 0x000000040000795c */ /* 0x000fe20000300000 */
.L_x_3508:
[----:B0-----:R-:W2:Y:S01]  /*f1c0*/  LDL R12, [R1+0x8] ;  /* 0x00000800010c7983 */ /* 0x001ea20000100800 */
[----:B------:R-:W-:Y:S01]  /*f1d0*/  MOV R6, 0x400 ;  /* 0x0000040000067802 */ /* 0x000fe20000000f00 */
        /* <DEDUP_REMOVED lines=14> */
[----:B--2---:R-:W-:-:S05]  /*f2c0*/  IMAD R6, R3, 0x40, R12 ;  /* 0x0000004003067824 */ /* 0x004fca00078e020c */
[----:B------:R-:W-:-:S13]  /*f2d0*/  R2UR UR11, R6 ;  /* 0x00000000060b72ca */ /* 0x000fda00000e0000 */
[----:B------:R0:W-:Y:S01]  /*f2e0*/  UTMALDG.4D [UR8], [UR4], desc[UR6] ;  /* 0x00000608040075b4 */ /* 0x0001e20008019000 */
[----:B------:R-:W2:Y:S02]  /*f2f0*/  SYNCS.PHASECHK.TRANS64.TRYWAIT P1, [R2+URZ+0x28c60], R7 ;  /* 0x028c6007020075a7 */ /* 0x000ea4000802017f */
[----:B0-2---:R-:W-:Y:S05]  /*f300*/  @!P1 BRA `(.L_x_3509) ;  /* 0x00000024002c9947 */ /* 0x005fea0003800000 */
.L_x_3562:
[----:B------:R-:W-:Y:S05]  /*f310*/  @P0 BRA `(.L_x_3510) ;  /* 0x00000000001c0947 */ /* 0x000fea0003800000 */
[----:B------:R-:W2:Y:S02]  /*f320*/  S2R R3, SR_TID.X ;  /* 0x0000000000037919 */ /* 0x000ea40000002100 */
[----:B--2---:R-:W-:-:S04]  /*f330*/  LOP3.LUT R3, R3, 0x1f, RZ, 0xc0, !PT ;  /* 0x0000001f03037812 */ /* 0x004fc800078ec0ff */
[----:B------:R-:W-:Y:S02]  /*f340*/  ISETP.NE.AND P1, PT, R3, RZ, PT ;  /* 0x000000ff0300720c */ /* 0x000fe40003f25270 */
[----:B------:R-:W-:-:S04]  /*f350*/  MOV R3, 0x10000 ;  /* 0x0001000000037802 */ /* 0x000fc80000000f00 */
[----:B------:R2:W-:Y:S07]  /*f360*/  SYNCS.ARRIVE.TRANS64 RZ, [R2+URZ+0x28c50], R3 ;  /* 0x028c500302ff79a7 */ /* 0x0005ee000800003f */
[----:B------:R-:W-:Y:S05]  /*f370*/  @!P1 BRA `(.L_x_3510) ;  /* 0x0000000000049947 */ /* 0x000fea0003800000 */
[----:B------:R-:W-:Y:S01]  /*f380*/  BPT.TRAP 0x1 ;  /* 0x000000040000795c */ /* 0x000fe20000300000 */
.L_x_3510:
[----:B01----:R-:W0:Y:S01]  /*f390*/  S2R R7, SR_CgaCtaId ;  /* 0x0000000000077919 */ /* 0x003e220000008800 */
[----:B--2---:R-:W-:Y:S01]  /*f3a0*/  MOV R3, 0x400 ;  /* 0x0000040000037802 */ /* 0x004fe20000000f00 */
        /* <DEDUP_REMOVED lines=15> */
[----:B0-----:R-:W-:-:S05]  /*f4a0*/  LEA R3, R7, R3, 0x18 ;  /* 0x0000000307037211 */ /* 0x001fca00078ec0ff */
        /* <DEDUP_REMOVED lines=35> */
.L_x_3505:
[----:B------:R-:W-:Y:S05]  /*f6e0*/  BSYNC B1 ;  /* 0x0000000000017941 */ /* 0x000fea0003800000 */
.L_x_3504:
[----:B------:R-:W-:Y:S01]  /*f6f0*/  VIADD R10, R10, 0x1 ;  /* 0x000000010a0a7836 */ /* 0x000fe20000000000 */
[----:B------:R-:W-:Y:S04]  /*f700*/  BSSY B1, `(.L_x_3511) ;  /* 0x0000084000017945 */ /* 0x000fe80003800000 */
[----:B------:R-:W-:-:S04]  /*f710*/  ISETP.NE.AND P0, PT, R10, 0x2, PT ;  /* 0x000000020a00780c */ /* 0x000fc80003f05270 */
[----:B------:R-:W-:Y:S02]  /*f720*/  SEL R2, RZ, 0x1, P0 ;  /* 0x00000001ff027807 */ /* 0x000fe40000000000 */
[----:B0-----:R-:W-:Y:S02]  /*f730*/  SEL R12, R10, RZ, P0 ;  /* 0x000000ff0a0c7207 */ /* 0x001fe40000000000 */
[----:B------:R-:W-:-:S05]  /*f740*/  LOP3.LUT R11, R11, R2, RZ, 0x3c, !PT ;  /* 0x000000020b0b7212 */ /* 0x000fca00078e3cff */
[----:B------:R0:W-:Y:S04]  /*f750*/  STL [R1+0x4], R11 ;  /* 0x0000040b01007387 */ /* 0x0001e80000100800 */
[----:B------:R0:W-:Y:S01]  /*f760*/  STL [R1], R12 ;  /* 0x0000000c01007387 */ /* 0x0001e20000100800 */
[----:B------:R-:W-:Y:S05]  /*f770*/  @!P6 BRA `(.L_x_3512) ;  /* 0x0000000400f0e947 */ /* 0x000fea0003800000 */
[----:B------:R-:W-:Y:S01]  /*f780*/  ULDC.64 UR4, c[0x0][0x3f8] ;  /* 0x0000fe0000047ab9 */ /* 0x000fe20000000a00 */
[----:B------:R-:W-:Y:S02]  /*f790*/  IADD3 R10, R8, -0x1, RZ ;  /* 0xffffffff080a7810 */ /* 0x000fe40007ffe0ff */
        /* <DEDUP_REMOVED lines=20> */
.L_x_3513:
[----:B------:R-:W2:Y:S01]  /*f8e0*/  S2R R3, SR_CgaCtaId ;  /* 0x0000000000037919 */ /* 0x000ea20000008800 */
[----:B------:R-:W-:-:S04]  /*f8f0*/  MOV R2, 0x400 ;  /* 0x0000040000027802 */ /* 0x000fc80000000f00 */
[----:B--2---:R-:W-:Y:S02]  /*f900*/  LEA R2, R3, R2, 0x18 ;  /* 0x0000000203027211 */ /* 0x004fe400078ec0ff */
[----:B------:R-:W-:-:S03]  /*f910*/  SHF.L.U32 R3, R11, 0x1f, RZ ;  /* 0x0000001f0b037819 */ /* 0x000fc600000006ff */
[----:B------:R-:W-:-:S04]  /*f920*/  IMAD R2, R12, 0x8, R2 ;  /* 0x000000080c027824 */ /* 0x000fc800078e0202 */
[----:B------:R-:W2:Y:S02]  /*f930*/  SYNCS.PHASECHK.TRANS64.TRYWAIT P0, [R2+URZ+0x28c40], R3 ;  /* 0x028c4003020075a7 */ /* 0x000ea4000800017f */
[----:B--2---:R-:W-:Y:S05]  /*f940*/  @!P0 BRA `(.L_x_3514) ;  /* 0x0000001c00b08947 */ /* 0x004fea0003800000 */
.L_x_3563:
        /* <DEDUP_REMOVED lines=11> */
.L_x_3515:
[----:B------:R-:W3:Y:S01]  /*fa00*/  LDL R6, [R1] ;  /* 0x0000000001067983 */ /* 0x000ee20000100800 */
        /* <DEDUP_REMOVED lines=19> */
[----:B------:R-:W1:Y:S02]  /*fb40*/  SYNCS.PHASECHK.TRANS64.TRYWAIT P1, [R2+URZ+0x28c60], R3 ;  /* 0x028c6003020075a7 */ /* 0x000e64000802017f */
[----:B01----:R-:W-:Y:S05]  /*fb50*/  @!P1 BRA `(.L_x_3516) ;  /* 0x0000001c00409947 */ /* 0x003fea0003800000 */
.L_x_3564:
        /* <DEDUP_REMOVED lines=8> */
.L_x_3517:
        /* <DEDUP_REMOVED lines=54> */
.L_x_3512:
[----:B------:R-:W-:Y:S05]  /*ff40*/  BSYNC B1 ;  /* 0x0000000000017941 */ /* 0x000fea0003800000 */
.L_x_3511:
[C---:B------:R-:W-:Y:S01]  /*ff50*/  ISETP.GT.AND P0, PT, R8.reuse, 0x1, PT ;  /* 0x000000010800780c */ /* 0x040fe20003f04270 */
[----:B------:R-:W-:-:S04]  /*ff60*/  VIADD R2, R8, 0xfffffffe ;  /* 0xfffffffe08027836 */ /* 0x000fc80000000000 */
[----:B------:R-:W-:-:S08]  /*ff70*/  IMAD.MOV.U32 R8, RZ, RZ, R2 ;  /* 0x000000ffff087224 */ /* 0x000fd000078e0002 */
[----:B------:R-:W-:Y:S05]  /*ff80*/  @P0 BRA `(.L_x_3518) ;  /* 0xffffffec00c00947 */ /* 0x000fea000383ffff */
.L_x_3494:
[----:B------:R-:W-:Y:S05]  /*ff90*/  BSYNC B0 ;  /* 0x0000000000007941 */ /* 0x000fea0003800000 */
.L_x_3493:
[----:B------:R-:W2:Y:S01]  /*ffa0*/  LDL.LU R3, [R1] ;  /* 0x0000000001037983 */ /* 0x000ea20000300800 */
[----:B------:R-:W-:Y:S01]  /*ffb0*/  BSSY B0, `(.L_x_3519) ;  /* 0x0000016000007945 */ /* 0x000fe20003800000 */
[----:B------:R-:W1:Y:S02]  /*ffc0*/  S2R R2, SR_TID.X ;  /* 0x0000000000027919 */ /* 0x000e640000002100 */
[----:B-1----:R-:W-:-:S04]  /*ffd0*/  LOP3.LUT R2, R2, 0x1f, RZ, 0xc0, !PT ;  /* 0x0000001f02027812 */ /* 0x002fc800078ec0ff */
[----:B------:R-:W-:Y:S02]  /*ffe0*/  ISETP.NE.AND P1, PT, R2, RZ, PT ;  /* 0x000000ff0200720c */ /* 0x000fe40003f25270 */
[----:B--2---:R-:W-:-:S04]  /*fff0*/  IADD3 R0, R3, 0x1, RZ ;  /* 0x0000000103007810 */ /* 0x004fc80007ffe0ff */
[----:B------:R-:W-:-:S04]  /*10000*/  ISETP.NE.AND P0, PT, R0, 0x2, PT ;  /* 0x000000020000780c */ /* 0x000fc80003f05270 */
[----:B------:R-:W-:Y:S02]  /*10010*/  SEL R2, R0, RZ, P0 ;  /* 0x000000ff00027207 */ /* 0x000fe40000000000 */
[----:B------:R-:W-:-:S03]  /*10020*/  SEL R0, RZ, 0x1, P0 ;  /* 0x00000001ff007807 */ /* 0x000fc60000000000 */
[----:B------:R1:W-:Y:S01]  /*10030*/  STL [R1], R2 ;  /* 0x0000000201007387 */ /* 0x0003e20000100800 */
[----:B------:R-:W-:Y:S05]  /*10040*/  @P1 BRA `(.L_x_3520) ;  /* 0x0000000000301947 */ /* 0x000fea0003800000 */
[----:B------:R-:W2:Y:S01]  /*10050*/  S2R R7, SR_LANEID ;  /* 0x0000000000077919 */ /* 0x000ea20000000000 */
[----:B------:R-:W-:Y:S01]  /*10060*/  VOTEU.ANY UR4, UPT, PT ;  /* 0x0000000000047886 */ /* 0x000fe200038e0100 */
[----:B-1----:R-:W1:Y:S01]  /*10070*/  LDC.64 R2, c[0x0][0xc38] ;  /* 0x00030e00ff027b82 */ /* 0x002e620000000a00 */
[----:B------:R-:W2:Y:S08]  /*10080*/  FLO.U32 R4, UR4 ;  /* 0x0000000400047d00 */ /* 0x000eb000080e0000 */
[----:B------:R-:W1:Y:S01]  /*10090*/  POPC R5, UR4 ;  /* 0x0000000400057d09 */ /* 0x000e620008000000 */
[----:B--2---:R-:W-:-:S13]  /*100a0*/  ISETP.EQ.U32.AND P0, PT, R4, R7, PT ;  /* 0x000000070400720c */ /* 0x004fda0003f02070 */
[----:B-1----:R-:W2:Y:S01]  /*100b0*/  @P0 ATOMG.E.ADD.STRONG.GPU PT, R3, desc[UR48][R2.64], R5 ;  /* 0x00000005020309a8 */ /* 0x002ea200081ee1f0 */
[----:B0-----:R-:W0:Y:S02]  /*100c0*/  S2R R6, SR_LTMASK ;  /* 0x0000000000067919 */ /* 0x001e240000003900 */
[----:B0-----:R-:W-:-:S04]  /*100d0*/  LOP3.LUT R6, R6, UR4, RZ, 0xc0, !PT ;  /* 0x0000000406067c12 */ /* 0x001fc8000f8ec0ff */
[----:B------:R-:W0:Y:S01]  /*100e0*/  POPC R7, R6 ;  /* 0x0000000600077309 */ /* 0x000e220000000000 */
[----:B--2---:R-:W0:Y:S02]  /*100f0*/  SHFL.IDX PT, R4, R3, R4, 0x1f ;  /* 0x00001f0403047589 */ /* 0x004e2400000e0000 */
[----:B0-----:R-:W-:-:S07]  /*10100*/  IADD3 R16, R4, UR37, R7 ;  /* 0x0000002504107c10 */ /* 0x001fce000fffe007 */
.L_x_3520:
[----:B------:R-:W-:Y:S05]  /*10110*/  BSYNC B0 ;  /* 0x0000000000007941 */ /* 0x000fea0003800000 */
.L_x_3519:
[----:B-1----:R-:W2:Y:S02]  /*10120*/  LDL.LU R2, [R1+0x4] ;  /* 0x0000040001027983 */ /* 0x002ea40000300800 */
[----:B--2---:R-:W-:-:S05]  /*10130*/  LOP3.LUT R2, R2, R0, RZ, 0x3c, !PT ;  /* 0x0000000002027212 */ /* 0x004fca00078e3cff */
[----:B------:R1:W-:Y:S02]  /*10140*/  STL [R1+0x4], R2 ;  /* 0x0000040201007387 */ /* 0x0003e40000100800 */
.L_x_3476:
[----:B------:R-:W-:Y:S05]  /*10150*/  BSYNC B6 ;  /* 0x0000000000067941 */ /* 0x000fea0003800000 */
.L_x_3474:
[----:B------:R-:W-:-:S03]  /*10160*/  UMOV UR4, 0xffffffff ;  /* 0xffffffff00047882 */ /* 0x000fc60000000000 */
[----:B------:R-:W-:Y:S05]  /*10170*/  BRA.DIV UR4, `(.L_x_3521) ;  /* 0x0000001604cc7947 */ /* 0x000fea000b800000 */
[----:B------:R2:W3:Y:S04]  /*10180*/  SHFL.IDX PT, R4, R16, RZ, 0x1f ;  /* 0x00001fff10047589 */ /* 0x0004e800000e0000 */
[----:B------:R2:W4:Y:S02]  /*10190*/  SHFL.IDX PT, R7, R16, 0x1, 0x1f ;  /* 0x00201f0010077f89 */ /* 0x00052400000e0000 */
.L_x_3568:
[----:B------:R-:W0:Y:S01]  /*101a0*/  S2R R0, SR_TID.X ;  /* 0x0000000000007919 */ /* 0x000e220000002100 */
        /* <DEDUP_REMOVED lines=9> */
[----:B-1----:R-:W0:Y:S02]  /*10240*/  LDC.64 R2, c[0x0][0xc58] ;  /* 0x00031600ff027b82 */ /* 0x002e240000000a00 */
[----:B0-----:R-:W-:-:S05]  /*10250*/  IMAD.WIDE R2, R5, 0x4, R2 ;  /* 0x0000000405027825 */ /* 0x001fca00078e0202 */
[----:B------:R0:W5:Y:S02]  /*10260*/  LDG.E R17, desc[UR48][R2.64] ;  /* 0x0000003002117981 */ /* 0x000164000c1e1900 */
.L_x_3523:
[----:B------:R-:W-:Y:S05]  /*10270*/  BSYNC B0 ;  /* 0x0000000000007941 */ /* 0x000fea0003800000 */
.L_x_3522:
        /* <DEDUP_REMOVED lines=8> */
[----:B------:R-:W1:Y:S02]  /*10300*/  SHFL.UP PT, R14, R13, 0x2, RZ ;  /* 0x044000000d0e7989 */ /* 0x000e6400000e00ff */
[----:B-1----:R-:W-:Y:S02]  /*10310*/  SEL R2, R14, RZ, P1 ;  /* 0x000000ff0e027207 */ /* 0x002fe40000800000 */
        /* <DEDUP_REMOVED lines=13> */
.L_x_3576:
[----:B------:R-:W-:Y:S02]  /*103f0*/  ULDC UR4, c[0x0][0xc10] ;  /* 0x0003040000047ab9 */ /* 0x000fe40000000800 */
[----:B------:R-:W-:-:S05]  /*10400*/  MOV R5, UR4 ;  /* 0x0000000400057c02 */ /* 0x000fca0008000f00 */
[----:B-1----:R-:W-:-:S04]  /*10410*/  IMAD R14, R14, R5, RZ ;  /* 0x000000050e0e7224 */ /* 0x002fc800078e02ff */
[----:B----4-:R-:W-:-:S05]  /*10420*/  IMAD.IADD R7, R7, 0x1, R14 ;  /* 0x0000000107077824 */ /* 0x010fca00078e020e */
[----:B---3--:R-:W-:-:S13]  /*10430*/  ISETP.GT.AND P0, PT, R7, R4, PT ;  /* 0x000000040700720c */ /* 0x008fda0003f04270 */
[----:B------:R-:W-:Y:S05]  /*10440*/  @P0 BRA `(.L_x_3525) ;  /* 0x0000000000b40947 */ /* 0x000fea0003800000 */
[----:B------:R-:W1:Y:S02]  /*10450*/  LDC R0, c[0x0][0xc14] ;  /* 0x00030500ff007b82 */ /* 0x000e640000000800 */
.L_x_3530:
[----:B------:R-:W-:-:S05]  /*10460*/  VIADD R19, R19, 0x1f ;  /* 0x0000001f13137836 */ /* 0x000fca0000000000 */
[----:B-1----:R-:W-:-:S13]  /*10470*/  ISETP.GE.AND P0, PT, R19, R0, PT ;  /* 0x000000001300720c */ /* 0x002fda0003f06270 */
[----:B------:R-:W-:Y:S05]  /*10480*/  @P0 BRA `(.L_x_3526) ;  /* 0x0000000400ec0947 */ /* 0x000fea0003800000 */
[----:B0-----:R-:W0:Y:S01]  /*10490*/  S2R R2, SR_TID.X ;  /* 0x0000000000027919 */ /* 0x001e220000002100 */
[----:B------:R-:W-:Y:S01]  /*104a0*/  BSSY B0, `(.L_x_3527) ;  /* 0x000000a000007945 */ /* 0x000fe20003800000 */
[----:B------:R-:W-:Y:S01]  /*104b0*/  IMAD.MOV.U32 R17, RZ, RZ, RZ ;  /* 0x000000ffff117224 */ /* 0x000fe200078e00ff */
[----:B0-----:R-:W-:-:S04]  /*104c0*/  LOP3.LUT R6, R2, 0x1f, RZ, 0xc0, !PT ;  /* 0x0000001f02067812 */ /* 0x001fc800078ec0ff */
[C---:B------:R-:W-:Y:S02]  /*104d0*/  ISETP.NE.AND P1, PT, R6.reuse, 0x1f, PT ;  /* 0x0000001f0600780c */ /* 0x040fe40003f25270 */
[----:B------:R-:W-:-:S04]  /*104e0*/  IADD3 R5, R6, R19, RZ ;  /* 0x0000001306057210 */ /* 0x000fc80007ffe0ff */
[----:B------:R-:W-:-:S13]  /*104f0*/  ISETP.GE.OR P0, PT, R5, R0, !P1 ;  /* 0x000000000500720c */ /* 0x000fda0004f06670 */
[----:B------:R-:W-:Y:S05]  /*10500*/  @P0 BRA `(.L_x_3528) ;  /* 0x00000000000c0947 */ /* 0x000fea0003800000 */
[----:B------:R-:W0:Y:S02]  /*10510*/  LDC.64 R2, c[0x0][0xc58] ;  /* 0x00031600ff027b82 */ /* 0x000e240000000a00 */
[----:B0-----:R-:W-:-:S05]  /*10520*/  IMAD.WIDE R2, R5, 0x4, R2 ;  /* 0x0000000405027825 */ /* 0x001fca00078e0202 */
[----:B------:R0:W5:Y:S02]  /*10530*/  LDG.E R17, desc[UR48][R2.64] ;  /* 0x0000003002117981 */ /* 0x000164000c1e1900 */
.L_x_3528:
[----:B------:R-:W-:Y:S05]  /*10540*/  BSYNC B0 ;  /* 0x0000000000007941 */ /* 0x000fea0003800000 */
.L_x_3527:
        /* <DEDUP_REMOVED lines=22> */
[----:B------:R0:W1:Y:S02]  /*106b0*/  SHFL.IDX PT, R14, R2, 0x1f, 0x1f ;  /* 0x03e01f00020e7f89 */ /* 0x00006400000e0000 */
.L_x_3584:
[----:B------:R-:W-:Y:S02]  /*106c0*/  ULDC UR4, c[0x0][0xc10] ;  /* 0x0003040000047ab9 */ /* 0x000fe40000000800 */
[----:B------:R-:W-:-:S04]  /*106d0*/  IMAD.U32 R5, RZ, RZ, UR4 ;  /* 0x00000004ff057e24 */ /* 0x000fc8000f8e00ff */
[----:B-1----:R-:W-:-:S04]  /*106e0*/  IMAD R14, R14, R5, RZ ;  /* 0x000000050e0e7224 */ /* 0x002fc800078e02ff */
[----:B------:R-:W-:-:S05]  /*106f0*/  IMAD.IADD R7, R14, 0x1, R7 ;  /* 0x000000010e077824 */ /* 0x000fca00078e0207 */
[----:B------:R-:W-:-:S13]  /*10700*/  ISETP.GT.AND P0, PT, R7, R4, PT ;  /* 0x000000040700720c */ /* 0x000fda0003f04270 */
[----:B------:R-:W-:Y:S05]  /*10710*/  @!P0 BRA `(.L_x_3530) ;  /* 0xfffffffc00508947 */ /* 0x000fea000383ffff */
.L_x_3525:
[----:B--2---:R-:W-:Y:S01]  /*10720*/  IADD3 R16, -R14, R7, RZ ;  /* 0x000000070e107210 */ /* 0x004fe20007ffe1ff */
[----:B------:R-:W-:-:S04]  /*10730*/  UMOV UR4, 0xffffffff ;  /* 0xffffffff00047882 */ /* 0x000fc80000000000 */
[----:B------:R-:W-:-:S05]  /*10740*/  IMAD R3, R2, R5, R16 ;  /* 0x0000000502037224 */ /* 0x000fca00078e0210 */
[----:B------:R-:W-:Y:S01]  /*10750*/  ISETP.GT.AND P6, PT, R3, R4, PT ;  /* 0x000000040300720c */ /* 0x000fe20003fc4270 */
[----:B------:R-:W-:-:S12]  /*10760*/  BRA.DIV UR4, `(.L_x_3531) ;  /* 0x0000001a043c7947 */ /* 0x000fd8000b800000 */
[----:B------:R-:W-:-:S04]  /*10770*/  VOTE.ANY R3, PT, !P6 ;  /* 0x0000000000037806 */ /* 0x000fc800070e0100 */
[----:B------:R-:W1:Y:S02]  /*10780*/  POPC R6, R3 ;  /* 0x0000000300067309 */ /* 0x000e640000000000 */
[----:B-1----:R1:W2:Y:S02]  /*10790*/  SHFL.IDX PT, R17, R17, R6, 0x1f ;  /* 0x00001f0611117589 */ /* 0x0022a400000e0000 */
.L_x_3588:
[----:B------:R-:W-:Y:S01]  /*107a0*/  ISETP.NE.AND P0, PT, R3, RZ, PT ;  /* 0x000000ff0300720c */ /* 0x000fe20003f05270 */
[----:B------:R-:W-:-:S12]  /*107b0*/  IMAD.MOV.U32 R7, RZ, RZ, RZ ;  /* 0x000000ffff077224 */ /* 0x000fd800078e00ff */
[----:B------:R-:W-:Y:S05]  /*107c0*/  @!P0 BRA `(.L_x_3532) ;  /* 0x0000000000108947 */ /* 0x000fea0003800000 */
[----:B------:R-:W-:Y:S01]  /*107d0*/  UMOV UR4, 0xffffffff ;  /* 0xffffffff00047882 */ /* 0x000fe20000000000 */
[----:B------:R-:W-:Y:S02]  /*107e0*/  VIADD R12, R6, 0xffffffff ;  /* 0xffffffff060c7836 */ /* 0x000fe40000000000 */
[----:B------:R-:W-:Y:S05]  /*107f0*/  BRA.DIV UR4, `(.L_x_3533) ;  /* 0x0000001a04607947 */ /* 0x000fea000b800000 */
[----:B------:R3:W4:Y:S02]  /*10800*/  SHFL.IDX PT, R7, R2, R12, 0x1f ;  /* 0x00001f0c02077589 */ /* 0x00072400000e0000 */
.L_x_3532:
[----:B0--3--:R-:W0:Y:S01]  /*10810*/  LDC.64 R2, c[0x0][0xc68] ;  /* 0x00031a00ff027b82 */ /* 0x009e220000000a00 */
[----:B------:R-:W-:-:S05]  /*10820*/  IADD3 R19, R6, R19, RZ ;  /* 0x0000001306137210 */ /* 0x000fca0007ffe0ff */
        /* <DEDUP_REMOVED lines=25> */
[----:B------:R-:W-:-:S04]  /*109c0*/  ISETP.GE.AND P0, PT, R3, RZ, PT ;  /* 0x000000ff0300720c */ /* 0x000fc80003f06270 */
[----:B------:R-:W-:-:S09]  /*109d0*/  MOV R9, R2 ;  /* 0x0000000200097202 */ /* 0x000fd20000000f00 */
[----:B------:R-:W-:Y:S01]  /*109e0*/  @!P0 IMAD.MOV R9, RZ, RZ, -R9 ;  /* 0x000000ffff098224 */ /* 0x000fe200078e0a09 */
[----:B------:R-:W-:-:S13]  /*109f0*/  ISETP.NE.AND P0, PT, R6, RZ, PT ;  /* 0x000000ff0600720c */ /* 0x000fda0003f05270 */
[----:B------:R-:W-:-:S05]  /*10a00*/  @!P0 LOP3.LUT R9, RZ, R6, RZ, 0x33, !PT ;  /* 0x00000006ff098212 */ /* 0x000fca00078e33ff */
[----:B------:R-:W-:Y:S02]  /*10a10*/  IMAD R4, R8, R9, RZ ;  /* 0x0000000908047224 */ /* 0x000fe400078e02ff */
[----:B------:R-:W-:Y:S02]  /*10a20*/  IMAD.MOV R9, RZ, RZ, -R9 ;  /* 0x000000ffff097224 */ /* 0x000fe400078e0a09 */
[----:B------:R-:W-:Y:S02]  /*10a30*/  IMAD.MOV R2, RZ, RZ, -R4 ;  /* 0x000000ffff027224 */ /* 0x000fe400078e0a04 */
[----:B------:R-:W-:-:S03]  /*10a40*/  IMAD R7, R6, R9, R7 ;  /* 0x0000000906077224 */ /* 0x000fc600078e0207 */
[----:B------:R-:W-:Y:S02]  /*10a50*/  VIADDMNMX R8, R2, R5, R8, PT ;  /* 0x0000000502087246 */ /* 0x000fe40003800108 */
[----:B------:R-:W-:Y:S02]  /*10a60*/  IADD3 R4, R7, R4, RZ ;  /* 0x0000000407047210 */ /* 0x000fe40007ffe0ff */
[----:B------:R-:W-:-:S04]  /*10a70*/  IABS R5, R8 ;  /* 0x0000000800057213 */ /* 0x000fc80000000000 */
[----:B------:R-:W0:Y:S08]  /*10a80*/  I2F.RP R10, R5 ;  /* 0x00000005000a7306 */ /* 0x000e300000209400 */
[----:B0-----:R-:W0:Y:S02]  /*10a90*/  MUFU.RCP R10, R10 ;  /* 0x0000000a000a7308 */ /* 0x001e240000001000 */
[----:B0-----:R-:W-:-:S06]  /*10aa0*/  IADD3 R2, R10, 0xffffffe, RZ ;  /* 0x0ffffffe0a027810 */ /* 0x001fcc0007ffe0ff */
[----:B------:R0:W1:Y:S02]  /*10ab0*/  F2I.FTZ.U32.TRUNC.NTZ R3, R2 ;  /* 0x0000000200037305 */ /* 0x000064000021f000 */
[----:B0-----:R-:W-:Y:S01]  /*10ac0*/  MOV R2, RZ ;  /* 0x000000ff00027202 */ /* 0x001fe20000000f00 */
        /* <DEDUP_REMOVED lines=23> */
.L_x_3526:
[----:B------:R-:W-:Y:S01]  /*10c40*/  UMOV UR4, URZ ;  /* 0x0000003f00047c82 */ /* 0x000fe20008000000 */
[----:B------:R-:W-:Y:S01]  /*10c50*/  UMOV UR5, URZ ;  /* 0x0000003f00057c82 */ /* 0x000fe20008000000 */
[----:B------:R-:W-:Y:S01]  /*10c60*/  ULDC UR6, c[0x0][0xc14] ;  /* 0x0003050000067ab9 */ /* 0x000fe20000000800 */
[----:B--2---:R-:W-:Y:S01]  /*10c70*/  MOV R16, R4 ;  /* 0x0000000400107202 */ /* 0x004fe20000000f00 */
[----:B------:R-:W-:Y:S01]  /*10c80*/  IMAD.U32 R17, RZ, RZ, UR4 ;  /* 0x00000004ff117e24 */ /* 0x000fe2000f8e00ff */
[----:B------:R-:W-:Y:S01]  /*10c90*/  MOV R19, UR6 ;  /* 0x0000000600137c02 */ /* 0x000fe20008000f00 */
[----:B------:R-:W-:-:S07]  /*10ca0*/  IMAD.U32 R18, RZ, RZ, UR5 ;  /* 0x00000005ff127e24 */ /* 0x000fce000f8e00ff */
.L_x_3534:
        /* <DEDUP_REMOVED lines=12> */
.L_x_3470:
        /* <DEDUP_REMOVED lines=12> */
.L_x_3591:
[----:B------:R-:W-:Y:S05]  /*10e30*/  BSYNC B0 ;  /* 0x0000000000007941 */ /* 0x000fea0003800000 */
.L_x_3536:
[----:B------:R-:W-:-:S03]  /*10e40*/  UMOV UR4, 0xffffffff ;  /* 0xffffffff00047882 */ /* 0x000fc60000000000 */
[----:B------:R-:W-:Y:S05]  /*10e50*/  BRA.DIV UR4, `(.L_x_3538) ;  /* 0x0000001604047947 */ /* 0x000fea000b800000 */
[----:B------:R-:W2:Y:S02]  /*10e60*/  S2R R2, SR_TID.X ;  /* 0x0000000000027919 */ /* 0x000ea40000002100 */
[----:B--2---:R-:W-:-:S04]  /*10e70*/  SHF.R.U32.HI R2, RZ, 0x5, R2 ;  /* 0x00000005ff027819 */ /* 0x004fc80000011602 */
[----:B------:R-:W-:-:S05]  /*10e80*/  LOP3.LUT R2, R2, 0x3, RZ, 0xc0, !PT ;  /* 0x0000000302027812 */ /* 0x000fca00078ec0ff */
[----:B------:R2:W3:Y:S02]  /*10e90*/  SHFL.IDX PT, R14, R2, RZ, 0x1f ;  /* 0x00001fff020e7589 */ /* 0x0004e400000e0000 */
.L_x_3594:
[----:B---3--:R-:W-:Y:S01]  /*10ea0*/  ISETP.NE.AND P0, PT, R14, RZ, PT ;  /* 0x000000ff0e00720c */ /* 0x008fe20003f05270 */
[----:B------:R-:W-:-:S12]  /*10eb0*/  BSSY B0, `(.L_x_3539) ;  /* 0x0000027000007945 */ /* 0x000fd80003800000 */
[----:B------:R-:W-:Y:S05]  /*10ec0*/  @P0 BRA `(.L_x_3540) ;  /* 0x0000000000940947 */ /* 0x000fea0003800000 */
[----:B------:R-:W-:-:S03]  /*10ed0*/  UMOV UR4, 0xffffffff ;  /* 0xffffffff00047882 */ /* 0x000fc60000000000 */
[----:B------:R-:W-:Y:S05]  /*10ee0*/  BRA.DIV UR4, `(.L_x_3541) ;  /* 0x0000001604147947 */ /* 0x000fea000b800000 */
[----:B------:R-:W-:-:S13]  /*10ef0*/  ELECT P6, URZ, PT ;  /* 0x00000000003f782f */ /* 0x000fda00038c0000 */
.L_x_3597:
[----:B------:R-:W-:Y:S05]  /*10f00*/  @!P6 BRA `(.L_x_3540) ;  /* 0x000000000084e947 */ /* 0x000fea0003800000 */
[----:B------:R-:W-:-:S06]  /*10f10*/  ULOP3.LUT UR4, UR36, 0x2, URZ, 0xfc, !UPT ;  /* 0x0000000224047892 */ /* 0x000fcc000f8efc3f */
[----:B--2---:R-:W-:-:S04]  /*10f20*/  MOV R2, UR4 ;  /* 0x0000000400027c02 */ /* 0x004fc80008000f00 */
[----:B------:R-:W-:-:S13]  /*10f30*/  ISETP.NE.AND P2, PT, R2, 0x3, PT ;  /* 0x000000030200780c */ /* 0x000fda0003f45270 */
[----:B------:R-:W-:Y:S05]  /*10f40*/  @!P2 BRA `(.L_x_3542) ;  /* 0x000000000004a947 */ /* 0x000fea0003800000 */
[----:B------:R-:W-:Y:S01]  /*10f50*/  BPT.TRAP 0x1 ;  /* 0x000000040000795c */ /* 0x000fe20000300000 */
.L_x_3542:
        /* <DEDUP_REMOVED lines=14> */
.L_x_3598:
[----:B------:R-:W2:Y:S02]  /*11040*/  SYNCS.PHASECHK.TRANS64.TRYWAIT P0, [R7+URZ], R2 ;  /* 0x00000002070075a7 */ /* 0x000ea4000800017f */
[----:B--2---:R-:W-:Y:S05]  /*11050*/  @!P0 BRA `(.L_x_3544) ;  /* 0x0000001000ec8947 */ /* 0x004fea0003800000 */
.L_x_3599:
[----:B------:R-:W-:Y:S05]  /*11060*/  @!P2 BRA `(.L_x_3545) ;  /* 0x000000000004a947 */ /* 0x000fea0003800000 */
[----:B------:R-:W-:Y:S01]  /*11070*/  BPT.TRAP 0x1 ;  /* 0x000000040000795c */ /* 0x000fe20000300000 */
.L_x_3545:
[----:B------:R-:W3:Y:S01]  /*11080*/  LDL.LU R4, [R1] ;  /* 0x0000000001047983 */ /* 0x000ee20000300800 */
[----:B------:R-:W-:-:S05]  /*11090*/  VIADD R0, R0, 0x28c60 ;  /* 0x00028c6000007836 */ /* 0x000fca0000000000 */
[----:B---3--:R-:W-:-:S04]  /*110a0*/  LEA R4, R4, R0, 0x3 ;  /* 0x0000000004047211 */ /* 0x008fc800078e18ff */
[----:B------:R-:W3:Y:S02]  /*110b0*/  SYNCS.PHASECHK.TRANS64.TRYWAIT P0, [R4+URZ], R5 ;  /* 0x00000005040075a7 */ /* 0x000ee4000800017f */
[----:B---3--:R-:W-:Y:S05]  /*110c0*/  @!P0 BRA `(.L_x_3546) ;  /* 0x0000001000e48947 */ /* 0x008fea0003800000 */
.L_x_3600:
[----:B------:R-:W-:-:S07]  /*110d0*/  IMAD R3, R3, 0x8, R0 ;  /* 0x0000000803037824 */ /* 0x000fce00078e0200 */
.L_x_3547:
[----:B----4-:R4:W0:Y:S02]  /*110e0*/  SYNCS.PHASECHK.TRANS64.TRYWAIT P0, [R3+URZ], R2 ;  /* 0x00000002030075a7 */ /* 0x010824000800017f */
[----:B0-----:R-:W-:Y:S05]  /*110f0*/  @!P0 NANOSLEEP.SYNCS 0x989680 ;  /* 0x009896800000895d */ /* 0x001fea0003900000 */
[----:B------:R-:W0:Y:S02]  /*11100*/  @!P0 SYNCS.PHASECHK.TRANS64 P0, [R3+URZ], R2 ;  /* 0x00000002030085a7 */ /* 0x000e24000800007f */
[----:B0-----:R-:W-:Y:S05]  /*11110*/  @!P0 BRA `(.L_x_3547) ;  /* 0xfffffffc00f08947 */ /* 0x001fea000383ffff */
.L_x_3540:
[----:B------:R-:W-:Y:S05]  /*11120*/  BSYNC B0 ;  /* 0x0000000000007941 */ /* 0x000fea0003800000 */
.L_x_3539:
[----:B------:R-:W-:Y:S05]  /*11130*/  EXIT ;  /* 0x000000000000794d */ /* 0x000fea0003800000 */
.L_x_3413:
[----:B0-----:R-:W-:-:S04]  /*11140*/  IMAD.U32 R5, RZ, RZ, UR21 ;  /* 0x00000015ff057e24 */ /* 0x001fc8000f8e00ff */
[----:B------:R0:W1:Y:S03]  /*11150*/  SYNCS.PHASECHK.TRANS64.TRYWAIT P1, [R5+URZ+0x28c50], R4 ;  /* 0x028c5004050075a7 */ /* 0x000066000802017f */
[----:B-1----:R-:W-:Y:S05]  /*11160*/  @!P1 NANOSLEEP.SYNCS 0x989680 ;  /* 0x009896800000995d */ /* 0x002fea0003900000 */
[----:B------:R-:W1:Y:S02]  /*11170*/  @!P1 SYNCS.PHASECHK.TRANS64 P1, [R5+URZ+0x28c50], R4 ;  /* 0x028c5004050095a7 */ /* 0x000e64000802007f */
[----:B-1----:R-:W-:Y:S05]  /*11180*/  @!P1 BRA `(.L_x_3413) ;  /* 0xfffffffc00ec9947 */ /* 0x002fea000383ffff */
[----:B------:R-:W-:Y:S05]  /*11190*/  BRA `(.L_x_3548) ;  /* 0xffffff08002c7947 */ /* 0x000fea000383ffff */
.L_x_3418:
[----:B-1----:R-:W-:-:S04]  /*111a0*/  MOV R6, UR21 ;  /* 0x0000001500067c02 */ /* 0x002fc80008000f00 */
[----:B------:R1:W2:Y:S03]  /*111b0*/  SYNCS.PHASECHK.TRANS64.TRYWAIT P1, [R6+URZ+0x28c50], R5 ;  /* 0x028c5005060075a7 */ /* 0x0002a6000802017f */
[----:B--2---:R-:W-:Y:S05]  /*111c0*/  @!P1 NANOSLEEP.SYNCS 0x989680 ;  /* 0x009896800000995d */ /* 0x004fea0003900000 */
[----:B------:R-:W2:Y:S02]  /*111d0*/  @!P1 SYNCS.PHASECHK.TRANS64 P1, [R6+URZ+0x28c50], R5 ;  /* 0x028c5005060095a7 */ /* 0x000ea4000802007f */
[----:B--2---:R-:W-:Y:S05]  /*111e0*/  @!P1 BRA `(.L_x_3418) ;  /* 0xfffffffc00ec9947 */ /* 0x004fea000383ffff */
[----:B------:R-:W-:Y:S05]  /*111f0*/  BRA `(.L_x_3417) ;  /* 0xffffff1400307947 */ /* 0x000fea000383ffff */
.L_x_3421:
[----:B0-----:R-:W-:-:S04]  /*11200*/  IMAD.U32 R3, RZ, RZ, UR40 ;  /* 0x00000028ff037e24 */ /* 0x001fc8000f8e00ff */
[----:B------:R0:W1:Y:S03]  /*11210*/  SYNCS.PHASECHK.TRANS64.TRYWAIT P1, [R3+URZ+0x28c00], R0 ;  /* 0x028c0000030075a7 */ /* 0x000066000802017f */
[----:B-1----:R-:W-:Y:S05]  /*11220*/  @!P1 NANOSLEEP.SYNCS 0x989680 ;  /* 0x009896800000995d */ /* 0x002fea0003900000 */
[----:B------:R-:W1:Y:S02]  /*11230*/  @!P1 SYNCS.PHASECHK.TRANS64 P1, [R3+URZ+0x28c00], R0 ;  /* 0x028c0000030095a7 */ /* 0x000e64000802007f */
[----:B-1----:R-:W-:Y:S05]  /*11240*/  @!P1 BRA `(.L_x_3421) ;  /* 0xfffffffc00ec9947 */ /* 0x002fea000383ffff */
[----:B------:R-:W-:Y:S05]  /*11250*/  BRA `(.L_x_3549) ;  /* 0xffffff2000707947 */ /* 0x000fea000383ffff */
.L_x_3425:
[----:B--2---:R2:W3:Y:S02]  /*11260*/  SYNCS.PHASECHK.TRANS64.TRYWAIT P1, [R7+URZ+0x28c30], R8 ;  /* 0x028c3008070075a7 */ /* 0x0044e4000802017f */
[----:B---3--:R-:W-:Y:S05]  /*11270*/  @!P1 NANOSLEEP.SYNCS 0x989680 ;  /* 0x009896800000995d */ /* 0x008fea0003900000 */
[----:B------:R-:W3:Y:S02]  /*11280*/  @!P1 SYNCS.PHASECHK.TRANS64 P1, [R7+URZ+0x28c30], R8 ;  /* 0x028c3008070095a7 */ /* 0x000ee4000802007f */
[----:B---3--:R-:W-:Y:S05]  /*11290*/  @!P1 BRA `(.L_x_3425) ;  /* 0xfffffffc00f09947 */ /* 0x008fea000383ffff */
[----:B------:R-:W-:Y:S05]  /*112a0*/  BRA `(.L_x_3424) ;  /* 0xffffff20008c7947 */ /* 0x000fea000383ffff */
.L_x_3429:
[----:B----4-:R4:W0:Y:S02]  /*112b0*/  SYNCS.PHASECHK.TRANS64.TRYWAIT P2, [R7+URZ+0x28c50], R8 ;  /* 0x028c5008070075a7 */ /* 0x010824000804017f */
[----:B0-----:R-:W-:Y:S05]  /*112c0*/  @!P2 NANOSLEEP.SYNCS 0x989680 ;  /* 0x009896800000a95d */ /* 0x001fea0003900000 */
[----:B------:R-:W0:Y:S02]  /*112d0*/  @!P2 SYNCS.PHASECHK.TRANS64 P2, [R7+URZ+0x28c50], R8 ;  /* 0x028c50080700a5a7 */ /* 0x000e24000804007f */
[----:B0-----:R-:W-:Y:S05]  /*112e0*/  @!P2 BRA `(.L_x_3429) ;  /* 0xfffffffc00f0a947 */ /* 0x001fea000383ffff */
[----:B------:R-:W-:Y:S05]  /*112f0*/  BRA `(.L_x_3428) ;  /* 0xffffff3400fc7947 */ /* 0x000fea000383ffff */
.L_x_3434:
[----:B--2---:R-:W-:-:S04]  /*11300*/  IMAD.U32 R4, RZ, RZ, UR25 ;  /* 0x00000019ff047e24 */ /* 0x004fc8000f8e00ff */
[----:B------:R2:W3:Y:S03]  /*11310*/  SYNCS.PHASECHK.TRANS64.TRYWAIT P2, [R4+URZ+0x28c30], R7 ;  /* 0x028c3007040075a7 */ /* 0x0004e6000804017f */
[----:B---3--:R-:W-:Y:S05]  /*11320*/  @!P2 NANOSLEEP.SYNCS 0x989680 ;  /* 0x009896800000a95d */ /* 0x008fea0003900000 */
[----:B------:R-:W3:Y:S02]  /*11330*/  @!P2 SYNCS.PHASECHK.TRANS64 P2, [R4+URZ+0x28c30], R7 ;  /* 0x028c30070400a5a7 */ /* 0x000ee4000804007f */
[----:B---3--:R-:W-:Y:S05]  /*11340*/  @!P2 BRA `(.L_x_3434) ;  /* 0xfffffffc00eca947 */ /* 0x008fea000383ffff */
[----:B------:R-:W-:Y:S05]  /*11350*/  BRA `(.L_x_3433) ;  /* 0xffffff3800f07947 */ /* 0x000fea000383ffff */
.L_x_3438:
[----:B-1----:R1:W2:Y:S02]  /*11360*/  SYNCS.PHASECHK.TRANS64.TRYWAIT P2, [R168+URZ+0x28c50], R7 ;  /* 0x028c5007a80075a7 */ /* 0x0022a4000804017f */
[----:B--2---:R-:W-:Y:S05]  /*11370*/  @!P2 NANOSLEEP.SYNCS 0x989680 ;  /* 0x009896800000a95d */ /* 0x004fea0003900000 */
[----:B------:R-:W2:Y:S02]  /*11380*/  @!P2 SYNCS.PHASECHK.TRANS64 P2, [R168+URZ+0x28c50], R7 ;  /* 0x028c5007a800a5a7 */ /* 0x000ea4000804007f */
[----:B--2---:R-:W-:Y:S05]  /*11390*/  @!P2 BRA `(.L_x_3438) ;  /* 0xfffffffc00f0a947 */ /* 0x004fea000383ffff */
[----:B------:R-:W-:Y:S05]  /*113a0*/  BRA `(.L_x_3437) ;  /* 0xffffff5800447947 */ /* 0x000fea000383ffff */
.L_x_3444:
[----:B-1----:R-:W-:-:S04]  /*113b0*/  MOV R4, UR24 ;  /* 0x0000001800047c02 */ /* 0x002fc80008000f00 */
[----:B------:R1:W3:Y:S03]  /*113c0*/  SYNCS.PHASECHK.TRANS64.TRYWAIT P2, [R4+URZ+0x28c30], R7 ;  /* 0x028c3007040075a7 */ /* 0x0002e6000804017f */
[----:B---3--:R-:W-:Y:S05]  /*113d0*/  @!P2 NANOSLEEP.SYNCS 0x989680 ;  /* 0x009896800000a95d */ /* 0x008fea0003900000 */
[----:B------:R-:W3:Y:S02]  /*113e0*/  @!P2 SYNCS.PHASECHK.TRANS64 P2, [R4+URZ+0x28c30], R7 ;  /* 0x028c30070400a5a7 */ /* 0x000ee4000804007f */
[----:B---3--:R-:W-:Y:S05]  /*113f0*/  @!P2 BRA `(.L_x_3444) ;  /* 0xfffffffc00eca947 */ /* 0x008fea000383ffff */
[----:B------:R-:W-:Y:S05]  /*11400*/  BRA `(.L_x_3443) ;  /* 0xffffff5c00307947 */ /* 0x000fea000383ffff */
.L_x_3448:
[----:B--2---:R2:W3:Y:S02]  /*11410*/  SYNCS.PHASECHK.TRANS64.TRYWAIT P2, [R168+URZ+0x28c50], R7 ;  /* 0x028c5007a80075a7 */ /* 0x0044e4000804017f */
[----:B---3--:R-:W-:Y:S05]  /*11420*/  @!P2 NANOSLEEP.SYNCS 0x989680 ;  /* 0x009896800000a95d */ /* 0x008fea0003900000 */
[----:B------:R-:W3:Y:S02]  /*11430*/  @!P2 SYNCS.PHASECHK.TRANS64 P2, [R168+URZ+0x28c50], R7 ;  /* 0x028c5007a800a5a7 */ /* 0x000ee4000804007f */
[----:B---3--:R-:W-:Y:S05]  /*11440*/  @!P2 BRA `(.L_x_3448) ;  /* 0xfffffffc00f0a947 */ /* 0x008fea000383ffff */
[----:B------:R-:W-:Y:S05]  /*11450*/  BRA `(.L_x_3447) ;  /* 0xffffff7400547947 */ /* 0x000fea000383ffff */
.L_x_3481:
        /* <DEDUP_REMOVED lines=8> */
[----:B------:R-:W-:Y:S05]  /*114e0*/  WARPSYNC.COLLECTIVE R15, `(.L_x_3551) ;  /* 0x000000000f087348 */ /* 0x000fea0003c00000 */
[----:B------:R0:W1:Y:S02]  /*114f0*/  SHFL.IDX P6, R14, R13, R12, R11 ;  /* 0x0000000c0d0e7389 */ /* 0x00006400000c000b */
[----:B01----:R-:W-:Y:S01]  /*11500*/  ENDCOLLECTIVE ;  /* 0x000000000000791b */ /* 0x003fe20003800000 */
.L_x_3551:
[----:B------:R-:W-:Y:S05]  /*11510*/  BSYNC B0 ;  /* 0x0000000000007941 */ /* 0x000fea0003800000 */
.L_x_3550:
[----:B------:R-:W-:Y:S05]  /*11520*/  BRA `(.L_x_3552) ;  /* 0xffffffc400347947 */ /* 0x000fea000383ffff */
.L_x_3482:
[----:B------:R-:W-:Y:S01]  /*11530*/  BSSY B0, `(.L_x_3553) ;  /* 0x0000006000007945 */ /* 0x000fe20003800000 */
[----:B------:R-:W-:-:S07]  /*11540*/  IMAD.MOV.U32 R15, RZ, RZ, -0x1 ;  /* 0xffffffffff0f7424 */ /* 0x000fce00078e00ff */
[----:B------:R-:W-:Y:S05]  /*11550*/  WARPSYNC.COLLECTIVE R15, `(.L_x_3554) ;  /* 0x000000000f0c7348 */ /* 0x000fea0003c00000 */
[----:B------:R-:W-:Y:S02]  /*11560*/  ELECT P6, UR62, PT ;  /* 0x00000000003e782f */ /* 0x000fe400038c0000 */
[----:B------:R-:W-:Y:S01]  /*11570*/  MOV R14, UR62 ;  /* 0x0000003e000e7c02 */ /* 0x000fe20008000f00 */
[----:B------:R-:W-:Y:S10]  /*11580*/  ENDCOLLECTIVE ;  /* 0x000000000000791b */ /* 0x000ff40003800000 */
.L_x_3554:
[----:B------:R-:W-:Y:S05]  /*11590*/  BSYNC B0 ;  /* 0x0000000000007941 */ /* 0x000fea0003800000 */
.L_x_3553:
[----:B------:R-:W-:Y:S05]  /*115a0*/  BRA `(.L_x_3555) ;  /* 0xffffffc400247947 */ /* 0x000fea000383ffff */
.L_x_3485:
[----:B0-----:R0:W1:Y:S02]  /*115b0*/  SYNCS.PHASECHK.TRANS64.TRYWAIT P0, [R8+URZ+0x28c40], R10 ;  /* 0x028c400a080075a7 */ /* 0x001064000800017f */
[----:B-1----:R-:W-:Y:S05]  /*115c0*/  @!P0 NANOSLEEP.SYNCS 0x989680 ;  /* 0x009896800000895d */ /* 0x002fea0003900000 */
[----:B------:R-:W1:Y:S02]  /*115d0*/  @!P0 SYNCS.PHASECHK.TRANS64 P0, [R8+URZ+0x28c40], R10 ;  /* 0x028c400a080085a7 */ /* 0x000e64000800007f */
[----:B-1----:R-:W-:Y:S05]  /*115e0*/  @!P0 BRA `(.L_x_3485) ;  /* 0xfffffffc00f08947 */ /* 0x002fea000383ffff */
[----:B------:R-:W-:Y:S05]  /*115f0*/  BRA `(.L_x_3556) ;  /* 0xffffffc400887947 */ /* 0x000fea000383ffff */
.L_x_3488:
        /* <DEDUP_REMOVED lines=8> */
.L_x_3491:
[----:B0-----:R0:W1:Y:S02]  /*11680*/  SYNCS.PHASECHK.TRANS64.TRYWAIT P0, [R11+URZ+0x28c60], R6 ;  /* 0x028c60060b0075a7 */ /* 0x001064000800017f */
[----:B-1----:R-:W-:Y:S05]  /*11690*/  @!P0 NANOSLEEP.SYNCS 0x989680 ;  /* 0x009896800000895d */ /* 0x002fea0003900000 */
[----:B------:R-:W1:Y:S02]  /*116a0*/  @!P0 SYNCS.PHASECHK.TRANS64 P0, [R11+URZ+0x28c60], R6 ;  /* 0x028c60060b0085a7 */ /* 0x000e64000800007f */
[----:B-1----:R-:W-:Y:S05]  /*116b0*/  @!P0 BRA `(.L_x_3491) ;  /* 0xfffffffc00f08947 */ /* 0x002fea000383ffff */
[----:B------:R-:W-:Y:S05]  /*116c0*/  BRA `(.L_x_3558) ;  /* 0xffffffc800807947 */ /* 0x000fea000383ffff */
.L_x_3500:
[----:B-1----:R1:W2:Y:S02]  /*116d0*/  SYNCS.PHASECHK.TRANS64.TRYWAIT P0, [R2+URZ+0x28c40], R3 ;  /* 0x028c4003020075a7 */ /* 0x0022a4000800017f */
[----:B--2---:R-:W-:Y:S05]  /*116e0*/  @!P0 NANOSLEEP.SYNCS 0x989680 ;  /* 0x009896800000895d */ /* 0x004fea0003900000 */
[----:B------:R-:W2:Y:S02]  /*116f0*/  @!P0 SYNCS.PHASECHK.TRANS64 P0, [R2+URZ+0x28c40], R3 ;  /* 0x028c4003020085a7 */ /* 0x000ea4000800007f */
[----:B--2---:R-:W-:Y:S05]  /*11700*/  @!P0 BRA `(.L_x_3500) ;  /* 0xfffffffc00f08947 */ /* 0x004fea000383ffff */
[----:B------:R-:W-:Y:S05]  /*11710*/  BRA `(.L_x_3559) ;  /* 0xffffffd000487947 */ /* 0x000fea000383ffff */
.L_x_3502:
[----:B0-----:R0:W2:Y:S02]  /*11720*/  SYNCS.PHASECHK.TRANS64.TRYWAIT P0, [R2+URZ+0x28c60], R3 ;  /* 0x028c6003020075a7 */ /* 0x0010a4000800017f */
[----:B--2---:R-:W-:Y:S05]  /*11730*/  @!P0 NANOSLEEP.SYNCS 0x989680 ;  /* 0x009896800000895d */ /* 0x004fea0003900000 */
[----:B------:R-:W2:Y:S02]  /*11740*/  @!P0 SYNCS.PHASECHK.TRANS64 P0, [R2+URZ+0x28c60], R3 ;  /* 0x028c6003020085a7 */ /* 0x000ea4000800007f */
[----:B--2---:R-:W-:Y:S05]  /*11750*/  @!P0 BRA `(.L_x_3502) ;  /* 0xfffffffc00f08947 */ /* 0x004fea000383ffff */
[----:B------:R-:W-:Y:S05]  /*11760*/  BRA `(.L_x_3560) ;  /* 0xffffffd000b87947 */ /* 0x000fea000383ffff */
.L_x_3507:
[----:B-1----:R1:W2:Y:S02]  /*11770*/  SYNCS.PHASECHK.TRANS64.TRYWAIT P0, [R2+URZ+0x28c40], R7 ;  /* 0x028c4007020075a7 */ /* 0x0022a4000800017f */
[----:B--2---:R-:W-:Y:S05]  /*11780*/  @!P0 NANOSLEEP.SYNCS 0x989680 ;  /* 0x009896800000895d */ /* 0x004fea0003900000 */
[----:B------:R-:W2:Y:S02]  /*11790*/  @!P0 SYNCS.PHASECHK.TRANS64 P0, [R2+URZ+0x28c40], R7 ;  /* 0x028c4007020085a7 */ /* 0x000ea4000800007f */
[----:B--2---:R-:W-:Y:S05]  /*117a0*/  @!P0 BRA `(.L_x_3507) ;  /* 0xfffffffc00f08947 */ /* 0x004fea000383ffff */
[----:B------:R-:W-:Y:S05]  /*117b0*/  BRA `(.L_x_3561) ;  /* 0xffffffd800547947 */ /* 0x000fea000383ffff */
.L_x_3509:
[----:B0-----:R0:W2:Y:S02]  /*117c0*/  SYNCS.PHASECHK.TRANS64.TRYWAIT P1, [R2+URZ+0x28c60], R7 ;  /* 0x028c6007020075a7 */ /* 0x0010a4000802017f */
[----:B--2---:R-:W-:Y:S05]  /*117d0*/  @!P1 NANOSLEEP.SYNCS 0x989680 ;  /* 0x009896800000995d */ /* 0x004fea0003900000 */
[----:B------:R-:W2:Y:S02]  /*117e0*/  @!P1 SYNCS.PHASECHK.TRANS64 P1, [R2+URZ+0x28c60], R7 ;  /* 0x028c6007020095a7 */ /* 0x000ea4000802007f */
[----:B--2---:R-:W-:Y:S05]  /*117f0*/  @!P1 BRA `(.L_x_3509) ;  /* 0xfffffffc00f09947 */ /* 0x004fea000383ffff */
[----:B------:R-:W-:Y:S05]  /*11800*/  BRA `(.L_x_3562) ;  /* 0xffffffd800c07947 */ /* 0x000fea000383ffff */
.L_x_3514:
[----:B--2---:R2:W3:Y:S02]  /*11810*/  SYNCS.PHASECHK.TRANS64.TRYWAIT P0, [R2+URZ+0x28c40], R3 ;  /* 0x028c4003020075a7 */ /* 0x0044e4000800017f */
[----:B---3--:R-:W-:Y:S05]  /*11820*/  @!P0 NANOSLEEP.SYNCS 0x989680 ;  /* 0x009896800000895d */ /* 0x008fea0003900000 */
[----:B------:R-:W3:Y:S02]  /*11830*/  @!P0 SYNCS.PHASECHK.TRANS64 P0, [R2+URZ+0x28c40], R3 ;  /* 0x028c4003020085a7 */ /* 0x000ee4000800007f */
[----:B---3--:R-:W-:Y:S05]  /*11840*/  @!P0 BRA `(.L_x_3514) ;  /* 0xfffffffc00f08947 */ /* 0x008fea000383ffff */
[----:B------:R-:W-:Y:S05]  /*11850*/  BRA `(.L_x_3563) ;  /* 0xffffffe0003c7947 */ /* 0x000fea000383ffff */
.L_x_3516:
[----:B0-----:R0:W1:Y:S02]  /*11860*/  SYNCS.PHASECHK.TRANS64.TRYWAIT P1, [R2+URZ+0x28c60], R3 ;  /* 0x028c6003020075a7 */ /* 0x001064000802017f */
[----:B-1----:R-:W-:Y:S05]  /*11870*/  @!P1 NANOSLEEP.SYNCS 0x989680 ;  /* 0x009896800000995d */ /* 0x002fea0003900000 */
[----:B------:R-:W1:Y:S02]  /*11880*/  @!P1 SYNCS.PHASECHK.TRANS64 P1, [R2+URZ+0x28c60], R3 ;  /* 0x028c6003020095a7 */ /* 0x000e64000802007f */
[----:B-1----:R-:W-:Y:S05]  /*11890*/  @!P1 BRA `(.L_x_3516) ;  /* 0xfffffffc00f09947 */ /* 0x002fea000383ffff */
[----:B------:R-:W-:Y:S05]  /*118a0*/  BRA `(.L_x_3564) ;  /* 0xffffffe000ac7947 */ /* 0x000fea000383ffff */
.L_x_3521:
[----:B------:R-:W-:Y:S01]  /*118b0*/  BSSY B0, `(.L_x_3565) ;  /* 0x0000008000007945 */ /* 0x000fe20003800000 */
[----:B0-----:R-:W-:Y:S01]  /*118c0*/  MOV R13, R16 ;  /* 0x00000010000d7202 */ /* 0x001fe20000000f00 */
[----:B------:R-:W-:Y:S01]  /*118d0*/  IMAD.MOV.U32 R12, RZ, RZ, RZ ;  /* 0x000000ffff0c7224 */ /* 0x000fe200078e00ff */
[----:B------:R-:W-:Y:S01]  /*118e0*/  MOV R15, 0xffffffff ;  /* 0xffffffff000f7802 */ /* 0x000fe20000000f00 */
[----:B------:R-:W-:-:S07]  /*118f0*/  IMAD.MOV.U32 R11, RZ, RZ, 0x1f ;  /* 0x0000001fff0b7424 */ /* 0x000fce00078e00ff */
[----:B-1----:R-:W-:Y:S05]  /*11900*/  WARPSYNC.COLLECTIVE R15, `(.L_x_3566) ;  /* 0x000000000f087348 */ /* 0x002fea0003c00000 */
[----:B------:R0:W2:Y:S02]  /*11910*/  SHFL.IDX P6, R14, R13, R12, R11 ;  /* 0x0000000c0d0e7389 */ /* 0x0000a400000c000b */
[----:B012---:R-:W-:Y:S01]  /*11920*/  ENDCOLLECTIVE ;  /* 0x000000000000791b */ /* 0x007fe20003800000 */
.L_x_3566:
[----:B------:R-:W-:Y:S05]  /*11930*/  BSYNC B0 ;  /* 0x0000000000007941 */ /* 0x000fea0003800000 */
.L_x_3565:
        /* <DEDUP_REMOVED lines=8> */
.L_x_3567:
[----:B------:R-:W-:Y:S01]  /*119c0*/  MOV R7, R14 ;  /* 0x0000000e00077202 */ /* 0x000fe20000000f00 */
[----:B------:R-:W-:Y:S06]  /*119d0*/  BRA `(.L_x_3568) ;  /* 0xffffffe400f07947 */ /* 0x000fec000383ffff */
.L_x_3524:
[----:B------:R-:W-:Y:S01]  /*119e0*/  BSSY B0, `(.L_x_3569) ;  /* 0x0000008000007945 */ /* 0x000fe20003800000 */
[----:B-----5:R-:W-:Y:S01]  /*119f0*/  IMAD.MOV.U32 R13, RZ, RZ, R17 ;  /* 0x000000ffff0d7224 */ /* 0x020fe200078e0011 */
[----:B------:R-:W-:Y:S01]  /*11a00*/  MOV R11, RZ ;  /* 0x000000ff000b7202 */ /* 0x000fe20000000f00 */
[----:B------:R-:W-:Y:S02]  /*11a10*/  IMAD.MOV.U32 R12, RZ, RZ, 0x1 ;  /* 0x00000001ff0c7424 */ /* 0x000fe400078e00ff */
[----:B------:R-:W-:-:S07]  /*11a20*/  IMAD.MOV.U32 R15, RZ, RZ, -0x1 ;  /* 0xffffffffff0f7424 */ /* 0x000fce00078e00ff */
[----:B01234-:R-:W-:Y:S05]  /*11a30*/  WARPSYNC.COLLECTIVE R15, `(.L_x_3570) ;  /* 0x000000000f087348 */ /* 0x01ffea0003c00000 */
[----:B------:R0:W0:Y:S02]  /*11a40*/  SHFL.UP P6, R14, R13, R12, R11 ;  /* 0x0400000c0d0e7389 */ /* 0x00002400000c000b */
[----:B01234-:R-:W-:Y:S01]  /*11a50*/  ENDCOLLECTIVE ;  /* 0x000000000000791b */ /* 0x01ffe20003800000 */
.L_x_3570:
[----:B------:R-:W-:Y:S05]  /*11a60*/  BSYNC B0 ;  /* 0x0000000000007941 */ /* 0x000fea0003800000 */
.L_x_3569:
        /* <DEDUP_REMOVED lines=10> */
.L_x_3571:
        /* <DEDUP_REMOVED lines=8> */
.L_x_3572:
        /* <DEDUP_REMOVED lines=8> */
.L_x_3573:
        /* <DEDUP_REMOVED lines=8> */
.L_x_3574:
[----:B------:R-:W-:Y:S01]  /*11c90*/  IMAD.MOV.U32 R12, RZ, RZ, 0x1f ;  /* 0x0000001fff0c7424 */ /* 0x000fe200078e00ff */
[----:B------:R-:W-:Y:S02]  /*11ca0*/  MOV R11, 0x1f ;  /* 0x0000001f000b7802 */ /* 0x000fe40000000f00 */
[----:B------:R-:W-:-:S04]  /*11cb0*/  SEL R2, R14, RZ, P0 ;  /* 0x000000ff0e027207 */ /* 0x000fc80000000000 */
[----:B------:R-:W-:-:S05]  /*11cc0*/  IADD3 R2, R5, R2, RZ ;  /* 0x0000000205027210 */ /* 0x000fca0007ffe0ff */
[----:B------:R-:W-:-:S07]  /*11cd0*/  IMAD.MOV.U32 R13, RZ, RZ, R2 ;  /* 0x000000ffff0d7224 */ /* 0x000fce00078e0002 */
[----:B------:R-:W-:Y:S05]  /*11ce0*/  WARPSYNC.COLLECTIVE R15, `(.L_x_3575) ;  /* 0x000000000f087348 */ /* 0x000fea0003c00000 */
[----:B------:R0:W1:Y:S02]  /*11cf0*/  SHFL.IDX P6, R14, R13, R12, R11 ;  /* 0x0000000c0d0e7389 */ /* 0x00006400000c000b */
[----:B01----:R-:W-:Y:S01]  /*11d00*/  ENDCOLLECTIVE ;  /* 0x000000000000791b */ /* 0x003fe20003800000 */
.L_x_3575:
[----:B------:R-:W-:Y:S05]  /*11d10*/  BRA `(.L_x_3576) ;  /* 0xffffffe400b47947 */ /* 0x000fea000383ffff */
.L_x_3529:
[----:B------:R-:W-:Y:S01]  /*11d20*/  BSSY B0, `(.L_x_3577) ;  /* 0x0000008000007945 */ /* 0x000fe20003800000 */
[----:B-----5:R-:W-:Y:S01]  /*11d30*/  IMAD.MOV.U32 R13, RZ, RZ, R17 ;  /* 0x000000ffff0d7224 */ /* 0x020fe200078e0011 */
[----:B------:R-:W-:Y:S01]  /*11d40*/  MOV R11, RZ ;  /* 0x000000ff000b7202 */ /* 0x000fe20000000f00 */
[----:B------:R-:W-:Y:S02]  /*11d50*/  IMAD.MOV.U32 R12, RZ, RZ, 0x1 ;  /* 0x00000001ff0c7424 */ /* 0x000fe400078e00ff */
[----:B------:R-:W-:-:S07]  /*11d60*/  IMAD.MOV.U32 R15, RZ, RZ, -0x1 ;  /* 0xffffffffff0f7424 */ /* 0x000fce00078e00ff */
[----:B0-2---:R-:W-:Y:S05]  /*11d70*/  WARPSYNC.COLLECTIVE R15, `(.L_x_3578) ;  /* 0x000000000f087348 */ /* 0x005fea0003c00000 */
[----:B------:R1:W3:Y:S02]  /*11d80*/  SHFL.UP P6, R14, R13, R12, R11 ;  /* 0x0400000c0d0e7389 */ /* 0x0002e400000c000b */
[----:B0123--:R-:W-:Y:S01]  /*11d90*/  ENDCOLLECTIVE ;  /* 0x000000000000791b */ /* 0x00ffe20003800000 */
.L_x_3578:
[----:B------:R-:W-:Y:S05]  /*11da0*/  BSYNC B0 ;  /* 0x0000000000007941 */ /* 0x000fea0003800000 */
.L_x_3577:
        /* <DEDUP_REMOVED lines=10> */
.L_x_3579:
        /* <DEDUP_REMOVED lines=8> */
.L_x_3580:
        /* <DEDUP_REMOVED lines=8> */
.L_x_3581:
        /* <DEDUP_REMOVED lines=8> */
.L_x_3582:
        /* <DEDUP_REMOVED lines=8> */
.L_x_3583:
[----:B------:R-:W-:Y:S05]  /*12050*/  BRA `(.L_x_3584) ;  /* 0xffffffe400987947 */ /* 0x000fea000383ffff */
.L_x_3531:
[----:B------:R-:W-:Y:S01]  /*12060*/  BSSY B0, `(.L_x_3585) ;  /* 0x0000006000007945 */ /* 0x000fe20003800000 */
[----:B------:R-:W-:Y:S01]  /*12070*/  PLOP3.LUT P6, PT, P6, PT, PT, 0x8, 0x0 ;  /* 0x000000000000781c */ /* 0x000fe200037ce170 */
[----:B------:R-:W-:-:S12]  /*12080*/  IMAD.MOV.U32 R15, RZ, RZ, -0x1 ;  /* 0xffffffffff0f7424 */ /* 0x000fd800078e00ff */
[----:B0-----:R-:W-:Y:S05]  /*12090*/  WARPSYNC.COLLECTIVE R15, `(.L_x_3586) ;  /* 0x000000000f087348 */ /* 0x001fea0003c00000 */
[----:B------:R-:W-:Y:S01]  /*120a0*/  VOTE.ANY R14, PT, P6 ;  /* 0x00000000000e7806 */ /* 0x000fe200030e0100 */
[----:B0-----:R-:W-:Y:S06]  /*120b0*/  ENDCOLLECTIVE ;  /* 0x000000000000791b */ /* 0x001fec0003800000 */
.L_x_3586:
[----:B------:R-:W-:Y:S05]  /*120c0*/  BSYNC B0 ;  /* 0x0000000000007941 */ /* 0x000fea0003800000 */
.L_x_3585:
[----:B------:R-:W-:Y:S01]  /*120d0*/  IMAD.MOV.U32 R3, RZ, RZ, R14 ;  /* 0x000000ffff037224 */ /* 0x000fe200078e000e */
[----:B------:R-:W-:Y:S01]  /*120e0*/  MOV R13, R17 ;  /* 0x00000011000d7202 */ /* 0x000fe20000000f00 */
[----:B------:R-:W-:Y:S01]  /*120f0*/  IMAD.MOV.U32 R11, RZ, RZ, 0x1f ;  /* 0x0000001fff0b7424 */ /* 0x000fe200078e00ff */
[----:B------:R-:W-:Y:S01]  /*12100*/  MOV R15, 0xffffffff ;  /* 0xffffffff000f7802 */ /* 0x000fe20000000f00 */
[----:B------:R-:W0:Y:S02]  /*12110*/  POPC R6, R3 ;  /* 0x0000000300067309 */ /* 0x000e240000000000 */
[----:B0-----:R-:W-:-:S07]  /*12120*/  IMAD.MOV.U32 R12, RZ, RZ, R6 ;  /* 0x000000ffff0c7224 */ /* 0x001fce00078e0006 */
[----:B------:R-:W-:Y:S05]  /*12130*/  WARPSYNC.COLLECTIVE R15, `(.L_x_3587) ;  /* 0x000000000f087348 */ /* 0x000fea0003c00000 */
[----:B------:R0:W1:Y:S02]  /*12140*/  SHFL.IDX P6, R14, R13, R12, R11 ;  /* 0x0000000c0d0e7389 */ /* 0x00006400000c000b */
[----:B01----:R-:W-:Y:S01]  /*12150*/  ENDCOLLECTIVE ;  /* 0x000000000000791b */ /* 0x003fe20003800000 */
.L_x_3587:
[----:B------:R-:W-:Y:S01]  /*12160*/  IMAD.MOV.U32 R17, RZ, RZ, R14 ;  /* 0x000000ffff117224 */ /* 0x000fe200078e000e */
[----:B------:R-:W-:Y:S06]  /*12170*/  BRA `(.L_x_3588) ;  /* 0xffffffe400887947 */ /* 0x000fec000383ffff */
.L_x_3533:
[----:B------:R-:W-:Y:S01]  /*12180*/  BSSY B0, `(.L_x_3589) ;  /* 0x0000007000007945 */ /* 0x000fe20003800000 */
[----:B------:R-:W-:Y:S01]  /*12190*/  IMAD.MOV.U32 R13, RZ, RZ, R2 ;  /* 0x000000ffff0d7224 */ /* 0x000fe200078e0002 */
[----:B------:R-:W-:Y:S01]  /*121a0*/  MOV R11, 0x1f ;  /* 0x0000001f000b7802 */ /* 0x000fe20000000f00 */
[----:B------:R-:W-:-:S07]  /*121b0*/  IMAD.MOV.U32 R15, RZ, RZ, -0x1 ;  /* 0xffffffffff0f7424 */ /* 0x000fce00078e00ff */
[----:B012---:R-:W-:Y:S05]  /*121c0*/  WARPSYNC.COLLECTIVE R15, `(.L_x_3590) ;  /* 0x000000000f087348 */ /* 0x007fea0003c00000 */
[----:B------:R3:W4:Y:S02]  /*121d0*/  SHFL.IDX P6, R14, R13, R12, R11 ;  /* 0x0000000c0d0e7389 */ /* 0x00072400000c000b */
[----:B01234-:R-:W-:Y:S01]  /*121e0*/  ENDCOLLECTIVE ;  /* 0x000000000000791b */ /* 0x01ffe20003800000 */
.L_x_3590:
[----:B------:R-:W-:Y:S05]  /*121f0*/  BSYNC B0 ;  /* 0x0000000000007941 */ /* 0x000fea0003800000 */
.L_x_3589:
[----:B------:R-:W-:Y:S01]  /*12200*/  IMAD.MOV.U32 R7, RZ, RZ, R14 ;  /* 0x000000ffff077224 */ /* 0x000fe200078e000e */
[----:B------:R-:W-:Y:S06]  /*12210*/  BRA `(.L_x_3532) ;  /* 0xffffffe4007c7947 */ /* 0x000fec000383ffff */
.L_x_3537:
[----:B-1----:R1:W2:Y:S02]  /*12220*/  SYNCS.PHASECHK.TRANS64.TRYWAIT P0, [R0+URZ+0x28c20], R3 ;  /* 0x028c2003000075a7 */ /* 0x0022a4000800017f */
[----:B--2---:R-:W-:Y:S05]  /*12230*/  @!P0 NANOSLEEP.SYNCS 0x989680 ;  /* 0x009896800000895d */ /* 0x004fea0003900000 */
[----:B------:R-:W2:Y:S02]  /*12240*/  @!P0 SYNCS.PHASECHK.TRANS64 P0, [R0+URZ+0x28c20], R3 ;  /* 0x028c2003000085a7 */ /* 0x000ea4000800007f */
[----:B--2---:R-:W-:Y:S05]  /*12250*/  @!P0 BRA `(.L_x_3537) ;  /* 0xfffffffc00f08947 */ /* 0x004fea000383ffff */
[----:B------:R-:W-:Y:S05]  /*12260*/  BRA `(.L_x_3591) ;  /* 0xffffffe800f07947 */ /* 0x000fea000383ffff */
.L_x_3538:
[----:B------:R-:W2:Y:S01]  /*12270*/  S2R R2, SR_TID.X ;  /* 0x0000000000027919 */ /* 0x000ea20000002100 */
[----:B------:R-:W-:Y:S01]  /*12280*/  BSSY B0, `(.L_x_3592) ;  /* 0x000000a000007945 */ /* 0x000fe20003800000 */
[----:B------:R-:W-:Y:S01]  /*12290*/  IMAD.MOV.U32 R12, RZ, RZ, RZ ;  /* 0x000000ffff0c7224 */ /* 0x000fe200078e00ff */
[----:B------:R-:W-:Y:S01]  /*122a0*/  MOV R15, 0xffffffff ;  /* 0xffffffff000f7802 */ /* 0x000fe20000000f00 */
[----:B------:R-:W-:Y:S01]  /*122b0*/  IMAD.MOV.U32 R11, RZ, RZ, 0x1f ;  /* 0x0000001fff0b7424 */ /* 0x000fe200078e00ff */
[----:B--2---:R-:W-:-:S04]  /*122c0*/  SHF.R.U32.HI R2, RZ, 0x5, R2 ;  /* 0x00000005ff027819 */ /* 0x004fc80000011602 */
[----:B------:R-:W-:-:S04]  /*122d0*/  LOP3.LUT R2, R2, 0x3, RZ, 0xc0, !PT ;  /* 0x0000000302027812 */ /* 0x000fc800078ec0ff */
[----:B0-----:R-:W-:-:S07]  /*122e0*/  MOV R13, R2 ;  /* 0x00000002000d7202 */ /* 0x001fce0000000f00 */
[----:B-1----:R-:W-:Y:S05]  /*122f0*/  WARPSYNC.COLLECTIVE R15, `(.L_x_3593) ;  /* 0x000000000f087348 */ /* 0x002fea0003c00000 */
[----:B------:R0:W2:Y:S02]  /*12300*/  SHFL.IDX P6, R14, R13, R12, R11 ;  /* 0x0000000c0d0e7389 */ /* 0x0000a400000c000b */
[----:B012---:R-:W-:Y:S01]  /*12310*/  ENDCOLLECTIVE ;  /* 0x000000000000791b */ /* 0x007fe20003800000 */
.L_x_3593:
[----:B------:R-:W-:Y:S05]  /*12320*/  BSYNC B0 ;  /* 0x0000000000007941 */ /* 0x000fea0003800000 */
.L_x_3592:
[----:B------:R-:W-:Y:S05]  /*12330*/  BRA `(.L_x_3594) ;  /* 0xffffffe800d87947 */ /* 0x000fea000383ffff */
.L_x_3541:
[----:B------:R-:W-:Y:S01]  /*12340*/  BSSY B1, `(.L_x_3595) ;  /* 0x0000006000017945 */ /* 0x000fe20003800000 */
[----:B------:R-:W-:-:S07]  /*12350*/  IMAD.MOV.U32 R15, RZ, RZ, -0x1 ;  /* 0xffffffffff0f7424 */ /* 0x000fce00078e00ff */
[----:B012---:R-:W-:Y:S05]  /*12360*/  WARPSYNC.COLLECTIVE R15, `(.L_x_3596) ;  /* 0x000000000f0c7348 */ /* 0x007fea0003c00000 */
[----:B------:R-:W-:Y:S02]  /*12370*/  ELECT P6, UR62, PT ;  /* 0x00000000003e782f */ /* 0x000fe400038c0000 */
[----:B------:R-:W-:Y:S01]  /*12380*/  MOV R14, UR62 ;  /* 0x0000003e000e7c02 */ /* 0x000fe20008000f00 */
[----:B012---:R-:W-:Y:S10]  /*12390*/  ENDCOLLECTIVE ;  /* 0x000000000000791b */ /* 0x007ff40003800000 */
.L_x_3596:
[----:B------:R-:W-:Y:S05]  /*123a0*/  BSYNC B1 ;  /* 0x0000000000017941 */ /* 0x000fea0003800000 */
.L_x_3595:
[----:B------:R-:W-:Y:S05]  /*123b0*/  BRA `(.L_x_3597) ;  /* 0xffffffe800d07947 */ /* 0x000fea000383ffff */
.L_x_3543:
[----:B-1----:R1:W2:Y:S02]  /*123c0*/  SYNCS.PHASECHK.TRANS64.TRYWAIT P0, [R6+URZ], R5 ;  /* 0x00000005060075a7 */ /* 0x0022a4000800017f */
[----:B--2---:R-:W-:Y:S05]  /*123d0*/  @!P0 NANOSLEEP.SYNCS 0x989680 ;  /* 0x009896800000895d */ /* 0x004fea0003900000 */
[----:B------:R-:W2:Y:S02]  /*123e0*/  @!P0 SYNCS.PHASECHK.TRANS64 P0, [R6+URZ], R5 ;  /* 0x00000005060085a7 */ /* 0x000ea4000800007f */
[----:B--2---:R-:W-:Y:S05]  /*123f0*/  @!P0 BRA `(.L_x_3543) ;  /* 0xfffffffc00f08947 */ /* 0x004fea000383ffff */
[----:B------:R-:W-:Y:S05]  /*12400*/  BRA `(.L_x_3598) ;  /* 0xffffffec000c7947 */ /* 0x000fea000383ffff */
.L_x_3544:
[----:B--2---:R2:W3:Y:S02]  /*12410*/  SYNCS.PHASECHK.TRANS64.TRYWAIT P0, [R7+URZ], R2 ;  /* 0x00000002070075a7 */ /* 0x0044e4000800017f */
[----:B---3--:R-:W-:Y:S05]  /*12420*/  @!P0 NANOSLEEP.SYNCS 0x989680 ;  /* 0x009896800000895d */ /* 0x008fea0003900000 */
[----:B------:R-:W3:Y:S02]  /*12430*/  @!P0 SYNCS.PHASECHK.TRANS64 P0, [R7+URZ], R2 ;  /* 0x00000002070085a7 */ /* 0x000ee4000800007f */
[----:B---3--:R-:W-:Y:S05]  /*12440*/  @!P0 BRA `(.L_x_3544) ;  /* 0xfffffffc00f08947 */ /* 0x008fea000383ffff */
[----:B------:R-:W-:Y:S05]  /*12450*/  BRA `(.L_x_3599) ;  /* 0xffffffec00007947 */ /* 0x000fea000383ffff */
.L_x_3546:
[----:B---3--:R3:W4:Y:S02]  /*12460*/  SYNCS.PHASECHK.TRANS64.TRYWAIT P0, [R4+URZ], R5 ;  /* 0x00000005040075a7 */ /* 0x008724000800017f */
[----:B----4-:R-:W-:Y:S05]  /*12470*/  @!P0 NANOSLEEP.SYNCS 0x989680 ;  /* 0x009896800000895d */ /* 0x010fea0003900000 */
[----:B------:R-:W4:Y:S02]  /*12480*/  @!P0 SYNCS.PHASECHK.TRANS64 P0, [R4+URZ], R5 ;  /* 0x00000005040085a7 */ /* 0x000f24000800007f */
[----:B----4-:R-:W-:Y:S05]  /*12490*/  @!P0 BRA `(.L_x_3546) ;  /* 0xfffffffc00f08947 */ /* 0x010fea000383ffff */
[----:B------:R-:W-:Y:S05]  /*124a0*/  BRA `(.L_x_3600) ;  /* 0xffffffec00087947 */ /* 0x000fea000383ffff */
.L_x_3601:
        /* <DEDUP_REMOVED lines=13> */
.L_x_4563:


//--------------------- .text._ZN7cutlass13device_kernelIN5flash11enable_sm90INS1_16FlashAttnFwdSm90INS1_25CollectiveMainloopFwdSm90ILi2EN4cute5tupleIJNS5_1CILi1EEES8_S8_EEENS6_IJNS7_ILi64EEESA_SA_EEELi512ENS_10bfloat16_tEfNS_4arch4Sm90ELb1ELb0ELb1ELb1ELb0ELb1ELb0ELb0ELb0ELb0ELb0ELb0EEENS1_21CollectiveEpilogueFwdINS6_IJSA_NS7_ILi512EEESA_EEES9_SC_SE_Li256ELb1ELb0ELb0ELb0EEENS1_36VarlenDynamicPersistentTileSchedulerILi64ELi64ELi256ELi32ELb0ELb0ELb1ELb1ELb1ELb1EEEEEEEEEvNT_6ParamsE --------------------------
	.section	.text._ZN7cutlass13device_kernelIN5flash11enable_sm90INS1_16FlashAttnFwdSm90INS1_25CollectiveMainloopFwdSm90ILi2EN4cute5tupleIJNS5_1CILi1EEES8_S8_EEENS6_IJNS7_ILi64EEESA_SA_EEELi512ENS_10bfloat16_tEfNS_4arch4Sm90ELb1ELb0ELb1ELb1ELb0ELb1ELb0ELb0ELb0ELb0ELb0ELb0EEENS1_21CollectiveEpilogueFwdINS6_IJSA_NS7_ILi512EEESA_EEES9_SC_SE_Li256ELb1ELb0ELb0ELb0EEENS1_36VarlenDynamicPersistentTileSchedulerILi64ELi64ELi256ELi32ELb0ELb0ELb1ELb1ELb1ELb1EEEEEEEEEvNT_6ParamsE,"ax",@progbits
	.align	128
.text._ZN7cutlass13device_kernelIN5flash11enable_sm90INS1_16FlashAttnFwdSm90INS1_25CollectiveMainloopFwdSm90ILi2EN4cute5tupleIJNS5_1CILi1EEES8_S8_EEENS6_IJNS7_ILi64EEESA_SA_EEELi512ENS_10bfloat16_tEfNS_4arch4Sm90ELb1ELb0ELb1ELb1ELb0ELb1ELb0ELb0ELb0ELb0ELb0ELb0EEENS1_21CollectiveEpilogueFwdINS6_IJSA_NS7_ILi512EEESA_EEES9_SC_SE_Li256ELb1ELb0ELb0ELb0EEENS1_36VarlenDynamicPersistentTileSchedulerILi64ELi64ELi256ELi32ELb0ELb0ELb1ELb1ELb1ELb1EEEEEEEEEvNT_6ParamsE:
        .type           _ZN7cutlass13device_kernelIN5flash11enable_sm90INS1_16FlashAttnFwdSm90INS1_25CollectiveMainloopFwdSm90ILi2EN4cute5tupleIJNS5_1CILi1EEES8_S8_EEENS6_IJNS7_ILi64EEESA_SA_EEELi512ENS_10bfloat16_tEfNS_4arch4Sm90ELb1ELb0ELb1ELb1ELb0ELb1ELb0ELb0ELb0ELb0ELb0ELb0EEENS1_21CollectiveEpilogueFwdINS6_IJSA_NS7_ILi512EEESA_EEES9_SC_SE_Li256ELb1ELb0ELb0ELb0EEENS1_36VarlenDynamicPersistentTileSchedulerILi64ELi64ELi256ELi32ELb0ELb0ELb1ELb1ELb1ELb1EEEEEEEEEvNT_6ParamsE,@function
        .size           _ZN7cutlass13device_kernelIN5flash11enable_sm90INS1_16FlashAttnFwdSm90INS1_25CollectiveMainloopFwdSm90ILi2EN4cute5tupleIJNS5_1CILi1EEES8_S8_EEENS6_IJNS7_ILi64EEESA_SA_EEELi512ENS_10bfloat16_tEfNS_4arch4Sm90ELb1ELb0ELb1ELb1ELb0ELb1ELb0ELb0ELb0ELb0ELb0ELb0EEENS1_21CollectiveEpilogueFwdINS6_IJSA_NS7_ILi512EEESA_EEES9_SC_SE_Li256ELb1ELb0ELb0ELb0EEENS1_36VarlenDynamicPersistentTileSchedulerILi64ELi64ELi256ELi32ELb0ELb0ELb1ELb1ELb1ELb1EEEEEEEEEvNT_6ParamsE,(.L_x_4564 - _ZN7cutlass13device_kernelIN5flash11enable_sm90INS1_16FlashAttnFwdSm90INS1_25CollectiveMainloopFwdSm90ILi2EN4cute5tupleIJNS5_1CILi1EEES8_S8_EEENS6_IJNS7_ILi64EEESA_SA_EEELi512ENS_10bfloat16_tEfNS_4arch4Sm90ELb1ELb0ELb1ELb1ELb0ELb1ELb0ELb0ELb0ELb0ELb0ELb0EEENS1_21CollectiveEpilogueFwdINS6_IJSA_NS7_ILi512EEESA_EEES9_SC_SE_Li256ELb1ELb0ELb0ELb0EEENS1_36VarlenDynamicPersistentTileSchedulerILi64ELi64ELi256ELi32ELb0ELb0ELb1ELb1ELb1ELb1EEEEEEEEEvNT_6ParamsE)
        .other          _ZN7cutlass13device_kernelIN5flash11enable_sm90INS1_16FlashAttnFwdSm90INS1_25CollectiveMainloopFwdSm90ILi2EN4cute5tupleIJNS5_1CILi1EEES8_S8_EEENS6_IJNS7_ILi64EEESA_SA_EEELi512ENS_10bfloat16_tEfNS_4arch4Sm90ELb1ELb0ELb1ELb1ELb0ELb1ELb0ELb0ELb0ELb0ELb0ELb0EEENS1_21CollectiveEpilogueFwdINS6_IJSA_NS7_ILi512EEESA_EEES9_SC_SE_Li256ELb1ELb0ELb0ELb0EEENS1_36VarlenDynamicPersistentTileSchedulerILi64ELi64ELi256ELi32ELb0ELb0ELb1ELb1ELb1ELb1EEEEEEEEEvNT_6ParamsE,@"STO_CUDA_ENTRY STV_DEFAULT"
_ZN7cutlass13device_kernelIN5flash11enable_sm90INS1_16FlashAttnFwdSm90INS1_25CollectiveMainloopFwdSm90ILi2EN4cute5tupleIJNS5_1CILi1EEES8_S8_EEENS6_IJNS7_ILi64EEESA_SA_EEELi512ENS_10bfloat16_tEfNS_4arch4Sm90ELb1ELb0ELb1ELb1ELb0ELb1ELb0ELb0ELb0ELb0ELb0ELb0EEENS1_21CollectiveEpilogueFwdINS6_IJSA_NS7_ILi512EEESA_EEES9_SC_SE_Li256ELb1ELb0ELb0ELb0EEENS1_36VarlenDynamicPersistentTileSchedulerILi64ELi64ELi256ELi32ELb0ELb0ELb1ELb1ELb1ELb1EEEEEEEEEvNT_6ParamsE:
        /* <DEDUP_REMOVED lines=26> */
.L_x_3603:
[----:B------:R-:W-:Y:S05]  /*01a0*/  BSYNC B0 ;  /* 0x0000000000007941 */ /* 0x000fea0003800000 */
.L_x_3602:
        /* <DEDUP_REMOVED lines=37> */
.L_x_3604:
        /* <DEDUP_REMOVED lines=22> */
.L_x_3605:
        /* <DEDUP_REMOVED lines=18> */
.L_x_3606:
        /* <DEDUP_REMOVED lines=22> */
.L_x_3607:
        /* <DEDUP_REMOVED lines=22> */
.L_x_3608:
        /* <DEDUP_REMOVED lines=9> */
.L_x_3611:
        /* <DEDUP_REMOVED lines=25> */
[CC--:B------:R-:W-:Y:S02]  /*0b60*/  LEA.HI R0, R3.reuse, R220.reuse, RZ, 0x7 ;  /* 0x000000dc03007211 */ /* 0x0c0fe400078f38ff */
[----:B------:R-:W-:Y:S02]  /*0b70*/  LOP3.LUT R7, R6, 0xfffffff0, RZ, 0xc0, !PT ;  /* 0xfffffff006077812 */ /* 0x000fe400078ec0ff */
[----:B------:R-:W-:Y:S02]  /*0b80*/  LOP3.LUT R5, R0, 0xffffff80, RZ, 0xc0, !PT ;  /* 0xffffff8000057812 */ /* 0x000fe400078ec0ff */
[----:B------:R-:W-:Y:S01]  /*0b90*/  LEA.HI R4, R3, R220, RZ, 0x5 ;  /* 0x000000dc03047211 */ /* 0x000fe200078f28ff */
[C---:B------:R-:W-:Y:S02]  /*0ba0*/  IMAD.IADD R10, R220.reuse, 0x1, -R7 ;  /* 0x00000001dc0a7824 */ /* 0x040fe400078e0a07 */
[----:B------:R-:W-:Y:S01]  /*0bb0*/  IMAD.IADD R5, R220, 0x1, -R5 ;  /* 0x00000001dc057824 */ /* 0x000fe200078e0a05 */
[----:B------:R-:W-:-:S02]  /*0bc0*/  SHF.R.S32.HI R200, RZ, 0x5, R4 ;  /* 0x00000005ffc87819 */ /* 0x000fc40000011404 */
[----:B------:R-:W-:Y:S02]  /*0bd0*/  SHF.R.S32.HI R11, RZ, 0x1f, R4 ;  /* 0x0000001fff0b7819 */ /* 0x000fe40000011404 */
[----:B------:R-:W-:Y:S02]  /*0be0*/  SHF.R.S32.HI R13, RZ, 0x4, R6 ;  /* 0x00000004ff0d7819 */ /* 0x000fe40000011406 */
[----:B------:R-:W-:Y:S02]  /*0bf0*/  SHF.R.S32.HI R7, RZ, 0x1f, R10 ;  /* 0x0000001fff077819 */ /* 0x000fe4000001140a */
[----:B------:R-:W-:Y:S02]  /*0c00*/  SHF.R.S32.HI R4, RZ, 0x1f, R5 ;  /* 0x0000001fff047819 */ /* 0x000fe40000011405 */
[----:B------:R-:W-:Y:S02]  /*0c10*/  LEA.HI R8, R6, R13, RZ, 0x1 ;  /* 0x0000000d06087211 */ /* 0x000fe400078f08ff */
[----:B------:R-:W-:-:S02]  /*0c20*/  LEA.HI R9, R7, R10, RZ, 0x3 ;  /* 0x0000000a07097211 */ /* 0x000fc400078f18ff */
[----:B------:R-:W-:Y:S02]  /*0c30*/  LEA.HI R6, R4, R5, RZ, 0x2 ;  /* 0x0000000504067211 */ /* 0x000fe400078f10ff */
[----:B------:R-:W-:Y:S02]  /*0c40*/  LEA.HI R14, R11, R200, RZ, 0x2 ;  /* 0x000000c80b0e7211 */ /* 0x000fe400078f10ff */
[----:B------:R-:W-:Y:S02]  /*0c50*/  LOP3.LUT R12, R8, 0x1ffffffe, RZ, 0xc0, !PT ;  /* 0x1ffffffe080c7812 */ /* 0x000fe400078ec0ff */
[----:B------:R-:W-:Y:S02]  /*0c60*/  LOP3.LUT R11, R9, 0xfffffff8, RZ, 0xc0, !PT ;  /* 0xfffffff8090b7812 */ /* 0x000fe400078ec0ff */
[--C-:B------:R-:W-:Y:S02]  /*0c70*/  SHF.R.S32.HI R7, RZ, 0x2, R6.reuse ;  /* 0x00000002ff077819 */ /* 0x100fe40000011406 */
[----:B------:R-:W-:-:S02]  /*0c80*/  SHF.R.S32.HI R8, RZ, 0x1f, R6 ;  /* 0x0000001fff087819 */ /* 0x000fc40000011406 */
[----:B------:R-:W-:Y:S02]  /*0c90*/  SHF.R.S32.HI R211, RZ, 0x7, R0 ;  /* 0x00000007ffd37819 */ /* 0x000fe40000011400 */
[----:B------:R-:W-:Y:S02]  /*0ca0*/  LOP3.LUT R15, R14, 0x3ffffc, RZ, 0xc0, !PT ;  /* 0x003ffffc0e0f7812 */ /* 0x000fe400078ec0ff */
[----:B------:R-:W-:Y:S02]  /*0cb0*/  IADD3 R11, R10, -R11, RZ ;  /* 0x8000000b0a0b7210 */ /* 0x000fe40007ffe0ff */
[----:B------:R-:W-:Y:S02]  /*0cc0*/  LOP3.LUT R6, R6, 0x7ffffffc, RZ, 0xc0, !PT ;  /* 0x7ffffffc06067812 */ /* 0x000fe400078ec0ff */
[----:B------:R-:W-:Y:S01]  /*0cd0*/  LEA.HI R8, R8, R7, RZ, 0x3 ;  /* 0x0000000708087211 */ /* 0x000fe200078f18ff */
[----:B------:R-:W-:Y:S01]  /*0ce0*/  IMAD R14, R211, 0x100, R10 ;  /* 0x00000100d30e7824 */ /* 0x000fe200078e020a */
[----:B------:R-:W-:Y:S01]  /*0cf0*/  LEA.HI R4, R4, R5, RZ, 0x5 ;  /* 0x0000000504047211 */ /* 0x000fe200078f28ff */
[----:B------:R-:W-:Y:S01]  /*0d00*/  IMAD.IADD R15, R200, 0x1, -R15 ;  /* 0x00000001c80f7824 */ /* 0x000fe200078e0a0f */
[----:B------:R-:W-:Y:S01]  /*0d10*/  LOP3.LUT R8, R8, 0xfffffff8, RZ, 0xc0, !PT ;  /* 0xfffffff808087812 */ /* 0x000fe200078ec0ff */
[----:B------:R-:W-:-:S02]  /*0d20*/  IMAD.IADD R12, R13, 0x1, -R12 ;  /* 0x000000010d0c7824 */ /* 0x000fc400078e0a0c */
[----:B------:R-:W-:Y:S02]  /*0d30*/  IMAD.SHL.U32 R10, R11, 0x40, RZ ;  /* 0x000000400b0a7824 */ /* 0x000fe400078e00ff */
[----:B------:R-:W-:Y:S01]  /*0d40*/  IMAD.IADD R6, R5, 0x1, -R6 ;  /* 0x0000000105067824 */ /* 0x000fe200078e0a06 */
[----:B------:R-:W-:Y:S01]  /*0d50*/  LEA.HI R5, R3, R220, RZ, 0x2 ;  /* 0x000000dc03057211 */ /* 0x000fe200078f10ff */
[----:B------:R-:W-:Y:S01]  /*0d60*/  IMAD R14, R15, 0x10, R14 ;  /* 0x000000100f0e7824 */ /* 0x000fe200078e020e */
[----:B------:R-:W-:Y:S01]  /*0d70*/  IADD3 R7, R7, -R8, RZ ;  /* 0x8000000807077210 */ /* 0x000fe20007ffe0ff */
[----:B------:R-:W-:Y:S01]  /*0d80*/  IMAD.SHL.U32 R13, R12, 0x8, RZ ;  /* 0x000000080c0d7824 */ /* 0x000fe200078e00ff */
[----:B------:R-:W-:Y:S01]  /*0d90*/  SHF.R.S32.HI R4, RZ, 0x5, R4 ;  /* 0x00000005ff047819 */ /* 0x000fe20000011404 */
[----:B------:R-:W-:Y:S01]  /*0da0*/  IMAD.SHL.U32 R9, R9, 0x40, RZ ;  /* 0x0000004009097824 */ /* 0x000fe200078e00ff */
[----:B------:R-:W-:Y:S02]  /*0db0*/  LOP3.LUT R10, R10, 0x1c0, RZ, 0xc0, !PT ;  /* 0x000001c00a0a7812 */ /* 0x000fe400078ec0ff */
[----:B------:R-:W-:Y:S01]  /*0dc0*/  SHF.R.S32.HI R22, RZ, 0x2, R5 ;  /* 0x00000002ff167819 */ /* 0x000fe20000011405 */
[--C-:B------:R-:W-:Y:S01]  /*0dd0*/  IMAD.U32 R219, R14, 0x40, R13.reuse ;  /* 0x000000400edb7824 */ /* 0x100fe200078e000d */
[----:B------:R-:W-:Y:S01]  /*0de0*/  LOP3.LUT R13, R10, 0x8, R13, 0xf8, !PT ;  /* 0x000000080a0d7812 */ /* 0x000fe200078ef80d */
[----:B------:R-:W-:Y:S01]  /*0df0*/  IMAD R190, R4, 0x10, R7 ;  /* 0x0000001004be7824 */ /* 0x000fe200078e0207 */
[----:B------:R-:W-:Y:S01]  /*0e00*/  SHF.R.U32.HI R10, RZ, 0x3, R10 ;  /* 0x00000003ff0a7819 */ /* 0x000fe2000001160a */
[----:B------:R-:W-:Y:S01]  /*0e10*/  VIADD R221, R22, 0x20 ;  /* 0x0000002016dd7836 */ /* 0x000fe20000000000 */
[----:B------:R-:W-:-:S02]  /*0e20*/  LOP3.LUT R9, R9, 0x7ffffe00, RZ, 0xc0, !PT ;  /* 0x7ffffe0009097812 */ /* 0x000fc400078ec0ff */
[----:B------:R-:W-:Y:S02]  /*0e30*/  LEA.HI R4, R3, R220, RZ, 0x3 ;  /* 0x000000dc03047211 */ /* 0x000fe400078f18ff */
        /* <DEDUP_REMOVED lines=11> */
[----:B------:R-:W-:Y:S02]  /*0ef0*/  IMAD.IADD R3, R220, 0x1, -R3 ;  /* 0x00000001dc037824 */ /* 0x000fe400078e0a03 */
[----:B------:R-:W-:Y:S01]  /*0f00*/  IMAD R196, R9, 0x2, R2 ;  /* 0x0000000209c47824 */ /* 0x000fe200078e0202 */
[----:B------:R-:W-:Y:S01]  /*0f10*/  SHF.R.S32.HI R5, RZ, 0x1f, R5 ;  /* 0x0000001fff057819 */ /* 0x000fe20000011405 */
[----:B------:R-:W-:Y:S01]  /*0f20*/  IMAD.SHL.U32 R4, R4, 0x40, RZ ;  /* 0x0000004004047824 */ /* 0x000fe200078e00ff */
[----:B------:R-:W-:Y:S02]  /*0f30*/  LEA.HI R0, R0, R211, RZ, 0x1 ;  /* 0x000000d300007211 */ /* 0x000fe400078f08ff */
[----:B------:R-:W-:Y:S02]  /*0f40*/  LOP3.LUT R217, R217, 0x1c0, RZ, 0xc0, !PT ;  /* 0x000001c0d9d97812 */ /* 0x000fe400078ec0ff */
[----:B------:R-:W-:Y:S02]  /*0f50*/  MOV R198, 0x40 ;  /* 0x0000004000c67802 */ /* 0x000fe40000000f00 */
[----:B------:R-:W-:-:S02]  /*0f60*/  SHF.L.U32 R193, R3, 0x3, RZ ;  /* 0x0000000303c17819 */ /* 0x000fc400000006ff */
[----:B------:R-:W-:Y:S02]  /*0f70*/  IADD3 R199, R196, 0x26800, RZ ;  /* 0x00026800c4c77810 */ /* 0x000fe40007ffe0ff */
[----:B------:R-:W-:Y:S02]  /*0f80*/  LEA.HI R5, R5, R22, RZ, 0x3 ;  /* 0x0000001605057211 */ /* 0x000fe400078f18ff */
[----:B------:R-:W-:Y:S02]  /*0f90*/  LOP3.LUT R0, R0, 0xfffffe, RZ, 0xc0, !PT ;  /* 0x00fffffe00007812 */ /* 0x000fe400078ec0ff */
[----:B------:R-:W-:Y:S02]  /*0fa0*/  SHF.R.U32.HI R222, RZ, 0x3, R217 ;  /* 0x00000003ffde7819 */ /* 0x000fe400000116d9 */
[----:B------:R-:W-:Y:S01]  /*0fb0*/  LOP3.LUT R218, R4, 0xfffffe00, RZ, 0xc0, !PT ;  /* 0xfffffe0004da7812 */ /* 0x000fe200078ec0ff */
[----:B------:R-:W-:Y:S01]  /*0fc0*/  VIADD R197, R196, 0x26820 ;  /* 0x00026820c4c57836 */ /* 0x000fe20000000000 */
[----:B------:R-:W-:Y:S01]  /*0fd0*/  SEL R198, R198, 0xffffffc0, !P2 ;  /* 0xffffffc0c6c67807 */ /* 0x000fe20005000000 */
[----:B------:R-:W-:Y:S01]  /*0fe0*/  @P1 VIADD R197, R199, 0xffffffe0 ;  /* 0xffffffe0c7c51836 */ /* 0x000fe20000000000 */
[----:B------:R-:W-:Y:S01]  /*0ff0*/  LOP3.LUT R5, R5, 0xfffffff8, RZ, 0xc0, !PT ;  /* 0xfffffff805057812 */ /* 0x000fe200078ec0ff */
[----:B------:R-:W-:Y:S01]  /*1000*/  IMAD.IADD R0, R211, 0x1, -R0 ;  /* 0x00000001d3007824 */ /* 0x000fe200078e0a00 */
[----:B------:R-:W-:Y:S01]  /*1010*/  CS2R R18, SRZ ;  /* 0x0000000000127805 */ /* 0x000fe2000001ff00 */
[----:B------:R-:W-:Y:S01]  /*1020*/  IMAD.IADD R199, R199, 0x1, R198 ;  /* 0x00000001c7c77824 */ /* 0x000fe200078e02c6 */
[----:B------:R-:W-:Y:S01]  /*1030*/  SHF.R.S32.HI R215, RZ, 0x1f, R22 ;  /* 0x0000001fffd77819 */ /* 0x000fe20000011416 */
        /* <DEDUP_REMOVED lines=10> */
[----:B------:R-:W-:Y:S02]  /*10e0*/  LOP3.LUT R3, R218, R3, R222, 0xf6, !PT ;  /* 0x00000003da037212 */ /* 0x000fe400078ef6de */
[----:B------:R-:W-:-:S03]  /*10f0*/  SHF.R.S32.HI R17, RZ, 0x1f, R16 ;  /* 0x0000001fff117819 */ /* 0x000fc60000011410 */
[----:B------:R-:W-:-:S07]  /*1100*/  IMAD R216, R3, 0x2, R2 ;  /* 0x0000000203d87824 */ /* 0x000fce00078e0202 */
.L_x_3758:
[----:B0----5:R-:W0:Y:S01]  /*1110*/  LDC.64 R4, c[0x0][0xc60] ;  /* 0x00031800ff047b82 */ /* 0x021e220000000a00 */
[----:B------:R-:W-:Y:S01]  /*1120*/  ULDC.64 UR4, c[0x0][0xa28] ;  /* 0x00028a0000047ab9 */ /* 0x000fe20000000a00 */
[----:B------:R-:W-:Y:S01]  /*1130*/  ULDC.64 UR8, c[0x0][0xa18] ;  /* 0x0002860000087ab9 */ /* 0x000fe20000000a00 */
[----:B------:R-:W-:Y:S01]  /*1140*/  ULDC.64 UR6, c[0x0][0xa08] ;  /* 0x0002820000067ab9 */ /* 0x000fe20000000a00 */
[----:B0-----:R-:W-:-:S05]  /*1150*/  IMAD.WIDE R4, R187, 0x4, R4 ;  /* 0x00000004bb047825 */ /* 0x001fca00078e0204 */
[----:B------:R-:W2:Y:S01]  /*1160*/  LDG.E R206, desc[UR40][R4.64] ;  /* 0x0000002804ce7981 */ /* 0x000ea2000c1e1900 */
        /* <DEDUP_REMOVED lines=14> */
[----:B------:R-:W-:-:S03]  /*1250*/  IADD3 R8, P4, R204, UR6, RZ ;  /* 0x00000006cc087c10 */ /* 0x000fc6000ff9e0ff */
[----:B------:R0:W5:Y:S01]  /*1260*/  @P2 LDG.E R3, desc[UR40][R4.64] ;  /* 0x0000002804032981 */ /* 0x000162000c1e1900 */
[----:B-1--4-:R-:W-:Y:S01]  /*1270*/  @P1 IADD3 R6, P2, R204, UR8, RZ ;  /* 0x00000008cc061c10 */ /* 0x012fe2000ff5e0ff */
        /* <DEDUP_REMOVED lines=19> */
[----:B0--3--:R-:W-:Y:S06]  /*13b0*/  @P1 BRA `(.L_x_3613) ;  /* 0x0000000000241947 */ /* 0x009fec0003800000 */
        /* <DEDUP_REMOVED lines=9> */
.L_x_3613:
[----:B------:R-:W-:Y:S02]  /*1450*/  IMAD.U32 R32, RZ, RZ, UR5 ;  /* 0x00000005ff207e24 */ /* 0x000fe4000f8e00ff */
[----:B------:R-:W-:Y:S01]  /*1460*/  IMAD.U32 R24, RZ, RZ, UR4 ;  /* 0x00000004ff187e24 */ /* 0x000fe2000f8e00ff */
[----:B------:R-:W-:Y:S06]  /*1470*/  @!P2 BRA `(.L_x_3614) ;  /* 0x000000000010a947 */ /* 0x000fec0003800000 */
[----:B------:R-:W-:-:S04]  /*1480*/  IADD3 R4, P0, R204, UR8, RZ ;  /* 0x00000008cc047c10 */ /* 0x000fc8000ff1e0ff */
[----:B------:R-:W-:-:S05]  /*1490*/  IADD3.X R5, R205, UR9, RZ, P0, !PT ;  /* 0x00000009cd057c10 */ /* 0x000fca00087fe4ff */
[----:B------:R0:W5:Y:S01]  /*14a0*/  LDG.E R24, desc[UR40][R4.64] ;  /* 0x0000002804187981 */ /* 0x000162000c1e1900 */
[----:B------:R-:W-:Y:S05]  /*14b0*/  BRA `(.L_x_3615) ;  /* 0x0000000000107947 */ /* 0x000fea0003800000 */
.L_x_3614:
[----:B------:R-:W-:Y:S05]  /*14c0*/  @!P0 BRA `(.L_x_3615) ;  /* 0x00000000000c8947 */ /* 0x000fea0003800000 */
[----:B------:R-:W2:Y:S04]  /*14d0*/  LDG.E R5, desc[UR40][R8.64] ;  /* 0x0000002808057981 */ /* 0x000ea8000c1e1900 */
[----:B------:R-:W2:Y:S02]  /*14e0*/  LDG.E R24, desc[UR40][R8.64+0x4] ;  /* 0x0000042808187981 */ /* 0x000ea4000c1e1900 */
[----:B--2---:R-:W-:-:S07]  /*14f0*/  IMAD.IADD R24, R24, 0x1, -R5 ;  /* 0x0000000118187824 */ /* 0x004fce00078e0a05 */
.L_x_3615:
        /* <DEDUP_REMOVED lines=15> */
[----:B------:R-:W-:Y:S02]  /*15f0*/  LEA R3, R185, 0x7f, 0x6 ;  /* 0x0000007fb9037811 */ /* 0x000fe400078e30ff */
[----:B------:R-:W-:Y:S01]  /*1600*/  PLOP3.LUT P3, PT, PT, PT, PT, 0x80, 0x0 ;  /* 0x000000000000781c */ /* 0x000fe20003f6f070 */
[----:B------:R-:W-:-:S05]  /*1610*/  IMAD.MOV R46, RZ, RZ, -R11 ;  /* 0x000000ffff2e7224 */ /* 0x000fca00078e0a0b */
[----:B------:R-:W-:Y:S02]  /*1620*/  VIMNMX R46, RZ, R46, !PT ;  /* 0x0000002eff2e7248 */ /* 0x000fe40007fe0100 */
[----:B--2---:R-:W-:-:S05]  /*1630*/  @P0 IADD3 R32, -R0, R9, RZ ;  /* 0x0000000900200210 */ /* 0x004fca0007ffe1ff */
[----:B------:R-:W-:-:S04]  /*1640*/  IMAD.IADD R194, R11, 0x1, R32 ;  /* 0x000000010bc27824 */ /* 0x000fc800078e0220 */
[C---:B------:R-:W-:Y:S01]  /*1650*/  VIADD R0, R194.reuse, 0x3f ;  /* 0x0000003fc2007836 */ /* 0x040fe20000000000 */
[----:B------:R-:W-:-:S04]  /*1660*/  IADD3 R4, R194, R3, -R187 ;  /* 0x00000003c2047210 */ /* 0x000fc80007ffe8bb */
[----:B------:R-:W-:Y:S02]  /*1670*/  SHF.R.S32.HI R3, RZ, 0x1f, R0 ;  /* 0x0000001fff037819 */ /* 0x000fe40000011400 */
[----:B------:R-:W-:Y:S02]  /*1680*/  SHF.R.S32.HI R5, RZ, 0x1f, R4 ;  /* 0x0000001fff057819 */ /* 0x000fe40000011404 */
[----:B------:R-:W-:Y:S02]  /*1690*/  LEA.HI R3, R3, R0, RZ, 0x6 ;  /* 0x0000000003037211 */ /* 0x000fe400078f30ff */
[----:B------:R-:W-:Y:S02]  /*16a0*/  LEA.HI R5, R5, R4, RZ, 0x6 ;  /* 0x0000000405057211 */ /* 0x000fe400078f30ff */
[----:B------:R-:W-:Y:S02]  /*16b0*/  SHF.R.S32.HI R3, RZ, 0x6, R3 ;  /* 0x00000006ff037819 */ /* 0x000fe40000011403 */
[----:B------:R-:W-:-:S04]  /*16c0*/  SHF.R.S32.HI R168, RZ, 0x6, R5 ;  /* 0x00000006ffa87819 */ /* 0x000fc80000011405 */
[----:B------:R-:W-:-:S05]  /*16d0*/  VIMNMX R168, R3, R168, PT ;  /* 0x000000a803a87248 */ /* 0x000fca0003fe0100 */
[----:B------:R-:W-:-:S05]  /*16e0*/  IMAD R3, R168, 0x40, -R11 ;  /* 0x00000040a8037824 */ /* 0x000fca00078e0a0b */
[----:B------:R-:W-:-:S04]  /*16f0*/  VIMNMX R3, R3, R32, PT ;  /* 0x0000002003037248 */ /* 0x000fc80003fe0100 */
        /* <DEDUP_REMOVED lines=9> */
[----:B------:R-:W-:Y:S01]  /*1790*/  IADD3 R0, R2, 0x22400, RZ ;  /* 0x0002240002007810 */ /* 0x000fe20007ffe0ff */
[----:B------:R-:W-:Y:S03]  /*17a0*/  BSSY B6, `(.L_x_3617) ;  /* 0x0000013000067945 */ /* 0x000fe60003800000 */
        /* <DEDUP_REMOVED lines=18> */
.L_x_3618:
[----:B------:R-:W-:Y:S05]  /*18d0*/  BSYNC B6 ;  /* 0x0000000000067941 */ /* 0x000fea0003800000 */
.L_x_3617:
        /* <DEDUP_REMOVED lines=20> */
.L_x_3620:
[----:B------:R-:W-:Y:S05]  /*1a20*/  BSYNC B6 ;  /* 0x0000000000067941 */ /* 0x000fea0003800000 */
.L_x_3619:
        /* <DEDUP_REMOVED lines=8> */
[----:B------:R-:W2:Y:S06]  /*1ab0*/  LDC.64 R42, c[0x0][0x3d8] ;  /* 0x0000f600ff2a7b82 */ /* 0x000eac0000000a00 */
[----:B------:R-:W-:Y:S02]  /*1ac0*/  @P0 IADD3 R4, P1, R204, UR4, RZ ;  /* 0x00000004cc040c10 */ /* 0x000fe4000ff3e0ff */
[----:B------:R-:W3:Y:S02]  /*1ad0*/  LDC R63, c[0x0][0x3d4] ;  /* 0x0000f500ff3f7b82 */ /* 0x000ee40000000800 */
[----:B------:R-:W-:Y:S01]  /*1ae0*/  @P0 IADD3.X R5, R205, UR5, RZ, P1, !PT ;  /* 0x00000005cd050c10 */ /* 0x000fe20008ffe4ff */
[----:B------:R-:W-:-:S04]  /*1af0*/  ULDC.64 UR4, c[0x0][0x2f8] ;  /* 0x0000be0000047ab9 */ /* 0x000fc80000000a00 */
[----:B------:R4:W3:Y:S01]  /*1b00*/  @P0 LDG.E R25, desc[UR40][R4.64] ;  /* 0x0000002804190981 */ /* 0x0008e2000c1e1900 */
[----:B0-----:R-:W-:Y:S01]  /*1b10*/  ISETP.NE.AND P0, PT, R0, 0x1, PT ;  /* 0x000000010000780c */ /* 0x001fe20003f05270 */
[----:B------:R-:W0:Y:S01]  /*1b20*/  LDC.64 R44, c[0x0][0x3e8] ;  /* 0x0000fa00ff2c7b82 */ /* 0x000e220000000a00 */
[----:B------:R-:W-:Y:S01]  /*1b30*/  SHF.R.S32.HI R14, RZ, 0x1f, R27 ;  /* 0x0000001fff0e7819 */ /* 0x000fe2000001141b */
[-C--:B-1----:R-:W-:Y:S01]  /*1b40*/  IMAD.WIDE.U32 R48, R22, R28.reuse, R16 ;  /* 0x0000001c16307225 */ /* 0x082fe200078e0010 */
[----:B------:R-:W-:Y:S01]  /*1b50*/  SHF.L.U32 R38, R210, 0x2, RZ ;  /* 0x00000002d2267819 */ /* 0x000fe200000006ff */
[----:B------:R-:W1:Y:S01]  /*1b60*/  S2R R26, SR_TID.X ;  /* 0x00000000001a7919 */ /* 0x000e620000002100 */
[----:B------:R-:W-:Y:S01]  /*1b70*/  SHF.L.U64.HI R50, R28, 0x6, R29 ;  /* 0x000000061c327819 */ /* 0x000fe2000001021d */
[-C--:B------:R-:W-:Y:S01]  /*1b80*/  IMAD R6, R14, R28.reuse, RZ ;  /* 0x0000001c0e067224 */ /* 0x080fe200078e02ff */
[----:B------:R-:W-:Y:S01]  /*1b90*/  SHF.R.S32.HI R39, RZ, 0x1f, R38 ;  /* 0x0000001fff277819 */ /* 0x000fe20000011426 */
[----:B----4-:R-:W-:Y:S01]  /*1ba0*/  IMAD.WIDE.U32 R4, R27, R28, RZ ;  /* 0x0000001c1b047225 */ /* 0x010fe200078e00ff */
[----:B--2---:R-:W-:Y:S01]  /*1bb0*/  SHF.L.U64.HI R52, R42, 0x6, R43 ;  /* 0x000000062a347819 */ /* 0x004fe2000001022b */
[----:B------:R-:W2:Y:S02]  /*1bc0*/  LDC R61, c[0x0][0x3d4] ;  /* 0x0000f500ff3d7b82 */ /* 0x000ea40000000800 */
[----:B------:R-:W-:-:S02]  /*1bd0*/  IMAD.SHL.U32 R58, R191, 0x40, RZ ;  /* 0x00000040bf3a7824 */ /* 0x000fc400078e00ff */
[----:B------:R-:W-:Y:S01]  /*1be0*/  IMAD.SHL.U32 R53, R42, 0x40, RZ ;  /* 0x000000402a357824 */ /* 0x000fe200078e00ff */
[----:B---3--:R-:W-:Y:S01]  /*1bf0*/  ISETP.GE.AND P2, PT, R16, R63, PT ;  /* 0x0000003f1000720c */ /* 0x008fe20003f46270 */
[----:B------:R-:W-:Y:S01]  /*1c00*/  IMAD.SHL.U32 R51, R28, 0x40, RZ ;  /* 0x000000401c337824 */ /* 0x000fe200078e00ff */
[----:B------:R-:W-:Y:S01]  /*1c10*/  LOP3.LUT R58, R58, 0x1c0, RZ, 0xc0, !PT ;  /* 0x000001c03a3a7812 */ /* 0x000fe200078ec0ff */
[----:B------:R-:W3:Y:S01]  /*1c20*/  @P0 LDC R3, c[0x0][0x42c] ;  /* 0x00010b00ff030b82 */ /* 0x000ee20000000800 */
[C---:B------:R-:W-:Y:S01]  /*1c30*/  SEL R13, R63.reuse, RZ, P2 ;  /* 0x000000ff3f0d7207 */ /* 0x040fe20001000000 */
[C---:B------:R-:W-:Y:S01]  /*1c40*/  VIADD R76, R16.reuse, 0x20 ;  /* 0x00000020104c7836 */ /* 0x040fe20000000000 */
[----:B------:R-:W-:Y:S01]  /*1c50*/  SHF.R.U32.HI R62, RZ, 0x3, R58 ;  /* 0x00000003ff3e7819 */ /* 0x000fe2000001163a */
[----:B------:R-:W-:Y:S01]  /*1c60*/  IMAD.SHL.U32 R63, R63, 0x2, RZ ;  /* 0x000000023f3f7824 */ /* 0x000fe200078e00ff */
[----:B------:R-:W-:Y:S01]  /*1c70*/  P2R R72, PR, RZ, 0x4 ;  /* 0x00000004ff487803 */ /* 0x000fe20000000000 */
[----:B------:R-:W-:Y:S01]  /*1c80*/  IMAD.IADD R13, R16, 0x1, R13 ;  /* 0x00000001100d7824 */ /* 0x000fe200078e020d */
[----:B0-----:R-:W-:Y:S01]  /*1c90*/  SHF.L.U64.HI R54, R44, 0x6, R45 ;  /* 0x000000062c367819 */ /* 0x001fe2000001022d */
[----:B------:R-:W0:Y:S01]  /*1ca0*/  @P0 LDC R7, c[0x0][0x430] ;  /* 0x00010c00ff070b82 */ /* 0x000e220000000800 */
[----:B------:R-:W-:-:S02]  /*1cb0*/  IMAD.WIDE.U32 R10, R22, R44, R16 ;  /* 0x0000002c160a7225 */ /* 0x000fc400078e0010 */
[----:B------:R-:W-:Y:S02]  /*1cc0*/  SHF.R.S32.HI R12, RZ, 0x1f, R13 ;  /* 0x0000001fff0c7819 */ /* 0x000fe4000001140d */
[----:B------:R-:W-:-:S03]  /*1cd0*/  IMAD.SHL.U32 R55, R44, 0x40, RZ ;  /* 0x000000402c377824 */ /* 0x000fc600078e00ff */
[----:B------:R-:W4:Y:S01]  /*1ce0*/  LDC R60, c[0x0][0x2e4] ;  /* 0x0000b900ff3c7b82 */ /* 0x000f220000000800 */
[----:B-1----:R-:W-:-:S04]  /*1cf0*/  SHF.R.U32.HI R26, RZ, 0x7, R26 ;  /* 0x00000007ff1a7819 */ /* 0x002fc8000001161a */
[----:B------:R-:W-:Y:S01]  /*1d00*/  IADD3 R59, R26, 0x8, RZ ;  /* 0x000000081a3b7810 */ /* 0x000fe20007ffe0ff */
[----:B---3--:R-:W-:-:S04]  /*1d10*/  @P0 IMAD.HI.U32 R0, R186, R3, RZ ;  /* 0x00000003ba000227 */ /* 0x008fc800078e00ff */
[----:B------:R-:W-:Y:S01]  /*1d20*/  IMAD R3, R27, R29, R6 ;  /* 0x0000001d1b037224 */ /* 0x000fe200078e0206 */
[----:B0-----:R-:W-:-:S03]  /*1d30*/  @P0 SHF.R.U32.HI R186, RZ, R7, R0 ;  /* 0x00000007ffba0219 */ /* 0x001fc60000011600 */
[----:B------:R-:W-:Y:S01]  /*1d40*/  IMAD.IADD R5, R5, 0x1, R3 ;  /* 0x0000000105057824 */ /* 0x000fe200078e0203 */
[----:B------:R-:W-:Y:S02]  /*1d50*/  ISETP.NE.U32.AND P0, PT, RZ, UR8, PT ;  /* 0x00000008ff007c0c */ /* 0x000fe4000bf05070 */
[----:B------:R-:W-:Y:S01]  /*1d60*/  SHF.R.S32.HI R0, RZ, 0x1f, R186 ;  /* 0x0000001fff007819 */ /* 0x000fe200000114ba */
[----:B------:R-:W-:Y:S01]  /*1d70*/  IMAD.WIDE.U32 R4, R186, UR4, R4 ;  /* 0x00000004ba047c25 */ /* 0x000fe2000f8e0004 */
[----:B------:R-:W-:-:S03]  /*1d80*/  ISETP.NE.AND.EX P0, PT, RZ, UR9, PT, P0 ;  /* 0x00000009ff007c0c */ /* 0x000fc6000bf05300 */
[C---:B------:R-:W-:Y:S02]  /*1d90*/  IMAD R7, R0.reuse, UR6, RZ ;  /* 0x0000000600077c24 */ /* 0x040fe4000f8e02ff */
        /* <DEDUP_REMOVED lines=8> */
[----:B------:R-:W-:Y:S02]  /*1e20*/  SEL R9, R25, RZ, !P0 ;  /* 0x000000ff19097207 */ /* 0x000fe40004000000 */
[----:B------:R-:W-:-:S03]  /*1e30*/  SEL R0, R0, RZ, !P0 ;  /* 0x000000ff00007207 */ /* 0x000fc60004000000 */
[----:B------:R-:W-:-:S04]  /*1e40*/  IMAD.WIDE.U32 R40, R9, UR4, R4 ;  /* 0x0000000409287c25 */ /* 0x000fc8000f8e0004 */
[----:B------:R-:W-:Y:S02]  /*1e50*/  IMAD R8, R0, UR4, RZ ;  /* 0x0000000400087c24 */ /* 0x000fe4000f8e02ff */
[----:B------:R-:W-:Y:S02]  /*1e60*/  IMAD R4, R215, R28, RZ ;  /* 0x0000001cd7047224 */ /* 0x000fe400078e02ff */
[----:B------:R-:W-:Y:S01]  /*1e70*/  IMAD R3, R9, UR5, R8 ;  /* 0x0000000509037c24 */ /* 0x000fe2000f8e0208 */
[----:B------:R-:W-:Y:S01]  /*1e80*/  ULDC.64 UR4, c[0x0][0x328] ;  /* 0x0000ca0000047ab9 */ /* 0x000fe20000000a00 */
[----:B------:R-:W-:Y:S02]  /*1e90*/  IMAD R5, R22, R29, R4 ;  /* 0x0000001d16057224 */ /* 0x000fe400078e0204 */
[----:B------:R-:W-:Y:S02]  /*1ea0*/  IMAD R4, R0, UR4, RZ ;  /* 0x0000000400047c24 */ /* 0x000fe4000f8e02ff */
[----:B------:R-:W-:Y:S01]  /*1eb0*/  IMAD.IADD R0, R41, 0x1, R3 ;  /* 0x0000000129007824 */ /* 0x000fe200078e0203 */
[----:B------:R-:W-:Y:S01]  /*1ec0*/  IADD3 R3, P0, R40, R48, RZ ;  /* 0x0000003028037210 */ /* 0x000fe20007f1e0ff */
[----:B------:R-:W-:-:S02]  /*1ed0*/  IMAD R75, R9, UR5, R4 ;  /* 0x00000005094b7c24 */ /* 0x000fc4000f8e0204 */
[-C--:B------:R-:W-:Y:S01]  /*1ee0*/  IMAD R4, R215, R42.reuse, RZ ;  /* 0x0000002ad7047224 */ /* 0x080fe200078e02ff */
[----:B------:R-:W-:Y:S01]  /*1ef0*/  IADD3.X R48, R0, R49, R5, P0, !PT ;  /* 0x0000003100307210 */ /* 0x000fe200007fe405 */
[----:B------:R-:W-:Y:S01]  /*1f00*/  IMAD.WIDE.U32 R36, R9, UR4, R6 ;  /* 0x0000000409247c25 */ /* 0x000fe2000f8e0006 */
[----:B------:R-:W-:Y:S01]  /*1f10*/  LEA.HI R49, R12, R13, RZ, 0x3 ;  /* 0x0000000d0c317211 */ /* 0x000fe200078f18ff */
[----:B------:R-:W-:Y:S02]  /*1f20*/  ULDC UR4, c[0x0][0x2e4] ;  /* 0x0000b90000047ab9 */ /* 0x000fe40000000800 */
[C---:B------:R-:W-:Y:S01]  /*1f30*/  IMAD R15, R22.reuse, R43, R4 ;  /* 0x0000002b160f7224 */ /* 0x040fe200078e0204 */
[----:B------:R-:W-:Y:S01]  /*1f40*/  LOP3.LUT R69, R49, 0xfffffff8, RZ, 0xc0, !PT ;  /* 0xfffffff831457812 */ /* 0x000fe200078ec0ff */
[-C--:B------:R-:W-:Y:S01]  /*1f50*/  IMAD.WIDE.U32 R8, R22, R42.reuse, R16 ;  /* 0x0000002a16087225 */ /* 0x080fe200078e0010 */
[----:B------:R-:W-:Y:S02]  /*1f60*/  ISETP.GE.AND P0, PT, R16, UR4, PT ;  /* 0x0000000410007c0c */ /* 0x000fe4000bf06270 */
[----:B------:R-:W-:Y:S01]  /*1f70*/  ISETP.GE.AND P1, PT, R76, UR4, PT ;  /* 0x000000044c007c0c */ /* 0x000fe2000bf26270 */
[----:B------:R-:W-:Y:S01]  /*1f80*/  IMAD.WIDE.U32 R4, R22, R42, R38 ;  /* 0x0000002a16047225 */ /* 0x000fe200078e0026 */
[----:B------:R-:W-:-:S03]  /*1f90*/  SHF.R.S32.HI R73, RZ, 0x1f, R69 ;  /* 0x0000001fff497819 */ /* 0x000fc60000011445 */
[----:B------:R-:W-:Y:S02]  /*1fa0*/  IMAD.IADD R9, R15, 0x1, R9 ;  /* 0x000000010f097824 */ /* 0x000fe400078e0209 */
[----:B------:R-:W-:Y:S01]  /*1fb0*/  IMAD.IADD R5, R5, 0x1, R15 ;  /* 0x0000000105057824 */ /* 0x000fe200078e020f */
[----:B-----5:R-:W-:Y:S01]  /*1fc0*/  SHF.R.S32.HI R15, RZ, 0x1f, R33 ;  /* 0x0000001fff0f7819 */ /* 0x020fe20000011421 */
[----:B------:R-:W-:Y:S02]  /*1fd0*/  IMAD R6, R215, R44, RZ ;  /* 0x0000002cd7067224 */ /* 0x000fe400078e02ff */
[----:B------:R-:W-:-:S04]  /*1fe0*/  IMAD.WIDE.U32 R34, R33, R42, R8 ;  /* 0x0000002a21227225 */ /* 0x000fc800078e0008 */
[-C--:B------:R-:W-:Y:S02]  /*1ff0*/  IMAD R20, R15, R42.reuse, RZ ;  /* 0x0000002a0f147224 */ /* 0x080fe400078e02ff */
[----:B------:R-:W-:Y:S01]  /*2000*/  IMAD.WIDE.U32 R30, R33, R42, R4 ;  /* 0x0000002a211e7225 */ /* 0x000fe200078e0004 */
[----:B------:R-:W-:-:S03]  /*2010*/  LOP3.LUT R5, R58, 0x18, R16, 0xf8, !PT ;  /* 0x000000183a057812 */ /* 0x000fc600078ef810 */
[----:B------:R-:W-:Y:S01]  /*2020*/  IMAD R13, R33, R43, R20 ;  /* 0x0000002b210d7224 */ /* 0x000fe200078e0214 */
[----:B------:R-:W-:Y:S01]  /*2030*/  LOP3.LUT R5, R5, R62, RZ, 0x3c, !PT ;  /* 0x0000003e05057212 */ /* 0x000fe200078e3cff */
[----:B------:R-:W0:Y:S01]  /*2040*/  LDC.64 R42, c[0x0][0x2d8] ;  /* 0x0000b600ff2a7b82 */ /* 0x000e220000000a00 */
[C---:B------:R-:W-:Y:S02]  /*2050*/  IMAD R21, R22.reuse, R45, R6 ;  /* 0x0000002d16157224 */ /* 0x040fe400078e0206 */
[----:B------:R-:W-:Y:S01]  /*2060*/  IMAD.WIDE.U32 R6, R22, R44, R38 ;  /* 0x0000002c16067225 */ /* 0x000fe200078e0026 */
[----:B------:R-:W-:-:S03]  /*2070*/  IADD3 R66, R31, R13, RZ ;  /* 0x0000000d1f427210 */ /* 0x000fc60007ffe0ff */
[----:B------:R-:W-:Y:S01]  /*2080*/  IMAD.IADD R11, R21, 0x1, R11 ;  /* 0x00000001150b7824 */ /* 0x000fe200078e020b */
[----:B------:R-:W-:Y:S01]  /*2090*/  IADD3 R7, R7, R21, RZ ;  /* 0x0000001507077210 */ /* 0x000fe20007ffe0ff */
[----:B------:R-:W-:Y:S01]  /*20a0*/  IMAD R64, R200, 0x200, R5 ;  /* 0x00000200c8407824 */ /* 0x000fe200078e0205 */
[----:B------:R-:W-:Y:S01]  /*20b0*/  LOP3.LUT R5, R58, 0x38, R49, 0xf8, !PT ;  /* 0x000000383a057812 */ /* 0x000fe200078ef831 */
[-C--:B------:R-:W-:Y:S02]  /*20c0*/  IMAD R12, R15, R44.reuse, RZ ;  /* 0x0000002c0f0c7224 */ /* 0x080fe400078e02ff */
[----:B------:R-:W-:Y:S01]  /*20d0*/  IMAD.WIDE.U32 R28, R33, R44, R10 ;  /* 0x0000002c211c7225 */ /* 0x000fe200078e000a */
[----:B------:R-:W-:-:S03]  /*20e0*/  LOP3.LUT R5, R5, R62, RZ, 0x3c, !PT ;  /* 0x0000003e05057212 */ /* 0x000fc600078e3cff */
[----:B------:R-:W-:Y:S01]  /*20f0*/  IMAD.WIDE.U32 R20, R33, R44, R6 ;  /* 0x0000002c21147225 */ /* 0x000fe200078e0006 */
[----:B------:R-:W-:-:S03]  /*2100*/  IADD3 R44, P2, R22, R27, RZ ;  /* 0x0000001b162c7210 */ /* 0x000fc60007f5e0ff */
[----:B------:R-:W-:Y:S02]  /*2110*/  IMAD R71, R33, R45, R12 ;  /* 0x0000002d21477224 */ /* 0x000fe400078e020c */
[----:B------:R-:W-:Y:S02]  /*2120*/  IMAD.X R45, R215, 0x1, R14, P2 ;  /* 0x00000001d72d7824 */ /* 0x000fe400010e060e */
[----:B------:R-:W-:Y:S02]  /*2130*/  IMAD.IADD R67, R71, 0x1, R29 ;  /* 0x0000000147437824 */ /* 0x000fe400078e021d */
[----:B------:R-:W-:Y:S02]  /*2140*/  IMAD.IADD R65, R13, 0x1, R35 ;  /* 0x000000010d417824 */ /* 0x000fe400078e0223 */
[----:B------:R-:W-:Y:S02]  /*2150*/  IMAD.IADD R71, R21, 0x1, R71 ;  /* 0x0000000115477824 */ /* 0x000fe400078e0247 */
[----:B------:R-:W-:-:S02]  /*2160*/  IMAD R68, R200, 0x200, R5 ;  /* 0x00000200c8447824 */ /* 0x000fc400078e0205 */
[----:B--2-4-:R-:W-:-:S07]  /*2170*/  IMAD.IADD R75, R37, 0x1, R75 ;  /* 0x00000001254b7824 */ /* 0x014fce00078e024b */
.L_x_3650:
[----:B------:R-:W-:Y:S01]  /*2180*/  VIADD R47, R47, 0xffffffff ;  /* 0xffffffff2f2f7836 */ /* 0x000fe20000000000 */
[----:B------:R-:W-:Y:S01]  /*2190*/  ISETP.GE.AND P3, PT, R61, 0x1, PT ;  /* 0x000000013d00780c */ /* 0x000fe20003f66270 */
[----:B------:R-:W-:Y:S05]  /*21a0*/  YIELD ;  /* 0x0000000000007946 */ /* 0x000fea0003800000 */
[----:B------:R-:W-:Y:S01]  /*21b0*/  SHF.R.S32.HI R56, RZ, 0x1f, R47 ;  /* 0x0000001fff387819 */ /* 0x000fe2000001142f */
[-C--:B------:R-:W-:Y:S01]  /*21c0*/  IMAD R4, R50, R47.reuse, RZ ;  /* 0x0000002f32047224 */ /* 0x080fe200078e02ff */
[----:B--2---:R-:W-:Y:S01]  /*21d0*/  SHF.L.U32 R25, R23, 0xc, RZ ;  /* 0x0000000c17197819 */ /* 0x004fe200000006ff */
[----:B---3--:R-:W-:Y:S01]  /*21e0*/  IMAD.WIDE.U32 R14, R51, R47, RZ ;  /* 0x0000002f330e7225 */ /* 0x008fe200078e00ff */
[----:B------:R-:W-:Y:S03]  /*21f0*/  BSSY B0, `(.L_x_3621) ;  /* 0x000018b000007945 */ /* 0x000fe60003800000 */
[----:B------:R-:W-:Y:S01]  /*2200*/  IMAD R5, R56, R51, R4 ;  /* 0x0000003338057224 */ /* 0x000fe200078e0204 */
[----:B------:R-:W-:-:S03]  /*2210*/  IADD3 R4, P2, R3, R14, RZ ;  /* 0x0000000e03047210 */ /* 0x000fc60007f5e0ff */
[----:B------:R-:W-:Y:S01]  /*2220*/  IMAD.IADD R79, R15, 0x1, R5 ;  /* 0x000000010f4f7824 */ /* 0x000fe200078e0205 */
[----:B0-----:R-:W-:Y:S01]  /*2230*/  LEA R12, P4, R4, R42, 0x1 ;  /* 0x0000002a040c7211 */ /* 0x001fe200078808ff */
        /* <DEDUP_REMOVED lines=28> */
[----:B------:R-:W-:Y:S01]  /*2400*/  IMAD.WIDE.U32 R4, R47, R55, R70 ;  /* 0x000000372f047225 */ /* 0x000fe200078e0046 */
[----:B------:R-:W-:Y:S02]  /*2410*/  IADD3.X R10, R74, R66, RZ, P3, !PT ;  /* 0x000000424a0a7210 */ /* 0x000fe40001ffe4ff */
[----:B------:R-:W-:Y:S01]  /*2420*/  LEA R6, P3, R7, UR4, 0x1 ;  /* 0x0000000407067c11 */ /* 0x000fe2000f8608ff */
[----:B------:R-:W-:Y:S01]  /*2430*/  IMAD.IADD R5, R5, 0x1, R9 ;  /* 0x0000000105057824 */ /* 0x000fe200078e0209 */
[----:B------:R-:W-:Y:S01]  /*2440*/  LEA R78, P5, R4, UR6, 0x1 ;  /* 0x00000006044e7c11 */ /* 0x000fe2000f8a08ff */
[----:B------:R-:W-:Y:S01]  /*2450*/  VIADD R8, R38, 0x10 ;  /* 0x0000001026087836 */ /* 0x000fe20000000000 */
[----:B------:R-:W-:-:S02]  /*2460*/  LEA.HI.X R7, R7, UR5, R10, 0x1, P3 ;  /* 0x0000000507077c11 */ /* 0x000fc400098f0c0a */
[----:B------:R-:W-:Y:S02]  /*2470*/  CS2R R10, SRZ ;  /* 0x00000000000a7805 */ /* 0x000fe4000001ff00 */
[----:B------:R-:W-:Y:S02]  /*2480*/  LEA.HI.X R79, R4, UR7, R5, 0x1, P5 ;  /* 0x00000007044f7c11 */ /* 0x000fe4000a8f0c05 */
[-C--:B------:R-:W-:Y:S02]  /*2490*/  ISETP.GE.AND P3, PT, R38, R61.reuse, PT ;  /* 0x0000003d2600720c */ /* 0x080fe40003f66270 */
[----:B------:R-:W-:Y:S02]  /*24a0*/  ISETP.GE.AND P5, PT, R8, R61, PT ;  /* 0x0000003d0800720c */ /* 0x000fe40003fa6270 */
[----:B------:R-:W-:-:S09]  /*24b0*/  CS2R R8, SRZ ;  /* 0x0000000000087805 */ /* 0x000fd2000001ff00 */
[----:B------:R0:W5:Y:S04]  /*24c0*/  @!P3 LDG.E.64 R26, desc[UR40][R6.64] ;  /* 0x00000028061ab981 */ /* 0x000168000c1e1b00 */
[----:B------:R0:W5:Y:S04]  /*24d0*/  @!P5 LDG.E.64 R8, desc[UR40][R6.64+0x20] ;  /* 0x000020280608d981 */ /* 0x000168000c1e1b00 */
[----:B------:R0:W5:Y:S04]  /*24e0*/  @!P3 LDG.E.64 R14, desc[UR40][R78.64] ;  /* 0x000000284e0eb981 */ /* 0x000168000c1e1b00 */
[----:B------:R0:W5:Y:S02]  /*24f0*/  @!P5 LDG.E.64 R10, desc[UR40][R78.64+0x20] ;  /* 0x000020284e0ad981 */ /* 0x000164000c1e1b00 */
.L_x_3625:
[----:B------:R-:W-:Y:S05]  /*2500*/  BSYNC B1 ;  /* 0x0000000000017941 */ /* 0x000fea0003800000 */
.L_x_3624:
[----:B------:R-:W-:Y:S01]  /*2510*/  ISETP.NE.AND P3, PT, R188, 0x3, PT ;  /* 0x00000003bc00780c */ /* 0x000fe20003f65270 */
[----:B-----5:R-:W-:Y:S01]  /*2520*/  IMAD.MOV.U32 R4, RZ, RZ, R8 ;  /* 0x000000ffff047224 */ /* 0x020fe200078e0008 */
[----:B0-----:R-:W-:Y:S01]  /*2530*/  MOV R7, R27 ;  /* 0x0000001b00077202 */ /* 0x001fe20000000f00 */
[----:B------:R-:W-:Y:S02]  /*2540*/  IMAD.MOV.U32 R5, RZ, RZ, R9 ;  /* 0x000000ffff057224 */ /* 0x000fe400078e0009 */
        /* <DEDUP_REMOVED lines=15> */
.L_x_3626:
[----:B------:R-:W-:Y:S01]  /*2640*/  IMAD R70, R23, 0x8, R2 ;  /* 0x0000000817467824 */ /* 0x000fe200078e0202 */
[----:B------:R-:W-:Y:S01]  /*2650*/  SHF.L.U32 R77, R189, 0x1f, RZ ;  /* 0x0000001fbd4d7819 */ /* 0x000fe200000006ff */
[----:B------:R-:W-:Y:S03]  /*2660*/  BSSY B1, `(.L_x_3627) ;  /* 0x0000003000017945 */ /* 0x000fe60003800000 */
[----:B------:R-:W0:Y:S02]  /*2670*/  SYNCS.PHASECHK.TRANS64.TRYWAIT P5, [R70+URZ+0x28c90], R77 ;  /* 0x028c904d460075a7 */ /* 0x000e2400080a017f */
[----:B0-----:R-:W-:Y:S05]  /*2680*/  @!P5 BRA `(.L_x_3628) ;  /* 0x0000015c00a8d947 */ /* 0x001fea0003800000 */
.L_x_3861:
[----:B------:R-:W-:Y:S05]  /*2690*/  BSYNC B1 ;  /* 0x0000000000017941 */ /* 0x000fea0003800000 */
.L_x_3627:
        /* <DEDUP_REMOVED lines=9> */
[--C-:B------:R-:W-:Y:S02]  /*2730*/  SHF.R.U64 R56, R26, 0x10, R27.reuse ;  /* 0x000000101a387819 */ /* 0x100fe4000000121b */
[----:B------:R-:W-:Y:S02]  /*2740*/  SHF.R.U32.HI R74, RZ, 0x10, R27 ;  /* 0x00000010ff4a7819 */ /* 0x000fe4000001161b */
[----:B------:R-:W-:Y:S02]  /*2750*/  SHF.R.U32.HI R81, RZ, 0x10, R15 ;  /* 0x00000010ff517819 */ /* 0x000fe4000001160f */
[C---:B------:R-:W-:Y:S02]  /*2760*/  PRMT R79, R78.reuse, 0x5410, R79 ;  /* 0x000054104e4f7816 */ /* 0x040fe4000000004f */
[----:B------:R-:W-:-:S02]  /*2770*/  PRMT R27, R78, 0x5432, R56 ;  /* 0x000054324e1b7816 */ /* 0x000fc40000000038 */
[----:B------:R-:W-:Y:S02]  /*2780*/  LOP3.LUT R26, R7, 0xffff0000, RZ, 0xc0, !PT ;  /* 0xffff0000071a7812 */ /* 0x000fe400078ec0ff */
[C---:B------:R-:W-:Y:S02]  /*2790*/  PRMT R74, R80.reuse, 0x5432, R74 ;  /* 0x00005432504a7816 */ /* 0x040fe4000000004a */
        /* <DEDUP_REMOVED lines=8> */
[----:B------:R-:W-:Y:S01]  /*2820*/  FMUL.FTZ R83, R7, R80 ;  /* 0x0000005007537220 */ /* 0x000fe20000410000 */
[----:B------:R-:W-:Y:S01]  /*2830*/  SHF.L.U32 R14, R6, 0x10, RZ ;  /* 0x00000010060e7819 */ /* 0x000fe200000006ff */
[----:B------:R-:W-:-:S02]  /*2840*/  IMAD.U32 R6, R5, 0x10000, RZ ;  /* 0x0001000005067824 */ /* 0x000fc400078e00ff */
[----:B------:R-:W-:Y:S01]  /*2850*/  FMUL.FTZ R7, R7, R56 ;  /* 0x0000003807077220 */ /* 0x000fe20000410000 */
[C---:B------:R-:W-:Y:S01]  /*2860*/  IMAD.U32 R5, R4.reuse, 0x10000, RZ ;  /* 0x0001000004057824 */ /* 0x040fe200078e00ff */
[----:B------:R-:W-:Y:S01]  /*2870*/  LOP3.LUT R4, R4, 0xffff0000, RZ, 0xc0, !PT ;  /* 0xffff000004047812 */ /* 0x000fe200078ec0ff */
[----:B------:R-:W-:Y:S01]  /*2880*/  FMUL.FTZ R85, R15, R82 ;  /* 0x000000520f557220 */ /* 0x000fe20000410000 */
[----:B------:R-:W-:Y:S01]  /*2890*/  SHF.L.U32 R79, R79, 0x10, RZ ;  /* 0x000000104f4f7819 */ /* 0x000fe200000006ff */
[C---:B------:R-:W-:Y:S01]  /*28a0*/  FFMA.FTZ R80, R6.reuse, R80, R7 ;  /* 0x0000005006507223 */ /* 0x040fe20000010007 */
[----:B------:R-:W-:Y:S01]  /*28b0*/  FMUL.FTZ R15, R15, R78 ;  /* 0x0000004e0f0f7220 */ /* 0x000fe20000410000 */
[----:B------:R-:W-:Y:S01]  /*28c0*/  LOP3.LUT R81, R81, 0xffff0000, RZ, 0xc0, !PT ;  /* 0xffff000051517812 */ /* 0x000fe200078ec0ff */
[----:B------:R-:W-:Y:S01]  /*28d0*/  FFMA.FTZ R83, R6, R56, -R83 ;  /* 0x0000003806537223 */ /* 0x000fe20000010853 */
[----:B------:R-:W-:Y:S01]  /*28e0*/  LOP3.LUT R7, R74, 0xffff0000, RZ, 0xc0, !PT ;  /* 0xffff00004a077812 */ /* 0x000fe200078ec0ff */
[C---:B------:R-:W-:Y:S01]  /*28f0*/  FFMA.FTZ R85, R14.reuse, R78, -R85 ;  /* 0x0000004e0e557223 */ /* 0x040fe20000010855 */
[----:B------:R-:W-:Y:S01]  /*2900*/  FFMA.FTZ R14, R14, R82, R15 ;  /* 0x000000520e0e7223 */ /* 0x000fe2000001000f */
[----:B------:R-:W-:Y:S01]  /*2910*/  FMUL.FTZ R6, R4, R79 ;  /* 0x0000004f04067220 */ /* 0x000fe20000410000 */
[----:B------:R-:W-:Y:S01]  /*2920*/  FMUL.FTZ R15, R26, R81 ;  /* 0x000000511a0f7220 */ /* 0x000fe20000410000 */
[----:B------:R-:W-:Y:S01]  /*2930*/  FMUL.FTZ R4, R4, R27 ;  /* 0x0000001b04047220 */ /* 0x000fe20000410000 */
[----:B------:R-:W-:Y:S01]  /*2940*/  FMUL.FTZ R26, R26, R7 ;  /* 0x000000071a1a7220 */ /* 0x000fe20000410000 */
[C---:B------:R-:W-:Y:S01]  /*2950*/  FFMA.FTZ R6, R5.reuse, R27, -R6 ;  /* 0x0000001b05067223 */ /* 0x040fe20000010806 */
[C---:B------:R-:W-:Y:S01]  /*2960*/  FFMA.FTZ R15, R24.reuse, R7, -R15 ;  /* 0x00000007180f7223 */ /* 0x040fe2000001080f */
        /* <DEDUP_REMOVED lines=8> */
.L_x_3633:
[----:B------:R-:W-:Y:S05]  /*29f0*/  BSYNC B2 ;  /* 0x0000000000027941 */ /* 0x000fea0003800000 */
.L_x_3632:
[----:B--2---:R1:W-:Y:S02]  /*2a00*/  STG.E.128 desc[UR40][R12.64], R4 ;  /* 0x000000040c007986 */ /* 0x0043e4000c101d28 */
.L_x_3631:
[----:B------:R-:W-:Y:S05]  /*2a10*/  BSYNC B1 ;  /* 0x0000000000017941 */ /* 0x000fea0003800000 */
.L_x_3630:
        /* <DEDUP_REMOVED lines=23> */
[----:B------:R-:W-:Y:S02]  /*2b90*/  LOP3.LUT R7, R5, 0xffff0000, RZ, 0xc0, !PT ;  /* 0xffff000005077812 */ /* 0x000fe400078ec0ff */
[C---:B------:R-:W-:Y:S01]  /*2ba0*/  LOP3.LUT R27, R26.reuse, 0xffff0000, RZ, 0xc0, !PT ;  /* 0xffff00001a1b7812 */ /* 0x040fe200078ec0ff */
[----:B------:R-:W-:Y:S01]  /*2bb0*/  IMAD.U32 R26, R26, 0x10000, RZ ;  /* 0x000100001a1a7824 */ /* 0x000fe200078e00ff */
[C---:B------:R-:W-:Y:S01]  /*2bc0*/  LOP3.LUT R15, R14.reuse, 0xffff0000, RZ, 0xc0, !PT ;  /* 0xffff00000e0f7812 */ /* 0x040fe200078ec0ff */
[----:B------:R-:W-:Y:S01]  /*2bd0*/  IMAD.U32 R14, R14, 0x10000, RZ ;  /* 0x000100000e0e7824 */ /* 0x000fe200078e00ff */
[----:B------:R-:W-:Y:S01]  /*2be0*/  LOP3.LUT R9, R6, 0xffff0000, RZ, 0xc0, !PT ;  /* 0xffff000006097812 */ /* 0x000fe200078ec0ff */
[C---:B------:R-:W-:Y:S01]  /*2bf0*/  FMUL.FTZ R79, R7.reuse, R27 ;  /* 0x0000001b074f7220 */ /* 0x040fe20000410000 */
[----:B------:R-:W-:Y:S01]  /*2c00*/  SHF.L.U32 R25, R24, 0x10, RZ ;  /* 0x0000001018197819 */ /* 0x000fe200000006ff */
[----:B------:R-:W-:Y:S01]  /*2c10*/  FMUL.FTZ R78, R7, R15 ;  /* 0x0000000f074e7220 */ /* 0x000fe20000410000 */
[----:B------:R-:W-:Y:S01]  /*2c20*/  LOP3.LUT R56, R56, 0xffff0000, RZ, 0xc0, !PT ;  /* 0xffff000038387812 */ /* 0x000fe200078ec0ff */
[C---:B------:R-:W-:Y:S01]  /*2c30*/  FMUL.FTZ R7, R9.reuse, R74 ;  /* 0x0000004a09077220 */ /* 0x040fe20000410000 */
[----:B------:R-:W-:Y:S01]  /*2c40*/  LOP3.LUT R24, R24, 0xffff0000, RZ, 0xc0, !PT ;  /* 0xffff000018187812 */ /* 0x000fe200078ec0ff */
[----:B------:R-:W-:Y:S01]  /*2c50*/  FMUL.FTZ R9, R9, R25 ;  /* 0x0000001909097220 */ /* 0x000fe20000410000 */
[----:B------:R-:W-:-:S02]  /*2c60*/  IMAD.U32 R6, R5, 0x10000, RZ ;  /* 0x0001000005067824 */ /* 0x000fc400078e00ff */
[----:B------:R-:W-:Y:S01]  /*2c70*/  FFMA.FTZ R25, R8, R25, -R7 ;  /* 0x0000001908197223 */ /* 0x000fe20000010807 */
[----:B------:R-:W-:Y:S02]  /*2c80*/  IMAD.U32 R5, R4, 0x10000, RZ ;  /* 0x0001000004057824 */ /* 0x000fe400078e00ff */
        /* <DEDUP_REMOVED lines=18> */
.L_x_3635:
[----:B------:R-:W-:Y:S05]  /*2db0*/  BSYNC B1 ;  /* 0x0000000000017941 */ /* 0x000fea0003800000 */
.L_x_3634:
[----:B-1----:R1:W-:Y:S01]  /*2dc0*/  STG.E.128 desc[UR40][R12.64+0x40], R4 ;  /* 0x000040040c007986 */ /* 0x0023e2000c101d28 */
[----:B------:R-:W-:Y:S05]  /*2dd0*/  BRA `(.L_x_3629) ;  /* 0x0000000c00307947 */ /* 0x000fea0003800000 */
.L_x_3623:
        /* <DEDUP_REMOVED lines=8> */
[----:B------:R-:W-:Y:S01]  /*2e60*/  @!P3 IMAD R11, R56, R55, R4 ;  /* 0x00000037380bb224 */ /* 0x000fe200078e0204 */
[----:B------:R-:W-:Y:S01]  /*2e70*/  @!P3 MOV R4, R28 ;  /* 0x0000001c0004b202 */ /* 0x000fe20000000f00 */
[----:B------:R-:W1:Y:S01]  /*2e80*/  @!P3 LDC.64 R26, c[0x0][0x3e0] ;  /* 0x0000f800ff1abb82 */ /* 0x000e620000000a00 */
[----:B------:R-:W-:-:S03]  /*2e90*/  @!P3 IMAD.X R7, R74, 0x1, R65, P5 ;  /* 0x000000014a07b824 */ /* 0x000fc600028e0641 */
        /* <DEDUP_REMOVED lines=13> */
[----:B--2---:R-:W-:Y:S01]  /*2f70*/  IMAD.MOV.U32 R24, RZ, RZ, R6 ;  /* 0x000000ffff187224 */ /* 0x004fe200078e0006 */
[----:B------:R-:W-:Y:S01]  /*2f80*/  MOV R74, R5 ;  /* 0x00000005004a7202 */ /* 0x000fe20000000f00 */
[----:B------:R-:W-:Y:S02]  /*2f90*/  IMAD.MOV.U32 R56, RZ, RZ, R7 ;  /* 0x000000ffff387224 */ /* 0x000fe400078e0007 */
[----:B------:R-:W-:Y:S01]  /*2fa0*/  IMAD.MOV.U32 R70, RZ, RZ, R4 ;  /* 0x000000ffff467224 */ /* 0x000fe200078e0004 */
[----:B------:R-:W-:Y:S02]  /*2fb0*/  PRMT R88, R88, 0x5410, R24 ;  /* 0x0000541058587816 */ /* 0x000fe40000000018 */
[----:B------:R-:W-:Y:S01]  /*2fc0*/  PRMT R93, R93, 0x5410, R74 ;  /* 0x000054105d5d7816 */ /* 0x000fe2000000004a */
[----:B---3--:R-:W-:Y:S01]  /*2fd0*/  IMAD.MOV.U32 R12, RZ, RZ, R10 ;  /* 0x000000ffff0c7224 */ /* 0x008fe200078e000a */
[----:B------:R-:W-:Y:S01]  /*2fe0*/  PRMT R92, R56, 0x5410, R70 ;  /* 0x00005410385c7816 */ /* 0x000fe20000000046 */
[----:B------:R-:W-:-:S02]  /*2ff0*/  IMAD.MOV.U32 R13, RZ, RZ, R11 ;  /* 0x000000ffff0d7224 */ /* 0x000fc400078e000b */
[----:B------:R-:W-:Y:S02]  /*3000*/  IMAD.MOV.U32 R24, RZ, RZ, R8 ;  /* 0x000000ffff187224 */ /* 0x000fe400078e0008 */
[----:B------:R-:W-:Y:S01]  /*3010*/  IMAD.MOV.U32 R26, RZ, RZ, R9 ;  /* 0x000000ffff1a7224 */ /* 0x000fe200078e0009 */
[----:B------:R-:W-:-:S04]  /*3020*/  PRMT R91, R12, 0x5410, R13 ;  /* 0x000054100c5b7816 */ /* 0x000fc8000000000d */
[----:B------:R-:W-:Y:S01]  /*3030*/  PRMT R82, R26, 0x5410, R24 ;  /* 0x000054101a527816 */ /* 0x000fe20000000018 */
[----:B------:R-:W-:Y:S06]  /*3040*/  @!P3 BRA `(.L_x_3636) ;  /* 0x000000000004b947 */ /* 0x000fec0003800000 */
[----:B------:R-:W-:Y:S01]  /*3050*/  BPT.TRAP 0x1 ;  /* 0x000000040000795c */ /* 0x000fe20000300000 */
.L_x_3636:
[----:B------:R-:W-:Y:S01]  /*3060*/  IMAD R70, R23, 0x8, R2 ;  /* 0x0000000817467824 */ /* 0x000fe200078e0202 */
[----:B------:R-:W-:Y:S01]  /*3070*/  SHF.L.U32 R77, R189, 0x1f, RZ ;  /* 0x0000001fbd4d7819 */ /* 0x000fe200000006ff */
[----:B------:R-:W-:Y:S03]  /*3080*/  BSSY B1, `(.L_x_3637) ;  /* 0x0000003000017945 */ /* 0x000fe60003800000 */
[----:B------:R-:W0:Y:S02]  /*3090*/  SYNCS.PHASECHK.TRANS64.TRYWAIT P5, [R70+URZ+0x28c90], R77 ;  /* 0x028c904d460075a7 */ /* 0x000e2400080a017f */
[----:B0-----:R-:W-:Y:S05]  /*30a0*/  @!P5 BRA `(.L_x_3638) ;  /* 0x000001540034d947 */ /* 0x001fea0003800000 */
.L_x_3862:
[----:B------:R-:W-:Y:S05]  /*30b0*/  BSYNC B1 ;  /* 0x0000000000017941 */ /* 0x000fea0003800000 */
.L_x_3637:
[----:B------:R-:W-:Y:S01]  /*30c0*/  ISETP.GE.OR P5, PT, R22, R57, P0 ;  /* 0x000000391600720c */ /* 0x000fe200007a6670 */
[----:B------:R-:W-:Y:S01]  /*30d0*/  ULDC.64 UR4, c[0x0][0x2f0] ;  /* 0x0000bc0000047ab9 */ /* 0x000fe20000000a00 */
[----:B------:R-:W-:Y:S01]  /*30e0*/  MOV R78, R14 ;  /* 0x0000000e004e7202 */ /* 0x000fe20000000f00 */
[----:B------:R-:W-:-:S04]  /*30f0*/  IMAD R13, R215, UR4, RZ ;  /* 0x00000004d70d7c24 */ /* 0x000fc8000f8e02ff */
[----:B------:R-:W-:-:S04]  /*3100*/  IMAD.WIDE.U32 R78, R22, UR4, R78 ;  /* 0x00000004164e7c25 */ /* 0x000fc8000f8e004e */
[----:B------:R-:W-:Y:S02]  /*3110*/  IMAD R13, R22, UR5, R13 ;  /* 0x00000005160d7c24 */ /* 0x000fe4000f8e020d */
        /* <DEDUP_REMOVED lines=17> */
[----:B------:R-:W-:Y:S02]  /*3230*/  IMAD R12, R200, 0x200, R13 ;  /* 0x00000200c80c7824 */ /* 0x000fe400078e020d */
[----:B------:R-:W-:-:S03]  /*3240*/  IMAD.IADD R13, R68, 0x1, R25 ;  /* 0x00000001440d7824 */ /* 0x000fc600078e0219 */
[----:B------:R-:W-:Y:S01]  /*3250*/  IADD3 R25, R25, R12, RZ ;  /* 0x0000000c19197210 */ /* 0x000fe20007ffe0ff */
[----:B------:R-:W-:-:S04]  /*3260*/  IMAD R13, R13, 0x2, R2 ;  /* 0x000000020d0d7824 */ /* 0x000fc800078e0202 */
        /* <DEDUP_REMOVED lines=8> */
[----:B------:R-:W-:Y:S02]  /*32f0*/  SHF.R.U64 R84, R6, 0x10, R7 ;  /* 0x0000001006547819 */ /* 0x000fe40000001207 */
[----:B------:R-:W-:Y:S02]  /*3300*/  PRMT R74, R93, 0x5432, R74 ;  /* 0x000054325d4a7816 */ /* 0x000fe4000000004a */
[----:B------:R-:W-:-:S02]  /*3310*/  PRMT R87, R82, 0x5410, R87 ;  /* 0x0000541052577816 */ /* 0x000fc40000000057 */
[----:B------:R-:W-:Y:S02]  /*3320*/  SHF.R.U32.HI R90, RZ, 0x10, R11 ;  /* 0x00000010ff5a7819 */ /* 0x000fe4000001160b */
[----:B------:R-:W-:Y:S02]  /*3330*/  PRMT R86, R82, 0x5432, R86 ;  /* 0x0000543252567816 */ /* 0x000fe40000000056 */
[----:B------:R-:W-:Y:S01]  /*3340*/  SHF.R.U64 R56, R4, 0x10, R5 ;  /* 0x0000001004387819 */ /* 0x000fe20000001205 */
[----:B------:R-:W-:Y:S01]  /*3350*/  IMAD.U32 R5, R13, 0x10000, RZ ;  /* 0x000100000d057824 */ /* 0x000fe200078e00ff */
[----:B------:R-:W-:Y:S01]  /*3360*/  SHF.R.U32.HI R85, RZ, 0x10, R7 ;  /* 0x00000010ff557819 */ /* 0x000fe20000011607 */
[----:B------:R-:W-:Y:S01]  /*3370*/  IMAD.U32 R4, R12, 0x10000, RZ ;  /* 0x000100000c047824 */ /* 0x000fe200078e00ff */
[----:B------:R-:W-:Y:S01]  /*3380*/  SHF.R.U64 R89, R10, 0x10, R11 ;  /* 0x000000100a597819 */ /* 0x000fe2000000120b */
[----:B--2---:R-:W-:Y:S01]  /*3390*/  IMAD.U32 R11, R25, 0x10000, RZ ;  /* 0x00010000190b7824 */ /* 0x004fe200078e00ff */
[----:B------:R-:W-:Y:S01]  /*33a0*/  PRMT R84, R88, 0x5432, R84 ;  /* 0x0000543258547816 */ /* 0x000fe20000000054 */
[----:B------:R-:W-:Y:S01]  /*33b0*/  IMAD.U32 R88, R87, 0x10000, RZ ;  /* 0x0001000057587824 */ /* 0x000fe200078e00ff */
[----:B------:R-:W-:Y:S01]  /*33c0*/  SHF.L.U32 R82, R74, 0x10, RZ ;  /* 0x000000104a527819 */ /* 0x000fe200000006ff */
        /* <DEDUP_REMOVED lines=8> */
[C---:B------:R-:W-:Y:S02]  /*3450*/  PRMT R56, R92.reuse, 0x5432, R56 ;  /* 0x000054325c387816 */ /* 0x040fe40000000038 */
        /* <DEDUP_REMOVED lines=17> */
[----:B------:R-:W-:Y:S01]  /*3570*/  IMAD.U32 R13, R86, 0x10000, RZ ;  /* 0x00010000560d7824 */ /* 0x000fe200078e00ff */
[----:B------:R-:W-:Y:S01]  /*3580*/  SHF.L.U32 R10, R24, 0x10, RZ ;  /* 0x00000010180a7819 */ /* 0x000fe200000006ff */
[----:B------:R-:W-:-:S02]  /*3590*/  IMAD.U32 R5, R56, 0x10000, RZ ;  /* 0x0001000038057824 */ /* 0x000fc400078e00ff */
[----:B------:R-:W-:Y:S01]  /*35a0*/  FFMA.FTZ R74, R8, R11, R74 ;  /* 0x0000000b084a7223 */ /* 0x000fe2000001004a */
[----:B------:R-:W-:Y:S01]  /*35b0*/  LOP3.LUT R9, R15, 0xffff0000, RZ, 0xc0, !PT ;  /* 0xffff00000f097812 */ /* 0x000fe200078ec0ff */
[C---:B------:R-:W-:Y:S01]  /*35c0*/  FMUL.FTZ R8, R27.reuse, R90 ;  /* 0x0000005a1b087220 */ /* 0x040fe20000410000 */
[-C--:B------:R-:W-:Y:S01]  /*35d0*/  FMUL.FTZ R88, R27, R6.reuse ;  /* 0x000000061b587220 */ /* 0x080fe20000410000 */
[----:B------:R-:W-:Y:S01]  /*35e0*/  FMUL.FTZ R27, R10, R13 ;  /* 0x0000000d0a1b7220 */ /* 0x000fe20000410000 */
[----:B------:R-:W-:Y:S01]  /*35f0*/  LOP3.LUT R24, R24, 0xffff0000, RZ, 0xc0, !PT ;  /* 0xffff000018187812 */ /* 0x000fe200078ec0ff */
[----:B------:R-:W-:Y:S01]  /*3600*/  FMUL.FTZ R10, R10, R5 ;  /* 0x000000050a0a7220 */ /* 0x000fe20000410000 */
[----:B------:R-:W-:Y:S01]  /*3610*/  LOP3.LUT R25, R86, 0xffff0000, RZ, 0xc0, !PT ;  /* 0xffff000056197812 */ /* 0x000fe200078ec0ff */
[C---:B------:R-:W-:Y:S01]  /*3620*/  FFMA.FTZ R82, R9.reuse, R6, -R8 ;  /* 0x0000000609527223 */ /* 0x040fe20000010808 */
[----:B------:R-:W-:Y:S01]  /*3630*/  LOP3.LUT R11, R56, 0xffff0000, RZ, 0xc0, !PT ;  /* 0xffff0000380b7812 */ /* 0x000fe200078ec0ff */
[----:B------:R-:W-:Y:S01]  /*3640*/  IMAD.U32 R15, R26, 0x10000, RZ ;  /* 0x000100001a0f7824 */ /* 0x000fe200078e00ff */
[----:B------:R-:W-:Y:S01]  /*3650*/  LOP3.LUT R12, R12, 0xffff0000, RZ, 0xc0, !PT ;  /* 0xffff00000c0c7812 */ /* 0x000fe200078ec0ff */
[----:B------:R-:W-:Y:S01]  /*3660*/  FFMA.FTZ R85, R9, R90, R88 ;  /* 0x0000005a09557223 */ /* 0x000fe20000010058 */
[----:B------:R-:W-:Y:S01]  /*3670*/  FFMA.FTZ R10, R4, R13, R10 ;  /* 0x0000000d040a7223 */ /* 0x000fe2000001000a */
[C---:B------:R-:W-:Y:S01]  /*3680*/  IMAD.U32 R6, R89.reuse, 0x10000, RZ ;  /* 0x0001000059067824 */ /* 0x040fe200078e00ff */
[----:B------:R-:W-:Y:S01]  /*3690*/  LOP3.LUT R26, R26, 0xffff0000, RZ, 0xc0, !PT ;  /* 0xffff00001a1a7812 */ /* 0x000fe200078ec0ff */
[----:B------:R-:W-:Y:S01]  /*36a0*/  FMUL.FTZ R9, R24, R25 ;  /* 0x0000001918097220 */ /* 0x000fe20000410000 */
[----:B------:R-:W-:Y:S01]  /*36b0*/  FFMA.FTZ R27, R4, R5, -R27 ;  /* 0x00000005041b7223 */ /* 0x000fe2000001081b */
[-C--:B------:R-:W-:Y:S01]  /*36c0*/  FMUL.FTZ R13, R24, R11.reuse ;  /* 0x0000000b180d7220 */ /* 0x080fe20000410000 */
[----:B------:R-:W-:Y:S01]  /*36d0*/  LOP3.LUT R89, R89, 0xffff0000, RZ, 0xc0, !PT ;  /* 0xffff000059597812 */ /* 0x000fe200078ec0ff */
[----:B------:R-:W-:Y:S01]  /*36e0*/  FFMA.FTZ R8, R12, R11, -R9 ;  /* 0x0000000b0c087223 */ /* 0x000fe20000010809 */
[----:B------:R-:W-:Y:S01]  /*36f0*/  SHF.L.U32 R4, R84, 0x10, RZ ;  /* 0x0000001054047819 */ /* 0x000fe200000006ff */
[----:B------:R-:W-:Y:S01]  /*3700*/  FFMA.FTZ R13, R12, R25, R13 ;  /* 0x000000190c0d7223 */ /* 0x000fe2000001000d */
[----:B------:R-:W-:Y:S01]  /*3710*/  LOP3.LUT R5, R84, 0xffff0000, RZ, 0xc0, !PT ;  /* 0xffff000054057812 */ /* 0x000fe200078ec0ff */
[C---:B------:R-:W-:Y:S01]  /*3720*/  FMUL.FTZ R12, R15.reuse, R6 ;  /* 0x000000060f0c7220 */ /* 0x040fe20000410000 */
[----:B------:R-:W-:Y:S01]  /*3730*/  LOP3.LUT R14, R14, 0xffff0000, RZ, 0xc0, !PT ;  /* 0xffff00000e0e7812 */ /* 0x000fe200078ec0ff */
        /* <DEDUP_REMOVED lines=17> */
[----:B------:R-:W-:Y:S01]  /*3850*/  F2FP.BF16.F32.PACK_AB R25, R87, R94 ;  /* 0x0000005e5719723e */ /* 0x000fe200000010ff */
[----:B------:R-:W-:-:S07]  /*3860*/  IMAD.MOV.U32 R27, RZ, RZ, R74 ;  /* 0x000000ffff1b7224 */ /* 0x000fce00078e004a */
.L_x_3640:
[----:B------:R-:W-:Y:S05]  /*3870*/  BSYNC B1 ;  /* 0x0000000000017941 */ /* 0x000fea0003800000 */
.L_x_3639:
        /* <DEDUP_REMOVED lines=10> */
.L_x_3622:
[----:B------:R-:W-:-:S13]  /*3920*/  ISETP.NE.AND P3, PT, R188, 0x3, PT ;  /* 0x00000003bc00780c */ /* 0x000fda0003f65270 */
[----:B------:R-:W-:Y:S05]  /*3930*/  @!P3 BRA `(.L_x_3641) ;  /* 0x000000000004b947 */ /* 0x000fea0003800000 */
[----:B------:R-:W-:Y:S01]  /*3940*/  BPT.TRAP 0x1 ;  /* 0x000000040000795c */ /* 0x000fe20000300000 */
.L_x_3641:
        /* <DEDUP_REMOVED lines=8> */
.L_x_3863:
[----:B------:R-:W-:Y:S05]  /*39d0*/  BSYNC B1 ;  /* 0x0000000000017941 */ /* 0x000fea0003800000 */
.L_x_3642:
[----:B------:R-:W-:Y:S05]  /*39e0*/  @P4 BRA `(.L_x_3629) ;  /* 0x00000000002c4947 */ /* 0x000fea0003800000 */
[----:B------:R-:W-:Y:S02]  /*39f0*/  @!P1 LOP3.LUT P4, RZ, R191, 0x4, RZ, 0xc0, !PT ;  /* 0x00000004bfff9812 */ /* 0x000fe4000788c0ff */
[----:B------:R-:W-:Y:S02]  /*3a00*/  PLOP3.LUT P5, PT, PT, PT, PT, 0x8, 0x0 ;  /* 0x000000000000781c */ /* 0x000fe40003fae170 */
[----:B------:R-:W-:Y:S02]  /*3a10*/  @!P1 PLOP3.LUT P5, PT, P4, PT, PT, 0x80, 0x0 ;  /* 0x000000000000981c */ /* 0x000fe400027af070 */
[----:B------:R-:W-:-:S11]  /*3a20*/  @!P1 IADD3 R4, R64, 0x20, RZ ;  /* 0x0000002040049810 */ /* 0x000fd60007ffe0ff */
[----:B------:R-:W-:-:S04]  /*3a30*/  @P5 VIADD R4, R64, 0xffffffe0 ;  /* 0xffffffe040045836 */ /* 0x000fc80000000000 */
[----:B------:R-:W-:Y:S02]  /*3a40*/  @!P1 IMAD.IADD R25, R25, 0x1, R4 ;  /* 0x0000000119199824 */ /* 0x000fe400078e0204 */
[----:B------:R-:W1:Y:S02]  /*3a50*/  @!P0 LDS.128 R4, [R24+0x22400] ;  /* 0x0224000018048984 */ /* 0x000e640000000c00 */
[----:B------:R-:W-:-:S06]  /*3a60*/  @!P1 IMAD R8, R25, 0x2, R2 ;  /* 0x0000000219089824 */ /* 0x000fcc00078e0202 */
[----:B------:R-:W2:Y:S04]  /*3a70*/  @!P1 LDS.128 R8, [R8+0x22400] ;  /* 0x0224000008089984 */ /* 0x000ea80000000c00 */
[----:B-1----:R1:W-:Y:S04]  /*3a80*/  @!P0 STG.E.128 desc[UR40][R12.64], R4 ;  /* 0x000000040c008986 */ /* 0x0023e8000c101d28 */
[----:B--2---:R1:W-:Y:S02]  /*3a90*/  @!P1 STG.E.128 desc[UR40][R12.64+0x40], R8 ;  /* 0x000040080c009986 */ /* 0x0043e4000c101d28 */
.L_x_3629:
[----:B------:R-:W-:Y:S05]  /*3aa0*/  BSYNC B0 ;  /* 0x0000000000007941 */ /* 0x000fea0003800000 */
.L_x_3621:
        /* <DEDUP_REMOVED lines=17> */
.L_x_3645:
[----:B------:R-:W-:Y:S05]  /*3bc0*/  BSYNC B0 ;  /* 0x0000000000007941 */ /* 0x000fea0003800000 */
.L_x_3644:
[----:B------:R-:W4:Y:S01]  /*3bd0*/  SYNCS.PHASECHK.TRANS64.TRYWAIT P5, [R70+URZ+0x28cb0], R77 ;  /* 0x028cb04d460075a7 */ /* 0x000f2200080a017f */
[----:B------:R-:W-:Y:S01]  /*3be0*/  BSSY B0, `(.L_x_3646) ;  /* 0x0000003000007945 */ /* 0x000fe20003800000 */
[----:B------:R-:W-:-:S03]  /*3bf0*/  ISETP.GE.AND P3, PT, R22, R57, PT ;  /* 0x000000391600720c */ /* 0x000fc60003f66270 */
[----:B----4-:R-:W-:Y:S10]  /*3c00*/  @!P5 BRA `(.L_x_3647) ;  /* 0x000001480084d947 */ /* 0x010ff40003800000 */
.L_x_3864:
[----:B------:R-:W-:Y:S05]  /*3c10*/  BSYNC B0 ;  /* 0x0000000000007941 */ /* 0x000fea0003800000 */
.L_x_3646:
[----:B------:R-:W-:Y:S04]  /*3c20*/  BSSY B0, `(.L_x_3648) ;  /* 0x0000051000007945 */ /* 0x000fe80003800000 */
[----:B------:R-:W-:Y:S05]  /*3c30*/  @P3 BRA `(.L_x_3649) ;  /* 0x00000004003c3947 */ /* 0x000fea0003800000 */
[----:B-1----:R-:W-:Y:S01]  /*3c40*/  IMAD.WIDE R4, R47, 0x40, R44 ;  /* 0x000000402f047825 */ /* 0x002fe200078e022c */
[----:B------:R-:W-:Y:S01]  /*3c50*/  ULDC.64 UR4, c[0x0][0x318] ;  /* 0x0000c60000047ab9 */ /* 0x000fe20000000a00 */
[----:B------:R-:W-:Y:S02]  /*3c60*/  LOP3.LUT P3, RZ, R191, 0x4, RZ, 0xc0, !PT ;  /* 0x00000004bfff7812 */ /* 0x000fe4000786c0ff */
[----:B------:R-:W-:Y:S01]  /*3c70*/  IMAD R5, R5, UR4, RZ ;  /* 0x0000000405057c24 */ /* 0x000fe2000f8e02ff */
[----:B------:R-:W-:Y:S01]  /*3c80*/  LEA R9, R23, R64, 0xf ;  /* 0x0000004017097211 */ /* 0x000fe200078e78ff */
[----:B------:R-:W-:Y:S01]  /*3c90*/  IMAD.MOV.U32 R74, RZ, RZ, R36 ;  /* 0x000000ffff4a7224 */ /* 0x000fe200078e0024 */
[----:B---3--:R-:W-:Y:S01]  /*3ca0*/  IADD3 R12, R16, 0x80, RZ ;  /* 0x00000080100c7810 */ /* 0x008fe20007ffe0ff */
[C---:B------:R-:W-:Y:S02]  /*3cb0*/  IMAD R5, R4.reuse, UR5, R5 ;  /* 0x0000000504057c24 */ /* 0x040fe4000f8e0205 */
[----:B------:R-:W-:Y:S01]  /*3cc0*/  IMAD.WIDE.U32 R6, R4, UR4, R74 ;  /* 0x0000000404067c25 */ /* 0x000fe2000f8e004a */
[----:B------:R-:W-:-:S03]  /*3cd0*/  ULDC.64 UR4, c[0x0][0x308] ;  /* 0x0000c20000047ab9 */ /* 0x000fc60000000a00 */
[----:B------:R-:W-:Y:S01]  /*3ce0*/  IMAD.IADD R5, R7, 0x1, R5 ;  /* 0x0000000107057824 */ /* 0x000fe200078e0205 */
[----:B------:R-:W-:Y:S01]  /*3cf0*/  LEA R56, P5, R6, UR4, 0x1 ;  /* 0x0000000406387c11 */ /* 0x000fe2000f8a08ff */
[----:B------:R-:W-:Y:S01]  /*3d00*/  VIADD R4, R16, 0x40 ;  /* 0x0000004010047836 */ /* 0x000fe20000000000 */
[----:B------:R-:W-:Y:S01]  /*3d10*/  ULDC UR4, c[0x0][0x310] ;  /* 0x0000c40000047ab9 */ /* 0x000fe20000000800 */
[C---:B0---4-:R-:W-:Y:S01]  /*3d20*/  VIADD R77, R9.reuse, 0x20 ;  /* 0x00000020094d7836 */ /* 0x051fe20000000000 */
[----:B------:R-:W-:Y:S01]  /*3d30*/  LEA.HI.X R57, R6, UR5, R5, 0x1, P5 ;  /* 0x0000000506397c11 */ /* 0x000fe2000a8f0c05 */
[C---:B------:R-:W-:Y:S01]  /*3d40*/  @P3 VIADD R77, R9.reuse, 0xffffffe0 ;  /* 0xffffffe0094d3836 */ /* 0x040fe20000000000 */
[----:B------:R-:W-:Y:S01]  /*3d50*/  ISETP.GE.AND P5, PT, R16, UR4, PT ;  /* 0x0000000410007c0c */ /* 0x000fe2000bfa6270 */
[----:B------:R-:W-:Y:S01]  /*3d60*/  IMAD R79, R9, 0x2, R2 ;  /* 0x00000002094f7824 */ /* 0x000fe200078e0202 */
[----:B------:R-:W-:Y:S01]  /*3d70*/  ISETP.GE.AND P3, PT, R4, UR4, PT ;  /* 0x0000000404007c0c */ /* 0x000fe2000bf66270 */
[----:B------:R-:W-:-:S02]  /*3d80*/  VIADD R13, R16, 0xc0 ;  /* 0x000000c0100d7836 */ /* 0x000fc40000000000 */
[C---:B------:R-:W-:Y:S02]  /*3d90*/  VIADD R74, R16.reuse, 0x100 ;  /* 0x00000100104a7836 */ /* 0x040fe40000000000 */
        /* <DEDUP_REMOVED lines=22> */
[----:B------:R-:W-:-:S02]  /*3f00*/  IMAD R78, R77, 0x2, R2 ;  /* 0x000000024d4e7824 */ /* 0x000fc400078e0202 */
        /* <DEDUP_REMOVED lines=20> */
[C---:B------:R-:W-:Y:S01]  /*4050*/  IADD3 R74, R16.reuse, 0x1a0, RZ ;  /* 0x000001a0104a7810 */ /* 0x040fe20007ffe0ff */
        /* <DEDUP_REMOVED lines=13> */
.L_x_3649:
[----:B------:R-:W-:Y:S05]  /*4130*/  BSYNC B0 ;  /* 0x0000000000007941 */ /* 0x000fea0003800000 */
.L_x_3648:
        /* <DEDUP_REMOVED lines=16> */
[----:B----4-:R-:W-:Y:S06]  /*4240*/  @P2 BRA `(.L_x_3650) ;  /* 0xffffffdc00cc2947 */ /* 0x010fec000383ffff */
.L_x_3616:
        /* <DEDUP_REMOVED lines=41> */
[----:B---3--:R-:W-:Y:S02]  /*44e0*/  CS2R R80, SRZ ;  /* 0x0000000000507805 */ /* 0x008fe4000001ff00 */
        /* <DEDUP_REMOVED lines=21> */
[----:B--2---:R-:W-:Y:S01]  /*4640*/  CS2R R24, SRZ ;  /* 0x0000000000187805 */ /* 0x004fe2000001ff00 */
[----:B------:R-:W-:Y:S01]  /*4650*/  IMAD.MOV.U32 R172, RZ, RZ, RZ ;  /* 0x000000ffffac7224 */ /* 0x000fe200078e00ff */
[----:B------:R-:W-:Y:S01]  /*4660*/  MOV R27, RZ ;  /* 0x000000ff001b7202 */ /* 0x000fe20000000f00 */
[----:B------:R-:W-:Y:S02]  /*4670*/  IMAD.MOV.U32 R31, RZ, RZ, RZ ;  /* 0x000000ffff1f7224 */ /* 0x000fe400078e00ff */
[----:B------:R-:W-:Y:S02]  /*4680*/  IMAD.MOV.U32 R7, RZ, RZ, RZ ;  /* 0x000000ffff077224 */ /* 0x000fe400078e00ff */
[----:B------:R-:W-:Y:S02]  /*4690*/  IMAD.MOV.U32 R12, RZ, RZ, RZ ;  /* 0x000000ffff0c7224 */ /* 0x000fe400078e00ff */
[----:B------:R-:W-:Y:S02]  /*46a0*/  IMAD.MOV.U32 R174, RZ, RZ, RZ ;  /* 0x000000ffffae7224 */ /* 0x000fe400078e00ff */
[----:B------:R-:W-:Y:S01]  /*46b0*/  IMAD.MOV.U32 R5, RZ, RZ, RZ ;  /* 0x000000ffff057224 */ /* 0x000fe200078e00ff */
[----:B----4-:R-:W-:Y:S01]  /*46c0*/  ISETP.NE.AND P0, PT, R4, 0x1, PT ;  /* 0x000000010400780c */ /* 0x010fe20003f05270 */
[----:B------:R-:W-:-:S12]  /*46d0*/  @P3 BRA `(.L_x_3652) ;  /* 0x0000000000083947 */ /* 0x000fd80003800000 */
[----:B------:R-:W0:Y:S02]  /*46e0*/  FENCE.VIEW.ASYNC.G ;  /* 0x00000000000073c6 */ /* 0x000e240000000100 */
[----:B0-----:R-:W-:Y:S06]  /*46f0*/  BAR.ARV 0xc, 0x120 ;  /* 0x0304800000007b1d */ /* 0x001fec0000002000 */
.L_x_3652:
[----:B------:R-:W-:Y:S05]  /*4700*/  BSYNC B0 ;  /* 0x0000000000007941 */ /* 0x000fea0003800000 */
.L_x_3651:
        /* <DEDUP_REMOVED lines=10> */
[----:B------:R-:W-:-:S05]  /*47b0*/  LOP3.LUT R3, R3, 0x1fffe, RZ, 0xc0, !PT ;  /* 0x0001fffe03037812 */ /* 0x000fca00078ec0ff */
[----:B------:R-:W-:-:S04]  /*47c0*/  IMAD.IADD R3, R0, 0x1, -R3 ;  /* 0x0000000100037824 */ /* 0x000fc800078e0a03 */
[----:B------:R-:W-:-:S05]  /*47d0*/  IMAD R3, R3, 0x8000, R2 ;  /* 0x0000800003037824 */ /* 0x000fca00078e0202 */
[----:B------:R-:W-:-:S04]  /*47e0*/  IADD3 R3, R3, 0x400, RZ ;  /* 0x0000040003037810 */ /* 0x000fc80007ffe0ff */
[----:B------:R-:W-:-:S04]  /*47f0*/  SHF.R.U32.HI R3, RZ, 0x4, R3 ;  /* 0x00000004ff037819 */ /* 0x000fc80000011603 */
[----:B------:R-:W-:-:S04]  /*4800*/  LOP3.LUT R3, R3, 0x3fff, RZ, 0xc0, !PT ;  /* 0x00003fff03037812 */ /* 0x000fc800078ec0ff */
[----:B------:R-:W-:Y:S01]  /*4810*/  LOP3.LUT R15, R3, 0x2000000, RZ, 0xfc, !PT ;  /* 0x02000000030f7812 */ /* 0x000fe200078efcff */
[----:B------:R-:W-:Y:S06]  /*4820*/  @!P0 BRA `(.L_x_3656) ;  /* 0x0000000000048947 */ /* 0x000fec0003800000 */
[----:B------:R-:W-:Y:S01]  /*4830*/  BPT.TRAP 0x1 ;  /* 0x000000040000795c */ /* 0x000fe20000300000 */
.L_x_3656:
        /* <DEDUP_REMOVED lines=11> */
.L_x_3865:
[----:B------:R-:W-:Y:S05]  /*48f0*/  BSYNC B0 ;  /* 0x0000000000007941 */ /* 0x000fea0003800000 */
.L_x_3657:
[----:B------:R-:W-:Y:S01]  /*4900*/  BAR.SYNC.DEFER_BLOCKING 0xe, 0x100 ;  /* 0x0384000000007b1d */ /* 0x000fe20000010000 */
[----:B------:R-:W-:Y:S01]  /*4910*/  IMAD.MOV.U32 R5, RZ, RZ, 0x40000040 ;  /* 0x40000040ff057424 */ /* 0x000fe200078e00ff */
[----:B------:R-:W-:Y:S01]  /*4920*/  R2UR UR6, R6 ;  /* 0x00000000060672ca */ /* 0x000fe200000e0000 */
[C---:B------:R-:W-:Y:S01]  /*4930*/  VIADD R10, R4.reuse, 0x2 ;  /* 0x00000002040a7836 */ /* 0x040fe20000000000 */
[----:B------:R-:W-:Y:S01]  /*4940*/  R2UR UR7, R7 ;  /* 0x00000000070772ca */ /* 0x000fe200000e0000 */
[----:B------:R-:W-:Y:S01]  /*4950*/  IMAD.MOV.U32 R9, RZ, RZ, 0x40000040 ;  /* 0x40000040ff097424 */ /* 0x000fe200078e00ff */
[----:B------:R-:W-:Y:S01]  /*4960*/  R2UR UR4, R4 ;  /* 0x00000000040472ca */ /* 0x000fe200000e0000 */
[----:B------:R-:W-:Y:S01]  /*4970*/  IMAD.MOV.U32 R11, RZ, RZ, 0x40000040 ;  /* 0x40000040ff0b7424 */ /* 0x000fe200078e00ff */
[----:B------:R-:W-:Y:S01]  /*4980*/  R2UR UR5, R5 ;  /* 0x00000000050572ca */ /* 0x000fe200000e0000 */
[C---:B------:R-:W-:Y:S01]  /*4990*/  VIADD R12, R6.reuse, 0x100 ;  /* 0x00000100060c7836 */ /* 0x040fe20000000000 */
[C---:B------:R-:W-:Y:S01]  /*49a0*/  IADD3 R8, R6.reuse, 0x80, RZ ;  /* 0x0000008006087810 */ /* 0x040fe20007ffe0ff */
[----:B------:R-:W-:Y:S01]  /*49b0*/  VIADD R6, R6, 0x180 ;  /* 0x0000018006067836 */ /* 0x000fe20000000000 */
[----:B------:R-:W-:Y:S01]  /*49c0*/  MOV R13, 0x40000040 ;  /* 0x40000040000d7802 */ /* 0x000fe20000000f00 */
[----:B------:R-:W-:Y:S01]  /*49d0*/  IMAD.MOV.U32 R7, RZ, RZ, 0x40000040 ;  /* 0x40000040ff077424 */ /* 0x000fe200078e00ff */
[----:B------:R-:W1:Y:S01]  /*49e0*/  S2R R0, SR_TID.X ;  /* 0x0000000000007919 */ /* 0x000e620000002100 */
[----:B------:R-:W-:Y:S01]  /*49f0*/  ISETP.GE.AND P2, PT, R168, 0x2, PT ;  /* 0x00000002a800780c */ /* 0x000fe20003f46270 */
[----:B------:R-:W-:Y:S01]  /*4a00*/  BSSY B0, `(.L_x_3659) ;  /* 0x00000eb000007945 */ /* 0x000fe20003800000 */
        /* <DEDUP_REMOVED lines=10> */
[----:B------:R-:W-:-:S04]  /*4ab0*/  @!P1 IADD3 R0, R14, 0x28c60, RZ ;  /* 0x00028c600e009810 */ /* 0x000fc80007ffe0ff */
        /* <DEDUP_REMOVED lines=27> */
.L_x_3666:
[----:B------:R-:W-:Y:S01]  /*4c70*/  BAR.SYNC.DEFER_BLOCKING 0xe, 0x100 ;  /* 0x0384000000007b1d */ /* 0x000fe20000010000 */
[----:B0-----:R-:W-:Y:S01]  /*4c80*/  IMAD R3, R18, 0x40, R190 ;  /* 0x0000004012037824 */ /* 0x001fe200078e02be */
[----:B------:R-:W-:Y:S01]  /*4c90*/  ISETP.GT.AND P3, PT, R168, RZ, PT ;  /* 0x000000ffa800720c */ /* 0x000fe20003f64270 */
[----:B------:R-:W-:Y:S02]  /*4ca0*/  VIADD R18, R18, 0x1 ;  /* 0x0000000112127836 */ /* 0x000fe40000000000 */
[----:B------:R-:W-:Y:S02]  /*4cb0*/  IMAD R3, R3, 0x4, R2 ;  /* 0x0000000403037824 */ /* 0x000fe400078e0202 */
[----:B------:R-:W-:Y:S01]  /*4cc0*/  VIADD R168, R168, 0xffffffff ;  /* 0xffffffffa8a87836 */ /* 0x000fe20000000000 */
[----:B------:R-:W-:-:S04]  /*4cd0*/  ISETP.NE.AND P2, PT, R18, 0x2, PT ;  /* 0x000000021200780c */ /* 0x000fc80003f45270 */
[----:B------:R-:W-:Y:S02]  /*4ce0*/  SEL R6, RZ, 0x1, P2 ;  /* 0x00000001ff067807 */ /* 0x000fe40001000000 */
[----:B------:R-:W-:Y:S02]  /*4cf0*/  SEL R18, R18, RZ, P2 ;  /* 0x000000ff12127207 */ /* 0x000fe40001000000 */
[----:B------:R-:W-:Y:S01]  /*4d00*/  LOP3.LUT R19, R19, R6, RZ, 0x3c, !PT ;  /* 0x0000000613137212 */ /* 0x000fe200078e3cff */
[----:B-12---:R-:W0:Y:S04]  /*4d10*/  LDS R0, [R3+0x28800] ;  /* 0x0288000003007984 */ /* 0x006e280000000800 */
        /* <DEDUP_REMOVED lines=131> */
.L_x_3661:
[----:B------:R-:W-:Y:S02]  /*5550*/  LEA R0, R18, R2, 0x3 ;  /* 0x0000000212007211 */ /* 0x000fe400078e18ff */
[----:B------:R-:W-:-:S04]  /*5560*/  SHF.L.U32 R3, R19, 0x1f, RZ ;  /* 0x0000001f13037819 */ /* 0x000fc800000006ff */
[----:B------:R0:W1:Y:S01]  /*5570*/  SYNCS.PHASECHK.TRANS64.TRYWAIT P2, [R0+URZ+0x28c50], R3 ;  /* 0x028c5003000075a7 */ /* 0x000062000804017f */
[----:B------:R-:W-:Y:S05]  /*5580*/  @!P0 BRA `(.L_x_3662) ;  /* 0x0000000000048947 */ /* 0x000fea0003800000 */
[----:B------:R-:W-:Y:S01]  /*5590*/  BPT.TRAP 0x1 ;  /* 0x000000040000795c */ /* 0x000fe20000300000 */
.L_x_3662:
[----:B------:R-:W-:Y:S04]  /*55a0*/  BSSY B1, `(.L_x_3663) ;  /* 0x0000004000017945 */ /* 0x000fe80003800000 */
[----:B-1----:R-:W-:Y:S05]  /*55b0*/  @P2 BRA `(.L_x_3664) ;  /* 0x0000000000082947 */ /* 0x002fea0003800000 */
[----:B------:R-:W1:Y:S02]  /*55c0*/  SYNCS.PHASECHK.TRANS64.TRYWAIT P2, [R0+URZ+0x28c50], R3 ;  /* 0x028c5003000075a7 */ /* 0x000e64000804017f */
[----:B-1----:R-:W-:Y:S05]  /*55d0*/  @!P2 BRA `(.L_x_3665) ;  /* 0x000001300038a947 */ /* 0x002fea0003800000 */
.L_x_3664:
[----:B------:R-:W-:Y:S05]  /*55e0*/  BSYNC B1 ;  /* 0x0000000000017941 */ /* 0x000fea0003800000 */
.L_x_3663:
        /* <DEDUP_REMOVED lines=8> */
[----:B------:R-:W-:Y:S02]  /*5670*/  IMAD.MOV.U32 R21, RZ, RZ, 0x40000040 ;  /* 0x40000040ff157424 */ /* 0x000fe400078e00ff */
[----:B------:R-:W-:-:S02]  /*5680*/  IMAD.MOV.U32 R7, RZ, RZ, 0x40000040 ;  /* 0x40000040ff077424 */ /* 0x000fc400078e00ff */
[----:B01----:R-:W-:-:S05]  /*5690*/  @!P1 VIADD R0, R0, 0x28c60 ;  /* 0x00028c6000009836 */ /* 0x003fca0000000000 */
[----:B------:R-:W-:-:S03]  /*56a0*/  @!P1 PRMT R0, RZ, 0x654, R0 ;  /* 0x00000654ff009816 */ /* 0x000fc60000000000 */
[----:B------:R-:W-:Y:S01]  /*56b0*/  HGMMA.64x256x16.F32.BF16 R24, gdesc[UR4].tnspB, R24, gsb0 ;  /* 0x43e00000041879f0 */ /* 0x000fe20008001818 */
[----:B------:R-:W-:Y:S02]  /*56c0*/  R2UR UR4, R10 ;  /* 0x000000000a0472ca */ /* 0x000fe400000e0000 */
[----:B------:R-:W-:Y:S02]  /*56d0*/  R2UR UR5, R11 ;  /* 0x000000000b0572ca */ /* 0x000fe400000e0000 */
[----:B------:R-:W-:Y:S01]  /*56e0*/  R2UR UR6, R20 ;  /* 0x00000000140672ca */ /* 0x000fe200000e0000 */
[C---:B------:R-:W-:Y:S01]  /*56f0*/  VIADD R20, R6.reuse, 0x100 ;  /* 0x0000010006147836 */ /* 0x040fe20000000000 */
[----:B------:R-:W-:Y:S01]  /*5700*/  R2UR UR7, R21 ;  /* 0x00000000150772ca */ /* 0x000fe200000e0000 */
[----:B------:R-:W-:Y:S01]  /*5710*/  VIADD R6, R6, 0x180 ;  /* 0x0000018006067836 */ /* 0x000fe20000000000 */
[----:B------:R-:W-:Y:S01]  /*5720*/  MOV R21, 0x40000040 ;  /* 0x4000004000157802 */ /* 0x000fe20000000f00 */
        /* <DEDUP_REMOVED lines=24> */
.L_x_3660:
[----:B------:R-:W-:Y:S05]  /*58b0*/  BSYNC B0 ;  /* 0x0000000000007941 */ /* 0x000fea0003800000 */
.L_x_3659:
[----:B------:R-:W-:Y:S01]  /*58c0*/  BAR.SYNC.DEFER_BLOCKING 0xe, 0x100 ;  /* 0x0384000000007b1d */ /* 0x000fe20000010000 */
[C---:B0-----:R-:W-:Y:S01]  /*58d0*/  IMAD R3, R18.reuse, 0x40, R190 ;  /* 0x0000004012037824 */ /* 0x041fe200078e02be */
[----:B------:R-:W-:Y:S02]  /*58e0*/  IADD3 R18, R18, 0x1, RZ ;  /* 0x0000000112127810 */ /* 0x000fe40007ffe0ff */
[----:B------:R-:W-:Y:S01]  /*58f0*/  PLOP3.LUT P0, PT, PT, PT, PT, 0x8, 0x0 ;  /* 0x000000000000781c */ /* 0x000fe20003f0e170 */
[----:B------:R-:W-:Y:S01]  /*5900*/  IMAD R3, R3, 0x4, R2 ;  /* 0x0000000403037824 */ /* 0x000fe200078e0202 */
        /* <DEDUP_REMOVED lines=136> */
.L_x_3654:
        /* <DEDUP_REMOVED lines=32> */
.L_x_3668:
[----:B------:R-:W-:Y:S05]  /*6390*/  BSYNC B6 ;  /* 0x0000000000067941 */ /* 0x000fea0003800000 */
.L_x_3667:
        /* <DEDUP_REMOVED lines=12> */
.L_x_3672:
[----:B-1----:R1:W2:Y:S02]  /*6460*/  SYNCS.PHASECHK.TRANS64.TRYWAIT P0, [R2+URZ+0x28c00], R3 ;  /* 0x028c0003020075a7 */ /* 0x0022a4000800017f */
[----:B--2---:R-:W-:Y:S05]  /*6470*/  @!P0 NANOSLEEP.SYNCS 0x989680 ;  /* 0x009896800000895d */ /* 0x004fea0003900000 */
[----:B------:R-:W2:Y:S02]  /*6480*/  @!P0 SYNCS.PHASECHK.TRANS64 P0, [R2+URZ+0x28c00], R3 ;  /* 0x028c0003020085a7 */ /* 0x000ea4000800007f */
[----:B--2---:R-:W-:Y:S05]  /*6490*/  @!P0 BRA `(.L_x_3672) ;  /* 0xfffffffc00f08947 */ /* 0x004fea000383ffff */
.L_x_3671:
[----:B------:R-:W-:Y:S05]  /*64a0*/  BSYNC B0 ;  /* 0x0000000000007941 */ /* 0x000fea0003800000 */
.L_x_3670:
[----:B------:R-:W-:Y:S05]  /*64b0*/  BRA `(.L_x_3673) ;  /* 0x0000003000047947 */ /* 0x000fea0003800000 */
.L_x_3669:
[----:B------:R-:W0:Y:S01]  /*64c0*/  LDC.64 R46, c[0x0][0x3d8] ;  /* 0x0000f600ff2e7b82 */ /* 0x000e220000000a00 */
[----:B------:R-:W-:Y:S01]  /*64d0*/  VIADD R0, R2, 0x20400 ;  /* 0x0002040002007836 */ /* 0x000fe20000000000 */
[----:B-----5:R-:W-:Y:S01]  /*64e0*/  SHF.R.S32.HI R3, RZ, 0x1f, R33 ;  /* 0x0000001fff037819 */ /* 0x020fe20000011421 */
[----:B------:R-:W-:Y:S01]  /*64f0*/  IMAD.SHL.U32 R24, R210, 0x4, RZ ;  /* 0x00000004d2187824 */ /* 0x000fe200078e00ff */
[----:B------:R-:W-:Y:S01]  /*6500*/  MOV R5, R17 ;  /* 0x0000001100057202 */ /* 0x000fe20000000f00 */
[----:B------:R-:W-:Y:S01]  /*6510*/  IMAD.MOV.U32 R4, RZ, RZ, R16 ;  /* 0x000000ffff047224 */ /* 0x000fe200078e0010 */
[----:B------:R-:W-:Y:S01]  /*6520*/  LOP3.LUT P0, RZ, R0, 0x3ff, RZ, 0xc0, !PT ;  /* 0x000003ff00ff7812 */ /* 0x000fe2000780c0ff */
[----:B------:R-:W-:Y:S01]  /*6530*/  BSSY B6, `(.L_x_3674) ;  /* 0x0000030000067945 */ /* 0x000fe20003800000 */
[----:B------:R-:W1:Y:S01]  /*6540*/  LDC.64 R44, c[0x0][0x3e8] ;  /* 0x0000fa00ff2c7b82 */ /* 0x000e620000000a00 */
[----:B------:R-:W-:Y:S01]  /*6550*/  SHF.R.S32.HI R25, RZ, 0x1f, R24 ;  /* 0x0000001fff197819 */ /* 0x000fe20000011418 */
[----:B0-----:R-:W-:-:S02]  /*6560*/  IMAD R0, R3, R46, RZ ;  /* 0x0000002e03007224 */ /* 0x001fc400078e02ff */
[-C--:B------:R-:W-:Y:S02]  /*6570*/  IMAD R7, R215, R46.reuse, RZ ;  /* 0x0000002ed7077224 */ /* 0x080fe400078e02ff */
[----:B------:R-:W-:-:S04]  /*6580*/  IMAD.WIDE.U32 R42, R33, R46, RZ ;  /* 0x0000002e212a7225 */ /* 0x000fc800078e00ff */
[----:B-1----:R-:W-:Y:S02]  /*6590*/  IMAD R6, R3, R44, RZ ;  /* 0x0000002c03067224 */ /* 0x002fe400078e02ff */
[----:B------:R-:W-:-:S04]  /*65a0*/  IMAD.WIDE.U32 R8, R22, R46, R4 ;  /* 0x0000002e16087225 */ /* 0x000fc800078e0004 */
[----:B------:R-:W-:Y:S01]  /*65b0*/  IMAD.WIDE.U32 R10, R22, R44, R4 ;  /* 0x0000002c160a7225 */ /* 0x000fe200078e0004 */
[----:B------:R-:W-:-:S03]  /*65c0*/  IADD3 R27, P3, R8, R42, RZ ;  /* 0x0000002a081b7210 */ /* 0x000fc60007f7e0ff */
[C---:B------:R-:W-:Y:S02]  /*65d0*/  IMAD R49, R33.reuse, R47, R0 ;  /* 0x0000002f21317224 */ /* 0x040fe400078e0200 */
[----:B------:R-:W-:Y:S02]  /*65e0*/  IMAD R51, R33, R45, R6 ;  /* 0x0000002d21337224 */ /* 0x000fe400078e0206 */
[----:B------:R-:W-:Y:S01]  /*65f0*/  IMAD R48, R22, R47, R7 ;  /* 0x0000002f16307224 */ /* 0x000fe200078e0207 */
[----:B------:R-:W-:Y:S01]  /*6600*/  SHF.L.U64.HI R47, R46, 0x5, R47 ;  /* 0x000000052e2f7819 */ /* 0x000fe2000001022f */
[-C--:B------:R-:W-:Y:S02]  /*6610*/  IMAD R3, R215, R44.reuse, RZ ;  /* 0x0000002cd7037224 */ /* 0x080fe400078e02ff */
[----:B------:R-:W-:-:S04]  /*6620*/  IMAD.WIDE.U32 R40, R33, R44, RZ ;  /* 0x0000002c21287225 */ /* 0x000fc800078e00ff */
[----:B------:R-:W-:Y:S01]  /*6630*/  IMAD.WIDE.U32 R4, R22, R46, R24 ;  /* 0x0000002e16047225 */ /* 0x000fe200078e0018 */
[----:B------:R-:W-:-:S03]  /*6640*/  IADD3 R29, P4, R10, R40, RZ ;  /* 0x000000280a1d7210 */ /* 0x000fc60007f9e0ff */
[----:B------:R-:W-:Y:S01]  /*6650*/  IMAD.WIDE.U32 R6, R22, R44, R24 ;  /* 0x0000002c16067225 */ /* 0x000fe200078e0018 */
[----:B------:R-:W-:-:S03]  /*6660*/  IADD3 R53, P1, R4, R42, RZ ;  /* 0x0000002a04357210 */ /* 0x000fc60007f3e0ff */
[----:B------:R-:W-:Y:S01]  /*6670*/  IMAD.IADD R49, R49, 0x1, R43 ;  /* 0x0000000131317824 */ /* 0x000fe200078e022b */
[----:B------:R-:W-:Y:S01]  /*6680*/  IADD3 R55, P2, R6, R40, RZ ;  /* 0x0000002806377210 */ /* 0x000fe20007f5e0ff */
[----:B------:R-:W-:Y:S01]  /*6690*/  IMAD R3, R22, R45, R3 ;  /* 0x0000002d16037224 */ /* 0x000fe200078e0203 */
[----:B------:R-:W-:Y:S01]  /*66a0*/  SHF.L.U64.HI R45, R44, 0x5, R45 ;  /* 0x000000052c2d7819 */ /* 0x000fe2000001022d */
[----:B------:R-:W-:Y:S01]  /*66b0*/  IMAD.IADD R51, R51, 0x1, R41 ;  /* 0x0000000133337824 */ /* 0x000fe200078e0229 */
[C---:B------:R-:W-:Y:S01]  /*66c0*/  IADD3.X R26, R49.reuse, R48, R9, P3, !PT ;  /* 0x00000030311a7210 */ /* 0x040fe20001ffe409 */
[----:B------:R-:W-:Y:S01]  /*66d0*/  IMAD.SHL.U32 R46, R46, 0x20, RZ ;  /* 0x000000202e2e7824 */ /* 0x000fe200078e00ff */
[----:B------:R-:W-:Y:S01]  /*66e0*/  IADD3.X R48, R49, R5, R48, P1, !PT ;  /* 0x0000000531307210 */ /* 0x000fe20000ffe430 */
[----:B------:R-:W-:Y:S01]  /*66f0*/  IMAD.SHL.U32 R44, R44, 0x20, RZ ;  /* 0x000000202c2c7824 */ /* 0x000fe200078e00ff */
        /* <DEDUP_REMOVED lines=19> */
.L_x_3675:
[----:B------:R-:W-:Y:S05]  /*6830*/  BSYNC B6 ;  /* 0x0000000000067941 */ /* 0x000fea0003800000 */
.L_x_3674:
[----:B------:R-:W0:Y:S01]  /*6840*/  LDC.64 R4, c[0x0][0x3d8] ;  /* 0x0000f600ff047b82 */ /* 0x000e220000000a00 */
[----:B------:R-:W-:Y:S01]  /*6850*/  SHF.R.S32.HI R3, RZ, 0x1f, R185 ;  /* 0x0000001fff037819 */ /* 0x000fe200000114b9 */
[----:B------:R-:W-:Y:S01]  /*6860*/  ULDC.U8 UR4, c[0x0][0x3f0] ;  /* 0x0000fc0000047ab9 */ /* 0x000fe20000000000 */
[----:B------:R-:W-:Y:S01]  /*6870*/  BSSY B0, `(.L_x_3676) ;  /* 0x00002bd000007945 */ /* 0x000fe20003800000 */
[----:B------:R-:W-:-:S04]  /*6880*/  ISETP.NE.AND P0, PT, RZ, UR4, PT ;  /* 0x00000004ff007c0c */ /* 0x000fc8000bf05270 */
[----:B------:R-:W1:Y:S01]  /*6890*/  LDC.64 R6, c[0x0][0x3e8] ;  /* 0x0000fa00ff067b82 */ /* 0x000e620000000a00 */
[-C--:B0-----:R-:W-:Y:S02]  /*68a0*/  IMAD R0, R3, R4.reuse, RZ ;  /* 0x0000000403007224 */ /* 0x081fe400078e02ff */
[----:B------:R-:W-:-:S04]  /*68b0*/  IMAD.WIDE.U32 R8, R185, R4, RZ ;  /* 0x00000004b9087225 */ /* 0x000fc800078e00ff */
[----:B------:R-:W-:Y:S02]  /*68c0*/  IMAD.SHL.U32 R52, R8, 0x40, RZ ;  /* 0x0000004008347824 */ /* 0x000fe400078e00ff */
        /* <DEDUP_REMOVED lines=13> */
[----:B------:R-:W-:Y:S01]  /*69a0*/  LEA R3, R185, R22, 0x6 ;  /* 0x00000016b9037211 */ /* 0x000fe200078e30ff */
[----:B------:R-:W-:Y:S01]  /*69b0*/  BSSY B1, `(.L_x_3678) ;  /* 0x000002d000017945 */ /* 0x000fe20003800000 */
[-C--:B------:R-:W-:Y:S01]  /*69c0*/  ISETP.GE.AND P0, PT, R22, R56.reuse, PT ;  /* 0x000000381600720c */ /* 0x080fe20003f06270 */
[----:B------:R-:W-:Y:S01]  /*69d0*/  IMAD.MOV.U32 R10, RZ, RZ, R42 ;  /* 0x000000ffff0a7224 */ /* 0x000fe200078e002a */
        /* <DEDUP_REMOVED lines=20> */
[----:B------:R-:W-:Y:S01]  /*6b20*/  IADD3 R14, R24, 0x10, RZ ;  /* 0x00000010180e7810 */ /* 0x000fe20007ffe0ff */
[----:B------:R-:W-:Y:S01]  /*6b30*/  ULDC UR4, c[0x0][0x3d4] ;  /* 0x0000f50000047ab9 */ /* 0x000fe20000000800 */
[----:B------:R-:W-:Y:S01]  /*6b40*/  IADD3 R15, P4, R52, R53, RZ ;  /* 0x00000035340f7210 */ /* 0x000fe20007f9e0ff */
[----:B------:R-:W-:Y:S01]  /*6b50*/  ULDC.64 UR6, c[0x0][0x3c8] ;  /* 0x0000f20000067ab9 */ /* 0x000fe20000000a00 */
[----:B------:R-:W-:Y:S01]  /*6b60*/  IADD3 R0, P5, R54, R55, RZ ;  /* 0x0000003736007210 */ /* 0x000fe20007fbe0ff */
[----:B------:R-:W-:Y:S01]  /*6b70*/  ULDC.64 UR8, c[0x0][0x3e0] ;  /* 0x0000f80000087ab9 */ /* 0x000fe20000000a00 */
[----:B------:R-:W-:Y:S01]  /*6b80*/  ISETP.GE.AND P2, PT, R14, UR4, PT ;  /* 0x000000040e007c0c */ /* 0x000fe2000bf46270 */
[----:B------:R-:W-:Y:S01]  /*6b90*/  IMAD.X R30, R57, 0x1, R48, P4 ;  /* 0x00000001391e7824 */ /* 0x000fe200020e0630 */
[----:B------:R-:W-:Y:S01]  /*6ba0*/  ISETP.GE.AND P3, PT, R24, UR4, PT ;  /* 0x0000000418007c0c */ /* 0x000fe2000bf66270 */
[----:B------:R-:W-:Y:S01]  /*6bb0*/  IMAD.X R31, R59, 0x1, R50, P5 ;  /* 0x000000013b1f7824 */ /* 0x000fe200028e0632 */
[----:B------:R-:W-:-:S02]  /*6bc0*/  LEA R14, P4, R15, UR6, 0x1 ;  /* 0x000000060f0e7c11 */ /* 0x000fc4000f8808ff */
[----:B------:R-:W-:Y:S02]  /*6bd0*/  CS2R R36, SRZ ;  /* 0x0000000000247805 */ /* 0x000fe4000001ff00 */
[C---:B------:R-:W-:Y:S02]  /*6be0*/  LEA R38, P5, R0.reuse, UR8, 0x1 ;  /* 0x0000000800267c11 */ /* 0x040fe4000f8a08ff */
[----:B------:R-:W-:Y:S02]  /*6bf0*/  CS2R R32, SRZ ;  /* 0x0000000000207805 */ /* 0x000fe4000001ff00 */
[----:B------:R-:W-:Y:S02]  /*6c00*/  LEA.HI.X R15, R15, UR7, R30, 0x1, P4 ;  /* 0x000000070f0f7c11 */ /* 0x000fe4000a0f0c1e */
[----:B------:R-:W-:Y:S02]  /*6c10*/  CS2R R34, SRZ ;  /* 0x0000000000227805 */ /* 0x000fe4000001ff00 */
[----:B------:R-:W-:-:S02]  /*6c20*/  LEA.HI.X R39, R0, UR9, R31, 0x1, P5 ;  /* 0x0000000900277c11 */ /* 0x000fc4000a8f0c1f */
[----:B------:R-:W-:Y:S01]  /*6c30*/  CS2R R30, SRZ ;  /* 0x00000000001e7805 */ /* 0x000fe2000001ff00 */
[----:B------:R0:W5:Y:S04]  /*6c40*/  @!P2 LDG.E.64 R32, desc[UR40][R14.64+0x20] ;  /* 0x000020280e20a981 */ /* 0x000168000c1e1b00 */
[----:B------:R0:W5:Y:S04]  /*6c50*/  @!P3 LDG.E.64 R36, desc[UR40][R14.64] ;  /* 0x000000280e24b981 */ /* 0x000168000c1e1b00 */
[----:B------:R0:W5:Y:S04]  /*6c60*/  @!P3 LDG.E.64 R34, desc[UR40][R38.64] ;  /* 0x000000282622b981 */ /* 0x000168000c1e1b00 */
[----:B------:R0:W5:Y:S02]  /*6c70*/  @!P2 LDG.E.64 R30, desc[UR40][R38.64+0x20] ;  /* 0x00002028261ea981 */ /* 0x000164000c1e1b00 */
.L_x_3679:
[----:B------:R-:W-:Y:S05]  /*6c80*/  BSYNC B1 ;  /* 0x0000000000017941 */ /* 0x000fea0003800000 */
.L_x_3678:
        /* <DEDUP_REMOVED lines=24> */
.L_x_3681:
[----:B------:R-:W-:Y:S05]  /*6e10*/  BSYNC B1 ;  /* 0x0000000000017941 */ /* 0x000fea0003800000 */
.L_x_3680:
        /* <DEDUP_REMOVED lines=9> */
[----:B------:R-:W-:Y:S01]  /*6eb0*/  LEA R4, P2, R10, UR4, 0x1 ;  /* 0x000000040a047c11 */ /* 0x000fe2000f8408ff */
[----:B------:R-:W-:Y:S01]  /*6ec0*/  IMAD R3, R3, R7, R6 ;  /* 0x0000000703037224 */ /* 0x000fe200078e0206 */
[----:B------:R-:W-:Y:S01]  /*6ed0*/  LOP3.LUT R6, R0, 0xfffffffe, RZ, 0xc0, !PT ;  /* 0xfffffffe00067812 */ /* 0x000fe200078ec0ff */
[----:B------:R-:W-:Y:S01]  /*6ee0*/  IMAD.IADD R5, R11, 0x1, R5 ;  /* 0x000000010b057824 */ /* 0x000fe200078e0205 */
[----:B------:R-:W-:Y:S01]  /*6ef0*/  LOP3.LUT R15, R14, 0x1c0, RZ, 0xc0, !PT ;  /* 0x000001c00e0f7812 */ /* 0x000fe200078ec0ff */
[----:B------:R-:W-:Y:S01]  /*6f00*/  UMOV UR4, 0xffffffff ;  /* 0xffffffff00047882 */ /* 0x000fe20000000000 */
[----:B------:R-:W-:Y:S01]  /*6f10*/  LEA R0, P3, R12, UR6, 0x1 ;  /* 0x000000060c007c11 */ /* 0x000fe2000f8608ff */
[----:B------:R-:W-:Y:S01]  /*6f20*/  IMAD.IADD R6, R207, 0x1, -R6 ;  /* 0x00000001cf067824 */ /* 0x000fe200078e0a06 */
[----:B------:R-:W-:-:S02]  /*6f30*/  IADD3 R3, R13, R3, RZ ;  /* 0x000000030d037210 */ /* 0x000fc40007ffe0ff */
[----:B------:R-:W-:Y:S02]  /*6f40*/  LOP3.LUT R7, R15, 0x18, R16, 0xf8, !PT ;  /* 0x000000180f077812 */ /* 0x000fe400078ef810 */
[----:B------:R-:W-:Y:S02]  /*6f50*/  SHF.R.U32.HI R14, RZ, 0x3, R15 ;  /* 0x00000003ff0e7819 */ /* 0x000fe4000001160f */
[----:B------:R-:W-:Y:S02]  /*6f60*/  LEA.HI.X R5, R10, UR5, R5, 0x1, P2 ;  /* 0x000000050a057c11 */ /* 0x000fe400090f0c05 */
[----:B------:R-:W-:Y:S02]  /*6f70*/  LEA.HI.X R3, R12, UR7, R3, 0x1, P3 ;  /* 0x000000070c037c11 */ /* 0x000fe400098f0c03 */
[----:B------:R-:W-:Y:S02]  /*6f80*/  LOP3.LUT R39, R7, R14, RZ, 0x3c, !PT ;  /* 0x0000000e07277212 */ /* 0x000fe400078e3cff */
[----:B------:R-:W-:Y:S01]  /*6f90*/  SHF.L.U32 R7, R6, 0x1f, RZ ;  /* 0x0000001f06077819 */ /* 0x000fe200000006ff */
[----:B------:R-:W-:Y:S06]  /*6fa0*/  BRA.DIV UR4, `(.L_x_3682) ;  /* 0x0000011604d87947 */ /* 0x000fec000b800000 */
.L_x_3868:
[----:B------:R-:W-:-:S03]  /*6fb0*/  UMOV UR4, 0xffffffff ;  /* 0xffffffff00047882 */ /* 0x000fc60000000000 */
[----:B------:R-:W-:Y:S05]  /*6fc0*/  BRA.DIV UR4, `(.L_x_3683) ;  /* 0x0000011604f87947 */ /* 0x000fea000b800000 */
.L_x_3871:
[----:B------:R-:W-:-:S03]  /*6fd0*/  UMOV UR4, 0xffffffff ;  /* 0xffffffff00047882 */ /* 0x000fc60000000000 */
[----:B------:R-:W-:Y:S05]  /*6fe0*/  BRA.DIV UR4, `(.L_x_3684) ;  /* 0x0000011a04187947 */ /* 0x000fea000b800000 */
.L_x_3874:
[----:B------:R-:W-:-:S03]  /*6ff0*/  UMOV UR4, 0xffffffff ;  /* 0xffffffff00047882 */ /* 0x000fc60000000000 */
[----:B------:R-:W-:Y:S05]  /*7000*/  BRA.DIV UR4, `(.L_x_3685) ;  /* 0x0000011a04387947 */ /* 0x000fea000b800000 */
.L_x_3877:
[----:B------:R-:W-:-:S03]  /*7010*/  UMOV UR4, 0xffffffff ;  /* 0xffffffff00047882 */ /* 0x000fc60000000000 */
[----:B------:R-:W-:Y:S05]  /*7020*/  BRA.DIV UR4, `(.L_x_3686) ;  /* 0x0000011a04587947 */ /* 0x000fea000b800000 */
.L_x_3880:
[----:B------:R-:W-:-:S03]  /*7030*/  UMOV UR4, 0xffffffff ;  /* 0xffffffff00047882 */ /* 0x000fc60000000000 */
[----:B------:R-:W-:Y:S05]  /*7040*/  BRA.DIV UR4, `(.L_x_3687) ;  /* 0x0000011a04787947 */ /* 0x000fea000b800000 */
.L_x_3883:
[----:B------:R-:W-:-:S03]  /*7050*/  UMOV UR4, 0xffffffff ;  /* 0xffffffff00047882 */ /* 0x000fc60000000000 */
[----:B------:R-:W-:Y:S05]  /*7060*/  BRA.DIV UR4, `(.L_x_3688) ;  /* 0x0000011a04987947 */ /* 0x000fea000b800000 */
.L_x_3886:
[----:B------:R-:W-:-:S03]  /*7070*/  UMOV UR4, 0xffffffff ;  /* 0xffffffff00047882 */ /* 0x000fc60000000000 */
[----:B------:R-:W-:Y:S05]  /*7080*/  BRA.DIV UR4, `(.L_x_3689) ;  /* 0x0000011a04b87947 */ /* 0x000fea000b800000 */
.L_x_3889:
        /* <DEDUP_REMOVED lines=18> */
[----:B------:R-:W-:Y:S01]  /*71b0*/  IMAD.MOV.U32 R10, RZ, RZ, R27 ;  /* 0x000000ffff0a7224 */ /* 0x000fe200078e001b */
[----:B------:R-:W-:Y:S01]  /*71c0*/  PRMT R43, R43, 0x5410, R5 ;  /* 0x000054102b2b7816 */ /* 0x000fe20000000005 */
[----:B------:R-:W-:Y:S01]  /*71d0*/  IMAD.MOV.U32 R5, RZ, RZ, R33 ;  /* 0x000000ffff057224 */ /* 0x000fe200078e0021 */
[----:B------:R-:W-:Y:S02]  /*71e0*/  IADD3 R4, R3, 0x20400, RZ ;  /* 0x0002040003047810 */ /* 0x000fe40007ffe0ff */
[----:B------:R-:W-:Y:S01]  /*71f0*/  PRMT R13, R13, 0x5410, R0 ;  /* 0x000054100d0d7816 */ /* 0x000fe20000000000 */
[----:B------:R-:W-:Y:S01]  /*7200*/  VIADD R0, R3, 0x20440 ;  /* 0x0002044003007836 */ /* 0x000fe20000000000 */
[----:B------:R-:W-:Y:S01]  /*7210*/  PRMT R40, R5, 0x7610, R40 ;  /* 0x0000761005287816 */ /* 0x000fe20000000028 */
[----:B------:R-:W-:Y:S01]  /*7220*/  @P3 VIADD R0, R4, 0xffffffc0 ;  /* 0xffffffc004003836 */ /* 0x000fe20000000000 */
        /* <DEDUP_REMOVED lines=10> */
[----:B------:R-:W-:-:S02]  /*72d0*/  PRMT R46, R46, 0x5410, R6 ;  /* 0x000054102e2e7816 */ /* 0x000fc40000000006 */
[----:B------:R-:W-:Y:S01]  /*72e0*/  PRMT R44, R10, 0x7610, R44 ;  /* 0x000076100a2c7816 */ /* 0x000fe2000000002c */
[----:B0-----:R-:W-:Y:S06]  /*72f0*/  @!P2 BRA `(.L_x_3691) ;  /* 0x000001180044a947 */ /* 0x001fec0003800000 */
.L_x_3890:
[----:B------:R-:W-:Y:S05]  /*7300*/  BSYNC B1 ;  /* 0x0000000000017941 */ /* 0x000fea0003800000 */
.L_x_3690:
        /* <DEDUP_REMOVED lines=24> */
[C---:B------:R-:W-:Y:S01]  /*7490*/  IMAD.U32 R12, R7.reuse, 0x10000, RZ ;  /* 0x00010000070c7824 */ /* 0x040fe200078e00ff */
[----:B------:R-:W-:Y:S01]  /*74a0*/  LOP3.LUT R13, R7, 0xffff0000, RZ, 0xc0, !PT ;  /* 0xffff0000070d7812 */ /* 0x000fe200078ec0ff */
        /* <DEDUP_REMOVED lines=9> */
[----:B------:R-:W-:Y:S01]  /*7540*/  FMUL.FTZ R41, R13, R15 ;  /* 0x0000000f0d297220 */ /* 0x000fe20000410000 */
[----:B------:R-:W-:Y:S01]  /*7550*/  IMAD.U32 R11, R14, 0x10000, RZ ;  /* 0x000100000e0b7824 */ /* 0x000fe200078e00ff */
[----:B------:R-:W-:Y:S02]  /*7560*/  LOP3.LUT R4, R4, 0xffff0000, RZ, 0xc0, !PT ;  /* 0xffff000004047812 */ /* 0x000fe400078ec0ff */
[----:B------:R-:W-:Y:S01]  /*7570*/  LOP3.LUT R5, R5, 0xffff0000, RZ, 0xc0, !PT ;  /* 0xffff000005057812 */ /* 0x000fe200078ec0ff */
[----:B------:R-:W-:Y:S01]  /*7580*/  FFMA.FTZ R36, R12, R36, R41 ;  /* 0x000000240c247223 */ /* 0x000fe20000010029 */
[C---:B------:R-:W-:Y:S01]  /*7590*/  SHF.L.U32 R13, R35.reuse, 0x10, RZ ;  /* 0x00000010230d7819 */ /* 0x040fe200000006ff */
[----:B------:R-:W-:Y:S01]  /*75a0*/  FMUL.FTZ R12, R4, R11 ;  /* 0x0000000b040c7220 */ /* 0x000fe20000410000 */
[----:B------:R-:W-:-:S02]  /*75b0*/  LOP3.LUT R10, R35, 0xffff0000, RZ, 0xc0, !PT ;  /* 0xffff0000230a7812 */ /* 0x000fc400078ec0ff */
[----:B------:R-:W-:Y:S01]  /*75c0*/  LOP3.LUT R14, R14, 0xffff0000, RZ, 0xc0, !PT ;  /* 0xffff00000e0e7812 */ /* 0x000fe200078ec0ff */
[-C--:B------:R-:W-:Y:S01]  /*75d0*/  FMUL.FTZ R15, R4, R13.reuse ;  /* 0x0000000d040f7220 */ /* 0x080fe20000410000 */
[C---:B------:R-:W-:Y:S01]  /*75e0*/  FFMA.FTZ R13, R6.reuse, R13, R12 ;  /* 0x0000000d060d7223 */ /* 0x040fe2000001000c */
[C---:B------:R-:W-:Y:S02]  /*75f0*/  FMUL.FTZ R34, R5.reuse, R10 ;  /* 0x0000000a05227220 */ /* 0x040fe40000410000 */
[-C--:B------:R-:W-:Y:S01]  /*7600*/  FMUL.FTZ R35, R5, R14.reuse ;  /* 0x0000000e05237220 */ /* 0x080fe20000410000 */
[----:B------:R-:W-:Y:S01]  /*7610*/  FFMA.FTZ R4, R6, R11, -R15 ;  /* 0x0000000b06047223 */ /* 0x000fe2000001080f */
[C---:B------:R-:W-:Y:S01]  /*7620*/  FFMA.FTZ R5, R7.reuse, R14, -R34 ;  /* 0x0000000e07057223 */ /* 0x040fe20000010822 */
[----:B------:R-:W-:Y:S01]  /*7630*/  F2FP.BF16.F32.PACK_AB R6, R38, R39 ;  /* 0x000000272606723e */ /* 0x000fe200000010ff */
[----:B------:R-:W-:Y:S01]  /*7640*/  FFMA.FTZ R10, R7, R10, R35 ;  /* 0x0000000a070a7223 */ /* 0x000fe20000010023 */
[----:B------:R-:W-:-:S02]  /*7650*/  F2FP.BF16.F32.PACK_AB R7, R36, R37 ;  /* 0x000000252407723e */ /* 0x000fc400000010ff */
[----:B------:R-:W-:Y:S02]  /*7660*/  F2FP.BF16.F32.PACK_AB R4, R13, R4 ;  /* 0x000000040d04723e */ /* 0x000fe400000010ff */
[----:B------:R-:W-:-:S05]  /*7670*/  F2FP.BF16.F32.PACK_AB R5, R10, R5 ;  /* 0x000000050a05723e */ /* 0x000fca00000010ff */
[----:B------:R1:W-:Y:S02]  /*7680*/  STS.128 [R3+0x20400], R4 ;  /* 0x0204000403007388 */ /* 0x0003e40000000c00 */
.L_x_3695:
[----:B------:R-:W-:Y:S05]  /*7690*/  BSYNC B2 ;  /* 0x0000000000027941 */ /* 0x000fea0003800000 */
.L_x_3694:
        /* <DEDUP_REMOVED lines=47> */
.L_x_3693:
[----:B------:R-:W-:Y:S05]  /*7990*/  BSYNC B1 ;  /* 0x0000000000017941 */ /* 0x000fea0003800000 */
.L_x_3692:
        /* <DEDUP_REMOVED lines=32> */
[----:B------:R-:W-:Y:S01]  /*7ba0*/  SHF.L.U32 R11, R14, 0x10, RZ ;  /* 0x000000100e0b7819 */ /* 0x000fe200000006ff */
[----:B------:R-:W-:Y:S01]  /*7bb0*/  FMUL.FTZ R31, R13, R15 ;  /* 0x0000000f0d1f7220 */ /* 0x000fe20000410000 */
[----:B------:R-:W-:Y:S01]  /*7bc0*/  LOP3.LUT R4, R4, 0xffff0000, RZ, 0xc0, !PT ;  /* 0xffff000004047812 */ /* 0x000fe200078ec0ff */
[----:B------:R-:W-:Y:S01]  /*7bd0*/  IMAD.U32 R13, R25, 0x10000, RZ ;  /* 0x00010000190d7824 */ /* 0x000fe200078e00ff */
[----:B------:R-:W-:Y:S01]  /*7be0*/  LOP3.LUT R5, R5, 0xffff0000, RZ, 0xc0, !PT ;  /* 0xffff000005057812 */ /* 0x000fe200078ec0ff */
[----:B------:R-:W-:Y:S01]  /*7bf0*/  FFMA.FTZ R26, R12, R26, R31 ;  /* 0x0000001a0c1a7223 */ /* 0x000fe2000001001f */
[----:B------:R-:W-:Y:S01]  /*7c00*/  LOP3.LUT R10, R25, 0xffff0000, RZ, 0xc0, !PT ;  /* 0xffff0000190a7812 */ /* 0x000fe200078ec0ff */
[----:B------:R-:W-:Y:S01]  /*7c10*/  FMUL.FTZ R15, R4, R13 ;  /* 0x0000000d040f7220 */ /* 0x000fe20000410000 */
[----:B------:R-:W-:Y:S01]  /*7c20*/  LOP3.LUT R14, R14, 0xffff0000, RZ, 0xc0, !PT ;  /* 0xffff00000e0e7812 */ /* 0x000fe200078ec0ff */
[----:B------:R-:W-:-:S02]  /*7c30*/  FMUL.FTZ R12, R4, R11 ;  /* 0x0000000b040c7220 */ /* 0x000fc40000410000 */
[C---:B------:R-:W-:Y:S01]  /*7c40*/  FMUL.FTZ R24, R5.reuse, R10 ;  /* 0x0000000a05187220 */ /* 0x040fe20000410000 */
[C---:B------:R-:W-:Y:S01]  /*7c50*/  FFMA.FTZ R4, R6.reuse, R11, -R15 ;  /* 0x0000000b06047223 */ /* 0x040fe2000001080f */
[-C--:B------:R-:W-:Y:S01]  /*7c60*/  FMUL.FTZ R25, R5, R14.reuse ;  /* 0x0000000e05197220 */ /* 0x080fe20000410000 */
[----:B------:R-:W-:Y:S01]  /*7c70*/  FFMA.FTZ R13, R6, R13, R12 ;  /* 0x0000000d060d7223 */ /* 0x000fe2000001000c */
[C---:B------:R-:W-:Y:S01]  /*7c80*/  FFMA.FTZ R5, R7.reuse, R14, -R24 ;  /* 0x0000000e07057223 */ /* 0x040fe20000010818 */
[----:B------:R-:W-:Y:S01]  /*7c90*/  F2FP.BF16.F32.PACK_AB R6, R28, R29 ;  /* 0x0000001d1c06723e */ /* 0x000fe200000010ff */
[----:B------:R-:W-:Y:S01]  /*7ca0*/  FFMA.FTZ R10, R7, R10, R25 ;  /* 0x0000000a070a7223 */ /* 0x000fe20000010019 */
[----:B------:R-:W-:Y:S02]  /*7cb0*/  F2FP.BF16.F32.PACK_AB R7, R26, R27 ;  /* 0x0000001b1a07723e */ /* 0x000fe400000010ff */
[----:B------:R-:W-:Y:S02]  /*7cc0*/  F2FP.BF16.F32.PACK_AB R4, R13, R4 ;  /* 0x000000040d04723e */ /* 0x000fe400000010ff */
[----:B------:R-:W-:-:S05]  /*7cd0*/  F2FP.BF16.F32.PACK_AB R5, R10, R5 ;  /* 0x000000050a05723e */ /* 0x000fca00000010ff */
[----:B------:R1:W-:Y:S02]  /*7ce0*/  STS.128 [R3+0x21400], R4 ;  /* 0x0214000403007388 */ /* 0x0003e40000000c00 */
.L_x_3698:
[----:B------:R-:W-:Y:S05]  /*7cf0*/  BSYNC B1 ;  /* 0x0000000000017941 */ /* 0x000fea0003800000 */
.L_x_3697:
        /* <DEDUP_REMOVED lines=30> */
[----:B------:R-:W-:Y:S01]  /*7ee0*/  FFMA.FTZ R25, R10, R12, -R25 ;  /* 0x0000000c0a197223 */ /* 0x000fe20000010819 */
[----:B------:R-:W-:Y:S01]  /*7ef0*/  LOP3.LUT R4, R4, 0xffff0000, RZ, 0xc0, !PT ;  /* 0xffff000004047812 */ /* 0x000fe200078ec0ff */
[----:B------:R-:W-:Y:S01]  /*7f00*/  FFMA.FTZ R12, R10, R15, R9 ;  /* 0x0000000f0a0c7223 */ /* 0x000fe20000010009 */
[----:B------:R-:W-:Y:S01]  /*7f10*/  LOP3.LUT R11, R11, 0xffff0000, RZ, 0xc0, !PT ;  /* 0xffff00000b0b7812 */ /* 0x000fe200078ec0ff */
[----:B------:R-:W-:-:S02]  /*7f20*/  FMUL.FTZ R13, R5, R14 ;  /* 0x0000000e050d7220 */ /* 0x000fc40000410000 */
[CC--:B------:R-:W-:Y:S01]  /*7f30*/  FMUL.FTZ R10, R4.reuse, R8.reuse ;  /* 0x00000008040a7220 */ /* 0x0c0fe20000410000 */
[----:B------:R-:W-:Y:S01]  /*7f40*/  FMUL.FTZ R9, R4, R7 ;  /* 0x0000000704097220 */ /* 0x000fe20000410000 */
[-C--:B------:R-:W-:Y:S01]  /*7f50*/  FMUL.FTZ R5, R5, R11.reuse ;  /* 0x0000000b05057220 */ /* 0x080fe20000410000 */
[C---:B------:R-:W-:Y:S01]  /*7f60*/  FFMA.FTZ R13, R6.reuse, R11, -R13 ;  /* 0x0000000b060d7223 */ /* 0x040fe2000001080d */
[C---:B------:R-:W-:Y:S01]  /*7f70*/  FFMA.FTZ R10, R3.reuse, R7, -R10 ;  /* 0x00000007030a7223 */ /* 0x040fe2000001080a */
[----:B------:R-:W-:Y:S01]  /*7f80*/  FFMA.FTZ R9, R3, R8, R9 ;  /* 0x0000000803097223 */ /* 0x000fe20000010009 */
[----:B------:R-:W-:Y:S01]  /*7f90*/  FFMA.FTZ R6, R6, R14, R5 ;  /* 0x0000000e06067223 */ /* 0x000fe20000010005 */
[----:B------:R-:W-:Y:S02]  /*7fa0*/  F2FP.BF16.F32.PACK_AB R15, R12, R25 ;  /* 0x000000190c0f723e */ /* 0x000fe400000010ff */
[----:B------:R-:W-:Y:S02]  /*7fb0*/  F2FP.BF16.F32.PACK_AB R14, R20, R21 ;  /* 0x00000015140e723e */ /* 0x000fe400000010ff */
[----:B------:R-:W-:-:S02]  /*7fc0*/  F2FP.BF16.F32.PACK_AB R12, R9, R10 ;  /* 0x0000000a090c723e */ /* 0x000fc400000010ff */
[----:B------:R-:W-:-:S05]  /*7fd0*/  F2FP.BF16.F32.PACK_AB R13, R6, R13 ;  /* 0x0000000d060d723e */ /* 0x000fca00000010ff */
[----:B------:R3:W-:Y:S01]  /*7fe0*/  STS.128 [R0+0x1000], R12 ;  /* 0x0010000c00007388 */ /* 0x0007e20000000c00 */
[----:B------:R-:W-:Y:S05]  /*7ff0*/  BRA `(.L_x_3696) ;  /* 0x0000001400107947 */ /* 0x000fea0003800000 */
.L_x_3677:
        /* <DEDUP_REMOVED lines=36> */
[----:B------:R-:W1:Y:S08]  /*8240*/  @P0 LDC R0, c[0x0][0x42c] ;  /* 0x00010b00ff000b82 */ /* 0x000e700000000800 */
[----:B0-----:R-:W0:Y:S01]  /*8250*/  @P0 LDC R9, c[0x0][0x430] ;  /* 0x00010c00ff090b82 */ /* 0x001e220000000800 */
[----:B------:R-:W-:-:S05]  /*8260*/  IMAD R3, R185, 0x40, R22 ;  /* 0x00000040b9037824 */ /* 0x000fca00078e0216 */
[----:B------:R-:W-:Y:S02]  /*8270*/  LEA R3, R210, R3, 0x5 ;  /* 0x00000003d2037211 */ /* 0x000fe400078e28ff */
[----:B------:R-:W-:Y:S02]  /*8280*/  CS2R R36, SRZ ;  /* 0x0000000000247805 */ /* 0x000fe4000001ff00 */
[----:B------:R-:W-:Y:S01]  /*8290*/  CS2R R38, SRZ ;  /* 0x0000000000267805 */ /* 0x000fe2000001ff00 */
[----:B------:R-:W-:-:S05]  /*82a0*/  IMAD.MOV.U32 R8, RZ, RZ, R42 ;  /* 0x000000ffff087224 */ /* 0x000fca00078e002a */
[----:B------:R2:W5:Y:S01]  /*82b0*/  @!P1 LDG.E.128 R36, desc[UR40][R10.64] ;  /* 0x000000280a249981 */ /* 0x000562000c1e1d00 */
[----:B-1----:R-:W-:-:S05]  /*82c0*/  @P0 IMAD.HI.U32 R0, R3, R0, RZ ;  /* 0x0000000003000227 */ /* 0x002fca00078e00ff */
[----:B0-----:R-:W-:-:S04]  /*82d0*/  @P0 SHF.R.U32.HI R3, RZ, R9, R0 ;  /* 0x00000009ff030219 */ /* 0x001fc80000011600 */
[----:B------:R-:W-:Y:S01]  /*82e0*/  SHF.R.S32.HI R41, RZ, 0x1f, R3 ;  /* 0x0000001fff297819 */ /* 0x000fe20000011403 */
[----:B------:R-:W-:Y:S02]  /*82f0*/  IMAD.MOV.U32 R9, RZ, RZ, R49 ;  /* 0x000000ffff097224 */ /* 0x000fe400078e0031 */
[----:B--2---:R-:W-:Y:S02]  /*8300*/  IMAD.MOV.U32 R10, RZ, RZ, R40 ;  /* 0x000000ffff0a7224 */ /* 0x004fe400078e0028 */
[----:B------:R-:W-:Y:S02]  /*8310*/  IMAD.MOV.U32 R11, RZ, RZ, R51 ;  /* 0x000000ffff0b7224 */ /* 0x000fe400078e0033 */
[C---:B------:R-:W-:Y:S02]  /*8320*/  IMAD R0, R41.reuse, R4, RZ ;  /* 0x0000000429007224 */ /* 0x040fe400078e02ff */
[----:B------:R-:W-:Y:S02]  /*8330*/  IMAD R12, R41, R6, RZ ;  /* 0x00000006290c7224 */ /* 0x000fe400078e02ff */
        /* <DEDUP_REMOVED lines=13> */
.L_x_3893:
[----:B------:R-:W-:-:S03]  /*8410*/  UMOV UR4, 0xffffffff ;  /* 0xffffffff00047882 */ /* 0x000fc60000000000 */
[----:B------:R-:W-:Y:S05]  /*8420*/  BRA.DIV UR4, `(.L_x_3700) ;  /* 0x0000010a04347947 */ /* 0x000fea000b800000 */
.L_x_3896:
[----:B------:R-:W-:-:S03]  /*8430*/  UMOV UR4, 0xffffffff ;  /* 0xffffffff00047882 */ /* 0x000fc60000000000 */
[----:B------:R-:W-:Y:S05]  /*8440*/  BRA.DIV UR4, `(.L_x_3701) ;  /* 0x0000010a04547947 */ /* 0x000fea000b800000 */
.L_x_3899:
[----:B------:R-:W-:-:S03]  /*8450*/  UMOV UR4, 0xffffffff ;  /* 0xffffffff00047882 */ /* 0x000fc60000000000 */
[----:B------:R-:W-:Y:S05]  /*8460*/  BRA.DIV UR4, `(.L_x_3702) ;  /* 0x0000010a04747947 */ /* 0x000fea000b800000 */
.L_x_3902:
[----:B------:R-:W-:-:S03]  /*8470*/  UMOV UR4, 0xffffffff ;  /* 0xffffffff00047882 */ /* 0x000fc60000000000 */
[----:B------:R-:W-:Y:S05]  /*8480*/  BRA.DIV UR4, `(.L_x_3703) ;  /* 0x0000010a04947947 */ /* 0x000fea000b800000 */
.L_x_3905:
[----:B------:R-:W-:Y:S01]  /*8490*/  UMOV UR4, 0xffffffff ;  /* 0xffffffff00047882 */ /* 0x000fe20000000000 */
[----:B------:R-:W-:Y:S02]  /*84a0*/  LOP3.LUT R6, R6, 0xfffffffe, RZ, 0xc0, !PT ;  /* 0xfffffffe06067812 */ /* 0x000fe400078ec0ff */
[----:B------:R-:W-:Y:S05]  /*84b0*/  BRA.DIV UR4, `(.L_x_3704) ;  /* 0x0000010a04b07947 */ /* 0x000fea000b800000 */
.L_x_3908:
[----:B------:R-:W-:Y:S01]  /*84c0*/  UMOV UR4, 0xffffffff ;  /* 0xffffffff00047882 */ /* 0x000fe20000000000 */
[----:B------:R-:W-:Y:S02]  /*84d0*/  IMAD.IADD R6, R207, 0x1, -R6 ;  /* 0x00000001cf067824 */ /* 0x000fe400078e0a06 */
[----:B------:R-:W-:Y:S05]  /*84e0*/  BRA.DIV UR4, `(.L_x_3705) ;  /* 0x0000010a04cc7947 */ /* 0x000fea000b800000 */
.L_x_3911:
[----:B------:R-:W-:Y:S01]  /*84f0*/  UMOV UR4, 0xffffffff ;  /* 0xffffffff00047882 */ /* 0x000fe20000000000 */
[----:B------:R-:W-:Y:S02]  /*8500*/  SHF.L.U32 R3, R6, 0x1f, RZ ;  /* 0x0000001f06037819 */ /* 0x000fe400000006ff */
[----:B------:R-:W-:Y:S05]  /*8510*/  BRA.DIV UR4, `(.L_x_3706) ;  /* 0x0000010a04e87947 */ /* 0x000fea000b800000 */
.L_x_3914:
        /* <DEDUP_REMOVED lines=28> */
[----:B------:R-:W-:-:S02]  /*86e0*/  ISETP.GE.OR P2, PT, R22, R56, P0 ;  /* 0x000000381600720c */ /* 0x000fc40000746670 */
[----:B------:R-:W-:Y:S02]  /*86f0*/  ISETP.GE.OR P0, PT, R221, R56, P0 ;  /* 0x00000038dd00720c */ /* 0x000fe40000706670 */
[----:B------:R-:W-:Y:S02]  /*8700*/  PRMT R51, R51, 0x5410, R5 ;  /* 0x0000541033337816 */ /* 0x000fe40000000005 */
[----:B------:R-:W-:Y:S02]  /*8710*/  PRMT R52, R52, 0x5410, R6 ;  /* 0x0000541034347816 */ /* 0x000fe40000000006 */
[----:B------:R-:W-:Y:S02]  /*8720*/  PRMT R48, R48, 0x5410, R0 ;  /* 0x0000541030307816 */ /* 0x000fe40000000000 */
[----:B------:R-:W-:Y:S01]  /*8730*/  PRMT R49, R49, 0x5410, R4 ;  /* 0x0000541031317816 */ /* 0x000fe20000000004 */
[----:B0-----:R-:W-:Y:S06]  /*8740*/  @!P1 BRA `(.L_x_3708) ;  /* 0x0000010800849947 */ /* 0x001fec0003800000 */
.L_x_3915:
[----:B------:R-:W-:Y:S05]  /*8750*/  BSYNC B1 ;  /* 0x0000000000017941 */ /* 0x000fea0003800000 */
.L_x_3707:
[----:B------:R-:W-:Y:S04]  /*8760*/  BSSY B1, `(.L_x_3709) ;  /* 0x000006a000017945 */ /* 0x000fe80003800000 */
[----:B------:R-:W-:Y:S05]  /*8770*/  @P2 BRA `(.L_x_3710) ;  /* 0x0000000400a02947 */ /* 0x000fea0003800000 */
[----:B------:R-:W-:Y:S01]  /*8780*/  SHF.L.U32 R0, R191, 0x6, RZ ;  /* 0x00000006bf007819 */ /* 0x000fe200000006ff */
[----:B------:R-:W-:Y:S01]  /*8790*/  IMAD.IADD R4, R16, 0x1, R21 ;  /* 0x0000000110047824 */ /* 0x000fe200078e0215 */
[--C-:B------:R-:W-:Y:S02]  /*87a0*/  SHF.R.U64 R12, R32, 0x10, R33.reuse ;  /* 0x00000010200c7819 */ /* 0x100fe40000001221 */
[----:B------:R-:W-:Y:S02]  /*87b0*/  LOP3.LUT R5, R0, 0x1c0, RZ, 0xc0, !PT ;  /* 0x000001c000057812 */ /* 0x000fe400078ec0ff */
[----:B------:R-:W-:Y:S02]  /*87c0*/  SHF.R.U32.HI R32, RZ, 0x10, R33 ;  /* 0x00000010ff207819 */ /* 0x000fe40000011621 */
[----:B------:R-:W-:Y:S02]  /*87d0*/  LOP3.LUT R0, R5, 0x38, R16, 0xf8, !PT ;  /* 0x0000003805007812 */ /* 0x000fe400078ef810 */
[----:B------:R-:W-:-:S02]  /*87e0*/  SHF.R.U32.HI R7, RZ, 0x3, R5 ;  /* 0x00000003ff077819 */ /* 0x000fc40000011605 */
[----:B------:R-:W-:Y:S02]  /*87f0*/  LOP3.LUT R4, R5, 0x38, R4, 0xf8, !PT ;  /* 0x0000003805047812 */ /* 0x000fe400078ef804 */
[-C--:B0-----:R-:W-:Y:S02]  /*8800*/  LOP3.LUT R3, R0, R7.reuse, RZ, 0x3c, !PT ;  /* 0x0000000700037212 */ /* 0x081fe400078e3cff */
[----:B------:R-:W-:Y:S02]  /*8810*/  LOP3.LUT R5, R4, R7, RZ, 0x3c, !PT ;  /* 0x0000000704057212 */ /* 0x000fe400078e3cff */
[----:B------:R-:W-:Y:S01]  /*8820*/  SHF.R.U64 R0, R36, 0x10, R37 ;  /* 0x0000001024007819 */ /* 0x000fe20000001225 */
[----:B------:R-:W-:Y:S01]  /*8830*/  IMAD R3, R200, 0x200, R3 ;  /* 0x00000200c8037824 */ /* 0x000fe200078e0203 */
[----:B------:R-:W-:Y:S02]  /*8840*/  SHF.R.U64 R41, R38, 0x10, R39 ;  /* 0x0000001026297819 */ /* 0x000fe40000001227 */
[----:B------:R-:W-:Y:S01]  /*8850*/  SHF.R.U32.HI R40, RZ, 0x10, R37 ;  /* 0x00000010ff287819 */ /* 0x000fe20000011625 */
[----:B------:R-:W-:Y:S01]  /*8860*/  IMAD R46, R3, 0x2, R2 ;  /* 0x00000002032e7824 */ /* 0x000fe200078e0202 */
[----:B------:R-:W-:Y:S01]  /*8870*/  PRMT R33, R20, 0x5432, R12 ;  /* 0x0000543214217816 */ /* 0x000fe2000000000c */
[----:B------:R-:W-:Y:S01]  /*8880*/  IMAD R3, R200, 0x200, R5 ;  /* 0x00000200c8037824 */ /* 0x000fe200078e0205 */
[----:B------:R-:W-:-:S02]  /*8890*/  PRMT R38, R13, 0x5432, R0 ;  /* 0x000054320d267816 */ /* 0x000fc40000000000 */
[----:B------:R-:W0:Y:S01]  /*88a0*/  LDS.128 R4, [R46+0x20400] ;  /* 0x020400002e047984 */ /* 0x000e220000000c00 */
[----:B------:R-:W-:Y:S01]  /*88b0*/  IMAD R47, R3, 0x2, R2 ;  /* 0x00000002032f7824 */ /* 0x000fe200078e0202 */
[--C-:B------:R-:W-:Y:S02]  /*88c0*/  SHF.R.U64 R3, R34, 0x10, R35.reuse ;  /* 0x0000001022037819 */ /* 0x100fe40000001223 */
[----:B------:R-:W-:Y:S02]  /*88d0*/  SHF.R.U32.HI R35, RZ, 0x10, R35 ;  /* 0x00000010ff237819 */ /* 0x000fe40000011623 */
        /* <DEDUP_REMOVED lines=11> */
[----:B------:R-:W-:-:S02]  /*8990*/  PRMT R41, R13, 0x5410, R41 ;  /* 0x000054100d297816 */ /* 0x000fc40000000029 */
[----:B0-----:R-:W-:Y:S01]  /*89a0*/  SHF.L.U32 R0, R4, 0x10, RZ ;  /* 0x0000001004007819 */ /* 0x001fe200000006ff */
[----:B------:R-:W-:Y:S01]  /*89b0*/  IMAD.U32 R12, R6, 0x10000, RZ ;  /* 0x00010000060c7824 */ /* 0x000fe200078e00ff */
[----:B------:R-:W-:Y:S01]  /*89c0*/  LOP3.LUT R3, R4, 0xffff0000, RZ, 0xc0, !PT ;  /* 0xffff000004037812 */ /* 0x000fe200078ec0ff */
[C---:B------:R-:W-:Y:S01]  /*89d0*/  IMAD.U32 R4, R5.reuse, 0x10000, RZ ;  /* 0x0001000005047824 */ /* 0x040fe200078e00ff */
[----:B------:R-:W-:Y:S01]  /*89e0*/  LOP3.LUT R5, R5, 0xffff0000, RZ, 0xc0, !PT ;  /* 0xffff000005057812 */ /* 0x000fe200078ec0ff */
        /* <DEDUP_REMOVED lines=8> */
[----:B------:R-:W-:Y:S01]  /*8a70*/  FMUL.FTZ R44, R8, R38 ;  /* 0x00000026082c7220 */ /* 0x000fe20000410000 */
[----:B------:R-:W-:-:S02]  /*8a80*/  IMAD.U32 R14, R40, 0x10000, RZ ;  /* 0x00010000280e7824 */ /* 0x000fc400078e00ff */
[C---:B------:R-:W-:Y:S01]  /*8a90*/  FFMA.FTZ R43, R0.reuse, R35, -R43 ;  /* 0x00000023002b7223 */ /* 0x040fe2000001082b */
[----:B------:R-:W-:Y:S01]  /*8aa0*/  FFMA.FTZ R45, R0, R39, R45 ;  /* 0x00000027002d7223 */ /* 0x000fe2000001002d */
[----:B------:R-:W-:Y:S02]  /*8ab0*/  IMAD.U32 R0, R34, 0x10000, RZ ;  /* 0x0001000022007824 */ /* 0x000fe400078e00ff */
[-C--:B------:R-:W-:Y:S01]  /*8ac0*/  FMUL.FTZ R8, R8, R33.reuse ;  /* 0x0000002108087220 */ /* 0x080fe20000410000 */
[----:B------:R-:W-:Y:S01]  /*8ad0*/  FFMA.FTZ R44, R3, R33, -R44 ;  /* 0x00000021032c7223 */ /* 0x000fe2000001082c */
[C---:B------:R-:W-:Y:S01]  /*8ae0*/  FMUL.FTZ R33, R15.reuse, R14 ;  /* 0x0000000e0f217220 */ /* 0x040fe20000410000 */
[----:B------:R-:W-:Y:S01]  /*8af0*/  LOP3.LUT R40, R40, 0xffff0000, RZ, 0xc0, !PT ;  /* 0xffff000028287812 */ /* 0x000fe200078ec0ff */
[----:B------:R-:W-:Y:S01]  /*8b00*/  FMUL.FTZ R15, R15, R0 ;  /* 0x000000000f0f7220 */ /* 0x000fe20000410000 */
[----:B------:R-:W-:Y:S01]  /*8b10*/  LOP3.LUT R34, R34, 0xffff0000, RZ, 0xc0, !PT ;  /* 0xffff000022227812 */ /* 0x000fe200078ec0ff */
[----:B------:R-:W-:Y:S01]  /*8b20*/  FFMA.FTZ R8, R3, R38, R8 ;  /* 0x0000002603087223 */ /* 0x000fe20000010008 */
[C---:B------:R-:W-:Y:S01]  /*8b30*/  FFMA.FTZ R33, R4.reuse, R0, -R33 ;  /* 0x0000000004217223 */ /* 0x040fe20000010821 */
[----:B------:R-:W-:Y:S01]  /*8b40*/  FFMA.FTZ R14, R4, R14, R15 ;  /* 0x0000000e040e7223 */ /* 0x000fe2000001000f */
[C---:B------:R-:W-:Y:S01]  /*8b50*/  FMUL.FTZ R0, R9.reuse, R40 ;  /* 0x0000002809007220 */ /* 0x040fe20000410000 */
[----:B------:R-:W-:Y:S01]  /*8b60*/  FMUL.FTZ R38, R9, R34 ;  /* 0x0000002209267220 */ /* 0x000fe20000410000 */
[----:B------:R-:W-:Y:S01]  /*8b70*/  IMAD.U32 R20, R10, 0x10000, RZ ;  /* 0x000100000a147824 */ /* 0x000fe200078e00ff */
[----:B------:R-:W-:Y:S01]  /*8b80*/  SHF.L.U32 R3, R36, 0x10, RZ ;  /* 0x0000001024037819 */ /* 0x000fe200000006ff */
[----:B------:R-:W-:-:S02]  /*8b90*/  IMAD.U32 R32, R11, 0x10000, RZ ;  /* 0x000100000b207824 */ /* 0x000fc400078e00ff */
[----:B------:R-:W-:Y:S01]  /*8ba0*/  FFMA.FTZ R34, R5, R34, -R0 ;  /* 0x0000002205227223 */ /* 0x000fe20000010800 */
[----:B------:R-:W-:Y:S02]  /*8bb0*/  IMAD.U32 R15, R41, 0x10000, RZ ;  /* 0x00010000290f7824 */ /* 0x000fe400078e00ff */
[----:B------:R-:W-:Y:S01]  /*8bc0*/  FFMA.FTZ R9, R5, R40, R38 ;  /* 0x0000002805097223 */ /* 0x000fe20000010026 */
[----:B------:R-:W-:Y:S01]  /*8bd0*/  IMAD.U32 R4, R42, 0x10000, RZ ;  /* 0x000100002a047824 */ /* 0x000fe200078e00ff */
[----:B------:R-:W-:Y:S01]  /*8be0*/  LOP3.LUT R10, R10, 0xffff0000, RZ, 0xc0, !PT ;  /* 0xffff00000a0a7812 */ /* 0x000fe200078ec0ff */
[----:B------:R-:W-:Y:S02]  /*8bf0*/  IMAD.U32 R0, R37, 0x10000, RZ ;  /* 0x0001000025007824 */ /* 0x000fe400078e00ff */
[----:B------:R-:W-:Y:S01]  /*8c00*/  FMUL.FTZ R35, R20, R15 ;  /* 0x0000000f14237220 */ /* 0x000fe20000410000 */
[----:B------:R-:W-:Y:S01]  /*8c10*/  FMUL.FTZ R38, R32, R4 ;  /* 0x0000000420267220 */ /* 0x000fe20000410000 */
[----:B------:R-:W-:Y:S01]  /*8c20*/  LOP3.LUT R41, R41, 0xffff0000, RZ, 0xc0, !PT ;  /* 0xffff000029297812 */ /* 0x000fe200078ec0ff */
[-C--:B------:R-:W-:Y:S01]  /*8c30*/  FMUL.FTZ R20, R20, R3.reuse ;  /* 0x0000000314147220 */ /* 0x080fe20000410000 */
[----:B------:R-:W-:Y:S01]  /*8c40*/  LOP3.LUT R11, R11, 0xffff0000, RZ, 0xc0, !PT ;  /* 0xffff00000b0b7812 */ /* 0x000fe200078ec0ff */
[----:B------:R-:W-:Y:S01]  /*8c50*/  FFMA.FTZ R35, R12, R3, -R35 ;  /* 0x000000030c237223 */ /* 0x000fe20000010823 */
[-C--:B------:R-:W-:Y:S01]  /*8c60*/  FMUL.FTZ R32, R32, R0.reuse ;  /* 0x0000000020207220 */ /* 0x080fe20000410000 */
[----:B------:R-:W-:Y:S01]  /*8c70*/  FFMA.FTZ R38, R13, R0, -R38 ;  /* 0x000000000d267223 */ /* 0x000fe20000010826 */
[----:B------:R-:W-:Y:S01]  /*8c80*/  LOP3.LUT R42, R42, 0xffff0000, RZ, 0xc0, !PT ;  /* 0xffff00002a2a7812 */ /* 0x000fe200078ec0ff */
[----:B------:R-:W-:Y:S01]  /*8c90*/  FFMA.FTZ R20, R12, R15, R20 ;  /* 0x0000000f0c147223 */ /* 0x000fe20000010014 */
[----:B------:R-:W-:Y:S01]  /*8ca0*/  LOP3.LUT R3, R36, 0xffff0000, RZ, 0xc0, !PT ;  /* 0xffff000024037812 */ /* 0x000fe200078ec0ff */
[C---:B------:R-:W-:Y:S01]  /*8cb0*/  FMUL.FTZ R5, R10.reuse, R41 ;  /* 0x000000290a057220 */ /* 0x040fe20000410000 */
[----:B------:R-:W-:Y:S01]  /*8cc0*/  LOP3.LUT R0, R37, 0xffff0000, RZ, 0xc0, !PT ;  /* 0xffff000025007812 */ /* 0x000fe200078ec0ff */
[----:B------:R-:W-:Y:S01]  /*8cd0*/  FFMA.FTZ R32, R13, R4, R32 ;  /* 0x000000040d207223 */ /* 0x000fe20000010020 */
        /* <DEDUP_REMOVED lines=18> */
.L_x_3710:
[----:B------:R-:W-:Y:S05]  /*8e00*/  BSYNC B1 ;  /* 0x0000000000017941 */ /* 0x000fea0003800000 */
.L_x_3709:
[----:B------:R-:W-:Y:S01]  /*8e10*/  PRMT R14, R54, 0x5410, R53 ;  /* 0x00005410360e7816 */ /* 0x000fe20000000035 */
[----:B------:R-:W-:Y:S06]  /*8e20*/  @P0 BRA `(.L_x_3696) ;  /* 0x0000000400840947 */ /* 0x000fec0003800000 */
[----:B------:R-:W-:Y:S01]  /*8e30*/  IMAD.IADD R0, R16, 0x1, R21 ;  /* 0x0000000110007824 */ /* 0x000fe200078e0215 */
[----:B-1----:R-:W1:Y:S01]  /*8e40*/  LDS.128 R8, [R216+0x20400] ;  /* 0x02040000d8087984 */ /* 0x002e620000000c00 */
[----:B------:R-:W-:Y:S02]  /*8e50*/  SHF.R.U64 R13, R24, 0x10, R25 ;  /* 0x00000010180d7819 */ /* 0x000fe40000001219 */
[----:B------:R-:W-:Y:S02]  /*8e60*/  SHF.R.U64 R34, R30, 0x10, R31 ;  /* 0x000000101e227819 */ /* 0x000fe4000000121f */
[----:B0-----:R-:W-:Y:S02]  /*8e70*/  LOP3.LUT R3, R217, 0x38, R0, 0xf8, !PT ;  /* 0x00000038d9037812 */ /* 0x001fe400078ef800 */
[----:B------:R-:W-:Y:S02]  /*8e80*/  SHF.R.U64 R0, R28, 0x10, R29 ;  /* 0x000000101c007819 */ /* 0x000fe4000000121d */
[----:B------:R-:W-:-:S02]  /*8e90*/  LOP3.LUT R3, R3, R222, RZ, 0x3c, !PT ;  /* 0x000000de03037212 */ /* 0x000fc400078e3cff */
[----:B------:R-:W-:Y:S02]  /*8ea0*/  SHF.R.U32.HI R24, RZ, 0x10, R25 ;  /* 0x00000010ff187819 */ /* 0x000fe40000011619 */
[----:B------:R-:W-:Y:S01]  /*8eb0*/  SHF.R.U64 R12, R26, 0x10, R27 ;  /* 0x000000101a0c7819 */ /* 0x000fe2000000121b */
[----:B------:R-:W-:Y:S01]  /*8ec0*/  IMAD.IADD R3, R218, 0x1, R3 ;  /* 0x00000001da037824 */ /* 0x000fe200078e0203 */
[C---:B------:R-:W-:Y:S02]  /*8ed0*/  PRMT R30, R48.reuse, 0x5432, R0 ;  /* 0x00005432301e7816 */ /* 0x040fe40000000000 */
[----:B------:R-:W-:Y:S02]  /*8ee0*/  SHF.R.U32.HI R26, RZ, 0x10, R27 ;  /* 0x00000010ff1a7819 */ /* 0x000fe4000001161b */
[----:B------:R-:W-:Y:S02]  /*8ef0*/  LEA R3, R3, R2, 0x1 ;  /* 0x0000000203037211 */ /* 0x000fe400078e08ff */
[----:B------:R-:W-:-:S02]  /*8f00*/  PRMT R25, R48, 0x5410, R13 ;  /* 0x0000541030197816 */ /* 0x000fc4000000000d */
[----:B------:R-:W-:Y:S01]  /*8f10*/  SHF.R.U32.HI R32, RZ, 0x10, R29 ;  /* 0x00000010ff207819 */ /* 0x000fe2000001161d */
[----:B------:R-:W0:Y:S01]  /*8f20*/  LDS.128 R4, [R3+0x20400] ;  /* 0x0204000003047984 */ /* 0x000e220000000c00 */
[----:B------:R-:W-:Y:S01]  /*8f30*/  SHF.R.U32.HI R35, RZ, 0x10, R31 ;  /* 0x00000010ff237819 */ /* 0x000fe2000001161f */
[----:B------:R-:W-:Y:S01]  /*8f40*/  IMAD.U32 R31, R30, 0x10000, RZ ;  /* 0x000100001e1f7824 */ /* 0x000fe200078e00ff */
[----:B------:R-:W-:Y:S01]  /*8f50*/  PRMT R29, R52, 0x5432, R26 ;  /* 0x00005432341d7816 */ /* 0x000fe2000000001a */
[----:B------:R-:W-:Y:S01]  /*8f60*/  IMAD.U32 R26, R25, 0x10000, RZ ;  /* 0x00010000191a7824 */ /* 0x000fe200078e00ff */
[----:B------:R-:W-:Y:S02]  /*8f70*/  PRMT R32, R49, 0x5432, R32 ;  /* 0x0000543231207816 */ /* 0x000fe40000000020 */
[----:B------:R-:W-:Y:S02]  /*8f80*/  PRMT R27, R50, 0x5432, R24 ;  /* 0x00005432321b7816 */ /* 0x000fe40000000018 */
[----:B------:R-:W-:Y:S01]  /*8f90*/  PRMT R35, R14, 0x5410, R35 ;  /* 0x000054100e237816 */ /* 0x000fe20000000023 */
[----:B------:R-:W-:Y:S01]  /*8fa0*/  IMAD.U32 R33, R32, 0x10000, RZ ;  /* 0x0001000020217824 */ /* 0x000fe200078e00ff */
[----:B------:R-:W-:-:S02]  /*8fb0*/  PRMT R28, R51, 0x5432, R12 ;  /* 0x00005432331c7816 */ /* 0x000fc4000000000c */
[----:B------:R-:W-:Y:S02]  /*8fc0*/  PRMT R34, R14, 0x5432, R34 ;  /* 0x000054320e227816 */ /* 0x000fe40000000022 */
[----:B------:R-:W-:Y:S01]  /*8fd0*/  LOP3.LUT R32, R32, 0xffff0000, RZ, 0xc0, !PT ;  /* 0xffff000020207812 */ /* 0x000fe200078ec0ff */
[C---:B-1----:R-:W-:Y:S01]  /*8fe0*/  IMAD.U32 R0, R8.reuse, 0x10000, RZ ;  /* 0x0001000008007824 */ /* 0x042fe200078e00ff */
[----:B------:R-:W-:Y:S01]  /*8ff0*/  LOP3.LUT R25, R25, 0xffff0000, RZ, 0xc0, !PT ;  /* 0xffff000019197812 */ /* 0x000fe200078ec0ff */
[C---:B------:R-:W-:Y:S01]  /*9000*/  IMAD.U32 R12, R9.reuse, 0x10000, RZ ;  /* 0x00010000090c7824 */ /* 0x040fe200078e00ff */
[----:B------:R-:W-:Y:S01]  /*9010*/  LOP3.LUT R9, R9, 0xffff0000, RZ, 0xc0, !PT ;  /* 0xffff000009097812 */ /* 0x000fe200078ec0ff */
[----:B------:R-:W-:Y:S01]  /*9020*/  IMAD.U32 R14, R11, 0x10000, RZ ;  /* 0x000100000b0e7824 */ /* 0x000fe200078e00ff */
[----:B------:R-:W-:Y:S01]  /*9030*/  LOP3.LUT R8, R8, 0xffff0000, RZ, 0xc0, !PT ;  /* 0xffff000008087812 */ /* 0x000fe200078ec0ff */
[C---:B------:R-:W-:Y:S01]  /*9040*/  IMAD.U32 R13, R10.reuse, 0x10000, RZ ;  /* 0x000100000a0d7824 */ /* 0x040fe200078e00ff */
[----:B------:R-:W-:-:S02]  /*9050*/  LOP3.LUT R10, R10, 0xffff0000, RZ, 0xc0, !PT ;  /* 0xffff00000a0a7812 */ /* 0x000fc400078ec0ff */
[----:B------:R-:W-:Y:S01]  /*9060*/  LOP3.LUT R11, R11, 0xffff0000, RZ, 0xc0, !PT ;  /* 0xffff00000b0b7812 */ /* 0x000fe200078ec0ff */
[----:B0-----:R-:W-:Y:S01]  /*9070*/  IMAD.U32 R15, R4, 0x10000, RZ ;  /* 0x00010000040f7824 */ /* 0x001fe200078e00ff */
[----:B------:R-:W-:Y:S01]  /*9080*/  SHF.L.U32 R20, R5, 0x10, RZ ;  /* 0x0000001005147819 */ /* 0x000fe200000006ff */
[----:B------:R-:W-:Y:S01]  /*9090*/  IMAD.U32 R24, R7, 0x10000, RZ ;  /* 0x0001000007187824 */ /* 0x000fe200078e00ff */
[----:B------:R-:W-:Y:S01]  /*90a0*/  LOP3.LUT R5, R5, 0xffff0000, RZ, 0xc0, !PT ;  /* 0xffff000005057812 */ /* 0x000fe200078ec0ff */
[C---:B------:R-:W-:Y:S01]  /*90b0*/  FMUL.FTZ R37, R15.reuse, R31 ;  /* 0x0000001f0f257220 */ /* 0x040fe20000410000 */
[-C--:B------:R-:W-:Y:S01]  /*90c0*/  FMUL.FTZ R39, R15, R26.reuse ;  /* 0x0000001a0f277220 */ /* 0x080fe20000410000 */
[----:B------:R-:W-:Y:S01]  /*90d0*/  SHF.L.U32 R15, R27, 0x10, RZ ;  /* 0x000000101b0f7819 */ /* 0x000fe200000006ff */
[----:B------:R-:W-:Y:S01]  /*90e0*/  FMUL.FTZ R41, R20, R33 ;  /* 0x0000002114297220 */ /* 0x000fe20000410000 */
[----:B------:R-:W-:Y:S01]  /*90f0*/  FFMA.FTZ R26, R0, R26, -R37 ;  /* 0x0000001a001a7223 */ /* 0x000fe20000010825 */
[----:B------:R-:W-:-:S02]  /*9100*/  IMAD.U32 R37, R35, 0x10000, RZ ;  /* 0x0001000023257824 */ /* 0x000fc400078e00ff */
[----:B------:R-:W-:Y:S01]  /*9110*/  FFMA.FTZ R39, R0, R31, R39 ;  /* 0x0000001f00277223 */ /* 0x000fe20000010027 */
[----:B------:R-:W-:Y:S02]  /*9120*/  IMAD.U32 R31, R29, 0x10000, RZ ;  /* 0x000100001d1f7824 */ /* 0x000fe400078e00ff */
[----:B------:R-:W-:Y:S01]  /*9130*/  FMUL.FTZ R43, R20, R15 ;  /* 0x0000000f142b7220 */ /* 0x000fe20000410000 */
[----:B------:R-:W-:Y:S01]  /*9140*/  FMUL.FTZ R45, R24, R37 ;  /* 0x00000025182d7220 */ /* 0x000fe20000410000 */
[----:B------:R-:W-:Y:S01]  /*9150*/  FFMA.FTZ R41, R12, R15, -R41 ;  /* 0x0000000f0c297223 */ /* 0x000fe20000010829 */
[----:B------:R-:W-:Y:S01]  /*9160*/  FMUL.FTZ R24, R24, R31 ;  /* 0x0000001f18187220 */ /* 0x000fe20000410000 */
[----:B------:R-:W-:Y:S01]  /*9170*/  LOP3.LUT R4, R4, 0xffff0000, RZ, 0xc0, !PT ;  /* 0xffff000004047812 */ /* 0x000fe200078ec0ff */
[----:B------:R-:W-:Y:S01]  /*9180*/  FFMA.FTZ R43, R12, R33, R43 ;  /* 0x000000210c2b7223 */ /* 0x000fe2000001002b */
[----:B------:R-:W-:Y:S01]  /*9190*/  LOP3.LUT R15, R30, 0xffff0000, RZ, 0xc0, !PT ;  /* 0xffff00001e0f7812 */ /* 0x000fe200078ec0ff */
[----:B------:R-:W-:Y:S01]  /*91a0*/  IMAD.U32 R21, R6, 0x10000, RZ ;  /* 0x0001000006157824 */ /* 0x000fe200078e00ff */
[----:B------:R-:W-:Y:S01]  /*91b0*/  LOP3.LUT R0, R27, 0xffff0000, RZ, 0xc0, !PT ;  /* 0xffff00001b007812 */ /* 0x000fe200078ec0ff */
[C---:B------:R-:W-:Y:S01]  /*91c0*/  FFMA.FTZ R45, R14.reuse, R31, -R45 ;  /* 0x0000001f0e2d7223 */ /* 0x040fe2000001082d */
[----:B------:R-:W-:Y:S01]  /*91d0*/  FFMA.FTZ R37, R14, R37, R24 ;  /* 0x000000250e257223 */ /* 0x000fe20000010018 */
[----:B------:R-:W-:-:S02]  /*91e0*/  IMAD.U32 R12, R34, 0x10000, RZ ;  /* 0x00010000220c7824 */ /* 0x000fc400078e00ff */
[C---:B------:R-:W-:Y:S01]  /*91f0*/  FMUL.FTZ R14, R5.reuse, R32 ;  /* 0x00000020050e7220 */ /* 0x040fe20000410000 */
[C---:B------:R-:W-:Y:S01]  /*9200*/  FMUL.FTZ R31, R4.reuse, R15 ;  /* 0x0000000f041f7220 */ /* 0x040fe20000410000 */
[----:B------:R-:W-:Y:S01]  /*9210*/  FMUL.FTZ R27, R4, R25 ;  /* 0x00000019041b7220 */ /* 0x000fe20000410000 */
[----:B------:R-:W-:Y:S01]  /*9220*/  FMUL.FTZ R5, R5, R0 ;  /* 0x0000000005057220 */ /* 0x000fe20000410000 */
[----:B------:R-:W-:Y:S02]  /*9230*/  IMAD.U32 R4, R28, 0x10000, RZ ;  /* 0x000100001c047824 */ /* 0x000fe400078e00ff */
[----:B------:R-:W-:Y:S01]  /*9240*/  FMUL.FTZ R20, R21, R12 ;  /* 0x0000000c15147220 */ /* 0x000fe20000410000 */
[C---:B------:R-:W-:Y:S01]  /*9250*/  FFMA.FTZ R14, R9.reuse, R0, -R14 ;  /* 0x00000000090e7223 */ /* 0x040fe2000001080e */
[----:B------:R-:W-:Y:S01]  /*9260*/  FFMA.FTZ R32, R9, R32, R5 ;  /* 0x0000002009207223 */ /* 0x000fe20000010005 */
[----:B------:R-:W-:Y:S01]  /*9270*/  LOP3.LUT R6, R6, 0xffff0000, RZ, 0xc0, !PT ;  /* 0xffff000006067812 */ /* 0x000fe200078ec0ff */
[-C--:B------:R-:W-:Y:S01]  /*9280*/  FMUL.FTZ R24, R21, R4.reuse ;  /* 0x0000000415187220 */ /* 0x080fe20000410000 */
[----:B------:R-:W-:Y:S01]  /*9290*/  LOP3.LUT R9, R34, 0xffff0000, RZ, 0xc0, !PT ;  /* 0xffff000022097812 */ /* 0x000fe200078ec0ff */
[C---:B------:R-:W-:Y:S01]  /*92a0*/  FFMA.FTZ R20, R13.reuse, R4, -R20 ;  /* 0x000000040d147223 */ /* 0x040fe20000010814 */
[----:B------:R-:W-:Y:S01]  /*92b0*/  LOP3.LUT R5, R28, 0xffff0000, RZ, 0xc0, !PT ;  /* 0xffff00001c057812 */ /* 0x000fe200078ec0ff */
[----:B------:R-:W-:Y:S01]  /*92c0*/  FFMA.FTZ R24, R13, R12, R24 ;  /* 0x0000000c0d187223 */ /* 0x000fe20000010018 */
[----:B------:R-:W-:Y:S01]  /*92d0*/  LOP3.LUT R7, R7, 0xffff0000, RZ, 0xc0, !PT ;  /* 0xffff000007077812 */ /* 0x000fe200078ec0ff */
[----:B------:R-:W-:Y:S01]  /*92e0*/  FMUL.FTZ R13, R6, R9 ;  /* 0x00000009060d7220 */ /* 0x000fe20000410000 */
[----:B------:R-:W-:Y:S01]  /*92f0*/  LOP3.LUT R4, R35, 0xffff0000, RZ, 0xc0, !PT ;  /* 0xffff000023047812 */ /* 0x000fe200078ec0ff */
[----:B------:R-:W-:Y:S01]  /*9300*/  FFMA.FTZ R31, R8, R25, -R31 ;  /* 0x00000019081f7223 */ /* 0x000fe2000001081f */
[----:B------:R-:W-:Y:S01]  /*9310*/  LOP3.LUT R0, R29, 0xffff0000, RZ, 0xc0, !PT ;  /* 0xffff00001d007812 */ /* 0x000fe200078ec0ff */
[----:B------:R-:W-:Y:S01]  /*9320*/  FMUL.FTZ R6, R6, R5 ;  /* 0x0000000506067220 */ /* 0x000fe20000410000 */
[----:B------:R-:W-:Y:S01]  /*9330*/  FFMA.FTZ R8, R8, R15, R27 ;  /* 0x0000000f08087223 */ /* 0x000fe2000001001b */
[C---:B------:R-:W-:Y:S01]  /*9340*/  FMUL.FTZ R12, R7.reuse, R4 ;  /* 0x00000004070c7220 */ /* 0x040fe20000410000 */
[C---:B------:R-:W-:Y:S01]  /*9350*/  FFMA.FTZ R13, R10.reuse, R5, -R13 ;  /* 0x000000050a0d7223 */ /* 0x040fe2000001080d */
[-C--:B------:R-:W-:Y:S01]  /*9360*/  FMUL.FTZ R15, R7, R0.reuse ;  /* 0x00000000070f7220 */ /* 0x080fe20000410000 */
[----:B------:R-:W-:Y:S01]  /*9370*/  FFMA.FTZ R7, R10, R9, R6 ;  /* 0x000000090a077223 */ /* 0x000fe20000010006 */
[C---:B------:R-:W-:Y:S01]  /*9380*/  FFMA.FTZ R12, R11.reuse, R0, -R12 ;  /* 0x000000000b0c7223 */ /* 0x040fe2000001080c */
[----:B------:R-:W-:Y:S01]  /*9390*/  F2FP.BF16.F32.PACK_AB R5, R14, R41 ;  /* 0x000000290e05723e */ /* 0x000fe200000010ff */
        /* <DEDUP_REMOVED lines=10> */
.L_x_3696:
[----:B------:R-:W-:Y:S05]  /*9440*/  BSYNC B0 ;  /* 0x0000000000007941 */ /* 0x000fea0003800000 */
.L_x_3676:
        /* <DEDUP_REMOVED lines=8> */
.L_x_3673:
[----:B------:R-:W-:-:S13]  /*94d0*/  ISETP.NE.AND P0, PT, R188, 0x3, PT ;  /* 0x00000003bc00780c */ /* 0x000fda0003f05270 */
[----:B------:R-:W-:Y:S05]  /*94e0*/  @!P0 BRA `(.L_x_3711) ;  /* 0x0000000000048947 */ /* 0x000fea0003800000 */
[----:B------:R-:W-:Y:S01]  /*94f0*/  BPT.TRAP 0x1 ;  /* 0x000000040000795c */ /* 0x000fe20000300000 */
.L_x_3711:
[----:B------:R-:W-:Y:S01]  /*9500*/  IMAD R169, R18, 0x8, R2 ;  /* 0x0000000812a97824 */ /* 0x000fe200078e0202 */
[----:B------:R-:W-:-:S04]  /*9510*/  SHF.L.U32 R56, R19, 0x1f, RZ ;  /* 0x0000001f13387819 */ /* 0x000fc800000006ff */
[----:B------:R0:W0:Y:S01]  /*9520*/  SYNCS.PHASECHK.TRANS64.TRYWAIT P1, [R169+URZ+0x28c30], R56 ;  /* 0x028c3038a90075a7 */ /* 0x000022000802017f */
[----:B------:R-:W-:Y:S05]  /*9530*/  @!P0 BRA `(.L_x_3712) ;  /* 0x0000000000048947 */ /* 0x000fea0003800000 */
[----:B------:R-:W-:Y:S01]  /*9540*/  BPT.TRAP 0x1 ;  /* 0x000000040000795c */ /* 0x000fe20000300000 */
.L_x_3712:
[C---:B--23--:R-:W-:Y:S01]  /*9550*/  IADD3 R0, R2.reuse, 0x22400, RZ ;  /* 0x0002240002007810 */ /* 0x04cfe20007ffe0ff */
        /* <DEDUP_REMOVED lines=9> */
.L_x_3713:
        /* <DEDUP_REMOVED lines=10> */
[----:B------:R-:W-:Y:S01]  /*9690*/  IMAD.MOV.U32 R11, RZ, RZ, 0x40000040 ;  /* 0x40000040ff0b7424 */ /* 0x000fe200078e00ff */
[----:B------:R-:W-:Y:S01]  /*96a0*/  R2UR UR7, R15 ;  /* 0x000000000f0772ca */ /* 0x000fe200000e0000 */
[----:B------:R-:W-:Y:S01]  /*96b0*/  IMAD.MOV.U32 R7, RZ, RZ, 0x40000040 ;  /* 0x40000040ff077424 */ /* 0x000fe200078e00ff */
[----:B------:R-:W-:Y:S01]  /*96c0*/  IADD3 R6, R14, 0x2, RZ ;  /* 0x000000020e067810 */ /* 0x000fe20007ffe0ff */
[----:B------:R-:W-:Y:S01]  /*96d0*/  VIADD R8, R4, 0x4 ;  /* 0x0000000404087836 */ /* 0x000fe20000000000 */
[----:B------:R-:W-:Y:S01]  /*96e0*/  LEA R13, R185, R190, 0x6 ;  /* 0x000000beb90d7211 */ /* 0x000fe200078e30ff */
[----:B------:R-:W-:Y:S01]  /*96f0*/  IMAD.MOV.U32 R9, RZ, RZ, 0x40000040 ;  /* 0x40000040ff097424 */ /* 0x000fe200078e00ff */
[----:B------:R-:W1:Y:S01]  /*9700*/  S2R R58, SR_TID.X ;  /* 0x00000000003a7919 */ /* 0x000e620000002100 */
[----:B------:R-:W-:-:S02]  /*9710*/  IMAD.MOV.U32 R15, RZ, RZ, 0x40000040 ;  /* 0x40000040ff0f7424 */ /* 0x000fc400078e00ff */
[----:B------:R-:W-:-:S04]  /*9720*/  IMAD.MOV.U32 R3, RZ, RZ, 0x40 ;  /* 0x00000040ff037424 */ /* 0x000fc800078e00ff */
[----:B------:R-:W-:Y:S01]  /*9730*/  HGMMA.64x64x16.F32.BF16 R24, gdesc[UR4], RZ, !UPT, gsb0 ;  /* 0x00e00000041879f0 */ /* 0x000fe2000c0018ff */
[----:B------:R-:W-:Y:S01]  /*9740*/  R2UR UR4, R10 ;  /* 0x000000000a0472ca */ /* 0x000fe200000e0000 */
[----:B------:R-:W-:Y:S01]  /*9750*/  IMAD R3, R168, -0x40, R3 ;  /* 0xffffffc0a8037824 */ /* 0x000fe200078e0203 */
[----:B------:R-:W-:Y:S02]  /*9760*/  R2UR UR5, R11 ;  /* 0x000000000b0572ca */ /* 0x000fe400000e0000 */
[----:B------:R-:W-:Y:S01]  /*9770*/  R2UR UR6, R6 ;  /* 0x00000000060672ca */ /* 0x000fe200000e0000 */
[C---:B------:R-:W-:Y:S01]  /*9780*/  VIADD R6, R14.reuse, 0x4 ;  /* 0x000000040e067836 */ /* 0x040fe20000000000 */
[----:B------:R-:W-:Y:S01]  /*9790*/  R2UR UR7, R7 ;  /* 0x00000000070772ca */ /* 0x000fe200000e0000 */
[----:B------:R-:W-:Y:S01]  /*97a0*/  VIADD R14, R14, 0x6 ;  /* 0x000000060e0e7836 */ /* 0x000fe20000000000 */
[----:B------:R-:W-:Y:S02]  /*97b0*/  MOV R7, 0x40000040 ;  /* 0x4000004000077802 */ /* 0x000fe40000000f00 */
[----:B------:R-:W-:-:S02]  /*97c0*/  IADD3 R0, R194, 0x1, R3 ;  /* 0x00000001c2007810 */ /* 0x000fc40007ffe003 */
[C---:B------:R-:W-:Y:S02]  /*97d0*/  IADD3 R3, -R192.reuse, R3, R194 ;  /* 0x00000003c0037210 */ /* 0x040fe40007ffe1c2 */
[----:B------:R-:W-:Y:S02]  /*97e0*/  IADD3 R0, -R192, R0, -R187 ;  /* 0x00000000c0007210 */ /* 0x000fe40007ffe9bb */
[----:B-1----:R-:W-:Y:S01]  /*97f0*/  LOP3.LUT R58, R58, 0x7f, RZ, 0xc0, !PT ;  /* 0x0000007f3a3a7812 */ /* 0x002fe200078ec0ff */
        /* <DEDUP_REMOVED lines=16> */
[----:B------:R-:W-:Y:S02]  /*9900*/  IADD3 R14, R0, 0x8, R13 ;  /* 0x00000008000e7810 */ /* 0x000fe40007ffe00d */
[----:B------:R-:W-:-:S02]  /*9910*/  VIADDMNMX R0, R13, R0, R3, PT ;  /* 0x000000000d007246 */ /* 0x000fc40003800103 */
[----:B------:R-:W-:Y:S02]  /*9920*/  VIMNMX R14, R3, R14, PT ;  /* 0x0000000e030e7248 */ /* 0x000fe40003fe0100 */
[----:B------:R-:W-:Y:S02]  /*9930*/  ISETP.GT.AND P4, PT, R0, 0x19, PT ;  /* 0x000000190000780c */ /* 0x000fe40003f84270 */
        /* <DEDUP_REMOVED lines=54> */
[----:B------:R-:W-:Y:S01]  /*9ca0*/  ULDC UR4, c[0x0][0x988] ;  /* 0x0002620000047ab9 */ /* 0x000fe20000000800 */
[----:B------:R-:W3:Y:S01]  /*9cb0*/  MUFU.TANH R35, R35 ;  /* 0x0000002300237308 */ /* 0x000ee20000002400 */
[----:B-1----:R-:W-:-:S02]  /*9cc0*/  FSEL R61, R31, -INF , P1 ;  /* 0xff8000001f3d7808 */ /* 0x002fc40000800000 */
        /* <DEDUP_REMOVED lines=77> */
[----:B---3--:R-:W-:Y:S02]  /*a1a0*/  FSEL R37, R37, -INF , P4 ;  /* 0xff80000025257808 */ /* 0x008fe40002000000 */
[----:B------:R-:W-:Y:S02]  /*a1b0*/  FMNMX.FTZ R14, R21, R14, !PT ;  /* 0x0000000e150e7209 */ /* 0x000fe40007810000 */
[----:B------:R-:W-:Y:S01]  /*a1c0*/  ISETP.GT.AND P4, PT, R0, 0x30, PT ;  /* 0x000000300000780c */ /* 0x000fe20003f84270 */
[----:B------:R-:W3:Y:S01]  /*a1d0*/  MUFU.TANH R44, R44 ;  /* 0x0000002c002c7308 */ /* 0x000ee20000002400 */
[----:B------:R-:W-:Y:S02]  /*a1e0*/  FMNMX.FTZ R14, R29, R14, !PT ;  /* 0x0000000e1d0e7209 */ /* 0x000fe40007810000 */
[----:B-1----:R-:W-:-:S02]  /*a1f0*/  FSEL R35, R40, -INF , P5 ;  /* 0xff80000028237808 */ /* 0x002fc40002800000 */
[----:B------:R-:W-:-:S03]  /*a200*/  FMNMX.FTZ R14, R27, R14, !PT ;  /* 0x0000000e1b0e7209 */ /* 0x000fc60007810000 */
[----:B------:R-:W1:Y:S01]  /*a210*/  MUFU.TANH R45, R45 ;  /* 0x0000002d002d7308 */ /* 0x000e620000002400 */
[----:B------:R-:W-:Y:S02]  /*a220*/  FMNMX.FTZ R14, R33, R14, !PT ;  /* 0x0000000e210e7209 */ /* 0x000fe40007810000 */
[----:B--2---:R-:W-:Y:S02]  /*a230*/  FSEL R41, R41, -INF , P1 ;  /* 0xff80000029297808 */ /* 0x004fe40000800000 */
[----:B------:R-:W-:Y:S01]  /*a240*/  FMNMX.FTZ R24, R31, R14, !PT ;  /* 0x0000000e1f187209 */ /* 0x000fe20007810000 */
[----:B------:R-:W-:Y:S01]  /*a250*/  IMAD.U32 R14, RZ, RZ, UR4 ;  /* 0x00000004ff0e7e24 */ /* 0x000fe2000f8e00ff */
[----:B------:R-:W-:Y:S01]  /*a260*/  FSETP.NEU.FTZ.AND P1, PT, R15, -INF , PT ;  /* 0xff8000000f00780b */ /* 0x000fe20003f3d000 */
[----:B------:R-:W2:Y:S01]  /*a270*/  MUFU.TANH R48, R48 ;  /* 0x0000003000307308 */ /* 0x000ea20000002400 */
[----:B------:R-:W-:Y:S01]  /*a280*/  FMNMX.FTZ R24, R37, R24, !PT ;  /* 0x0000001825187209 */ /* 0x000fe20007810000 */
[----:B------:R-:W-:Y:S01]  /*a290*/  FMUL.FTZ R13, R15, R14 ;  /* 0x0000000e0f0d7220 */ /* 0x000fe20000410000 */
[----:B---3--:R-:W-:-:S02]  /*a2a0*/  FSEL R39, R44, -INF , P2 ;  /* 0xff8000002c277808 */ /* 0x008fc40001000000 */
[----:B------:R-:W-:Y:S02]  /*a2b0*/  FMNMX.FTZ R24, R35, R24, !PT ;  /* 0x0000001823187209 */ /* 0x000fe40007810000 */
[----:B------:R-:W-:Y:S01]  /*a2c0*/  FSEL R26, R13, RZ, P1 ;  /* 0x000000ff0d1a7208 */ /* 0x000fe20000800000 */
[----:B------:R-:W3:Y:S01]  /*a2d0*/  MUFU.TANH R49, R49 ;  /* 0x0000003100317308 */ /* 0x000ee20000002400 */
[----:B------:R-:W-:Y:S02]  /*a2e0*/  FMNMX.FTZ R24, R41, R24, !PT ;  /* 0x0000001829187209 */ /* 0x000fe40007810000 */
[----:B-1----:R-:W-:Y:S01]  /*a2f0*/  FSEL R45, R45, -INF , P3 ;  /* 0xff8000002d2d7808 */ /* 0x002fe20001800000 */
[--C-:B------:R-:W-:Y:S01]  /*a300*/  FFMA.FTZ R20, R20, R14, -R26.reuse ;  /* 0x0000000e14147223 */ /* 0x100fe2000001081a */
[----:B------:R-:W-:Y:S01]  /*a310*/  FMNMX.FTZ R24, R39, R24, !PT ;  /* 0x0000001827187209 */ /* 0x000fe20007810000 */
[-CC-:B------:R-:W-:Y:S01]  /*a320*/  FFMA.FTZ R57, R57, R14.reuse, -R26.reuse ;  /* 0x0000000e39397223 */ /* 0x180fe2000001081a */
[----:B------:R-:W-:Y:S01]  /*a330*/  ISETP.GT.AND P1, PT, R0, 0x31, PT ;  /* 0x000000310000780c */ /* 0x000fe20003f24270 */
[----:B------:R-:W1:Y:S01]  /*a340*/  MUFU.TANH R52, R52 ;  /* 0x0000003400347308 */ /* 0x000e620000002400 */
[----:B--2---:R-:W-:Y:S01]  /*a350*/  FSEL R43, R48, -INF , P4 ;  /* 0xff800000302b7808 */ /* 0x004fe20002000000 */
[--C-:B------:R-:W-:Y:S01]  /*a360*/  FFMA.FTZ R59, R59, R14, -R26.reuse ;  /* 0x0000000e3b3b7223 */ /* 0x100fe2000001081a */
[----:B------:R-:W-:Y:S01]  /*a370*/  FMNMX.FTZ R24, R45, R24, !PT ;  /* 0x000000182d187209 */ /* 0x000fe20007810000 */
[-CC-:B------:R-:W-:Y:S01]  /*a380*/  FFMA.FTZ R61, R61, R14.reuse, -R26.reuse ;  /* 0x0000000e3d3d7223 */ /* 0x180fe2000001081a */
[C---:B------:R-:W-:Y:S01]  /*a390*/  ISETP.GT.AND P2, PT, R0.reuse, 0x38, PT ;  /* 0x000000380000780c */ /* 0x040fe20003f44270 */
[--C-:B------:R-:W-:Y:S01]  /*a3a0*/  FFMA.FTZ R63, R63, R14, -R26.reuse ;  /* 0x0000000e3f3f7223 */ /* 0x100fe2000001081a */
[----:B------:R-:W-:Y:S01]  /*a3b0*/  FMNMX.FTZ R24, R43, R24, !PT ;  /* 0x000000182b187209 */ /* 0x000fe20007810000 */
[----:B------:R-:W2:Y:S01]  /*a3c0*/  MUFU.TANH R53, R53 ;  /* 0x0000003500357308 */ /* 0x000ea20000002400 */
[----:B---3--:R-:W-:Y:S01]  /*a3d0*/  FSEL R49, R49, -INF , P1 ;  /* 0xff80000031317808 */ /* 0x008fe20000800000 */
[-CC-:B------:R-:W-:Y:S01]  /*a3e0*/  FFMA.FTZ R65, R65, R14.reuse, -R26.reuse ;  /* 0x0000000e41417223 */ /* 0x180fe2000001081a */
[----:B------:R-:W-:Y:S01]  /*a3f0*/  ISETP.GT.AND P1, PT, R0, 0x39, PT ;  /* 0x000000390000780c */ /* 0x000fe20003f24270 */
[--C-:B------:R-:W-:Y:S01]  /*a400*/  FFMA.FTZ R67, R67, R14, -R26.reuse ;  /* 0x0000000e43437223 */ /* 0x100fe2000001081a */
[----:B------:R-:W-:Y:S01]  /*a410*/  FMNMX.FTZ R24, R49, R24, !PT ;  /* 0x0000001831187209 */ /* 0x000fe20007810000 */
[-CC-:B------:R-:W-:Y:S01]  /*a420*/  FFMA.FTZ R69, R69, R14.reuse, -R26.reuse ;  /* 0x0000000e45457223 */ /* 0x180fe2000001081a */
[-CC-:B------:R-:W-:Y:S01]  /*a430*/  FFMA.FTZ R71, R71, R14.reuse, -R26.reuse ;  /* 0x0000000e47477223 */ /* 0x180fe2000001081a */
[----:B------:R-:W-:Y:S01]  /*a440*/  MUFU.EX2 R28, R20 ;  /* 0x00000014001c7308 */ /* 0x000fe20000000800 */
[----:B-1----:R-:W-:Y:S01]  /*a450*/  FSEL R47, R52, -INF , P2 ;  /* 0xff800000342f7808 */ /* 0x002fe20001000000 */
[-CC-:B------:R-:W-:Y:S01]  /*a460*/  FFMA.FTZ R73, R73, R14.reuse, -R26.reuse ;  /* 0x0000000e49497223 */ /* 0x180fe2000001081a */
[-CC-:B------:R-:W-:Y:S01]  /*a470*/  FFMA.FTZ R75, R75, R14.reuse, -R26.reuse ;  /* 0x0000000e4b4b7223 */ /* 0x180fe2000001081a */
[--C-:B------:R-:W-:Y:S01]  /*a480*/  FFMA.FTZ R77, R77, R14, -R26.reuse ;  /* 0x0000000e4d4d7223 */ /* 0x100fe2000001081a */
[----:B------:R-:W-:Y:S01]  /*a490*/  FMNMX.FTZ R24, R47, R24, !PT ;  /* 0x000000182f187209 */ /* 0x000fe20007810000 */
[-CC-:B------:R-:W-:Y:S01]  /*a4a0*/  FFMA.FTZ R79, R79, R14.reuse, -R26.reuse ;  /* 0x0000000e4f4f7223 */ /* 0x180fe2000001081a */
[-CC-:B------:R-:W-:Y:S01]  /*a4b0*/  FFMA.FTZ R51, R51, R14.reuse, -R26.reuse ;  /* 0x0000000e33337223 */ /* 0x180fe2000001081a */
[----:B------:R-:W1:Y:S01]  /*a4c0*/  MUFU.EX2 R57, R57 ;  /* 0x0000003900397308 */ /* 0x000e620000000800 */
[----:B--2---:R-:W-:Y:S01]  /*a4d0*/  FSEL R53, R53, -INF , P1 ;  /* 0xff80000035357808 */ /* 0x004fe20000800000 */
[-CC-:B------:R-:W-:Y:S01]  /*a4e0*/  FFMA.FTZ R81, R81, R14.reuse, -R26.reuse ;  /* 0x0000000e51517223 */ /* 0x180fe2000001081a */
[----:B------:R-:W-:-:S02]  /*a4f0*/  FFMA.FTZ R26, R55, R14, -R26 ;  /* 0x0000000e371a7223 */ /* 0x000fc4000001081a */
[----:B------:R-:W-:-:S03]  /*a500*/  FMNMX.FTZ R24, R53, R24, !PT ;  /* 0x0000001835187209 */ /* 0x000fc60007810000 */
[----:B------:R-:W-:Y:S02]  /*a510*/  MUFU.EX2 R59, R59 ;  /* 0x0000003b003b7308 */ /* 0x000fe40000000800 */
[----:B------:R-:W2:Y:S06]  /*a520*/  SHFL.BFLY PT, R13, R24, 0x2, 0x1f ;  /* 0x0c401f00180d7f89 */ /* 0x000eac00000e0000 */
[----:B------:R-:W3:Y:S01]  /*a530*/  MUFU.EX2 R30, R61 ;  /* 0x0000003d001e7308 */ /* 0x000ee20000000800 */
[----:B-1----:R-:W-:-:S07]  /*a540*/  F2FP.BF16.F32.PACK_AB R153, R28, R57 ;  /* 0x000000391c99723e */ /* 0x002fce00000010ff */
[----:B------:R-:W-:Y:S08]  /*a550*/  MUFU.EX2 R63, R63 ;  /* 0x0000003f003f7308 */ /* 0x000ff00000000800 */
[----:B------:R-:W1:Y:S01]  /*a560*/  MUFU.EX2 R32, R65 ;  /* 0x0000004100207308 */ /* 0x000e620000000800 */
[----:B---3--:R-:W-:Y:S02]  /*a570*/  F2FP.BF16.F32.PACK_AB R155, R30, R59 ;  /* 0x0000003b1e9b723e */ /* 0x008fe400000010ff */
[----:B--2---:R-:W-:-:S05]  /*a580*/  FMNMX.FTZ R0, R24, R13, !PT ;  /* 0x0000000d18007209 */ /* 0x004fca0007810000 */
[----:B------:R-:W2:Y:S01]  /*a590*/  SHFL.BFLY PT, R13, R0, 0x1, 0x1f ;  /* 0x0c201f00000d7f89 */ /* 0x000ea200000e0000 */
[----:B------:R-:W-:Y:S08]  /*a5a0*/  MUFU.EX2 R67, R67 ;  /* 0x0000004300437308 */ /* 0x000ff00000000800 */
[----:B------:R-:W3:Y:S01]  /*a5b0*/  MUFU.EX2 R34, R69 ;  /* 0x0000004500227308 */ /* 0x000ee20000000800 */
[----:B-1----:R-:W-:-:S07]  /*a5c0*/  F2FP.BF16.F32.PACK_AB R157, R32, R63 ;  /* 0x0000003f209d723e */ /* 0x002fce00000010ff */
[----:B------:R-:W-:Y:S01]  /*a5d0*/  MUFU.EX2 R71, R71 ;  /* 0x0000004700477308 */ /* 0x000fe20000000800 */
[----:B--2---:R-:W-:-:S07]  /*a5e0*/  FMNMX.FTZ R13, R0, R13, !PT ;  /* 0x0000000d000d7209 */ /* 0x004fce0007810000 */
[----:B------:R-:W1:Y:S01]  /*a5f0*/  MUFU.EX2 R24, R73 ;  /* 0x0000004900187308 */ /* 0x000e620000000800 */
[----:B---3--:R-:W-:Y:S02]  /*a600*/  F2FP.BF16.F32.PACK_AB R159, R34, R67 ;  /* 0x00000043229f723e */ /* 0x008fe400000010ff */
[C---:B------:R-:W-:Y:S01]  /*a610*/  FSETP.NEU.FTZ.AND P1, PT, R13.reuse, -INF , PT ;  /* 0xff8000000d00780b */ /* 0x040fe20003f3d000 */
[----:B------:R-:W-:-:S04]  /*a620*/  FMUL.FTZ R0, R13, R14 ;  /* 0x0000000e0d007220 */ /* 0x000fc80000410000 */
[----:B------:R-:W-:Y:S01]  /*a630*/  MUFU.EX2 R75, R75 ;  /* 0x0000004b004b7308 */ /* 0x000fe20000000800 */
[----:B------:R-:W-:Y:S01]  /*a640*/  FSEL R20, R0, RZ, P1 ;  /* 0x000000ff00147208 */ /* 0x000fe20000800000 */
[----:B------:R-:W-:Y:S01]  /*a650*/  FADD.FTZ R0, R57, R28 ;  /* 0x0000001c39007221 */ /* 0x000fe20000010000 */
[----:B------:R-:W-:-:S03]  /*a660*/  ISETP.NE.AND P1, PT, R58, RZ, PT ;  /* 0x000000ff3a00720c */ /* 0x000fc60003f25270 */
[-CC-:B------:R-:W-:Y:S01]  /*a670*/  FFMA.FTZ R3, R3, R14.reuse, -R20.reuse ;  /* 0x0000000e03037223 */ /* 0x180fe20000010814 */
[-CC-:B------:R-:W-:Y:S01]  /*a680*/  FFMA.FTZ R25, R25, R14.reuse, -R20.reuse ;  /* 0x0000000e19197223 */ /* 0x180fe20000010814 */
[-CC-:B------:R-:W-:Y:S01]  /*a690*/  FFMA.FTZ R21, R21, R14.reuse, -R20.reuse ;  /* 0x0000000e15157223 */ /* 0x180fe20000010814 */
[-CC-:B------:R-:W-:Y:S01]  /*a6a0*/  FFMA.FTZ R29, R29, R14.reuse, -R20.reuse ;  /* 0x0000000e1d1d7223 */ /* 0x180fe20000010814 */
[-CC-:B------:R-:W-:Y:S01]  /*a6b0*/  FFMA.FTZ R27, R27, R14.reuse, -R20.reuse ;  /* 0x0000000e1b1b7223 */ /* 0x180fe20000010814 */
[----:B------:R2:W-:Y:S01]  /*a6c0*/  MUFU.EX2 R152, R25 ;  /* 0x0000001900987308 */ /* 0x0005e20000000800 */
[-CC-:B------:R-:W-:Y:S01]  /*a6d0*/  FFMA.FTZ R33, R33, R14.reuse, -R20.reuse ;  /* 0x0000000e21217223 */ /* 0x180fe20000010814 */
[-CC-:B------:R-:W-:Y:S01]  /*a6e0*/  FFMA.FTZ R31, R31, R14.reuse, -R20.reuse ;  /* 0x0000000e1f1f7223 */ /* 0x180fe20000010814 */
[-CC-:B------:R-:W-:Y:S01]  /*a6f0*/  FFMA.FTZ R37, R37, R14.reuse, -R20.reuse ;  /* 0x0000000e25257223 */ /* 0x180fe20000010814 */
[-CC-:B------:R-:W-:Y:S01]  /*a700*/  FFMA.FTZ R35, R35, R14.reuse, -R20.reuse ;  /* 0x0000000e23237223 */ /* 0x180fe20000010814 */
[-CC-:B------:R-:W-:Y:S01]  /*a710*/  FFMA.FTZ R41, R41, R14.reuse, -R20.reuse ;  /* 0x0000000e29297223 */ /* 0x180fe20000010814 */
[-CC-:B------:R-:W-:Y:S01]  /*a720*/  FFMA.FTZ R39, R39, R14.reuse, -R20.reuse ;  /* 0x0000000e27277223 */ /* 0x180fe20000010814 */
[----:B------:R-:W-:Y:S01]  /*a730*/  FFMA.FTZ R45, R45, R14, -R20 ;  /* 0x0000000e2d2d7223 */ /* 0x000fe20000010814 */
[----:B------:R-:W3:Y:S01]  /*a740*/  MUFU.EX2 R3, R3 ;  /* 0x0000000300037308 */ /* 0x000ee20000000800 */
[----:B--2---:R-:W-:Y:S01]  /*a750*/  FADD.FTZ R25, R59, R0 ;  /* 0x000000003b197221 */ /* 0x004fe20000010000 */
[----:B------:R-:W-:-:S02]  /*a760*/  @!P1 VIADD R0, R169, 0x28c40 ;  /* 0x00028c40a9009836 */ /* 0x000fc40000000000 */
[-CC-:B------:R-:W-:Y:S01]  /*a770*/  FFMA.FTZ R43, R43, R14.reuse, -R20.reuse ;  /* 0x0000000e2b2b7223 */ /* 0x180fe20000010814 */
[-CC-:B------:R-:W-:Y:S01]  /*a780*/  FFMA.FTZ R49, R49, R14.reuse, -R20.reuse ;  /* 0x0000000e31317223 */ /* 0x180fe20000010814 */
[----:B------:R-:W-:Y:S01]  /*a790*/  FADD.FTZ R42, R30, R25 ;  /* 0x000000191e2a7221 */ /* 0x000fe20000010000 */
[-C--:B------:R-:W-:Y:S01]  /*a7a0*/  FFMA.FTZ R47, R47, R14.reuse, -R20 ;  /* 0x0000000e2f2f7223 */ /* 0x080fe20000010814 */
[----:B------:R-:W-:Y:S01]  /*a7b0*/  @!P1 PRMT R0, RZ, 0x654, R0 ;  /* 0x00000654ff009816 */ /* 0x000fe20000000000 */
[----:B------:R-:W2:Y:S01]  /*a7c0*/  MUFU.EX2 R21, R21 ;  /* 0x0000001500157308 */ /* 0x000ea20000000800 */
[----:B------:R-:W-:Y:S01]  /*a7d0*/  FFMA.FTZ R20, R53, R14, -R20 ;  /* 0x0000000e35147223 */ /* 0x000fe20000010814 */
[----:B-1----:R-:W-:Y:S01]  /*a7e0*/  F2FP.BF16.F32.PACK_AB R161, R24, R71 ;  /* 0x0000004718a1723e */ /* 0x002fe200000010ff */
[----:B------:R1:W-:Y:S05]  /*a7f0*/  @!P1 SYNCS.ARRIVE.TRANS64.RED.A1T0 RZ, [R0+URZ], RZ ;  /* 0x000000ff00ff99a7 */ /* 0x0003ea000810043f */
[----:B------:R4:W0:Y:S01]  /*a800*/  MUFU.EX2 R154, R29 ;  /* 0x0000001d009a7308 */ /* 0x0008220000000800 */
[----:B---3--:R-:W-:Y:S01]  /*a810*/  FADD.FTZ R40, R3, R152 ;  /* 0x0000009803287221 */ /* 0x008fe20000010000 */
[----:B------:R-:W-:-:S06]  /*a820*/  F2FP.BF16.F32.PACK_AB R152, R152, R3 ;  /* 0x000000039898723e */ /* 0x000fcc00000010ff */
[----:B------:R-:W3:Y:S01]  /*a830*/  MUFU.EX2 R27, R27 ;  /* 0x0000001b001b7308 */ /* 0x000ee20000000800 */
[----:B--2---:R-:W-:Y:S01]  /*a840*/  FADD.FTZ R25, R21, R40 ;  /* 0x0000002815197221 */ /* 0x004fe20000010000 */
[----:B----4-:R-:W-:-:S04]  /*a850*/  FADD.FTZ R29, R63, R42 ;  /* 0x0000002a3f1d7221 */ /* 0x010fc80000010000 */
[----:B------:R-:W-:Y:S02]  /*a860*/  FADD.FTZ R42, R32, R29 ;  /* 0x0000001d202a7221 */ /* 0x000fe40000010000 */
[----:B------:R-:W2:Y:S01]  /*a870*/  MUFU.EX2 R156, R33 ;  /* 0x00000021009c7308 */ /* 0x000ea20000000800 */
[C---:B0-----:R-:W-:Y:S01]  /*a880*/  FADD.FTZ R40, R154.reuse, R25 ;  /* 0x000000199a287221 */ /* 0x041fe20000010000 */
[----:B------:R-:W-:Y:S01]  /*a890*/  FADD.FTZ R29, R67, R42 ;  /* 0x0000002a431d7221 */ /* 0x000fe20000010000 */
[----:B------:R-:W-:Y:S01]  /*a8a0*/  F2FP.BF16.F32.PACK_AB R154, R154, R21 ;  /* 0x000000159a9a723e */ /* 0x000fe200000010ff */
[----:B------:R-:W-:Y:S02]  /*a8b0*/  BAR.SYNC.DEFER_BLOCKING 0xf, 0x100 ;  /* 0x03c4000000007b1d */ /* 0x000fe40000010000 */
[----:B------:R-:W-:Y:S01]  /*a8c0*/  FADD.FTZ R42, R34, R29 ;  /* 0x0000001d222a7221 */ /* 0x000fe20000010000 */
[----:B---3--:R-:W-:-:S03]  /*a8d0*/  FADD.FTZ R25, R27, R40 ;  /* 0x000000281b197221 */ /* 0x008fc60000010000 */
[----:B------:R-:W0:Y:S01]  /*a8e0*/  MUFU.EX2 R31, R31 ;  /* 0x0000001f001f7308 */ /* 0x000e220000000800 */
[----:B------:R-:W-:-:S04]  /*a8f0*/  FADD.FTZ R29, R71, R42 ;  /* 0x0000002a471d7221 */ /* 0x000fc80000010000 */
[----:B------:R-:W-:Y:S01]  /*a900*/  FADD.FTZ R30, R24, R29 ;  /* 0x0000001d181e7221 */ /* 0x000fe20000010000 */
[C---:B--2---:R-:W-:Y:S02]  /*a910*/  FADD.FTZ R40, R156.reuse, R25 ;  /* 0x000000199c287221 */ /* 0x044fe40000010000 */
[----:B------:R-:W2:Y:S01]  /*a920*/  MUFU.EX2 R158, R37 ;  /* 0x00000025009e7308 */ /* 0x000ea20000000800 */
[----:B------:R-:W-:Y:S01]  /*a930*/  FADD.FTZ R29, R75, R30 ;  /* 0x0000001e4b1d7221 */ /* 0x000fe20000010000 */
[----:B------:R-:W-:-:S06]  /*a940*/  F2FP.BF16.F32.PACK_AB R156, R156, R27 ;  /* 0x0000001b9c9c723e */ /* 0x000fcc00000010ff */
[----:B------:R-:W3:Y:S01]  /*a950*/  MUFU.EX2 R35, R35 ;  /* 0x0000002300237308 */ /* 0x000ee20000000800 */
[----:B0-----:R-:W-:Y:S01]  /*a960*/  FADD.FTZ R25, R31, R40 ;  /* 0x000000281f197221 */ /* 0x001fe20000010000 */
[----:B------:R0:W-:Y:S06]  /*a970*/  STSM.16.M88.4 [R196+0x26800], R152 ;  /* 0x02680098c4007844 */ /* 0x0001ec0000000200 */
[----:B------:R-:W4:Y:S01]  /*a980*/  MUFU.EX2 R160, R41 ;  /* 0x0000002900a07308 */ /* 0x000f220000000800 */
[C---:B--2---:R-:W-:Y:S01]  /*a990*/  FADD.FTZ R28, R158.reuse, R25 ;  /* 0x000000199e1c7221 */ /* 0x044fe20000010000 */
[----:B------:R-:W-:-:S05]  /*a9a0*/  F2FP.BF16.F32.PACK_AB R158, R158, R31 ;  /* 0x0000001f9e9e723e */ /* 0x000fca00000010ff */
[----:B------:R0:W-:Y:S01]  /*a9b0*/  STSM.16.M88.4 [R197], R156 ;  /* 0x0000009cc5007844 */ /* 0x0001e20000000200 */
[----:B------:R-:W2:Y:S01]  /*a9c0*/  MUFU.EX2 R39, R39 ;  /* 0x0000002700277308 */ /* 0x000ea20000000800 */
[----:B---3--:R-:W-:-:S07]  /*a9d0*/  FADD.FTZ R25, R35, R28 ;  /* 0x0000001c23197221 */ /* 0x008fce0000010000 */
[----:B------:R-:W3:Y:S01]  /*a9e0*/  MUFU.EX2 R36, R77 ;  /* 0x0000004d00247308 */ /* 0x000ee20000000800 */
[C---:B----4-:R-:W-:Y:S01]  /*a9f0*/  FADD.FTZ R24, R160.reuse, R25 ;  /* 0x00000019a0187221 */ /* 0x050fe20000010000 */
[----:B------:R-:W-:-:S06]  /*aa00*/  F2FP.BF16.F32.PACK_AB R160, R160, R35 ;  /* 0x00000023a0a0723e */ /* 0x000fcc00000010ff */
[----:B------:R-:W4:Y:S01]  /*aa10*/  MUFU.EX2 R162, R45 ;  /* 0x0000002d00a27308 */ /* 0x000f220000000800 */
[----:B--2---:R-:W-:-:S07]  /*aa20*/  FADD.FTZ R3, R39, R24 ;  /* 0x0000001827037221 */ /* 0x004fce0000010000 */
[----:B------:R-:W2:Y:S01]  /*aa30*/  MUFU.EX2 R79, R79 ;  /* 0x0000004f004f7308 */ /* 0x000ea20000000800 */
[C---:B---3--:R-:W-:Y:S01]  /*aa40*/  FADD.FTZ R28, R36.reuse, R29 ;  /* 0x0000001d241c7221 */ /* 0x048fe20000010000 */
[----:B------:R-:W-:-:S06]  /*aa50*/  F2FP.BF16.F32.PACK_AB R163, R36, R75 ;  /* 0x0000004b24a3723e */ /* 0x000fcc00000010ff */
[----:B------:R-:W3:Y:S01]  /*aa60*/  MUFU.EX2 R43, R43 ;  /* 0x0000002b002b7308 */ /* 0x000ee20000000800 */
[C---:B----4-:R-:W-:Y:S01]  /*aa70*/  FADD.FTZ R24, R162.reuse, R3 ;  /* 0x00000003a2187221 */ /* 0x050fe20000010000 */
[----:B------:R-:W-:-:S05]  /*aa80*/  F2FP.BF16.F32.PACK_AB R162, R162, R39 ;  /* 0x00000027a2a2723e */ /* 0x000fca00000010ff */
[----:B------:R0:W-:Y:S01]  /*aa90*/  STSM.16.M88.4 [R199], R160 ;  /* 0x000000a0c7007844 */ /* 0x0001e20000000200 */
[----:B------:R-:W4:Y:S01]  /*aaa0*/  MUFU.EX2 R38, R51 ;  /* 0x0000003300267308 */ /* 0x000f220000000800 */
[----:B--2---:R-:W-:-:S07]  /*aab0*/  FADD.FTZ R21, R79, R28 ;  /* 0x0000001c4f157221 */ /* 0x004fce0000010000 */
[----:B-1----:R-:W1:Y:S01]  /*aac0*/  MUFU.EX2 R0, R49 ;  /* 0x0000003100007308 */ /* 0x002e620000000800 */
[----:B---3--:R-:W-:-:S07]  /*aad0*/  FADD.FTZ R3, R43, R24 ;  /* 0x000000182b037221 */ /* 0x008fce0000010000 */
[----:B------:R-:W2:Y:S01]  /*aae0*/  MUFU.EX2 R81, R81 ;  /* 0x0000005100517308 */ /* 0x000ea20000000800 */
[C---:B----4-:R-:W-:Y:S01]  /*aaf0*/  F2FP.BF16.F32.PACK_AB R165, R38.reuse, R79 ;  /* 0x0000004f26a5723e */ /* 0x050fe200000010ff */
[----:B------:R-:W-:-:S06]  /*ab00*/  FADD.FTZ R38, R38, R21 ;  /* 0x0000001526267221 */ /* 0x000fcc0000010000 */
[----:B------:R-:W3:Y:S01]  /*ab10*/  MUFU.EX2 R26, R26 ;  /* 0x0000001a001a7308 */ /* 0x000ee20000000800 */
[C---:B-1----:R-:W-:Y:S01]  /*ab20*/  F2FP.BF16.F32.PACK_AB R164, R0.reuse, R43 ;  /* 0x0000002b00a4723e */ /* 0x042fe200000010ff */
[----:B------:R-:W-:-:S06]  /*ab30*/  FADD.FTZ R0, R0, R3 ;  /* 0x0000000300007221 */ /* 0x000fcc0000010000 */
[----:B------:R-:W-:Y:S01]  /*ab40*/  MUFU.EX2 R47, R47 ;  /* 0x0000002f002f7308 */ /* 0x000fe20000000800 */
[----:B--2---:R-:W-:-:S07]  /*ab50*/  FADD.FTZ R3, R81, R38 ;  /* 0x0000002651037221 */ /* 0x004fce0000010000 */
[----:B------:R-:W1:Y:S01]  /*ab60*/  MUFU.EX2 R20, R20 ;  /* 0x0000001400147308 */ /* 0x000e620000000800 */
[C---:B---3--:R-:W-:Y:S01]  /*ab70*/  F2FP.BF16.F32.PACK_AB R167, R26.reuse, R81 ;  /* 0x000000511aa7723e */ /* 0x048fe200000010ff */
[----:B------:R-:W-:Y:S01]  /*ab80*/  FADD.FTZ R3, R26, R3 ;  /* 0x000000031a037221 */ /* 0x000fe20000010000 */
[----:B-1----:R-:W-:Y:S01]  /*ab90*/  F2FP.BF16.F32.PACK_AB R166, R20, R47 ;  /* 0x0000002f14a6723e */ /* 0x002fe200000010ff */
[----:B------:R-:W-:-:S04]  /*aba0*/  FADD.FTZ R47, R47, R0 ;  /* 0x000000002f2f7221 */ /* 0x000fc80000010000 */
[----:B------:R0:W-:Y:S01]  /*abb0*/  STSM.16.M88.4 [R198], R164 ;  /* 0x000000a4c6007844 */ /* 0x0001e20000000200 */
[----:B------:R-:W-:Y:S01]  /*abc0*/  FADD.FTZ R0, R20, R47 ;  /* 0x0000002f14007221 */ /* 0x000fe20000010000 */
[----:B------:R-:W-:Y:S06]  /*abd0*/  @!P0 BRA `(.L_x_3715) ;  /* 0x0000000000048947 */ /* 0x000fec0003800000 */
[----:B------:R-:W-:Y:S01]  /*abe0*/  BPT.TRAP 0x1 ;  /* 0x000000040000795c */ /* 0x000fe20000300000 */
.L_x_3715:
[----:B------:R1:W2:Y:S01]  /*abf0*/  SYNCS.PHASECHK.TRANS64.TRYWAIT P2, [R169+URZ+0x28c50], R56 ;  /* 0x028c5038a90075a7 */ /* 0x0002a2000804017f */
[----:B------:R-:W-:Y:S05]  /*ac00*/  @!P0 BRA `(.L_x_3716) ;  /* 0x0000000000048947 */ /* 0x000fea0003800000 */
[----:B------:R-:W-:Y:S01]  /*ac10*/  BPT.TRAP 0x1 ;  /* 0x000000040000795c */ /* 0x000fe20000300000 */
.L_x_3716:
        /* <DEDUP_REMOVED lines=10> */
.L_x_3718:
[----:B------:R-:W-:Y:S05]  /*acc0*/  BSYNC B0 ;  /* 0x0000000000007941 */ /* 0x000fea0003800000 */
.L_x_3717:
[----:B------:R-:W-:Y:S01]  /*acd0*/  R2UR UR6, R20 ;  /* 0x00000000140672ca */ /* 0x000fe200000e0000 */
[----:B-12---:R-:W-:Y:S01]  /*ace0*/  WARPGROUP.ARRIVE ;  /* 0x00000000000079c5 */ /* 0x006fe20000000000 */
[----:B------:R-:W-:Y:S01]  /*acf0*/  R2UR UR7, R21 ;  /* 0x00000000150772ca */ /* 0x000fe200000e0000 */
[----:B------:R-:W-:Y:S01]  /*ad00*/  IMAD.MOV.U32 R21, RZ, RZ, 0x40000040 ;  /* 0x40000040ff157424 */ /* 0x000fe200078e00ff */
[----:B------:R-:W-:Y:S01]  /*ad10*/  BSSY B1, `(.L_x_3720) ;  /* 0x000025a000017945 */ /* 0x000fe20003800000 */
[----:B------:R-:W-:Y:S02]  /*ad20*/  VIADD R212, R168, 0xfffffffe ;  /* 0xfffffffea8d47836 */ /* 0x000fe40000000000 */
[----:B------:R-:W-:-:S05]  /*ad30*/  @!P1 VIADD R169, R169, 0x28c60 ;  /* 0x00028c60a9a99836 */ /* 0x000fca0000000000 */
[----:B------:R-:W-:-:S03]  /*ad40*/  @!P1 PRMT R169, RZ, 0x654, R169 ;  /* 0x00000654ffa99816 */ /* 0x000fc600000000a9 */
[----:B------:R-:W-:Y:S03]  /*ad50*/  HGMMA.64x256x16.F32.BF16 R24, R152, gdesc[UR4].tnspB, RZ, !UPT, gsb0 ;  /* 0x43e0000498187df0 */ /* 0x000fe6000c0018ff */
[----:B------:R-:W-:Y:S02]  /*ad60*/  WARPGROUP.DEPBAR.LE gsb0, 0x0 ;  /* 0x00008000000079c5 */ /* 0x000fe40000010000 */
[----:B0-----:R-:W-:Y:S01]  /*ad70*/  VIADD R152, R20, 0x80 ;  /* 0x0000008014987836 */ /* 0x001fe20000000000 */
[----:B------:R-:W-:Y:S01]  /*ad80*/  MOV R153, 0x40000040 ;  /* 0x4000004000997802 */ /* 0x000fe20000000f00 */
        /* <DEDUP_REMOVED lines=13> */
[----:B------:R-:W-:Y:S01]  /*ae60*/  R2UR UR6, R20 ;  /* 0x00000000140672ca */ /* 0x000fe200000e0000 */
[----:B------:R-:W-:Y:S01]  /*ae70*/  IMAD.IADD R20, R194, 0x1, -R187 ;  /* 0x00000001c2147824 */ /* 0x000fe200078e0abb */
[----:B------:R-:W-:-:S04]  /*ae80*/  R2UR UR7, R21 ;  /* 0x00000000150772ca */ /* 0x000fc800000e0000 */
[----:B------:R-:W-:-:S04]  /*ae90*/  LEA R20, R185, R20, 0x6 ;  /* 0x00000014b9147211 */ /* 0x000fc800078e30ff */
[----:B------:R-:W-:-:S04]  /*aea0*/  SHF.R.S32.HI R21, RZ, 0x1f, R20 ;  /* 0x0000001fff157819 */ /* 0x000fc80000011414 */
[----:B------:R-:W-:-:S04]  /*aeb0*/  LEA.HI R21, R21, R20, RZ, 0x6 ;  /* 0x0000001415157211 */ /* 0x000fc800078f30ff */
[----:B------:R-:W-:-:S04]  /*aec0*/  SHF.R.S32.HI R21, RZ, 0x6, R21 ;  /* 0x00000006ff157819 */ /* 0x000fc80000011415 */
[----:B------:R-:W-:-:S04]  /*aed0*/  VIMNMX R186, RZ, R21, !PT ;  /* 0x00000015ffba7248 */ /* 0x000fc80007fe0100 */
[----:B------:R-:W-:Y:S01]  /*aee0*/  ISETP.GE.AND P2, PT, R212, R186, PT ;  /* 0x000000bad400720c */ /* 0x000fe20003f46270 */
[----:B------:R-:W-:Y:S02]  /*aef0*/  WARPGROUP.DEPBAR.LE gsb0, 0x0 ;  /* 0x00008000000079c5 */ /* 0x000fe40000010000 */
[----:B------:R-:W-:-:S06]  /*af00*/  WARPGROUP.ARRIVE ;  /* 0x00000000000079c5 */ /* 0x000fcc0000000000 */
        /* <DEDUP_REMOVED lines=12> */
[----:B------:R-:W-:Y:S01]  /*afd0*/  BSSY B0, `(.L_x_3721) ;  /* 0x000022d000007945 */ /* 0x000fe20003800000 */
[----:B------:R-:W-:Y:S02]  /*afe0*/  IMAD.MOV.U32 R223, RZ, RZ, R15 ;  /* 0x000000ffffdf7224 */ /* 0x000fe400078e000f */
[----:B------:R-:W-:Y:S02]  /*aff0*/  IMAD.MOV.U32 R224, RZ, RZ, R13 ;  /* 0x000000ffffe07224 */ /* 0x000fe400078e000d */
[----:B------:R-:W-:-:S07]  /*b000*/  IMAD.MOV.U32 R225, RZ, RZ, R18 ;  /* 0x000000ffffe17224 */ /* 0x000fce00078e0012 */
.L_x_3732:
[----:B------:R-:W-:-:S04]  /*b010*/  IADD3 R18, R225, 0x1, RZ ;  /* 0x00000001e1127810 */ /* 0x000fc80007ffe0ff */
[----:B------:R-:W-:-:S04]  /*b020*/  ISETP.NE.AND P2, PT, R18, 0x2, PT ;  /* 0x000000021200780c */ /* 0x000fc80003f45270 */
[----:B------:R-:W-:Y:S02]  /*b030*/  SEL R14, RZ, 0x1, P2 ;  /* 0x00000001ff0e7807 */ /* 0x000fe40001000000 */
[----:B------:R-:W-:Y:S02]  /*b040*/  SEL R18, R18, RZ, P2 ;  /* 0x000000ff12127207 */ /* 0x000fe40001000000 */
[----:B------:R-:W-:Y:S01]  /*b050*/  LOP3.LUT R19, R19, R14, RZ, 0x3c, !PT ;  /* 0x0000000e13137212 */ /* 0x000fe200078e3cff */
[----:B-1----:R-:W-:Y:S06]  /*b060*/  @!P0 BRA `(.L_x_3722) ;  /* 0x0000000000048947 */ /* 0x002fec0003800000 */
[----:B------:R-:W-:Y:S01]  /*b070*/  BPT.TRAP 0x1 ;  /* 0x000000040000795c */ /* 0x000fe20000300000 */
.L_x_3722:
[----:B------:R-:W-:Y:S01]  /*b080*/  IMAD R213, R18, 0x8, R2 ;  /* 0x0000000812d57824 */ /* 0x000fe200078e0202 */
[----:B------:R-:W-:-:S04]  /*b090*/  SHF.L.U32 R214, R19, 0x1f, RZ ;  /* 0x0000001f13d67819 */ /* 0x000fc800000006ff */
[----:B------:R1:W2:Y:S01]  /*b0a0*/  SYNCS.PHASECHK.TRANS64.TRYWAIT P2, [R213+URZ+0x28c30], R214 ;  /* 0x028c30d6d50075a7 */ /* 0x0002a2000804017f */
[----:B------:R-:W-:Y:S05]  /*b0b0*/  @!P0 BRA `(.L_x_3723) ;  /* 0x0000000000048947 */ /* 0x000fea0003800000 */
[----:B------:R-:W-:Y:S01]  /*b0c0*/  BPT.TRAP 0x1 ;  /* 0x000000040000795c */ /* 0x000fe20000300000 */
.L_x_3723:
[----:B------:R-:W-:Y:S01]  /*b0d0*/  BSSY B2, `(.L_x_3724) ;  /* 0x0000006000027945 */ /* 0x000fe20003800000 */
[----:B------:R-:W-:Y:S02]  /*b0e0*/  IMAD R14, R18, 0x200, R12 ;  /* 0x00000200120e7824 */ /* 0x000fe400078e020c */
[----:B------:R-:W-:Y:S01]  /*b0f0*/  IMAD.MOV.U32 R15, RZ, RZ, 0x40000040 ;  /* 0x40000040ff0f7424 */ /* 0x000fe200078e00ff */
[----:B--2---:R-:W-:Y:S06]  /*b100*/  @P2 BRA `(.L_x_3725) ;  /* 0x0000000000082947 */ /* 0x004fec0003800000 */
[----:B------:R-:W2:Y:S02]  /*b110*/  SYNCS.PHASECHK.TRANS64.TRYWAIT P2, [R213+URZ+0x28c30], R214 ;  /* 0x028c30d6d50075a7 */ /* 0x000ea4000804017f */
[----:B--2---:R-:W-:Y:S05]  /*b120*/  @!P2 BRA `(.L_x_3726) ;  /* 0x000000e00048a947 */ /* 0x004fea0003800000 */
.L_x_3725:
[----:B------:R-:W-:Y:S05]  /*b130*/  BSYNC B2 ;  /* 0x0000000000027941 */ /* 0x000fea0003800000 */
.L_x_3724:
[C---:B------:R-:W-:Y:S01]  /*b140*/  R2UR UR6, R14.reuse ;  /* 0x000000000e0672ca */ /* 0x040fe200000e0000 */
[----:B0-----:R-:W-:Y:S01]  /*b150*/  WARPGROUP.ARRIVE ;  /* 0x00000000000079c5 */ /* 0x001fe20000000000 */
[----:B------:R-:W-:Y:S01]  /*b160*/  R2UR UR7, R15 ;  /* 0x000000000f0772ca */ /* 0x000fe200000e0000 */
[----:B------:R-:W-:Y:S01]  /*b170*/  VIADD R20, R14, 0x2 ;  /* 0x000000020e147836 */ /* 0x000fe20000000000 */
[----:B------:R-:W-:Y:S01]  /*b180*/  R2UR UR4, R4 ;  /* 0x00000000040472ca */ /* 0x000fe200000e0000 */
[----:B------:R-:W-:Y:S01]  /*b190*/  IMAD.MOV.U32 R21, RZ, RZ, 0x40000040 ;  /* 0x40000040ff157424 */ /* 0x000fe200078e00ff */
[----:B------:R-:W-:Y:S01]  /*b1a0*/  R2UR UR5, R5 ;  /* 0x00000000050572ca */ /* 0x000fe200000e0000 */
[----:B------:R-:W-:Y:S02]  /*b1b0*/  IMAD.MOV.U32 R15, RZ, RZ, 0x40000040 ;  /* 0x40000040ff0f7424 */ /* 0x000fe400078e00ff */
[----:B------:R-:W-:-:S10]  /*b1c0*/  IMAD.MOV R233, RZ, RZ, -R195 ;  /* 0x000000ffffe97224 */ /* 0x000fd400078e0ac3 */
        /* <DEDUP_REMOVED lines=28> */
[----:B------:R-:W-:Y:S02]  /*b390*/  IMAD.MOV.U32 R161, RZ, RZ, 0x1 ;  /* 0x00000001ffa17424 */ /* 0x000fe400078e00ff */
[----:B------:R-:W-:Y:S01]  /*b3a0*/  FMUL.FTZ R20, R152, UR39 ;  /* 0x0000002798147c20 */ /* 0x000fe20008410000 */
[----:B------:R-:W-:Y:S01]  /*b3b0*/  FMUL.FTZ R21, R156, UR39 ;  /* 0x000000279c157c20 */ /* 0x000fe20008410000 */
[----:B------:R-:W-:Y:S01]  /*b3c0*/  FMUL.FTZ R152, R157, UR39 ;  /* 0x000000279d987c20 */ /* 0x000fe20008410000 */
[----:B------:R-:W-:Y:S01]  /*b3d0*/  IMAD R14, R212, -0x40, R161 ;  /* 0xffffffc0d40e7824 */ /* 0x000fe200078e02a1 */
[----:B------:R-:W0:Y:S01]  /*b3e0*/  MUFU.TANH R15, R15 ;  /* 0x0000000f000f7308 */ /* 0x000e220000002400 */
[----:B------:R-:W-:Y:S01]  /*b3f0*/  FMUL.FTZ R157, R165, UR39 ;  /* 0x00000027a59d7c20 */ /* 0x000fe20008410000 */
[----:B------:R-:W-:Y:S01]  /*b400*/  FMUL.FTZ R13, R154, UR39 ;  /* 0x000000279a0d7c20 */ /* 0x000fe20008410000 */
[----:B------:R-:W-:-:S02]  /*b410*/  IMAD R14, R185, 0x40, R14 ;  /* 0x00000040b90e7824 */ /* 0x000fc400078e020e */
[----:B------:R-:W-:Y:S01]  /*b420*/  FMUL.FTZ R154, R160, UR39 ;  /* 0x00000027a09a7c20 */ /* 0x000fe20008410000 */
[----:B------:R-:W-:Y:S01]  /*b430*/  FMUL.FTZ R156, R164, UR39 ;  /* 0x00000027a49c7c20 */ /* 0x000fe20008410000 */
[----:B------:R-:W-:Y:S01]  /*b440*/  FMUL.FTZ R161, R168, UR39 ;  /* 0x00000027a8a17c20 */ /* 0x000fe20008410000 */
[----:B------:R-:W-:Y:S01]  /*b450*/  FMUL.FTZ R160, R169, UR39 ;  /* 0x00000027a9a07c20 */ /* 0x000fe20008410000 */
[----:B------:R-:W3:Y:S01]  /*b460*/  MUFU.TANH R20, R20 ;  /* 0x0000001400147308 */ /* 0x000ee20000002400 */
[----:B------:R-:W-:Y:S01]  /*b470*/  IADD3 R165, -R187, R14, R194 ;  /* 0x0000000ebba57210 */ /* 0x000fe20007ffe1c2 */
[----:B------:R-:W-:Y:S01]  /*b480*/  FMUL.FTZ R164, R172, UR39 ;  /* 0x00000027aca47c20 */ /* 0x000fe20008410000 */
[----:B------:R-:W-:Y:S01]  /*b490*/  FMUL.FTZ R226, R158, UR39 ;  /* 0x000000279ee27c20 */ /* 0x000fe20008410000 */
[----:B------:R-:W-:Y:S01]  /*b4a0*/  FMUL.FTZ R171, R171, UR39 ;  /* 0x00000027abab7c20 */ /* 0x000fe20008410000 */
[----:B------:R-:W-:Y:S01]  /*b4b0*/  IADD3 R14, R190, R165, -R192 ;  /* 0x000000a5be0e7210 */ /* 0x000fe20007ffe8c0 */
[----:B------:R-:W-:Y:S01]  /*b4c0*/  FMUL.FTZ R165, R173, UR39 ;  /* 0x00000027ada57c20 */ /* 0x000fe20008410000 */
[----:B------:R-:W-:Y:S01]  /*b4d0*/  FMUL.FTZ R227, R167, UR39 ;  /* 0x00000027a7e37c20 */ /* 0x000fe20008410000 */
[----:B------:R-:W4:Y:S01]  /*b4e0*/  MUFU.TANH R21, R21 ;  /* 0x0000001500157308 */ /* 0x000f220000002400 */
[----:B------:R-:W-:Y:S01]  /*b4f0*/  ISETP.GT.AND P2, PT, R14, RZ, PT ;  /* 0x000000ff0e00720c */ /* 0x000fe20003f44270 */
[----:B------:R-:W-:Y:S01]  /*b500*/  FMUL.FTZ R228, R170, UR39 ;  /* 0x00000027aae47c20 */ /* 0x000fe20008410000 */
[----:B------:R-:W-:Y:S01]  /*b510*/  ISETP.GT.AND P3, PT, R14, 0x1, PT ;  /* 0x000000010e00780c */ /* 0x000fe20003f64270 */
[----:B------:R-:W-:Y:S01]  /*b520*/  FMUL.FTZ R174, R174, UR39 ;  /* 0x00000027aeae7c20 */ /* 0x000fe20008410000 */
[----:B------:R-:W-:Y:S01]  /*b530*/  ISETP.GT.AND P4, PT, R14, 0x8, PT ;  /* 0x000000080e00780c */ /* 0x000fe20003f84270 */
[----:B------:R-:W-:Y:S01]  /*b540*/  FMUL.FTZ R178, R178, UR39 ;  /* 0x00000027b2b27c20 */ /* 0x000fe20008410000 */
[----:B0-----:R-:W-:Y:S01]  /*b550*/  FSEL R15, R15, -INF , P3 ;  /* 0xff8000000f0f7808 */ /* 0x001fe20001800000 */
[----:B------:R-:W0:Y:S01]  /*b560*/  MUFU.TANH R152, R152 ;  /* 0x0000009800987308 */ /* 0x000e220000002400 */
[----:B---3--:R-:W-:Y:S01]  /*b570*/  FSEL R20, R20, -INF , P2 ;  /* 0xff80000014147808 */ /* 0x008fe20001000000 */
[----:B------:R-:W-:Y:S01]  /*b580*/  FMUL.FTZ R179, R179, UR39 ;  /* 0x00000027b3b37c20 */ /* 0x000fe20008410000 */
[----:B------:R-:W-:Y:S01]  /*b590*/  ISETP.GT.AND P2, PT, R14, 0x9, PT ;  /* 0x000000090e00780c */ /* 0x000fe20003f44270 */
[----:B------:R-:W-:Y:S01]  /*b5a0*/  FMUL.FTZ R182, R182, UR39 ;  /* 0x00000027b6b67c20 */ /* 0x000fe20008410000 */
[----:B------:R-:W-:-:S02]  /*b5b0*/  FMNMX.FTZ R168, R20, R224, !PT ;  /* 0x000000e014a87209 */ /* 0x000fc40007810000 */
[----:B------:R-:W-:Y:S01]  /*b5c0*/  ISETP.GT.AND P3, PT, R14, 0x10, PT ;  /* 0x000000100e00780c */ /* 0x000fe20003f64270 */
[----:B------:R-:W3:Y:S01]  /*b5d0*/  MUFU.TANH R154, R154 ;  /* 0x0000009a009a7308 */ /* 0x000ee20000002400 */
[----:B----4-:R-:W-:Y:S02]  /*b5e0*/  FSEL R21, R21, -INF , P4 ;  /* 0xff80000015157808 */ /* 0x010fe40002000000 */
[----:B------:R-:W-:-:S04]  /*b5f0*/  FMNMX.FTZ R168, R15, R168, !PT ;  /* 0x000000a80fa87209 */ /* 0x000fc80007810000 */
[----:B------:R-:W-:Y:S01]  /*b600*/  FMNMX.FTZ R169, R21, R168, !PT ;  /* 0x000000a815a97209 */ /* 0x000fe20007810000 */
[----:B------:R-:W4:Y:S01]  /*b610*/  MUFU.TANH R153, R153 ;  /* 0x0000009900997308 */ /* 0x000f220000002400 */
[----:B0-----:R-:W-:Y:S01]  /*b620*/  FSEL R152, R152, -INF , P2 ;  /* 0xff80000098987808 */ /* 0x001fe20001000000 */
[----:B------:R-:W-:Y:S01]  /*b630*/  FMUL.FTZ R168, R176, UR39 ;  /* 0x00000027b0a87c20 */ /* 0x000fe20008410000 */
[----:B------:R-:W-:Y:S01]  /*b640*/  ISETP.GT.AND P2, PT, R14, 0x11, PT ;  /* 0x000000110e00780c */ /* 0x000fe20003f44270 */
[----:B------:R-:W-:Y:S01]  /*b650*/  FMUL.FTZ R176, R181, UR39 ;  /* 0x00000027b5b07c20 */ /* 0x000fe20008410000 */
[----:B------:R-:W-:-:S03]  /*b660*/  FMNMX.FTZ R169, R152, R169, !PT ;  /* 0x000000a998a97209 */ /* 0x000fc60007810000 */
[----:B------:R-:W0:Y:S01]  /*b670*/  MUFU.TANH R156, R156 ;  /* 0x0000009c009c7308 */ /* 0x000e220000002400 */
[----:B---3--:R-:W-:Y:S02]  /*b680*/  FSEL R154, R154, -INF , P3 ;  /* 0xff8000009a9a7808 */ /* 0x008fe40001800000 */
[----:B------:R-:W-:Y:S02]  /*b690*/  ISETP.GT.AND P3, PT, R14, 0x18, PT ;  /* 0x000000180e00780c */ /* 0x000fe40003f64270 */
[----:B------:R-:W-:Y:S01]  /*b6a0*/  FMNMX.FTZ R172, R154, R169, !PT ;  /* 0x000000a99aac7209 */ /* 0x000fe20007810000 */
[----:B------:R-:W-:Y:S02]  /*b6b0*/  FMUL.FTZ R169, R177, UR39 ;  /* 0x00000027b1a97c20 */ /* 0x000fe40008410000 */
[----:B------:R-:W3:Y:S01]  /*b6c0*/  MUFU.TANH R157, R157 ;  /* 0x0000009d009d7308 */ /* 0x000ee20000002400 */
[----:B----4-:R-:W-:Y:S02]  /*b6d0*/  FSEL R153, R153, -INF , P2 ;  /* 0xff80000099997808 */ /* 0x010fe40001000000 */
[----:B------:R-:W-:-:S02]  /*b6e0*/  ISETP.GT.AND P2, PT, R14, 0x19, PT ;  /* 0x000000190e00780c */ /* 0x000fc40003f44270 */
[----:B------:R-:W-:-:S03]  /*b6f0*/  FMNMX.FTZ R173, R153, R172, !PT ;  /* 0x000000ac99ad7209 */ /* 0x000fc60007810000 */
[----:B------:R-:W4:Y:S01]  /*b700*/  MUFU.TANH R161, R161 ;  /* 0x000000a100a17308 */ /* 0x000f220000002400 */
[----:B0-----:R-:W-:Y:S02]  /*b710*/  FSEL R156, R156, -INF , P3 ;  /* 0xff8000009c9c7808 */ /* 0x001fe40001800000 */
[----:B------:R-:W-:Y:S02]  /*b720*/  ISETP.GT.AND P3, PT, R14, 0x20, PT ;  /* 0x000000200e00780c */ /* 0x000fe40003f64270 */
[----:B------:R-:W-:Y:S01]  /*b730*/  FMNMX.FTZ R172, R156, R173, !PT ;  /* 0x000000ad9cac7209 */ /* 0x000fe20007810000 */
[----:B------:R-:W-:Y:S02]  /*b740*/  FMUL.FTZ R173, R180, UR39 ;  /* 0x00000027b4ad7c20 */ /* 0x000fe40008410000 */
[----:B------:R-:W0:Y:S01]  /*b750*/  MUFU.TANH R160, R160 ;  /* 0x000000a000a07308 */ /* 0x000e220000002400 */
[----:B---3--:R-:W-:Y:S02]  /*b760*/  FSEL R157, R157, -INF , P2 ;  /* 0xff8000009d9d7808 */ /* 0x008fe40001000000 */
[----:B------:R-:W-:-:S02]  /*b770*/  ISETP.GT.AND P2, PT, R14, 0x21, PT ;  /* 0x000000210e00780c */ /* 0x000fc40003f44270 */
[----:B------:R-:W-:-:S03]  /*b780*/  FMNMX.FTZ R172, R157, R172, !PT ;  /* 0x000000ac9dac7209 */ /* 0x000fc60007810000 */
[----:B------:R-:W3:Y:S01]  /*b790*/  MUFU.TANH R164, R164 ;  /* 0x000000a400a47308 */ /* 0x000ee20000002400 */
[----:B----4-:R-:W-:Y:S02]  /*b7a0*/  FSEL R161, R161, -INF , P3 ;  /* 0xff800000a1a17808 */ /* 0x010fe40001800000 */
[----:B------:R-:W-:Y:S02]  /*b7b0*/  ISETP.GT.AND P3, PT, R14, 0x28, PT ;  /* 0x000000280e00780c */ /* 0x000fe40003f64270 */
[----:B------:R-:W-:Y:S01]  /*b7c0*/  FMNMX.FTZ R177, R161, R172, !PT ;  /* 0x000000aca1b17209 */ /* 0x000fe20007810000 */
[----:B------:R-:W-:Y:S02]  /*b7d0*/  FMUL.FTZ R172, R155, UR39 ;  /* 0x000000279bac7c20 */ /* 0x000fe40008410000 */
[----:B------:R-:W4:Y:S01]  /*b7e0*/  MUFU.TANH R165, R165 ;  /* 0x000000a500a57308 */ /* 0x000f220000002400 */
[----:B0-----:R-:W-:Y:S02]  /*b7f0*/  FSEL R160, R160, -INF , P2 ;  /* 0xff800000a0a07808 */ /* 0x001fe40001000000 */
[----:B------:R-:W-:-:S02]  /*b800*/  ISETP.GT.AND P2, PT, R14, 0x29, PT ;  /* 0x000000290e00780c */ /* 0x000fc40003f44270 */
        /* <DEDUP_REMOVED lines=13> */
[----:B------:R-:W-:-:S03]  /*b8e0*/  FMNMX.FTZ R180, R168, R155, !PT ;  /* 0x0000009ba8b47209 */ /* 0x000fc60007810000 */
[----:B------:R-:W0:Y:S01]  /*b8f0*/  MUFU.TANH R176, R176 ;  /* 0x000000b000b07308 */ /* 0x000e220000002400 */
[----:B---3--:R-:W-:Y:S02]  /*b900*/  FSEL R169, R169, -INF , P2 ;  /* 0xff800000a9a97808 */ /* 0x008fe40001000000 */
[C---:B------:R-:W-:Y:S02]  /*b910*/  ISETP.GT.AND P2, PT, R14.reuse, 0x39, PT ;  /* 0x000000390e00780c */ /* 0x040fe40003f44270 */
[----:B------:R-:W-:Y:S02]  /*b920*/  FMNMX.FTZ R180, R169, R180, !PT ;  /* 0x000000b4a9b47209 */ /* 0x000fe40007810000 */
[----:B------:R-:W-:Y:S01]  /*b930*/  IADD3 R14, R14, 0x8, RZ ;  /* 0x000000080e0e7810 */ /* 0x000fe20007ffe0ff */
[----:B------:R-:W-:Y:S01]  /*b940*/  MUFU.TANH R13, R13 ;  /* 0x0000000d000d7308 */ /* 0x000fe20000002400 */
[----:B----4-:R-:W-:Y:S02]  /*b950*/  FSEL R155, R173, -INF , P3 ;  /* 0xff800000ad9b7808 */ /* 0x010fe40001800000 */
[----:B------:R-:W-:-:S02]  /*b960*/  ISETP.GT.AND P3, PT, R14, RZ, PT ;  /* 0x000000ff0e00720c */ /* 0x000fc40003f64270 */
[----:B------:R-:W-:Y:S01]  /*b970*/  FMNMX.FTZ R181, R155, R180, !PT ;  /* 0x000000b49bb57209 */ /* 0x000fe20007810000 */
[----:B------:R-:W-:Y:S01]  /*b980*/  FMUL.FTZ R180, R162, UR39 ;  /* 0x00000027a2b47c20 */ /* 0x000fe20008410000 */
[----:B------:R-:W-:Y:S01]  /*b990*/  ISETP.GT.AND P4, PT, R14, 0x10, PT ;  /* 0x000000100e00780c */ /* 0x000fe20003f84270 */
[----:B------:R-:W3:Y:S01]  /*b9a0*/  MUFU.TANH R177, R177 ;  /* 0x000000b100b17308 */ /* 0x000ee20000002400 */
[----:B0-----:R-:W-:Y:S02]  /*b9b0*/  FSEL R158, R176, -INF , P2 ;  /* 0xff800000b09e7808 */ /* 0x001fe40001000000 */
[----:B------:R-:W-:Y:S02]  /*b9c0*/  ISETP.GT.AND P2, PT, R14, 0x9, PT ;  /* 0x000000090e00780c */ /* 0x000fe40003f44270 */
[----:B------:R-:W-:Y:S01]  /*b9d0*/  FMNMX.FTZ R159, R158, R181, !PT ;  /* 0x000000b59e9f7209 */ /* 0x000fe20007810000 */
[----:B------:R-:W-:Y:S01]  /*b9e0*/  FMUL.FTZ R181, R163, UR39 ;  /* 0x00000027a3b57c20 */ /* 0x000fe20008410000 */
[C---:B------:R-:W-:Y:S01]  /*b9f0*/  ISETP.GT.AND P6, PT, R14.reuse, 0x1, PT ;  /* 0x000000010e00780c */ /* 0x040fe20003fc4270 */
[----:B------:R-:W0:Y:S01]  /*ba00*/  MUFU.TANH R180, R180 ;  /* 0x000000b400b47308 */ /* 0x000e220000002400 */
[C---:B------:R-:W-:Y:S01]  /*ba10*/  ISETP.GT.AND P5, PT, R14.reuse, 0x8, PT ;  /* 0x000000080e00780c */ /* 0x040fe20003fa4270 */
[----:B------:R-:W4:Y:S06]  /*ba20*/  SHFL.BFLY PT, R176, R159, 0x2, 0x1f ;  /* 0x0c401f009fb07f89 */ /* 0x000f2c00000e0000 */
[----:B------:R-:W5:Y:S01]  /*ba30*/  MUFU.TANH R181, R181 ;  /* 0x000000b500b57308 */ /* 0x000f620000002400 */
[----:B---3--:R-:W-:Y:S01]  /*ba40*/  FSEL R170, R177, -INF , P2 ;  /* 0xff800000b1aa7808 */ /* 0x008fe20001000000 */
[----:B------:R-:W-:Y:S01]  /*ba50*/  FMUL.FTZ R177, R175, UR39 ;  /* 0x00000027afb17c20 */ /* 0x000fe20008410000 */
[----:B------:R-:W-:-:S05]  /*ba60*/  ISETP.GT.AND P2, PT, R14, 0x20, PT ;  /* 0x000000200e00780c */ /* 0x000fca0003f44270 */
[----:B------:R-:W3:Y:S01]  /*ba70*/  MUFU.TANH R172, R172 ;  /* 0x000000ac00ac7308 */ /* 0x000ee20000002400 */
[----:B0-----:R-:W-:Y:S02]  /*ba80*/  FSEL R163, R180, -INF , P4 ;  /* 0xff800000b4a37808 */ /* 0x001fe40002000000 */
[----:B------:R-:W-:-:S05]  /*ba90*/  ISETP.GT.AND P4, PT, R14, 0x21, PT ;  /* 0x000000210e00780c */ /* 0x000fca0003f84270 */
[----:B------:R0:W1:Y:S01]  /*baa0*/  MUFU.TANH R173, R226 ;  /* 0x000000e200ad7308 */ /* 0x0000620000002400 */
[----:B----4-:R-:W-:Y:S02]  /*bab0*/  FMNMX.FTZ R176, R159, R176, !PT ;  /* 0x000000b09fb07209 */ /* 0x010fe40007810000 */
[----:B------:R-:W-:Y:S02]  /*bac0*/  FSEL R159, R13, -INF , P3 ;  /* 0xff8000000d9f7808 */ /* 0x000fe40001800000 */
[----:B------:R-:W-:-:S03]  /*bad0*/  ISETP.GT.AND P3, PT, R14, 0x11, PT ;  /* 0x000000110e00780c */ /* 0x000fc60003f64270 */
[----:B------:R-:W-:Y:S01]  /*bae0*/  MUFU.TANH R13, R171 ;  /* 0x000000ab000d7308 */ /* 0x000fe20000002400 */
[----:B0-----:R-:W-:Y:S01]  /*baf0*/  FMUL.FTZ R226, R166, UR39 ;  /* 0x00000027a6e27c20 */ /* 0x001fe20008410000 */
[----:B-----5:R-:W-:Y:S02]  /*bb00*/  FSEL R167, R181, -INF , P3 ;  /* 0xff800000b5a77808 */ /* 0x020fe40001800000 */
[----:B------:R-:W0:Y:S01]  /*bb10*/  SHFL.BFLY PT, R181, R176, 0x1, 0x1f ;  /* 0x0c201f00b0b57f89 */ /* 0x000e2200000e0000 */
[----:B---3--:R-:W-:Y:S02]  /*bb20*/  FSEL R162, R172, -INF , P6 ;  /* 0xff800000aca27808 */ /* 0x008fe40003000000 */
[C---:B------:R-:W-:Y:S01]  /*bb30*/  ISETP.GT.AND P6, PT, R14.reuse, 0x18, PT ;  /* 0x000000180e00780c */ /* 0x040fe20003fc4270 */
[----:B------:R-:W3:Y:S01]  /*bb40*/  MUFU.TANH R226, R226 ;  /* 0x000000e200e27308 */ /* 0x000ee20000002400 */
[----:B-1----:R-:W-:Y:S02]  /*bb50*/  FSEL R166, R173, -INF , P5 ;  /* 0xff800000ada67808 */ /* 0x002fe40002800000 */
[----:B------:R-:W-:-:S02]  /*bb60*/  ISETP.GT.AND P5, PT, R14, 0x19, PT ;  /* 0x000000190e00780c */ /* 0x000fc40003fa4270 */
[----:B------:R-:W-:-:S03]  /*bb70*/  ISETP.GT.AND P3, PT, R14, 0x28, PT ;  /* 0x000000280e00780c */ /* 0x000fc60003f64270 */
[----:B------:R-:W1:Y:S08]  /*bb80*/  MUFU.TANH R227, R227 ;  /* 0x000000e300e37308 */ /* 0x000e700000002400 */
[----:B------:R-:W4:Y:S01]  /*bb90*/  MUFU.TANH R228, R228 ;  /* 0x000000e400e47308 */ /* 0x000f220000002400 */
[----:B---3--:R-:W-:Y:S01]  /*bba0*/  FSEL R172, R226, -INF , P6 ;  /* 0xff800000e2ac7808 */ /* 0x008fe20003000000 */
[----:B------:R-:W-:Y:S01]  /*bbb0*/  FMUL.FTZ R226, R183, UR39 ;  /* 0x00000027b7e27c20 */ /* 0x000fe20008410000 */
[----:B------:R-:W-:-:S05]  /*bbc0*/  ISETP.GT.AND P6, PT, R14, 0x29, PT ;  /* 0x000000290e00780c */ /* 0x000fca0003fc4270 */
[----:B------:R3:W5:Y:S01]  /*bbd0*/  MUFU.TANH R229, R174 ;  /* 0x000000ae00e57308 */ /* 0x0007620000002400 */
[----:B-1----:R-:W-:Y:S02]  /*bbe0*/  FSEL R171, R227, -INF , P5 ;  /* 0xff800000e3ab7808 */ /* 0x002fe40002800000 */
[----:B------:R-:W-:-:S05]  /*bbf0*/  ISETP.GT.AND P5, PT, R14, 0x30, PT ;  /* 0x000000300e00780c */ /* 0x000fca0003fa4270 */
[----:B------:R-:W1:Y:S01]  /*bc00*/  MUFU.TANH R177, R177 ;  /* 0x000000b100b17308 */ /* 0x000e620000002400 */
[----:B---3--:R-:W-:Y:S02]  /*bc10*/  FSEL R174, R13, -INF , P4 ;  /* 0xff8000000dae7808 */ /* 0x008fe40002000000 */
[----:B------:R-:W-:Y:S02]  /*bc20*/  FMNMX.FTZ R13, R159, R223, !PT ;  /* 0x000000df9f0d7209 */ /* 0x000fe40007810000 */
[----:B----4-:R-:W-:Y:S02]  /*bc30*/  FSEL R173, R228, -INF , P2 ;  /* 0xff800000e4ad7808 */ /* 0x010fe40001000000 */
[----:B------:R-:W-:Y:S01]  /*bc40*/  FMNMX.FTZ R13, R162, R13, !PT ;  /* 0x0000000da20d7209 */ /* 0x000fe20007810000 */
[----:B------:R-:W3:Y:S01]  /*bc50*/  MUFU.TANH R178, R178 ;  /* 0x000000b200b27308 */ /* 0x000ee20000002400 */
[----:B-----5:R-:W-:Y:S02]  /*bc60*/  FSEL R175, R229, -INF , P3 ;  /* 0xff800000e5af7808 */ /* 0x020fe40001800000 */
[----:B------:R-:W-:-:S02]  /*bc70*/  FMNMX.FTZ R13, R166, R13, !PT ;  /* 0x0000000da60d7209 */ /* 0x000fc40007810000 */
[C---:B------:R-:W-:Y:S02]  /*bc80*/  ISETP.GT.AND P2, PT, R14.reuse, 0x31, PT ;  /* 0x000000310e00780c */ /* 0x040fe40003f44270 */
[C---:B------:R-:W-:Y:S01]  /*bc90*/  ISETP.GT.AND P4, PT, R14.reuse, 0x38, PT ;  /* 0x000000380e00780c */ /* 0x040fe20003f84270 */
[----:B------:R-:W4:Y:S01]  /*bca0*/  MUFU.TANH R179, R179 ;  /* 0x000000b300b37308 */ /* 0x000f220000002400 */
[----:B------:R-:W-:Y:S02]  /*bcb0*/  ISETP.GT.AND P3, PT, R14, 0x39, PT ;  /* 0x000000390e00780c */ /* 0x000fe40003f64270 */
[----:B------:R-:W-:Y:S02]  /*bcc0*/  FMNMX.FTZ R14, R170, R13, !PT ;  /* 0x0000000daa0e7209 */ /* 0x000fe40007810000 */
[----:B0-----:R-:W-:Y:S02]  /*bcd0*/  FMNMX.FTZ R13, R176, R181, !PT ;  /* 0x000000b5b00d7209 */ /* 0x001fe40007810000 */
[----:B------:R-:W-:Y:S01]  /*bce0*/  FMNMX.FTZ R180, R163, R14, !PT ;  /* 0x0000000ea3b47209 */ /* 0x000fe20007810000 */
[----:B------:R-:W-:Y:S01]  /*bcf0*/  IMAD.U32 R14, RZ, RZ, UR37 ;  /* 0x00000025ff0e7e24 */ /* 0x000fe2000f8e00ff */
[----:B-1----:R-:W-:Y:S01]  /*bd00*/  FSEL R176, R177, -INF , P6 ;  /* 0xff800000b1b07808 */ /* 0x002fe20003000000 */
[----:B------:R-:W0:Y:S01]  /*bd10*/  MUFU.TANH R182, R182 ;  /* 0x000000b600b67308 */ /* 0x000e220000002400 */
[----:B------:R-:W-:Y:S01]  /*bd20*/  FMNMX.FTZ R177, R167, R180, !PT ;  /* 0x000000b4a7b17209 */ /* 0x000fe20007810000 */
[C---:B------:R-:W-:Y:S01]  /*bd30*/  FMUL.FTZ R181, R13.reuse, R14 ;  /* 0x0000000e0db57220 */ /* 0x040fe20000410000 */
[----:B------:R-:W-:-:S02]  /*bd40*/  FSETP.NEU.FTZ.AND P6, PT, R13, -INF , PT ;  /* 0xff8000000d00780b */ /* 0x000fc40003fdd000 */
[----:B------:R-:W-:Y:S02]  /*bd50*/  FMNMX.FTZ R180, R172, R177, !PT ;  /* 0x000000b1acb47209 */ /* 0x000fe40007810000 */
[----:B------:R-:W-:Y:S01]  /*bd60*/  FSEL R177, R181, RZ, P6 ;  /* 0x000000ffb5b17208 */ /* 0x000fe20003000000 */
[----:B------:R-:W1:Y:S01]  /*bd70*/  MUFU.TANH R226, R226 ;  /* 0x000000e200e27308 */ /* 0x000e620000002400 */
[----:B------:R-:W-:Y:S02]  /*bd80*/  FMNMX.FTZ R180, R171, R180, !PT ;  /* 0x000000b4abb47209 */ /* 0x000fe40007810000 */
[----:B---3--:R-:W-:Y:S01]  /*bd90*/  FSEL R178, R178, -INF , P5 ;  /* 0xff800000b2b27808 */ /* 0x008fe20002800000 */
[--C-:B------:R-:W-:Y:S01]  /*bda0*/  FFMA.FTZ R183, R15, R14, -R177.reuse ;  /* 0x0000000e0fb77223 */ /* 0x100fe200000108b1 */
[----:B------:R-:W-:Y:S01]  /*bdb0*/  FMNMX.FTZ R181, R173, R180, !PT ;  /* 0x000000b4adb57209 */ /* 0x000fe20007810000 */
[-CC-:B------:R-:W-:Y:S01]  /*bdc0*/  FFMA.FTZ R20, R20, R14.reuse, -R177.reuse ;  /* 0x0000000e14147223 */ /* 0x180fe200000108b1 */
[----:B----4-:R-:W-:Y:S01]  /*bdd0*/  FSEL R179, R179, -INF , P2 ;  /* 0xff800000b3b37808 */ /* 0x010fe20001000000 */
[-CC-:B------:R-:W-:Y:S01]  /*bde0*/  FFMA.FTZ R227, R154, R14.reuse, -R177.reuse ;  /* 0x0000000e9ae37223 */ /* 0x180fe200000108b1 */
[----:B------:R-:W-:Y:S01]  /*bdf0*/  FMNMX.FTZ R180, R174, R181, !PT ;  /* 0x000000b5aeb47209 */ /* 0x000fe20007810000 */
[-CC-:B------:R-:W-:Y:S01]  /*be00*/  FFMA.FTZ R181, R21, R14.reuse, -R177.reuse ;  /* 0x0000000e15b57223 */ /* 0x180fe200000108b1 */
[----:B0-----:R-:W-:Y:S01]  /*be10*/  FSEL R182, R182, -INF , P4 ;  /* 0xff800000b6b67808 */ /* 0x001fe20002000000 */
[--C-:B------:R-:W-:Y:S01]  /*be20*/  FFMA.FTZ R21, R152, R14, -R177.reuse ;  /* 0x0000000e98157223 */ /* 0x100fe200000108b1 */
[----:B------:R-:W-:Y:S01]  /*be30*/  FMNMX.FTZ R15, R175, R180, !PT ;  /* 0x000000b4af0f7209 */ /* 0x000fe20007810000 */
[----:B------:R-:W-:Y:S01]  /*be40*/  MUFU.EX2 R20, R20 ;  /* 0x0000001400147308 */ /* 0x000fe20000000800 */
[-CC-:B------:R-:W-:Y:S01]  /*be50*/  FFMA.FTZ R153, R153, R14.reuse, -R177.reuse ;  /* 0x0000000e99997223 */ /* 0x180fe200000108b1 */
[-CC-:B------:R-:W-:Y:S01]  /*be60*/  FFMA.FTZ R157, R157, R14.reuse, -R177.reuse ;  /* 0x0000000e9d9d7223 */ /* 0x180fe200000108b1 */
[----:B------:R-:W-:Y:S01]  /*be70*/  FMNMX.FTZ R15, R176, R15, !PT ;  /* 0x0000000fb00f7209 */ /* 0x000fe20007810000 */
[-CC-:B------:R-:W-:Y:S01]  /*be80*/  FFMA.FTZ R161, R161, R14.reuse, -R177.reuse ;  /* 0x0000000ea1a17223 */ /* 0x180fe200000108b1 */
[----:B-1----:R-:W-:Y:S01]  /*be90*/  FSEL R226, R226, -INF , P3 ;  /* 0xff800000e2e27808 */ /* 0x002fe20001800000 */
[-CC-:B------:R-:W-:Y:S01]  /*bea0*/  FFMA.FTZ R160, R160, R14.reuse, -R177.reuse ;  /* 0x0000000ea0a07223 */ /* 0x180fe200000108b1 */
[----:B------:R-:W-:Y:S01]  /*beb0*/  FMNMX.FTZ R228, R178, R15, !PT ;  /* 0x0000000fb2e47209 */ /* 0x000fe20007810000 */
[----:B------:R-:W0:Y:S01]  /*bec0*/  MUFU.EX2 R180, R183 ;  /* 0x000000b700b47308 */ /* 0x000e220000000800 */
[----:B------:R-:W-:-:S02]  /*bed0*/  FFMA.FTZ R165, R165, R14, -R177 ;  /* 0x0000000ea5a57223 */ /* 0x000fc400000108b1 */
[----:B------:R-:W-:Y:S01]  /*bee0*/  FMNMX.FTZ R15, R179, R228, !PT ;  /* 0x000000e4b30f7209 */ /* 0x000fe20007810000 */
[----:B------:R-:W-:-:S03]  /*bef0*/  FFMA.FTZ R228, R156, R14, -R177 ;  /* 0x0000000e9ce47223 */ /* 0x000fc600000108b1 */
[----:B------:R-:W-:Y:S01]  /*bf00*/  FMNMX.FTZ R15, R182, R15, !PT ;  /* 0x0000000fb60f7209 */ /* 0x000fe20007810000 */
[----:B------:R1:W-:Y:S03]  /*bf10*/  MUFU.EX2 R183, R21 ;  /* 0x0000001500b77308 */ /* 0x0003e60000000800 */
[----:B------:R-:W-:-:S05]  /*bf20*/  FMNMX.FTZ R15, R226, R15, !PT ;  /* 0x0000000fe20f7209 */ /* 0x000fca0007810000 */
[----:B------:R-:W3:Y:S01]  /*bf30*/  SHFL.BFLY PT, R152, R15, 0x2, 0x1f ;  /* 0x0c401f000f987f89 */ /* 0x000ee200000e0000 */
[-CC-:B-1----:R-:W-:Y:S01]  /*bf40*/  FFMA.FTZ R21, R164, R14.reuse, -R177.reuse ;  /* 0x0000000ea4157223 */ /* 0x182fe200000108b1 */
[-CC-:B------:R-:W-:Y:S01]  /*bf50*/  FFMA.FTZ R164, R168, R14.reuse, -R177.reuse ;  /* 0x0000000ea8a47223 */ /* 0x180fe200000108b1 */
[-CC-:B------:R-:W-:Y:S01]  /*bf60*/  FFMA.FTZ R168, R169, R14.reuse, -R177.reuse ;  /* 0x0000000ea9a87223 */ /* 0x180fe200000108b1 */
[-CC-:B------:R-:W-:Y:S01]  /*bf70*/  FFMA.FTZ R169, R155, R14.reuse, -R177.reuse ;  /* 0x0000000e9ba97223 */ /* 0x180fe200000108b1 */
[----:B------:R-:W-:Y:S01]  /*bf80*/  MUFU.EX2 R181, R181 ;  /* 0x000000b500b57308 */ /* 0x000fe20000000800 */
[----:B------:R-:W-:-:S07]  /*bf90*/  FFMA.FTZ R177, R158, R14, -R177 ;  /* 0x0000000e9eb17223 */ /* 0x000fce00000108b1 */
[----:B------:R-:W-:Y:S08]  /*bfa0*/  MUFU.EX2 R227, R227 ;  /* 0x000000e300e37308 */ /* 0x000ff00000000800 */
[----:B------:R-:W-:Y:S01]  /*bfb0*/  MUFU.EX2 R153, R153 ;  /* 0x0000009900997308 */ /* 0x000fe20000000800 */
[----:B---3--:R-:W-:-:S05]  /*bfc0*/  FMNMX.FTZ R152, R15, R152, !PT ;  /* 0x000000980f987209 */ /* 0x008fca0007810000 */
[----:B------:R-:W1:Y:S02]  /*bfd0*/  SHFL.BFLY PT, R15, R152, 0x1, 0x1f ;  /* 0x0c201f00980f7f89 */ /* 0x000e6400000e0000 */
[----:B------:R-:W-:Y:S08]  /*bfe0*/  MUFU.EX2 R228, R228 ;  /* 0x000000e400e47308 */ /* 0x000ff00000000800 */
[----:B------:R-:W-:Y:S08]  /*bff0*/  MUFU.EX2 R157, R157 ;  /* 0x0000009d009d7308 */ /* 0x000ff00000000800 */
[----:B------:R-:W-:Y:S01]  /*c000*/  MUFU.EX2 R161, R161 ;  /* 0x000000a100a17308 */ /* 0x000fe20000000800 */
[----:B-1----:R-:W-:-:S07]  /*c010*/  FMNMX.FTZ R15, R152, R15, !PT ;  /* 0x0000000f980f7209 */ /* 0x002fce0007810000 */
[----:B------:R-:W-:Y:S01]  /*c020*/  MUFU.EX2 R160, R160 ;  /* 0x000000a000a07308 */ /* 0x000fe20000000800 */
[C---:B------:R-:W-:Y:S01]  /*c030*/  FSETP.NEU.FTZ.AND P2, PT, R15.reuse, -INF , PT ;  /* 0xff8000000f00780b */ /* 0x040fe20003f5d000 */
[----:B------:R-:W-:-:S03]  /*c040*/  FMUL.FTZ R229, R15, R14 ;  /* 0x0000000e0fe57220 */ /* 0x000fc60000410000 */
[----:B------:R-:W-:-:S03]  /*c050*/  FSEL R152, R15, RZ, P2 ;  /* 0x000000ff0f987208 */ /* 0x000fc60001000000 */
[----:B------:R-:W-:Y:S01]  /*c060*/  MUFU.EX2 R21, R21 ;  /* 0x0000001500157308 */ /* 0x000fe20000000800 */
[----:B------:R-:W-:Y:S02]  /*c070*/  FSEL R229, R229, RZ, P2 ;  /* 0x000000ffe5e57208 */ /* 0x000fe40001000000 */
[----:B------:R-:W-:Y:S01]  /*c080*/  ISETP.NE.AND P2, PT, R192, R233, PT ;  /* 0x000000e9c000720c */ /* 0x000fe20003f45270 */
[----:B------:R-:W-:Y:S01]  /*c090*/  FADD.FTZ R233, -R152, R223 ;  /* 0x000000df98e97221 */ /* 0x000fe20000010100 */
[----:B------:R-:W-:Y:S02]  /*c0a0*/  @!P1 VIADD R152, R213, 0x28c40 ;  /* 0x00028c40d5989836 */ /* 0x000fe40000000000 */
[-CC-:B------:R-:W-:Y:S01]  /*c0b0*/  FFMA.FTZ R230, R167, R14.reuse, -R229.reuse ;  /* 0x0000000ea7e67223 */ /* 0x180fe200000108e5 */
[----:B------:R-:W-:Y:S01]  /*c0c0*/  FSEL R167, R13, RZ, P6 ;  /* 0x000000ff0da77208 */ /* 0x000fe20003000000 */
[-CC-:B------:R-:W-:Y:S01]  /*c0d0*/  FFMA.FTZ R155, R159, R14.reuse, -R229.reuse ;  /* 0x0000000e9f9b7223 */ /* 0x180fe200000108e5 */
[-CC-:B------:R-:W-:Y:S01]  /*c0e0*/  FFMA.FTZ R159, R166, R14.reuse, -R229.reuse ;  /* 0x0000000ea69f7223 */ /* 0x180fe200000108e5 */
[-CC-:B------:R-:W-:Y:S01]  /*c0f0*/  FFMA.FTZ R166, R170, R14.reuse, -R229.reuse ;  /* 0x0000000eaaa67223 */ /* 0x180fe200000108e5 */
[-C--:B------:R-:W-:Y:S01]  /*c100*/  FMUL.FTZ R170, R233, R14.reuse ;  /* 0x0000000ee9aa7220 */ /* 0x080fe20000410000 */
[----:B------:R-:W-:Y:S01]  /*c110*/  FADD.FTZ R231, -R167, R224 ;  /* 0x000000e0a7e77221 */ /* 0x000fe20000010100 */
[-CC-:B------:R-:W-:Y:S01]  /*c120*/  FFMA.FTZ R162, R162, R14.reuse, -R229.reuse ;  /* 0x0000000ea2a27223 */ /* 0x180fe200000108e5 */
[----:B------:R-:W-:Y:S01]  /*c130*/  MUFU.EX2 R155, R155 ;  /* 0x0000009b009b7308 */ /* 0x000fe20000000800 */
[-CC-:B------:R-:W-:Y:S01]  /*c140*/  FFMA.FTZ R172, R172, R14.reuse, -R229.reuse ;  /* 0x0000000eacac7223 */ /* 0x180fe200000108e5 */
[-C--:B------:R-:W-:Y:S01]  /*c150*/  FMUL.FTZ R231, R231, R14.reuse ;  /* 0x0000000ee7e77220 */ /* 0x080fe20000410000 */
[----:B------:R-:W-:Y:S01]  /*c160*/  FFMA.FTZ R163, R163, R14, -R229 ;  /* 0x0000000ea3a37223 */ /* 0x000fe200000108e5 */
[----:B------:R-:W-:Y:S01]  /*c170*/  @!P1 PRMT R152, RZ, 0x654, R152 ;  /* 0x00000654ff989816 */ /* 0x000fe20000000098 */
[----:B------:R-:W-:-:S02]  /*c180*/  @!P2 IMAD R225, R225, 0x40, R190 ;  /* 0x00000040e1e1a824 */ /* 0x000fc400078e02be */
[-CC-:B------:R-:W-:Y:S01]  /*c190*/  FFMA.FTZ R174, R174, R14.reuse, -R229.reuse ;  /* 0x0000000eaeae7223 */ /* 0x180fe200000108e5 */
[-CC-:B------:R-:W-:Y:S01]  /*c1a0*/  FFMA.FTZ R175, R175, R14.reuse, -R229.reuse ;  /* 0x0000000eafaf7223 */ /* 0x180fe200000108e5 */
[----:B------:R-:W1:Y:S01]  /*c1b0*/  MUFU.EX2 R223, R231 ;  /* 0x000000e700df7308 */ /* 0x000e620000000800 */
[----:B------:R0:W-:Y:S01]  /*c1c0*/  @!P1 SYNCS.ARRIVE.TRANS64.RED.A1T0 RZ, [R152+URZ], RZ ;  /* 0x000000ff98ff99a7 */ /* 0x0001e2000810043f */
[----:B------:R-:W-:Y:S02]  /*c1d0*/  @!P2 IMAD R156, R225, 0x4, R2 ;  /* 0x00000004e19ca824 */ /* 0x000fe400078e0202 */
[-CC-:B------:R-:W-:Y:S01]  /*c1e0*/  FFMA.FTZ R176, R176, R14.reuse, -R229.reuse ;  /* 0x0000000eb0b07223 */ /* 0x180fe200000108e5 */
[-CC-:B------:R-:W-:Y:S01]  /*c1f0*/  FFMA.FTZ R178, R178, R14.reuse, -R229.reuse ;  /* 0x0000000eb2b27223 */ /* 0x180fe200000108e5 */
[-CC-:B------:R-:W-:Y:S01]  /*c200*/  FFMA.FTZ R179, R179, R14.reuse, -R229.reuse ;  /* 0x0000000eb3b37223 */ /* 0x180fe200000108e5 */
[-CC-:B------:R-:W-:Y:S01]  /*c210*/  FFMA.FTZ R182, R182, R14.reuse, -R229.reuse ;  /* 0x0000000eb6b67223 */ /* 0x180fe200000108e5 */
[----:B------:R-:W-:Y:S01]  /*c220*/  FFMA.FTZ R226, R226, R14, -R229 ;  /* 0x0000000ee2e27223 */ /* 0x000fe200000108e5 */
[----:B------:R-:W3:Y:S01]  /*c230*/  MUFU.EX2 R170, R170 ;  /* 0x000000aa00aa7308 */ /* 0x000ee20000000800 */
[----:B0-----:R-:W-:-:S07]  /*c240*/  F2FP.BF16.F32.PACK_AB R152, R180, R20 ;  /* 0x00000014b498723e */ /* 0x001fce00000010ff */
[----:B------:R-:W0:Y:S01]  /*c250*/  MUFU.EX2 R162, R162 ;  /* 0x000000a200a27308 */ /* 0x000e220000000800 */
[----:B-1----:R-:W-:Y:S01]  /*c260*/  @!P2 STS [R156+0x28800], R223 ;  /* 0x028800df9c00a388 */ /* 0x002fe20000000800 */
[-C--:B------:R-:W-:Y:S01]  /*c270*/  FMUL.FTZ R24, R24, R223.reuse ;  /* 0x000000df18187220 */ /* 0x080fe20000410000 */
[-C--:B------:R-:W-:Y:S01]  /*c280*/  FMUL.FTZ R25, R25, R223.reuse ;  /* 0x000000df19197220 */ /* 0x080fe20000410000 */
[-C--:B------:R-:W-:Y:S01]  /*c290*/  FMUL.FTZ R28, R28, R223.reuse ;  /* 0x000000df1c1c7220 */ /* 0x080fe20000410000 */
[-C--:B------:R-:W-:Y:S01]  /*c2a0*/  FMUL.FTZ R29, R29, R223.reuse ;  /* 0x000000df1d1d7220 */ /* 0x080fe20000410000 */
[-C--:B------:R-:W-:Y:S01]  /*c2b0*/  FMUL.FTZ R32, R32, R223.reuse ;  /* 0x000000df20207220 */ /* 0x080fe20000410000 */
[-C--:B------:R-:W-:Y:S01]  /*c2c0*/  FMUL.FTZ R33, R33, R223.reuse ;  /* 0x000000df21217220 */ /* 0x080fe20000410000 */
[----:B------:R-:W1:Y:S01]  /*c2d0*/  MUFU.EX2 R159, R159 ;  /* 0x0000009f009f7308 */ /* 0x000e620000000800 */
[----:B---3--:R3:W-:Y:S01]  /*c2e0*/  @!P2 STS [R156+0x28820], R170 ;  /* 0x028820aa9c00a388 */ /* 0x0087e20000000800 */
        /* <DEDUP_REMOVED lines=8> */
[----:B------:R-:W-:Y:S01]  /*c370*/  FMUL.FTZ R49, R49, R223 ;  /* 0x000000df31317220 */ /* 0x000fe20000410000 */
[----:B---3--:R-:W-:Y:S01]  /*c380*/  F2FP.BF16.F32.PACK_AB R156, R153, R227 ;  /* 0x000000e3999c723e */ /* 0x008fe200000010ff */
[-C--:B------:R-:W-:Y:S01]  /*c390*/  FMUL.FTZ R52, R52, R223.reuse ;  /* 0x000000df34347220 */ /* 0x080fe20000410000 */
[-C--:B------:R-:W-:Y:S01]  /*c3a0*/  FMUL.FTZ R53, R53, R223.reuse ;  /* 0x000000df35357220 */ /* 0x080fe20000410000 */
[-C--:B------:R-:W-:Y:S01]  /*c3b0*/  FMUL.FTZ R56, R56, R223.reuse ;  /* 0x000000df38387220 */ /* 0x080fe20000410000 */
[-C--:B------:R-:W-:Y:S01]  /*c3c0*/  FMUL.FTZ R57, R57, R223.reuse ;  /* 0x000000df39397220 */ /* 0x080fe20000410000 */
[----:B------:R-:W3:Y:S01]  /*c3d0*/  MUFU.EX2 R166, R166 ;  /* 0x000000a600a67308 */ /* 0x000ee20000000800 */
[-CC-:B----4-:R-:W-:Y:S01]  /*c3e0*/  FFMA.FTZ R172, R171, R14.reuse, -R229.reuse ;  /* 0x0000000eabac7223 */ /* 0x190fe200000108e5 */
[----:B------:R-:W-:Y:S01]  /*c3f0*/  FFMA.FTZ R171, R173, R14, -R229 ;  /* 0x0000000eadab7223 */ /* 0x000fe200000108e5 */
[----:B------:R-:W-:Y:S01]  /*c400*/  FFMA.FTZ R173, R223, R0, R20 ;  /* 0x00000000dfad7223 */ /* 0x000fe20000010014 */
[-C--:B------:R-:W-:Y:S01]  /*c410*/  FMUL.FTZ R60, R60, R223.reuse ;  /* 0x000000df3c3c7220 */ /* 0x080fe20000410000 */
[-C--:B------:R-:W-:Y:S01]  /*c420*/  FMUL.FTZ R61, R61, R223.reuse ;  /* 0x000000df3d3d7220 */ /* 0x080fe20000410000 */
[----:B------:R-:W-:Y:S01]  /*c430*/  FMUL.FTZ R64, R64, R223 ;  /* 0x000000df40407220 */ /* 0x000fe20000410000 */
[----:B------:R-:W-:Y:S01]  /*c440*/  FADD.FTZ R154, R180, R173 ;  /* 0x000000adb49a7221 */ /* 0x000fe20000010000 */
[----:B------:R-:W4:Y:S01]  /*c450*/  MUFU.EX2 R163, R163 ;  /* 0x000000a300a37308 */ /* 0x000f220000000800 */
[----:B------:R-:W-:Y:S01]  /*c460*/  FFMA.FTZ R173, R170, R3, R155 ;  /* 0x00000003aaad7223 */ /* 0x000fe2000001009b */
[-C--:B------:R-:W-:Y:S01]  /*c470*/  FMUL.FTZ R65, R65, R223.reuse ;  /* 0x000000df41417220 */ /* 0x080fe20000410000 */
[----:B------:R-:W-:Y:S01]  /*c480*/  FADD.FTZ R154, R181, R154 ;  /* 0x0000009ab59a7221 */ /* 0x000fe20000010000 */
[-C--:B------:R-:W-:Y:S01]  /*c490*/  FMUL.FTZ R68, R68, R223.reuse ;  /* 0x000000df44447220 */ /* 0x080fe20000410000 */
[----:B0-----:R-:W-:Y:S01]  /*c4a0*/  FADD.FTZ R20, R162, R173 ;  /* 0x000000ada2147221 */ /* 0x001fe20000010000 */
[----:B------:R-:W-:Y:S01]  /*c4b0*/  FMUL.FTZ R69, R69, R223 ;  /* 0x000000df45457220 */ /* 0x000fe20000410000 */
[----:B------:R-:W-:Y:S01]  /*c4c0*/  FADD.FTZ R158, R183, R154 ;  /* 0x0000009ab79e7221 */ /* 0x000fe20000010000 */
[----:B------:R-:W0:Y:S01]  /*c4d0*/  MUFU.EX2 R230, R230 ;  /* 0x000000e600e67308 */ /* 0x000e220000000800 */
[----:B-1----:R-:W-:Y:S01]  /*c4e0*/  FADD.FTZ R173, R159, R20 ;  /* 0x000000149fad7221 */ /* 0x002fe20000010000 */
[----:B------:R-:W-:Y:S01]  /*c4f0*/  F2FP.BF16.F32.PACK_AB R154, R183, R181 ;  /* 0x000000b5b79a723e */ /* 0x000fe200000010ff */
[----:B------:R-:W-:Y:S01]  /*c500*/  FADD.FTZ R158, R227, R158 ;  /* 0x0000009ee39e7221 */ /* 0x000fe20000010000 */
[-C--:B------:R-:W-:Y:S01]  /*c510*/  FMUL.FTZ R72, R72, R223.reuse ;  /* 0x000000df48487220 */ /* 0x080fe20000410000 */
[----:B---3--:R-:W-:Y:S01]  /*c520*/  FADD.FTZ R20, R166, R173 ;  /* 0x000000ada6147221 */ /* 0x008fe20000010000 */
[-C--:B------:R-:W-:Y:S01]  /*c530*/  FMUL.FTZ R73, R73, R223.reuse ;  /* 0x000000df49497220 */ /* 0x080fe20000410000 */
[----:B------:R-:W-:Y:S01]  /*c540*/  FADD.FTZ R173, R153, R158 ;  /* 0x0000009e99ad7221 */ /* 0x000fe20000010000 */
[----:B------:R-:W1:Y:S01]  /*c550*/  MUFU.EX2 R172, R172 ;  /* 0x000000ac00ac7308 */ /* 0x000e620000000800 */
[----:B----4-:R-:W-:Y:S01]  /*c560*/  FADD.FTZ R153, R163, R20 ;  /* 0x00000014a3997221 */ /* 0x010fe20000010000 */
[-C--:B------:R-:W-:Y:S01]  /*c570*/  FMUL.FTZ R76, R76, R223.reuse ;  /* 0x000000df4c4c7220 */ /* 0x080fe20000410000 */
[----:B------:R-:W-:Y:S01]  /*c580*/  FADD.FTZ R158, R228, R173 ;  /* 0x000000ade49e7221 */ /* 0x000fe20000010000 */
        /* <DEDUP_REMOVED lines=9> */
[----:B------:R-:W-:Y:S01]  /*c620*/  FADD.FTZ R153, R167, R20 ;  /* 0x00000014a7997221 */ /* 0x000fe20000010000 */
[-C--:B------:R-:W-:Y:S01]  /*c630*/  FMUL.FTZ R92, R92, R223.reuse ;  /* 0x000000df5c5c7220 */ /* 0x080fe20000410000 */
[----:B------:R-:W-:Y:S01]  /*c640*/  FMUL.FTZ R93, R93, R223 ;  /* 0x000000df5d5d7220 */ /* 0x000fe20000410000 */
[----:B------:R0:W4:Y:S01]  /*c650*/  MUFU.EX2 R0, R174 ;  /* 0x000000ae00007308 */ /* 0x0001220000000800 */
[----:B-1----:R-:W-:Y:S01]  /*c660*/  FADD.FTZ R20, R172, R153 ;  /* 0x00000099ac147221 */ /* 0x002fe20000010000 */
[----:B------:R-:W-:Y:S01]  /*c670*/  F2FP.BF16.F32.PACK_AB R153, R162, R155 ;  /* 0x0000009ba299723e */ /* 0x000fe200000010ff */
[----:B------:R-:W-:Y:S01]  /*c680*/  FMUL.FTZ R96, R96, R223 ;  /* 0x000000df60607220 */ /* 0x000fe20000410000 */
[----:B------:R-:W-:Y:S01]  /*c690*/  F2FP.BF16.F32.PACK_AB R155, R166, R159 ;  /* 0x0000009fa69b723e */ /* 0x000fe200000010ff */
[----:B------:R-:W-:Y:S01]  /*c6a0*/  BAR.SYNC.DEFER_BLOCKING 0xf, 0x100 ;  /* 0x03c4000000007b1d */ /* 0x000fe20000010000 */
[-C--:B------:R-:W-:Y:S01]  /*c6b0*/  FMUL.FTZ R97, R97, R223.reuse ;  /* 0x000000df61617220 */ /* 0x080fe20000410000 */
[-C--:B------:R-:W-:Y:S01]  /*c6c0*/  FMUL.FTZ R100, R100, R223.reuse ;  /* 0x000000df64647220 */ /* 0x080fe20000410000 */
[-C--:B------:R-:W-:Y:S01]  /*c6d0*/  FMUL.FTZ R101, R101, R223.reuse ;  /* 0x000000df65657220 */ /* 0x080fe20000410000 */
[C---:B0-----:R-:W-:Y:S01]  /*c6e0*/  FADD.FTZ R174, R157.reuse, R158 ;  /* 0x0000009e9dae7221 */ /* 0x041fe20000010000 */
[----:B------:R-:W-:Y:S01]  /*c6f0*/  F2FP.BF16.F32.PACK_AB R158, R157, R228 ;  /* 0x000000e49d9e723e */ /* 0x000fe200000010ff */
[----:B------:R-:W0:Y:S01]  /*c700*/  MUFU.EX2 R3, R175 ;  /* 0x000000af00037308 */ /* 0x000e220000000800 */
[-C--:B------:R-:W-:Y:S01]  /*c710*/  FMUL.FTZ R104, R104, R223.reuse ;  /* 0x000000df68687220 */ /* 0x080fe20000410000 */
[----:B------:R-:W-:Y:S01]  /*c720*/  FADD.FTZ R157, R161, R174 ;  /* 0x000000aea19d7221 */ /* 0x000fe20000010000 */
[-C--:B------:R-:W-:Y:S01]  /*c730*/  FMUL.FTZ R105, R105, R223.reuse ;  /* 0x000000df69697220 */ /* 0x080fe20000410000 */
[-C--:B------:R-:W-:Y:S01]  /*c740*/  FMUL.FTZ R108, R108, R223.reuse ;  /* 0x000000df6c6c7220 */ /* 0x080fe20000410000 */
[----:B------:R-:W-:Y:S01]  /*c750*/  FMUL.FTZ R109, R109, R223 ;  /* 0x000000df6d6d7220 */ /* 0x000fe20000410000 */
[C---:B------:R-:W-:Y:S01]  /*c760*/  FADD.FTZ R174, R160.reuse, R157 ;  /* 0x0000009da0ae7221 */ /* 0x040fe20000010000 */
[----:B---3--:R-:W-:Y:S01]  /*c770*/  FADD.FTZ R157, R171, R20 ;  /* 0x00000014ab9d7221 */ /* 0x008fe20000010000 */
[----:B------:R-:W1:Y:S01]  /*c780*/  MUFU.EX2 R165, R165 ;  /* 0x000000a500a57308 */ /* 0x000e620000000800 */
[----:B------:R-:W-:Y:S01]  /*c790*/  F2FP.BF16.F32.PACK_AB R160, R160, R161 ;  /* 0x000000a1a0a0723e */ /* 0x000fe200000010ff */
[----:B------:R-:W-:Y:S01]  /*c7a0*/  FADD.FTZ R174, R21, R174 ;  /* 0x000000ae15ae7221 */ /* 0x000fe20000010000 */
[----:B----4-:R-:W-:Y:S01]  /*c7b0*/  FADD.FTZ R20, R0, R157 ;  /* 0x0000009d00147221 */ /* 0x010fe20000010000 */
[-C--:B------:R-:W-:Y:S01]  /*c7c0*/  FMUL.FTZ R112, R112, R223.reuse ;  /* 0x000000df70707220 */ /* 0x080fe20000410000 */
[-C--:B------:R-:W-:Y:S01]  /*c7d0*/  FMUL.FTZ R113, R113, R223.reuse ;  /* 0x000000df71717220 */ /* 0x080fe20000410000 */
[-C--:B------:R-:W-:Y:S01]  /*c7e0*/  FMUL.FTZ R116, R116, R223.reuse ;  /* 0x000000df74747220 */ /* 0x080fe20000410000 */
[-C--:B------:R-:W-:Y:S01]  /*c7f0*/  FMUL.FTZ R117, R117, R223.reuse ;  /* 0x000000df75757220 */ /* 0x080fe20000410000 */
[----:B------:R-:W3:Y:S01]  /*c800*/  MUFU.EX2 R176, R176 ;  /* 0x000000b000b07308 */ /* 0x000ee20000000800 */
[----:B0-----:R-:W-:Y:S01]  /*c810*/  FADD.FTZ R157, R3, R20 ;  /* 0x00000014039d7221 */ /* 0x001fe20000010000 */
        /* <DEDUP_REMOVED lines=15> */
[----:B---3--:R-:W-:Y:S01]  /*c910*/  FADD.FTZ R161, R176, R157 ;  /* 0x0000009db0a17221 */ /* 0x008fe20000010000 */
[----:B------:R-:W-:Y:S01]  /*c920*/  F2FP.BF16.F32.PACK_AB R157, R230, R163 ;  /* 0x000000a3e69d723e */ /* 0x000fe200000010ff */
[-C--:B------:R-:W-:Y:S01]  /*c930*/  FMUL.FTZ R140, R140, R223.reuse ;  /* 0x000000df8c8c7220 */ /* 0x080fe20000410000 */
[-C--:B------:R-:W-:Y:S01]  /*c940*/  FMUL.FTZ R141, R141, R223.reuse ;  /* 0x000000df8d8d7220 */ /* 0x080fe20000410000 */
[-C--:B------:R-:W-:Y:S01]  /*c950*/  FMUL.FTZ R144, R144, R223.reuse ;  /* 0x000000df90907220 */ /* 0x080fe20000410000 */
[-C--:B------:R-:W-:Y:S01]  /*c960*/  FMUL.FTZ R145, R145, R223.reuse ;  /* 0x000000df91917220 */ /* 0x080fe20000410000 */
[----:B------:R-:W-:Y:S01]  /*c970*/  FMUL.FTZ R148, R148, R223 ;  /* 0x000000df94947220 */ /* 0x000fe20000410000 */
[----:B------:R-:W3:Y:S01]  /*c980*/  MUFU.EX2 R168, R168 ;  /* 0x000000a800a87308 */ /* 0x000ee20000000800 */
[----:B----4-:R-:W-:Y:S01]  /*c990*/  FADD.FTZ R163, R164, R159 ;  /* 0x0000009fa4a37221 */ /* 0x010fe20000010000 */
[----:B------:R-:W-:Y:S01]  /*c9a0*/  F2FP.BF16.F32.PACK_AB R159, R172, R167 ;  /* 0x000000a7ac9f723e */ /* 0x000fe200000010ff */
[----:B------:R-:W-:Y:S01]  /*c9b0*/  FMUL.FTZ R149, R149, R223 ;  /* 0x000000df95957220 */ /* 0x000fe20000410000 */
[-C--:B------:R-:W-:Y:S01]  /*c9c0*/  FMUL.FTZ R26, R26, R170.reuse ;  /* 0x000000aa1a1a7220 */ /* 0x080fe20000410000 */
[-C--:B------:R-:W-:Y:S01]  /*c9d0*/  FMUL.FTZ R27, R27, R170.reuse ;  /* 0x000000aa1b1b7220 */ /* 0x080fe20000410000 */
[-C--:B------:R-:W-:Y:S01]  /*c9e0*/  FMUL.FTZ R30, R30, R170.reuse ;  /* 0x000000aa1e1e7220 */ /* 0x080fe20000410000 */
[----:B------:R0:W-:Y:S01]  /*c9f0*/  STSM.16.M88.4 [R197], R156 ;  /* 0x0000009cc5007844 */ /* 0x0001e20000000200 */
[----:B------:R-:W4:Y:S01]  /*ca00*/  MUFU.EX2 R169, R169 ;  /* 0x000000a900a97308 */ /* 0x000f220000000800 */
        /* <DEDUP_REMOVED lines=8> */
[----:B---3--:R-:W-:Y:S01]  /*ca90*/  FADD.FTZ R0, R168, R163 ;  /* 0x000000a3a8007221 */ /* 0x008fe20000010000 */
[----:B------:R-:W-:Y:S01]  /*caa0*/  F2FP.BF16.F32.PACK_AB R163, R176, R3 ;  /* 0x00000003b0a3723e */ /* 0x000fe200000010ff */
[----:B------:R-:W-:Y:S01]  /*cab0*/  FMUL.FTZ R42, R42, R170 ;  /* 0x000000aa2a2a7220 */ /* 0x000fe20000410000 */
[----:B------:R-:W-:Y:S01]  /*cac0*/  F2FP.BF16.F32.PACK_AB R164, R168, R164 ;  /* 0x000000a4a8a4723e */ /* 0x000fe200000010ff */
        /* <DEDUP_REMOVED lines=10> */
[-C--:B------:R-:W-:Y:S01]  /*cb70*/  FMUL.FTZ R58, R58, R170.reuse ;  /* 0x000000aa3a3a7220 */ /* 0x080fe20000410000 */
[----:B------:R-:W4:Y:S01]  /*cb80*/  MUFU.EX2 R182, R182 ;  /* 0x000000b600b67308 */ /* 0x000f220000000800 */
[C---:B-1----:R-:W-:Y:S01]  /*cb90*/  F2FP.BF16.F32.PACK_AB R166, R177.reuse, R169 ;  /* 0x000000a9b1a6723e */ /* 0x042fe200000010ff */
[----:B------:R-:W-:Y:S01]  /*cba0*/  FADD.FTZ R0, R177, R0 ;  /* 0x00000000b1007221 */ /* 0x000fe20000010000 */
        /* <DEDUP_REMOVED lines=13> */
[-C--:B------:R-:W-:Y:S01]  /*cc80*/  FMUL.FTZ R79, R79, R170.reuse ;  /* 0x000000aa4f4f7220 */ /* 0x080fe20000410000 */
[----:B----4-:R-:W-:Y:S01]  /*cc90*/  FADD.FTZ R20, R182, R21 ;  /* 0x00000015b6147221 */ /* 0x010fe20000010000 */
[-C--:B------:R-:W-:Y:S01]  /*cca0*/  FMUL.FTZ R82, R82, R170.reuse ;  /* 0x000000aa52527220 */ /* 0x080fe20000410000 */
[-C--:B------:R-:W-:Y:S01]  /*ccb0*/  FMUL.FTZ R83, R83, R170.reuse ;  /* 0x000000aa53537220 */ /* 0x080fe20000410000 */
[-C--:B------:R-:W-:Y:S01]  /*ccc0*/  FMUL.FTZ R86, R86, R170.reuse ;  /* 0x000000aa56567220 */ /* 0x080fe20000410000 */
[-C--:B------:R-:W-:Y:S01]  /*ccd0*/  FMUL.FTZ R87, R87, R170.reuse ;  /* 0x000000aa57577220 */ /* 0x080fe20000410000 */
[-C--:B------:R-:W-:Y:S01]  /*cce0*/  FMUL.FTZ R90, R90, R170.reuse ;  /* 0x000000aa5a5a7220 */ /* 0x080fe20000410000 */
[-C--:B------:R-:W-:Y:S01]  /*ccf0*/  FMUL.FTZ R91, R91, R170.reuse ;  /* 0x000000aa5b5b7220 */ /* 0x080fe20000410000 */
[----:B------:R-:W-:Y:S01]  /*cd00*/  FMUL.FTZ R94, R94, R170 ;  /* 0x000000aa5e5e7220 */ /* 0x000fe20000410000 */
[C---:B-1----:R-:W-:Y:S01]  /*cd10*/  F2FP.BF16.F32.PACK_AB R167, R173.reuse, R182 ;  /* 0x000000b6ada7723e */ /* 0x042fe200000010ff */
        /* <DEDUP_REMOVED lines=31> */
[----:B0-----:R-:W-:Y:S06]  /*cf10*/  @!P0 BRA `(.L_x_3727) ;  /* 0x0000000000048947 */ /* 0x001fec0003800000 */
[----:B------:R-:W-:Y:S01]  /*cf20*/  BPT.TRAP 0x1 ;  /* 0x000000040000795c */ /* 0x000fe20000300000 */
.L_x_3727:
[----:B------:R0:W1:Y:S01]  /*cf30*/  SYNCS.PHASECHK.TRANS64.TRYWAIT P2, [R213+URZ+0x28c50], R214 ;  /* 0x028c50d6d50075a7 */ /* 0x000062000804017f */
[----:B------:R-:W-:Y:S05]  /*cf40*/  @!P0 BRA `(.L_x_3728) ;  /* 0x0000000000048947 */ /* 0x000fea0003800000 */
[----:B------:R-:W-:Y:S01]  /*cf50*/  BPT.TRAP 0x1 ;  /* 0x000000040000795c */ /* 0x000fe20000300000 */
.L_x_3728:
[----:B------:R-:W-:Y:S04]  /*cf60*/  BSSY B2, `(.L_x_3729) ;  /* 0x0000004000027945 */ /* 0x000fe80003800000 */
[----:B-1----:R-:W-:Y:S05]  /*cf70*/  @P2 BRA `(.L_x_3730) ;  /* 0x0000000000082947 */ /* 0x002fea0003800000 */
[----:B------:R-:W1:Y:S02]  /*cf80*/  SYNCS.PHASECHK.TRANS64.TRYWAIT P2, [R213+URZ+0x28c50], R214 ;  /* 0x028c50d6d50075a7 */ /* 0x000e64000804017f */
[----:B-1----:R-:W-:Y:S05]  /*cf90*/  @!P2 BRA `(.L_x_3731) ;  /* 0x000000c000c0a947 */ /* 0x002fea0003800000 */
.L_x_3730:
[----:B------:R-:W-:Y:S05]  /*cfa0*/  BSYNC B2 ;  /* 0x0000000000027941 */ /* 0x000fea0003800000 */
.L_x_3729:
[----:B------:R-:W-:Y:S01]  /*cfb0*/  IMAD.MOV.U32 R21, RZ, RZ, 0x40000040 ;  /* 0x40000040ff157424 */ /* 0x000fe200078e00ff */
[----:B------:R-:W-:Y:S01]  /*cfc0*/  LEA R20, R18, R184, 0xc ;  /* 0x000000b812147211 */ /* 0x000fe200078e60ff */
[----:B------:R-:W-:Y:S01]  /*cfd0*/  WARPGROUP.ARRIVE ;  /* 0x00000000000079c5 */ /* 0x000fe20000000000 */
[----:B------:R-:W-:Y:S01]  /*cfe0*/  ISETP.GT.AND P2, PT, R212, R186, PT ;  /* 0x000000bad400720c */ /* 0x000fe20003f44270 */
[----:B012---:R-:W-:Y:S01]  /*cff0*/  @!P1 VIADD R213, R213, 0x28c60 ;  /* 0x00028c60d5d59836 */ /* 0x007fe20000000000 */
        /* <DEDUP_REMOVED lines=43> */
.L_x_3721:
[----:B------:R-:W-:Y:S05]  /*d2b0*/  BSYNC B1 ;  /* 0x0000000000017941 */ /* 0x000fea0003800000 */
.L_x_3720:
[----:B------:R-:W-:Y:S01]  /*d2c0*/  ISETP.GE.AND P2, PT, R212, RZ, PT ;  /* 0x000000ffd400720c */ /* 0x000fe20003f46270 */
[----:B------:R-:W-:-:S12]  /*d2d0*/  BSSY B0, `(.L_x_3733) ;  /* 0x00001e2000007945 */ /* 0x000fd80003800000 */
[----:B------:R-:W-:Y:S05]  /*d2e0*/  @!P2 BRA `(.L_x_3734) ;  /* 0x0000001c0080a947 */ /* 0x000fea0003800000 */
[----:B------:R-:W-:Y:S02]  /*d2f0*/  IMAD.MOV.U32 R214, RZ, RZ, R15 ;  /* 0x000000ffffd67224 */ /* 0x000fe400078e000f */
[----:B------:R-:W-:Y:S02]  /*d300*/  IMAD.MOV.U32 R194, RZ, RZ, R13 ;  /* 0x000000ffffc27224 */ /* 0x000fe400078e000d */
[----:B------:R-:W-:-:S07]  /*d310*/  IMAD.MOV.U32 R187, RZ, RZ, R18 ;  /* 0x000000ffffbb7224 */ /* 0x000fce00078e0012 */
.L_x_3745:
[----:B------:R-:W-:-:S05]  /*d320*/  VIADD R18, R187, 0x1 ;  /* 0x00000001bb127836 */ /* 0x000fca0000000000 */
[----:B------:R-:W-:-:S04]  /*d330*/  ISETP.NE.AND P2, PT, R18, 0x2, PT ;  /* 0x000000021200780c */ /* 0x000fc80003f45270 */
[----:B------:R-:W-:Y:S02]  /*d340*/  SEL R14, RZ, 0x1, P2 ;  /* 0x00000001ff0e7807 */ /* 0x000fe40001000000 */
[----:B------:R-:W-:Y:S02]  /*d350*/  SEL R18, R18, RZ, P2 ;  /* 0x000000ff12127207 */ /* 0x000fe40001000000 */
[----:B------:R-:W-:Y:S01]  /*d360*/  LOP3.LUT R19, R19, R14, RZ, 0x3c, !PT ;  /* 0x0000000e13137212 */ /* 0x000fe200078e3cff */
[----:B--2---:R-:W-:Y:S06]  /*d370*/  @!P0 BRA `(.L_x_3735) ;  /* 0x0000000000048947 */ /* 0x004fec0003800000 */
[----:B------:R-:W-:Y:S01]  /*d380*/  BPT.TRAP 0x1 ;  /* 0x000000040000795c */ /* 0x000fe20000300000 */
.L_x_3735:
[----:B------:R-:W-:Y:S01]  /*d390*/  IMAD R185, R18, 0x8, R2 ;  /* 0x0000000812b97824 */ /* 0x000fe200078e0202 */
[----:B------:R-:W-:-:S04]  /*d3a0*/  SHF.L.U32 R186, R19, 0x1f, RZ ;  /* 0x0000001f13ba7819 */ /* 0x000fc800000006ff */
[----:B------:R2:W3:Y:S01]  /*d3b0*/  SYNCS.PHASECHK.TRANS64.TRYWAIT P2, [R185+URZ+0x28c30], R186 ;  /* 0x028c30bab90075a7 */ /* 0x0004e2000804017f */
[----:B------:R-:W-:Y:S05]  /*d3c0*/  @!P0 BRA `(.L_x_3736) ;  /* 0x0000000000048947 */ /* 0x000fea0003800000 */
[----:B------:R-:W-:Y:S01]  /*d3d0*/  BPT.TRAP 0x1 ;  /* 0x000000040000795c */ /* 0x000fe20000300000 */
.L_x_3736:
[----:B------:R-:W-:Y:S01]  /*d3e0*/  BSSY B1, `(.L_x_3737) ;  /* 0x0000006000017945 */ /* 0x000fe20003800000 */
[----:B------:R-:W-:Y:S01]  /*d3f0*/  LEA R14, R18, R12, 0x9 ;  /* 0x0000000c120e7211 */ /* 0x000fe200078e48ff */
[----:B------:R-:W-:Y:S02]  /*d400*/  IMAD.MOV.U32 R15, RZ, RZ, 0x40000040 ;  /* 0x40000040ff0f7424 */ /* 0x000fe400078e00ff */
[----:B---3--:R-:W-:Y:S05]  /*d410*/  @P2 BRA `(.L_x_3738) ;  /* 0x0000000000082947 */ /* 0x008fea0003800000 */
[----:B------:R-:W3:Y:S02]  /*d420*/  SYNCS.PHASECHK.TRANS64.TRYWAIT P2, [R185+URZ+0x28c30], R186 ;  /* 0x028c30bab90075a7 */ /* 0x000ee4000804017f */
[----:B---3--:R-:W-:Y:S05]  /*d430*/  @!P2 BRA `(.L_x_3739) ;  /* 0x000000bc00aca947 */ /* 0x008fea0003800000 */
.L_x_3738:
[----:B------:R-:W-:Y:S05]  /*d440*/  BSYNC B1 ;  /* 0x0000000000017941 */ /* 0x000fea0003800000 */
.L_x_3737:
[C---:B------:R-:W-:Y:S01]  /*d450*/  R2UR UR6, R14.reuse ;  /* 0x000000000e0672ca */ /* 0x040fe200000e0000 */
[----:B0-----:R-:W-:Y:S01]  /*d460*/  WARPGROUP.ARRIVE ;  /* 0x00000000000079c5 */ /* 0x001fe20000000000 */
        /* <DEDUP_REMOVED lines=71> */
[----:B----4-:R-:W-:-:S07]  /*d8e0*/  FMNMX.FTZ R14, R213, R14, !PT ;  /* 0x0000000ed50e7209 */ /* 0x010fce0007810000 */
[----:B------:R-:W4:Y:S01]  /*d8f0*/  MUFU.TANH R161, R161 ;  /* 0x000000a100a17308 */ /* 0x000f220000002400 */
[----:B0-----:R-:W-:-:S07]  /*d900*/  FMNMX.FTZ R14, R157, R14, !PT ;  /* 0x0000000e9d0e7209 */ /* 0x001fce0007810000 */
[----:B------:R-:W0:Y:S01]  /*d910*/  MUFU.TANH R227, R227 ;  /* 0x000000e300e37308 */ /* 0x000e220000002400 */
[----:B-1----:R-:W-:-:S07]  /*d920*/  FMNMX.FTZ R14, R225, R14, !PT ;  /* 0x0000000ee10e7209 */ /* 0x002fce0007810000 */
        /* <DEDUP_REMOVED lines=21> */
[----:B0-----:R-:W-:-:S05]  /*da80*/  FMNMX.FTZ R14, R181, R14, !PT ;  /* 0x0000000eb50e7209 */ /* 0x001fca0007810000 */
[----:B------:R-:W0:Y:S02]  /*da90*/  SHFL.BFLY PT, R13, R14, 0x2, 0x1f ;  /* 0x0c401f000e0d7f89 */ /* 0x000e2400000e0000 */
[----:B------:R-:W5:Y:S08]  /*daa0*/  MUFU.TANH R223, R223 ;  /* 0x000000df00df7308 */ /* 0x000f700000002400 */
[----:B------:R-:W2:Y:S08]  /*dab0*/  MUFU.TANH R159, R159 ;  /* 0x0000009f009f7308 */ /* 0x000eb00000002400 */
[----:B------:R-:W3:Y:S01]  /*dac0*/  MUFU.TANH R237, R237 ;  /* 0x000000ed00ed7308 */ /* 0x000ee20000002400 */
[----:B0-----:R-:W-:-:S02]  /*dad0*/  FMNMX.FTZ R13, R14, R13, !PT ;  /* 0x0000000d0e0d7209 */ /* 0x001fc40007810000 */
[----:B-1----:R-:W-:-:S05]  /*dae0*/  FMNMX.FTZ R14, R21, R214, !PT ;  /* 0x000000d6150e7209 */ /* 0x002fca0007810000 */
[----:B------:R-:W0:Y:S01]  /*daf0*/  MUFU.TANH R163, R163 ;  /* 0x000000a300a37308 */ /* 0x000e220000002400 */
[----:B------:R-:W1:Y:S01]  /*db00*/  SHFL.BFLY PT, R160, R13, 0x1, 0x1f ;  /* 0x0c201f000da07f89 */ /* 0x000e6200000e0000 */
[----:B----4-:R-:W-:-:S04]  /*db10*/  FMNMX.FTZ R14, R155, R14, !PT ;  /* 0x0000000e9b0e7209 */ /* 0x010fc80007810000 */
[----:B-----5:R-:W-:Y:S02]  /*db20*/  FMNMX.FTZ R14, R223, R14, !PT ;  /* 0x0000000edf0e7209 */ /* 0x020fe40007810000 */
[----:B------:R-:W4:Y:S02]  /*db30*/  MUFU.TANH R20, R20 ;  /* 0x0000001400147308 */ /* 0x000f240000002400 */
[----:B--2---:R-:W-:-:S04]  /*db40*/  FMNMX.FTZ R14, R159, R14, !PT ;  /* 0x0000000e9f0e7209 */ /* 0x004fc80007810000 */
[----:B---3--:R-:W-:Y:S02]  /*db50*/  FMNMX.FTZ R14, R237, R14, !PT ;  /* 0x0000000eed0e7209 */ /* 0x008fe40007810000 */
[----:B------:R-:W2:Y:S08]  /*db60*/  MUFU.TANH R167, R167 ;  /* 0x000000a700a77308 */ /* 0x000eb00000002400 */
[----:B------:R-:W3:Y:S01]  /*db70*/  MUFU.TANH R152, R152 ;  /* 0x0000009800987308 */ /* 0x000ee20000002400 */
[----:B-1----:R-:W-:-:S02]  /*db80*/  FMNMX.FTZ R13, R13, R160, !PT ;  /* 0x000000a00d0d7209 */ /* 0x002fc40007810000 */
[----:B0-----:R-:W-:Y:S01]  /*db90*/  FMNMX.FTZ R160, R163, R14, !PT ;  /* 0x0000000ea3a07209 */ /* 0x001fe20007810000 */
[----:B------:R-:W-:Y:S02]  /*dba0*/  IMAD.U32 R14, RZ, RZ, UR36 ;  /* 0x00000024ff0e7e24 */ /* 0x000fe4000f8e00ff */
[C---:B------:R-:W-:Y:S02]  /*dbb0*/  FADD.FTZ R162, -R13.reuse, R194 ;  /* 0x000000c20da27221 */ /* 0x040fe40000010100 */
[----:B------:R-:W0:Y:S01]  /*dbc0*/  MUFU.TANH R171, R171 ;  /* 0x000000ab00ab7308 */ /* 0x000e220000002400 */
[----:B----4-:R-:W-:Y:S01]  /*dbd0*/  FMNMX.FTZ R160, R20, R160, !PT ;  /* 0x000000a014a07209 */ /* 0x010fe20007810000 */
[-C--:B------:R-:W-:Y:S01]  /*dbe0*/  FMUL.FTZ R168, R162, R14.reuse ;  /* 0x0000000ea2a87220 */ /* 0x080fe20000410000 */
[----:B------:R-:W-:Y:S02]  /*dbf0*/  FMUL.FTZ R162, R13, R14 ;  /* 0x0000000e0da27220 */ /* 0x000fe40000410000 */
[----:B--2---:R-:W-:-:S03]  /*dc00*/  FMNMX.FTZ R164, R167, R160, !PT ;  /* 0x000000a0a7a47209 */ /* 0x004fc60007810000 */
        /* <DEDUP_REMOVED lines=17> */
[----:B-1----:R-:W-:-:S07]  /*dd20*/  FMNMX.FTZ R166, R154, R15, !PT ;  /* 0x0000000f9aa67209 */ /* 0x002fce0007810000 */
[----:B------:R-:W1:Y:S01]  /*dd30*/  MUFU.TANH R179, R179 ;  /* 0x000000b300b37308 */ /* 0x000e620000002400 */
[----:B--2---:R-:W-:Y:S01]  /*dd40*/  FMNMX.FTZ R15, R175, R166, !PT ;  /* 0x000000a6af0f7209 */ /* 0x004fe20007810000 */
[-CC-:B------:R-:W-:Y:S01]  /*dd50*/  FFMA.FTZ R166, R213, R14.reuse, -R162.reuse ;  /* 0x0000000ed5a67223 */ /* 0x180fe200000108a2 */
[----:B------:R-:W-:-:S05]  /*dd60*/  FFMA.FTZ R213, R235, R14, -R162 ;  /* 0x0000000eebd57223 */ /* 0x000fca00000108a2 */
[----:B------:R-:W2:Y:S08]  /*dd70*/  MUFU.TANH R158, R158 ;  /* 0x0000009e009e7308 */ /* 0x000eb00000002400 */
[----:B------:R-:W-:Y:S08]  /*dd80*/  MUFU.TANH R183, R183 ;  /* 0x000000b700b77308 */ /* 0x000ff00000002400 */
[----:B------:R0:W3:Y:S08]  /*dd90*/  MUFU.EX2 R160, R168 ;  /* 0x000000a800a07308 */ /* 0x0000f00000000800 */
[----:B------:R4:W5:Y:S01]  /*dda0*/  MUFU.EX2 R164, R170 ;  /* 0x000000aa00a47308 */ /* 0x0009620000000800 */
[----:B0-----:R-:W-:-:S04]  /*ddb0*/  FMNMX.FTZ R168, R156, R15, !PT ;  /* 0x0000000f9ca87209 */ /* 0x001fc80007810000 */
[----:B-1----:R-:W-:-:S03]  /*ddc0*/  FMNMX.FTZ R15, R179, R168, !PT ;  /* 0x000000a8b30f7209 */ /* 0x002fc60007810000 */
[----:B------:R-:W0:Y:S01]  /*ddd0*/  MUFU.EX2 R153, R153 ;  /* 0x0000009900997308 */ /* 0x000e220000000800 */
[----:B--2---:R-:W-:Y:S01]  /*dde0*/  FMNMX.FTZ R168, R158, R15, !PT ;  /* 0x0000000f9ea87209 */ /* 0x004fe20007810000 */
[----:B----4-:R-:W-:Y:S01]  /*ddf0*/  FFMA.FTZ R170, R225, R14, -R162 ;  /* 0x0000000ee1aa7223 */ /* 0x010fe200000108a2 */
[-C--:B---3--:R-:W-:Y:S01]  /*de00*/  FMUL.FTZ R24, R24, R160.reuse ;  /* 0x000000a018187220 */ /* 0x088fe20000410000 */
[----:B------:R-:W-:Y:S01]  /*de10*/  FMUL.FTZ R25, R25, R160 ;  /* 0x000000a019197220 */ /* 0x000fe20000410000 */
[----:B------:R-:W-:Y:S01]  /*de20*/  FMNMX.FTZ R168, R183, R168, !PT ;  /* 0x000000a8b7a87209 */ /* 0x000fe20007810000 */
[-C--:B------:R-:W-:Y:S01]  /*de30*/  FMUL.FTZ R28, R28, R160.reuse ;  /* 0x000000a01c1c7220 */ /* 0x080fe20000410000 */
[----:B------:R-:W-:Y:S01]  /*de40*/  FMUL.FTZ R29, R29, R160 ;  /* 0x000000a01d1d7220 */ /* 0x000fe20000410000 */
[----:B------:R-:W1:Y:S01]  /*de50*/  MUFU.EX2 R166, R166 ;  /* 0x000000a600a67308 */ /* 0x000e620000000800 */
[----:B-----5:R-:W-:Y:S01]  /*de60*/  FFMA.FTZ R0, R160, R0, R164 ;  /* 0x00000000a0007223 */ /* 0x020fe200000100a4 */
[----:B------:R-:W2:Y:S01]  /*de70*/  SHFL.BFLY PT, R15, R168, 0x2, 0x1f ;  /* 0x0c401f00a80f7f89 */ /* 0x000ea200000e0000 */
        /* <DEDUP_REMOVED lines=23> */
[----:B--2---:R-:W-:Y:S01]  /*dff0*/  FMNMX.FTZ R180, R168, R15, !PT ;  /* 0x0000000fa8b47209 */ /* 0x004fe20007810000 */
[-C--:B------:R-:W-:Y:S01]  /*e000*/  FMUL.FTZ R72, R72, R160.reuse ;  /* 0x000000a048487220 */ /* 0x080fe20000410000 */
[-C--:B------:R-:W-:Y:S01]  /*e010*/  FMUL.FTZ R73, R73, R160.reuse ;  /* 0x000000a049497220 */ /* 0x080fe20000410000 */
[-C--:B------:R-:W-:Y:S01]  /*e020*/  FMUL.FTZ R76, R76, R160.reuse ;  /* 0x000000a04c4c7220 */ /* 0x080fe20000410000 */
[-C--:B------:R-:W-:Y:S01]  /*e030*/  FMUL.FTZ R77, R77, R160.reuse ;  /* 0x000000a04d4d7220 */ /* 0x080fe20000410000 */
[----:B------:R-:W2:Y:S01]  /*e040*/  SHFL.BFLY PT, R15, R180, 0x1, 0x1f ;  /* 0x0c201f00b40f7f89 */ /* 0x000ea200000e0000 */
        /* <DEDUP_REMOVED lines=23> */
[----:B--2---:R-:W-:Y:S01]  /*e1c0*/  FMNMX.FTZ R15, R180, R15, !PT ;  /* 0x0000000fb40f7209 */ /* 0x004fe20007810000 */
[----:B------:R-:W-:Y:S01]  /*e1d0*/  FFMA.FTZ R180, R181, R14, -R162 ;  /* 0x0000000eb5b47223 */ /* 0x000fe200000108a2 */
[----:B------:R-:W-:Y:S01]  /*e1e0*/  MUFU.EX2 R169, R169 ;  /* 0x000000a900a97308 */ /* 0x000fe20000000800 */
[-C--:B------:R-:W-:Y:S01]  /*e1f0*/  FMUL.FTZ R120, R120, R160.reuse ;  /* 0x000000a078787220 */ /* 0x080fe20000410000 */
[----:B------:R-:W-:Y:S01]  /*e200*/  FMUL.FTZ R121, R121, R160 ;  /* 0x000000a079797220 */ /* 0x000fe20000410000 */
[C---:B------:R-:W-:Y:S01]  /*e210*/  FADD.FTZ R181, -R15.reuse, R214 ;  /* 0x000000d60fb57221 */ /* 0x040fe20000010100 */
[----:B------:R-:W-:Y:S01]  /*e220*/  FMUL.FTZ R162, R15, R14 ;  /* 0x0000000e0fa27220 */ /* 0x000fe20000410000 */
[-C--:B------:R-:W-:Y:S01]  /*e230*/  FMUL.FTZ R124, R124, R160.reuse ;  /* 0x000000a07c7c7220 */ /* 0x080fe20000410000 */
[----:B------:R-:W-:Y:S01]  /*e240*/  FMUL.FTZ R125, R125, R160 ;  /* 0x000000a07d7d7220 */ /* 0x000fe20000410000 */
[----:B------:R-:W-:Y:S01]  /*e250*/  FMUL.FTZ R168, R181, R14 ;  /* 0x0000000eb5a87220 */ /* 0x000fe20000410000 */
[----:B------:R-:W-:-:S02]  /*e260*/  IMAD.MOV R181, RZ, RZ, -R195 ;  /* 0x000000ffffb57224 */ /* 0x000fc400078e0ac3 */
[-CC-:B------:R-:W-:Y:S01]  /*e270*/  FFMA.FTZ R21, R21, R14.reuse, -R162.reuse ;  /* 0x0000000e15157223 */ /* 0x180fe200000108a2 */
[-CC-:B------:R-:W-:Y:S01]  /*e280*/  FFMA.FTZ R182, R155, R14.reuse, -R162.reuse ;  /* 0x0000000e9bb67223 */ /* 0x180fe200000108a2 */
[-CC-:B------:R-:W-:Y:S01]  /*e290*/  FFMA.FTZ R155, R223, R14.reuse, -R162.reuse ;  /* 0x0000000edf9b7223 */ /* 0x180fe200000108a2 */
[-CC-:B------:R-:W-:Y:S01]  /*e2a0*/  FFMA.FTZ R194, R159, R14.reuse, -R162.reuse ;  /* 0x0000000e9fc27223 */ /* 0x180fe200000108a2 */
[----:B------:R-:W-:Y:S01]  /*e2b0*/  ISETP.NE.AND P2, PT, R192, R181, PT ;  /* 0x000000b5c000720c */ /* 0x000fe20003f45270 */
[----:B------:R-:W-:Y:S01]  /*e2c0*/  MUFU.EX2 R168, R168 ;  /* 0x000000a800a87308 */ /* 0x000fe20000000800 */
[----:B------:R-:W-:Y:S02]  /*e2d0*/  @!P1 VIADD R181, R185, 0x28c40 ;  /* 0x00028c40b9b59836 */ /* 0x000fe40000000000 */
[-CC-:B------:R-:W-:Y:S01]  /*e2e0*/  FFMA.FTZ R214, R163, R14.reuse, -R162.reuse ;  /* 0x0000000ea3d67223 */ /* 0x180fe200000108a2 */
[-CC-:B------:R-:W-:Y:S01]  /*e2f0*/  FFMA.FTZ R159, R237, R14.reuse, -R162.reuse ;  /* 0x0000000eed9f7223 */ /* 0x180fe200000108a2 */
[-C--:B------:R-:W-:Y:S01]  /*e300*/  FFMA.FTZ R226, R175, R14.reuse, -R162 ;  /* 0x0000000eafe27223 */ /* 0x080fe200000108a2 */
[----:B0-----:R-:W-:Y:S01]  /*e310*/  FADD.FTZ R175, R153, R0 ;  /* 0x0000000099af7221 */ /* 0x001fe20000010000 */
[----:B------:R-:W-:Y:S01]  /*e320*/  @!P1 PRMT R181, RZ, 0x654, R181 ;  /* 0x00000654ffb59816 */ /* 0x000fe200000000b5 */
[-CC-:B------:R-:W-:Y:S01]  /*e330*/  FFMA.FTZ R20, R20, R14.reuse, -R162.reuse ;  /* 0x0000000e14147223 */ /* 0x180fe200000108a2 */
[----:B------:R-:W0:Y:S01]  /*e340*/  MUFU.EX2 R21, R21 ;  /* 0x0000001500157308 */ /* 0x000e220000000800 */
[----:B-1----:R-:W-:Y:S01]  /*e350*/  FADD.FTZ R0, R166, R175 ;  /* 0x000000afa6007221 */ /* 0x002fe20000010000 */
[----:B------:R1:W-:Y:S01]  /*e360*/  @!P1 SYNCS.ARRIVE.TRANS64.RED.A1T0 RZ, [R181+URZ], RZ ;  /* 0x000000ffb5ff99a7 */ /* 0x0003e2000810043f */
[----:B------:R-:W-:Y:S01]  /*e370*/  FFMA.FTZ R224, R171, R14, -R162 ;  /* 0x0000000eabe07223 */ /* 0x000fe200000108a2 */
[----:B------:R-:W-:-:S02]  /*e380*/  @!P2 IMAD R163, R187, 0x40, R190 ;  /* 0x00000040bba3a824 */ /* 0x000fc400078e02be */
[-CC-:B------:R-:W-:Y:S01]  /*e390*/  FFMA.FTZ R154, R154, R14.reuse, -R162.reuse ;  /* 0x0000000e9a9a7223 */ /* 0x180fe200000108a2 */
[-CC-:B------:R-:W-:Y:S01]  /*e3a0*/  FFMA.FTZ R156, R156, R14.reuse, -R162.reuse ;  /* 0x0000000e9c9c7223 */ /* 0x180fe200000108a2 */
[-CC-:B------:R-:W-:Y:S01]  /*e3b0*/  FFMA.FTZ R179, R179, R14.reuse, -R162.reuse ;  /* 0x0000000eb3b37223 */ /* 0x180fe200000108a2 */
[----:B------:R-:W2:Y:S01]  /*e3c0*/  MUFU.EX2 R182, R182 ;  /* 0x000000b600b67308 */ /* 0x000ea20000000800 */
[--C-:B------:R-:W-:Y:S01]  /*e3d0*/  FFMA.FTZ R171, R158, R14, -R162.reuse ;  /* 0x0000000e9eab7223 */ /* 0x100fe200000108a2 */
[----:B-1----:R-:W-:Y:S01]  /*e3e0*/  @!P2 LEA R181, R163, R2, 0x2 ;  /* 0x00000002a3b5a211 */ /* 0x002fe200078e10ff */
[-CC-:B------:R-:W-:Y:S01]  /*e3f0*/  FFMA.FTZ R163, R167, R14.reuse, -R162.reuse ;  /* 0x0000000ea7a37223 */ /* 0x180fe200000108a2 */
[-CC-:B------:R-:W-:Y:S01]  /*e400*/  FFMA.FTZ R167, R152, R14.reuse, -R162.reuse ;  /* 0x0000000e98a77223 */ /* 0x180fe200000108a2 */
[----:B------:R-:W-:Y:S01]  /*e410*/  FFMA.FTZ R183, R183, R14, -R162 ;  /* 0x0000000eb7b77223 */ /* 0x000fe200000108a2 */
[-C--:B------:R-:W-:Y:S01]  /*e420*/  FMUL.FTZ R128, R128, R160.reuse ;  /* 0x000000a080807220 */ /* 0x080fe20000410000 */
[----:B------:R-:W-:Y:S01]  /*e430*/  @!P2 STS [R181+0x28800], R160 ;  /* 0x028800a0b500a388 */ /* 0x000fe20000000800 */
[----:B------:R-:W1:Y:S01]  /*e440*/  MUFU.EX2 R155, R155 ;  /* 0x0000009b009b7308 */ /* 0x000e620000000800 */
[----:B0-----:R-:W-:Y:S01]  /*e450*/  FFMA.FTZ R175, R168, R3, R21 ;  /* 0x00000003a8af7223 */ /* 0x001fe20000010015 */
[-C--:B------:R-:W-:Y:S01]  /*e460*/  FMUL.FTZ R129, R129, R160.reuse ;  /* 0x000000a081817220 */ /* 0x080fe20000410000 */
[----:B------:R0:W-:Y:S01]  /*e470*/  @!P2 STS [R181+0x28820], R168 ;  /* 0x028820a8b500a388 */ /* 0x0001e20000000800 */
        /* <DEDUP_REMOVED lines=9> */
[----:B0-----:R-:W-:Y:S01]  /*e510*/  FADD.FTZ R181, R157, R0 ;  /* 0x000000009db57221 */ /* 0x001fe20000010000 */
[----:B--2---:R-:W-:Y:S01]  /*e520*/  FADD.FTZ R0, R182, R175 ;  /* 0x000000afb6007221 */ /* 0x004fe20000010000 */
[-C--:B------:R-:W-:Y:S01]  /*e530*/  FMUL.FTZ R148, R148, R160.reuse ;  /* 0x000000a094947220 */ /* 0x080fe20000410000 */
[----:B------:R-:W0:Y:S01]  /*e540*/  MUFU.EX2 R159, R159 ;  /* 0x0000009f009f7308 */ /* 0x000e220000000800 */
[----:B------:R-:W-:Y:S01]  /*e550*/  FADD.FTZ R152, R170, R181 ;  /* 0x000000b5aa987221 */ /* 0x000fe20000010000 */
[----:B-1----:R-:W-:Y:S01]  /*e560*/  FADD.FTZ R175, R155, R0 ;  /* 0x000000009baf7221 */ /* 0x002fe20000010000 */
[----:B------:R-:W-:Y:S01]  /*e570*/  FMUL.FTZ R149, R149, R160 ;  /* 0x000000a095957220 */ /* 0x000fe20000410000 */
[----:B------:R-:W-:Y:S01]  /*e580*/  F2FP.BF16.F32.PACK_AB R158, R165, R172 ;  /* 0x000000aca59e723e */ /* 0x000fe200000010ff */
[----:B------:R-:W-:Y:S01]  /*e590*/  FADD.FTZ R181, R161, R152 ;  /* 0x00000098a1b57221 */ /* 0x000fe20000010000 */
[-C--:B------:R-:W-:Y:S01]  /*e5a0*/  FMUL.FTZ R26, R26, R168.reuse ;  /* 0x000000a81a1a7220 */ /* 0x080fe20000410000 */
[-C--:B------:R-:W-:Y:S01]  /*e5b0*/  FMUL.FTZ R27, R27, R168.reuse ;  /* 0x000000a81b1b7220 */ /* 0x080fe20000410000 */
[----:B------:R-:W1:Y:S01]  /*e5c0*/  MUFU.EX2 R214, R214 ;  /* 0x000000d600d67308 */ /* 0x000e620000000800 */
[----:B---3--:R-:W-:Y:S01]  /*e5d0*/  FADD.FTZ R0, R194, R175 ;  /* 0x000000afc2007221 */ /* 0x008fe20000010000 */
[----:B------:R-:W-:Y:S01]  /*e5e0*/  FADD.FTZ R152, R172, R181 ;  /* 0x000000b5ac987221 */ /* 0x000fe20000010000 */
[----:B------:R-:W-:Y:S01]  /*e5f0*/  F2FP.BF16.F32.PACK_AB R155, R194, R155 ;  /* 0x0000009bc29b723e */ /* 0x000fe200000010ff */
[-C--:B------:R-:W-:Y:S01]  /*e600*/  FMUL.FTZ R30, R30, R168.reuse ;  /* 0x000000a81e1e7220 */ /* 0x080fe20000410000 */
[-C--:B------:R-:W-:Y:S01]  /*e610*/  FMUL.FTZ R31, R31, R168.reuse ;  /* 0x000000a81f1f7220 */ /* 0x080fe20000410000 */
[----:B------:R-:W-:Y:S01]  /*e620*/  FADD.FTZ R187, R165, R152 ;  /* 0x00000098a5bb7221 */ /* 0x000fe20000010000 */
[-C--:B------:R-:W-:Y:S01]  /*e630*/  FMUL.FTZ R34, R34, R168.reuse ;  /* 0x000000a822227220 */ /* 0x080fe20000410000 */
[----:B------:R-:W2:Y:S01]  /*e640*/  MUFU.EX2 R20, R20 ;  /* 0x0000001400147308 */ /* 0x000ea20000000800 */
[----:B0-----:R-:W-:Y:S01]  /*e650*/  FADD.FTZ R181, R159, R0 ;  /* 0x000000009fb57221 */ /* 0x001fe20000010000 */
[----:B------:R-:W-:Y:S01]  /*e660*/  FADD.FTZ R152, R174, R187 ;  /* 0x000000bbae987221 */ /* 0x000fe20000010000 */
        /* <DEDUP_REMOVED lines=13> */
[----:B------:R-:W-:Y:S01]  /*e740*/  MUFU.EX2 R176, R176 ;  /* 0x000000b000b07308 */ /* 0x000fe20000000800 */
[----:B--2---:R-:W-:Y:S01]  /*e750*/  FADD.FTZ R0, R20, R181 ;  /* 0x000000b514007221 */ /* 0x004fe20000010000 */
[----:B------:R-:W-:Y:S01]  /*e760*/  FADD.FTZ R181, R169, R152 ;  /* 0x00000098a9b57221 */ /* 0x000fe20000010000 */
[----:B------:R-:W-:Y:S01]  /*e770*/  F2FP.BF16.F32.PACK_AB R152, R153, R164 ;  /* 0x000000a49998723e */ /* 0x000fe200000010ff */
        /* <DEDUP_REMOVED lines=48> */
[----:B------:R-:W-:Y:S01]  /*ea80*/  FMUL.FTZ R134, R134, R168 ;  /* 0x000000a886867220 */ /* 0x000fe20000410000 */
[----:B------:R-:W-:Y:S01]  /*ea90*/  FADD.FTZ R181, R173, R154 ;  /* 0x0000009aadb57221 */ /* 0x000fe20000010000 */
[----:B------:R-:W-:Y:S01]  /*eaa0*/  F2FP.BF16.F32.PACK_AB R154, R157, R166 ;  /* 0x000000a69d9a723e */ /* 0x000fe200000010ff */
[-C--:B------:R-:W-:Y:S01]  /*eab0*/  FMUL.FTZ R135, R135, R168.reuse ;  /* 0x000000a887877220 */ /* 0x080fe20000410000 */
[----:B------:R-:W2:Y:S01]  /*eac0*/  MUFU.EX2 R226, R226 ;  /* 0x000000e200e27308 */ /* 0x000ea20000000800 */
[----:B-1----:R-:W-:Y:S01]  /*ead0*/  FADD.FTZ R160, R178, R181 ;  /* 0x000000b5b2a07221 */ /* 0x002fe20000010000 */
[----:B---3--:R-:W-:Y:S01]  /*eae0*/  FADD.FTZ R153, R3, R0 ;  /* 0x0000000003997221 */ /* 0x008fe20000010000 */
[-C--:B------:R-:W-:Y:S01]  /*eaf0*/  FMUL.FTZ R138, R138, R168.reuse ;  /* 0x000000a88a8a7220 */ /* 0x080fe20000410000 */
[-C--:B------:R-:W-:Y:S01]  /*eb00*/  FMUL.FTZ R139, R139, R168.reuse ;  /* 0x000000a88b8b7220 */ /* 0x080fe20000410000 */
[-C--:B------:R-:W-:Y:S01]  /*eb10*/  FMUL.FTZ R142, R142, R168.reuse ;  /* 0x000000a88e8e7220 */ /* 0x080fe20000410000 */
[-C--:B------:R-:W-:Y:S01]  /*eb20*/  FMUL.FTZ R143, R143, R168.reuse ;  /* 0x000000a88f8f7220 */ /* 0x080fe20000410000 */
[----:B------:R-:W-:Y:S01]  /*eb30*/  FMUL.FTZ R146, R146, R168 ;  /* 0x000000a892927220 */ /* 0x000fe20000410000 */
[----:B------:R-:W1:Y:S01]  /*eb40*/  MUFU.EX2 R177, R177 ;  /* 0x000000b100b17308 */ /* 0x000e620000000800 */
[----:B0-----:R-:W-:Y:S01]  /*eb50*/  FADD.FTZ R162, R213, R160 ;  /* 0x000000a0d5a27221 */ /* 0x001fe20000010000 */
[----:B------:R-:W-:Y:S01]  /*eb60*/  F2FP.BF16.F32.PACK_AB R160, R169, R174 ;  /* 0x000000aea9a0723e */ /* 0x000fe200000010ff */
[----:B------:R-:W-:Y:S01]  /*eb70*/  FMUL.FTZ R147, R147, R168 ;  /* 0x000000a893937220 */ /* 0x000fe20000410000 */
[----:B------:R-:W-:Y:S01]  /*eb80*/  F2FP.BF16.F32.PACK_AB R164, R213, R178 ;  /* 0x000000b2d5a4723e */ /* 0x000fe200000010ff */
[-C--:B------:R-:W-:Y:S01]  /*eb90*/  FMUL.FTZ R150, R150, R168.reuse ;  /* 0x000000a896967220 */ /* 0x080fe20000410000 */
[----:B------:R-:W-:-:S02]  /*eba0*/  FMUL.FTZ R151, R151, R168 ;  /* 0x000000a897977220 */ /* 0x000fc40000410000 */
[----:B------:R0:W3:Y:S01]  /*ebb0*/  MUFU.EX2 R175, R156 ;  /* 0x0000009c00af7308 */ /* 0x0000e20000000800 */
[----:B--2---:R-:W-:-:S07]  /*ebc0*/  FADD.FTZ R0, R226, R153 ;  /* 0x00000099e2007221 */ /* 0x004fce0000010000 */
[----:B------:R-:W2:Y:S01]  /*ebd0*/  MUFU.EX2 R180, R180 ;  /* 0x000000b400b47308 */ /* 0x000ea20000000800 */
[----:B0-----:R-:W-:Y:S01]  /*ebe0*/  F2FP.BF16.F32.PACK_AB R156, R161, R170 ;  /* 0x000000aaa19c723e */ /* 0x001fe200000010ff */
[----:B-1----:R-:W-:Y:S01]  /*ebf0*/  FADD.FTZ R153, R177, R162 ;  /* 0x000000a2b1997221 */ /* 0x002fe20000010000 */
[----:B------:R-:W-:Y:S02]  /*ec00*/  F2FP.BF16.F32.PACK_AB R162, R173, R176 ;  /* 0x000000b0ada2723e */ /* 0x000fe400000010ff */
[----:B------:R-:W-:-:S03]  /*ec10*/  F2FP.BF16.F32.PACK_AB R161, R224, R167 ;  /* 0x000000a7e0a1723e */ /* 0x000fc600000010ff */
[----:B------:R-:W0:Y:S01]  /*ec20*/  MUFU.EX2 R228, R179 ;  /* 0x000000b300e47308 */ /* 0x000e220000000800 */
[----:B---3--:R-:W-:-:S07]  /*ec30*/  FADD.FTZ R157, R175, R0 ;  /* 0x00000000af9d7221 */ /* 0x008fce0000010000 */
[----:B------:R-:W1:Y:S01]  /*ec40*/  MUFU.EX2 R171, R171 ;  /* 0x000000ab00ab7308 */ /* 0x000e620000000800 */
[----:B--2---:R-:W-:Y:S01]  /*ec50*/  FADD.FTZ R0, R180, R153 ;  /* 0x00000099b4007221 */ /* 0x004fe20000010000 */
[----:B------:R-:W-:Y:S01]  /*ec60*/  F2FP.BF16.F32.PACK_AB R153, R182, R21 ;  /* 0x00000015b699723e */ /* 0x000fe200000010ff */
[----:B------:R-:W-:Y:S01]  /*ec70*/  BAR.SYNC.DEFER_BLOCKING 0xf, 0x100 ;  /* 0x03c4000000007b1d */ /* 0x000fe20000010000 */
[----:B------:R-:W-:-:S05]  /*ec80*/  F2FP.BF16.F32.PACK_AB R166, R180, R177 ;  /* 0x000000b1b4a6723e */ /* 0x000fca00000010ff */
[----:B------:R-:W2:Y:S01]  /*ec90*/  MUFU.EX2 R170, R183 ;  /* 0x000000b700aa7308 */ /* 0x000ea20000000800 */
[----:B0-----:R-:W-:Y:S01]  /*eca0*/  FADD.FTZ R172, R228, R157 ;  /* 0x0000009de4ac7221 */ /* 0x001fe20000010000 */
[----:B------:R-:W-:Y:S02]  /*ecb0*/  F2FP.BF16.F32.PACK_AB R157, R214, R159 ;  /* 0x0000009fd69d723e */ /* 0x000fe400000010ff */
[----:B------:R-:W-:Y:S02]  /*ecc0*/  F2FP.BF16.F32.PACK_AB R159, R163, R20 ;  /* 0x00000014a39f723e */ /* 0x000fe400000010ff */
[----:B------:R-:W-:Y:S02]  /*ecd0*/  F2FP.BF16.F32.PACK_AB R163, R226, R3 ;  /* 0x00000003e2a3723e */ /* 0x000fe400000010ff */
[----:B------:R-:W-:Y:S01]  /*ece0*/  F2FP.BF16.F32.PACK_AB R165, R228, R175 ;  /* 0x000000afe4a5723e */ /* 0x000fe200000010ff */
[----:B-1----:R-:W-:Y:S01]  /*ecf0*/  FADD.FTZ R21, R171, R172 ;  /* 0x000000acab157221 */ /* 0x002fe20000010000 */
[C---:B--2---:R-:W-:Y:S01]  /*ed00*/  F2FP.BF16.F32.PACK_AB R167, R170.reuse, R171 ;  /* 0x000000abaaa7723e */ /* 0x044fe200000010ff */
[----:B------:R0:W-:Y:S02]  /*ed10*/  STSM.16.M88.4 [R196+0x26800], R152 ;  /* 0x02680098c4007844 */ /* 0x0001e40000000200 */
[----:B------:R-:W-:-:S02]  /*ed20*/  FADD.FTZ R3, R170, R21 ;  /* 0x00000015aa037221 */ /* 0x000fc40000010000 */
[----:B------:R0:W-:Y:S04]  /*ed30*/  STSM.16.M88.4 [R197], R156 ;  /* 0x0000009cc5007844 */ /* 0x0001e80000000200 */
[----:B------:R0:W-:Y:S04]  /*ed40*/  STSM.16.M88.4 [R199], R160 ;  /* 0x000000a0c7007844 */ /* 0x0001e80000000200 */
[----:B------:R0:W-:Y:S01]  /*ed50*/  STSM.16.M88.4 [R198], R164 ;  /* 0x000000a4c6007844 */ /* 0x0001e20000000200 */
[----:B------:R-:W-:Y:S05]  /*ed60*/  @!P0 BRA `(.L_x_3740) ;  /* 0x0000000000048947 */ /* 0x000fea0003800000 */
[----:B------:R-:W-:Y:S01]  /*ed70*/  BPT.TRAP 0x1 ;  /* 0x000000040000795c */ /* 0x000fe20000300000 */
.L_x_3740:
[----:B------:R1:W2:Y:S01]  /*ed80*/  SYNCS.PHASECHK.TRANS64.TRYWAIT P2, [R185+URZ+0x28c50], R186 ;  /* 0x028c50bab90075a7 */ /* 0x0002a2000804017f */
[----:B------:R-:W-:Y:S05]  /*ed90*/  @!P0 BRA `(.L_x_3741) ;  /* 0x0000000000048947 */ /* 0x000fea0003800000 */
[----:B------:R-:W-:Y:S01]  /*eda0*/  BPT.TRAP 0x1 ;  /* 0x000000040000795c */ /* 0x000fe20000300000 */
.L_x_3741:
[----:B------:R-:W-:Y:S04]  /*edb0*/  BSSY B1, `(.L_x_3742) ;  /* 0x0000004000017945 */ /* 0x000fe80003800000 */
[----:B--2---:R-:W-:Y:S05]  /*edc0*/  @P2 BRA `(.L_x_3743) ;  /* 0x0000000000082947 */ /* 0x004fea0003800000 */
[----:B------:R-:W2:Y:S02]  /*edd0*/  SYNCS.PHASECHK.TRANS64.TRYWAIT P2, [R185+URZ+0x28c50], R186 ;  /* 0x028c50bab90075a7 */ /* 0x000ea4000804017f */
[----:B--2---:R-:W-:Y:S05]  /*ede0*/  @!P2 BRA `(.L_x_3744) ;  /* 0x000000a40054a947 */ /* 0x004fea0003800000 */
.L_x_3743:
[----:B------:R-:W-:Y:S05]  /*edf0*/  BSYNC B1 ;  /* 0x0000000000017941 */ /* 0x000fea0003800000 */
.L_x_3742:
[----:B------:R-:W-:Y:S01]  /*ee00*/  IMAD R20, R18, 0x1000, R184 ;  /* 0x0000100012147824 */ /* 0x000fe200078e02b8 */
[----:B------:R-:W-:Y:S01]  /*ee10*/  WARPGROUP.ARRIVE ;  /* 0x00000000000079c5 */ /* 0x000fe20000000000 */
[----:B------:R-:W-:Y:S01]  /*ee20*/  IMAD.MOV.U32 R21, RZ, RZ, 0x40000040 ;  /* 0x40000040ff157424 */ /* 0x000fe200078e00ff */
[----:B------:R-:W-:Y:S01]  /*ee30*/  ISETP.GT.AND P2, PT, R212, RZ, PT ;  /* 0x000000ffd400720c */ /* 0x000fe20003f44270 */
[----:B-12---:R-:W-:Y:S01]  /*ee40*/  @!P1 VIADD R185, R185, 0x28c60 ;  /* 0x00028c60b9b99836 */ /* 0x006fe20000000000 */
        /* <DEDUP_REMOVED lines=16> */
[----:B------:R-:W-:Y:S01]  /*ef50*/  VIADD R20, R20, 0x180 ;  /* 0x0000018014147836 */ /* 0x000fe20000000000 */
[----:B------:R-:W-:-:S14]  /*ef60*/  MOV R153, 0x40000040 ;  /* 0x4000004000997802 */ /* 0x000fdc0000000f00 */
        /* <DEDUP_REMOVED lines=24> */
.L_x_3734:
[----:B------:R-:W-:Y:S05]  /*f0f0*/  BSYNC B0 ;  /* 0x0000000000007941 */ /* 0x000fea0003800000 */
.L_x_3733:
[----:B------:R-:W3:Y:S01]  /*f100*/  SHFL.BFLY PT, R5, R0, 0x2, 0x1f ;  /* 0x0c401f0000057f89 */ /* 0x000ee200000e0000 */
[----:B------:R-:W-:Y:S02]  /*f110*/  IMAD.MOV R11, RZ, RZ, -R195 ;  /* 0x000000ffff0b7224 */ /* 0x000fe400078e0ac3 */
[----:B------:R-:W-:Y:S01]  /*f120*/  IMAD.MOV.U32 R166, RZ, RZ, -0x800000 ;  /* 0xff800000ffa67424 */ /* 0x000fe200078e00ff */
[----:B------:R-:W4:Y:S01]  /*f130*/  SHFL.BFLY PT, R6, R3, 0x2, 0x1f ;  /* 0x0c401f0003067f89 */ /* 0x000f2200000e0000 */
[----:B------:R-:W-:Y:S01]  /*f140*/  IMAD.MOV.U32 R167, RZ, RZ, -0x800000 ;  /* 0xff800000ffa77424 */ /* 0x000fe200078e00ff */
[----:B------:R-:W-:Y:S08]  /*f150*/  BAR.ARV 0x8, 0xa0 ;  /* 0x0202800000007b1d */ /* 0x000ff00000002000 */
[----:B------:R-:W-:Y:S01]  /*f160*/  BAR.SYNC.DEFER_BLOCKING 0xf, 0x100 ;  /* 0x03c4000000007b1d */ /* 0x000fe20000010000 */
[----:B------:R-:W-:Y:S01]  /*f170*/  ISETP.NE.AND P0, PT, R192, R11, PT ;  /* 0x0000000bc000720c */ /* 0x000fe20003f05270 */
[----:B------:R-:W-:-:S02]  /*f180*/  VIADD R207, R207, 0x1 ;  /* 0x00000001cfcf7836 */ /* 0x000fc40000000000 */
[----:B---3--:R-:W-:Y:S01]  /*f190*/  FADD.FTZ R5, R5, R0 ;  /* 0x0000000005057221 */ /* 0x008fe20000010000 */
[----:B----4-:R-:W-:-:S04]  /*f1a0*/  FADD.FTZ R7, R6, R3 ;  /* 0x0000000306077221 */ /* 0x010fc80000010000 */
[----:B------:R-:W3:Y:S01]  /*f1b0*/  SHFL.BFLY PT, R4, R5, 0x1, 0x1f ;  /* 0x0c201f0005047f89 */ /* 0x000ee200000e0000 */
[----:B------:R-:W-:-:S03]  /*f1c0*/  IMAD.MOV.U32 R3, RZ, RZ, RZ ;  /* 0x000000ffff037224 */ /* 0x000fc600078e00ff */
[----:B------:R-:W4:Y:S01]  /*f1d0*/  SHFL.BFLY PT, R6, R7, 0x1, 0x1f ;  /* 0x0c201f0007067f89 */ /* 0x000f2200000e0000 */
[----:B---3--:R-:W-:Y:S01]  /*f1e0*/  FADD.FTZ R9, R5, R4 ;  /* 0x0000000405097221 */ /* 0x008fe20000010000 */
[C---:B------:R-:W-:Y:S01]  /*f1f0*/  @!P0 LEA R5, R18.reuse, R190, 0x6 ;  /* 0x000000be12058211 */ /* 0x040fe200078e30ff */
[----:B------:R-:W-:Y:S02]  /*f200*/  VIADD R4, R18, 0x1 ;  /* 0x0000000112047836 */ /* 0x000fe40000000000 */
[----:B----4-:R-:W-:Y:S01]  /*f210*/  FADD.FTZ R0, R7, R6 ;  /* 0x0000000607007221 */ /* 0x010fe20000010000 */
[----:B------:R-:W-:Y:S01]  /*f220*/  FSETP.NE.FTZ.AND P2, PT, R9, RZ, PT ;  /* 0x000000ff0900720b */ /* 0x000fe20003f55000 */
[----:B------:R-:W-:Y:S01]  /*f230*/  IMAD.MOV.U32 R6, RZ, RZ, RZ ;  /* 0x000000ffff067224 */ /* 0x000fe200078e00ff */
[----:B------:R-:W-:Y:S01]  /*f240*/  ISETP.NE.AND P1, PT, R4, 0x2, PT ;  /* 0x000000020400780c */ /* 0x000fe20003f25270 */
[----:B------:R-:W-:Y:S01]  /*f250*/  @!P0 IMAD R5, R5, 0x4, R2 ;  /* 0x0000000405058824 */ /* 0x000fe200078e0202 */
[----:B------:R-:W-:-:S02]  /*f260*/  FSETP.NE.FTZ.AND P3, PT, R0, RZ, PT ;  /* 0x000000ff0000720b */ /* 0x000fc40003f75000 */
[----:B------:R-:W-:-:S04]  /*f270*/  SEL R8, RZ, 0x1, P1 ;  /* 0x00000001ff087807 */ /* 0x000fc80000800000 */
[----:B------:R-:W-:-:S03]  /*f280*/  LOP3.LUT R19, R19, R8, RZ, 0x3c, !PT ;  /* 0x0000000813137212 */ /* 0x000fc600078e3cff */
[----:B------:R-:W3:Y:S01]  /*f290*/  @P2 MUFU.RCP R3, R9 ;  /* 0x0000000900032308 */ /* 0x000ee20000001000 */
[----:B------:R-:W-:-:S03]  /*f2a0*/  @P2 FMUL.FTZ R18, R14, 0.69314718246459960938 ;  /* 0x3f3172180e122820 */ /* 0x000fc60000410000 */
[----:B------:R-:W-:-:S04]  /*f2b0*/  @P3 FMUL.FTZ R14, R14, 0.69314718246459960938 ;  /* 0x3f3172180e0e3820 */ /* 0x000fc80000410000 */
[----:B------:R-:W4:Y:S08]  /*f2c0*/  @P3 MUFU.RCP R6, R0 ;  /* 0x0000000000063308 */ /* 0x000f300000001000 */
[----:B------:R-:W5:Y:S01]  /*f2d0*/  @P2 MUFU.LG2 R2, R9 ;  /* 0x0000000900022308 */ /* 0x000f620000000c00 */
[----:B---3--:R-:W-:Y:S01]  /*f2e0*/  @!P0 STS [R5+0x28800], R3 ;  /* 0x0288000305008388 */ /* 0x008fe20000000800 */
[-C--:B------:R-:W-:Y:S01]  /*f2f0*/  FMUL.FTZ R175, R24, R3.reuse ;  /* 0x0000000318af7220 */ /* 0x080fe20000410000 */
[-C--:B------:R-:W-:Y:S01]  /*f300*/  FMUL.FTZ R24, R33, R3.reuse ;  /* 0x0000000321187220 */ /* 0x080fe20000410000 */
[-C--:B------:R-:W-:Y:S01]  /*f310*/  FMUL.FTZ R173, R25, R3.reuse ;  /* 0x0000000319ad7220 */ /* 0x080fe20000410000 */
[-C--:B------:R-:W-:Y:S01]  /*f320*/  FMUL.FTZ R174, R28, R3.reuse ;  /* 0x000000031cae7220 */ /* 0x080fe20000410000 */
[-C--:B------:R-:W-:Y:S01]  /*f330*/  FMUL.FTZ R12, R29, R3.reuse ;  /* 0x000000031d0c7220 */ /* 0x080fe20000410000 */
[-C--:B------:R-:W-:Y:S01]  /*f340*/  FMUL.FTZ R172, R32, R3.reuse ;  /* 0x0000000320ac7220 */ /* 0x080fe20000410000 */
[----:B------:R-:W3:Y:S01]  /*f350*/  @P3 MUFU.LG2 R20, R0 ;  /* 0x0000000000143308 */ /* 0x000ee20000000c00 */
[----:B----4-:R4:W-:Y:S01]  /*f360*/  @!P0 STS [R5+0x28820], R6 ;  /* 0x0288200605008388 */ /* 0x0109e20000000800 */
[-C--:B------:R-:W-:Y:S01]  /*f370*/  FMUL.FTZ R171, R36, R3.reuse ;  /* 0x0000000324ab7220 */ /* 0x080fe20000410000 */
[-C--:B0-----:R-:W-:Y:S01]  /*f380*/  FMUL.FTZ R169, R37, R3.reuse ;  /* 0x0000000325a97220 */ /* 0x081fe20000410000 */
[-C--:B------:R-:W-:Y:S01]  /*f390*/  FMUL.FTZ R170, R40, R3.reuse ;  /* 0x0000000328aa7220 */ /* 0x080fe20000410000 */
[-C--:B------:R-:W-:Y:S01]  /*f3a0*/  FMUL.FTZ R28, R41, R3.reuse ;  /* 0x00000003291c7220 */ /* 0x080fe20000410000 */
[-C--:B------:R-:W-:Y:S01]  /*f3b0*/  FMUL.FTZ R165, R44, R3.reuse ;  /* 0x000000032ca57220 */ /* 0x080fe20000410000 */
[-C--:B------:R-:W-:Y:S01]  /*f3c0*/  FMUL.FTZ R163, R45, R3.reuse ;  /* 0x000000032da37220 */ /* 0x080fe20000410000 */
[-C--:B------:R-:W-:Y:S01]  /*f3d0*/  FMUL.FTZ R164, R48, R3.reuse ;  /* 0x0000000330a47220 */ /* 0x080fe20000410000 */
[----:B-----5:R-:W-:Y:S01]  /*f3e0*/  @P2 FMUL.FTZ R21, R2, 0.69314718246459960938 ;  /* 0x3f31721802152820 */ /* 0x020fe20000410000 */
        /* <DEDUP_REMOVED lines=56> */
[----:B------:R-:W-:Y:S01]  /*f770*/  @P2 FFMA.FTZ R166, R18, R13, R21 ;  /* 0x0000000d12a62223 */ /* 0x000fe20000010015 */
[----:B------:R-:W-:Y:S01]  /*f780*/  PLOP3.LUT P0, PT, PT, PT, PT, 0x8, 0x0 ;  /* 0x000000000000781c */ /* 0x000fe20003f0e170 */
        /* <DEDUP_REMOVED lines=63> */
.L_x_3655:
[----:B------:R-:W-:Y:S05]  /*fb80*/  BSYNC B7 ;  /* 0x0000000000077941 */ /* 0x000fea0003800000 */
.L_x_3653:
[----:B------:R-:W0:Y:S08]  /*fb90*/  S2UR UR5, SR_CgaCtaId ;  /* 0x00000000000579c3 */ /* 0x000e300000008800 */
[----:B------:R-:W-:Y:S06]  /*fba0*/  BAR.SYNC.DEFER_BLOCKING 0x5, 0x120 ;  /* 0x0144800000007b1d */ /* 0x000fec0000010000 */
[----:B------:R-:W-:Y:S01]  /*fbb0*/  UMOV UR4, 0x400 ;  /* 0x0000040000047882 */ /* 0x000fe20000000000 */
[----:B------:R-:W-:Y:S01]  /*fbc0*/  BSSY B0, `(.L_x_3746) ;  /* 0x000026d000007945 */ /* 0x000fe20003800000 */
[----:B0-----:R-:W-:-:S06]  /*fbd0*/  ULEA UR4, UR5, UR4, 0x18 ;  /* 0x0000000405047291 */ /* 0x001fcc000f8ec03f */
[----:B------:R-:W-:-:S05]  /*fbe0*/  IMAD.U32 R2, RZ, RZ, UR4 ;  /* 0x00000004ff027e24 */ /* 0x000fca000f8e00ff */
[----:B--2---:R0:W2:Y:S01]  /*fbf0*/  LDS.128 R184, [R2+0x28cd0] ;  /* 0x028cd00002b87984 */ /* 0x0040a20000000c00 */
        /* <DEDUP_REMOVED lines=26> */
[----:B------:R-:W-:Y:S01]  /*fda0*/  F2FP.BF16.F32.PACK_AB R104, R105, R104 ;  /* 0x000000686968723e */ /* 0x000fe200000010ff */
[----:B------:R-:W-:Y:S01]  /*fdb0*/  IMAD.MOV.U32 R0, RZ, RZ, RZ ;  /* 0x000000ffff007224 */ /* 0x000fe200078e00ff */
[C---:B------:R-:W-:Y:S02]  /*fdc0*/  IADD3 R177, P1, R110.reuse, 0x20, RZ ;  /* 0x000000206eb17810 */ /* 0x040fe40007f3e0ff */
[----:B------:R-:W-:-:S02]  /*fdd0*/  IADD3 R183, P3, R110, 0x2000, RZ ;  /* 0x000020006eb77810 */ /* 0x000fc40007f7e0ff */
[----:B------:R-:W-:Y:S02]  /*fde0*/  LOP3.LUT R32, R177, 0x380, RZ, 0xc0, !PT ;  /* 0x00000380b1207812 */ /* 0x000fe400078ec0ff */
[----:B------:R-:W-:Y:S01]  /*fdf0*/  IADD3 R48, P6, R110, 0x2020, RZ ;  /* 0x000020206e307810 */ /* 0x000fe20007fde0ff */
[--C-:B------:R-:W-:Y:S01]  /*fe00*/  IMAD.X R45, RZ, RZ, R111.reuse, P3 ;  /* 0x000000ffff2d7224 */ /* 0x100fe200018e066f */
[----:B------:R-:W-:Y:S02]  /*fe10*/  SHF.R.U64 R32, R32, 0x3, RZ ;  /* 0x0000000320207819 */ /* 0x000fe400000012ff */
[----:B------:R-:W-:Y:S01]  /*fe20*/  LOP3.LUT R44, R183, 0x380, RZ, 0xc0, !PT ;  /* 0x00000380b72c7812 */ /* 0x000fe200078ec0ff */
[----:B------:R-:W-:Y:S01]  /*fe30*/  IMAD.X R49, RZ, RZ, R111, P6 ;  /* 0x000000ffff317224 */ /* 0x000fe200030e066f */
[----:B------:R-:W-:Y:S02]  /*fe40*/  IADD3 R179, P0, R110, 0x40, RZ ;  /* 0x000000406eb37810 */ /* 0x000fe40007f1e0ff */
[----:B------:R-:W-:-:S02]  /*fe50*/  LOP3.LUT R32, R32, R177, RZ, 0x3c, !PT ;  /* 0x000000b120207212 */ /* 0x000fc400078e3cff */
[----:B------:R-:W-:Y:S01]  /*fe60*/  LOP3.LUT R177, R48, 0x380, RZ, 0xc0, !PT ;  /* 0x0000038030b17812 */ /* 0x000fe200078ec0ff */
[--C-:B------:R-:W-:Y:S01]  /*fe70*/  IMAD.X R37, RZ, RZ, R111.reuse, P0 ;  /* 0x000000ffff257224 */ /* 0x100fe200000e066f */
[----:B-----5:R-:W-:Y:S02]  /*fe80*/  IADD3.X R33, RZ, R111, RZ, P1, !PT ;  /* 0x0000006fff217210 */ /* 0x020fe40000ffe4ff */
[----:B------:R-:W-:Y:S02]  /*fe90*/  SHF.R.U64 R44, R44, 0x3, RZ ;  /* 0x000000032c2c7819 */ /* 0x000fe400000012ff */
[C---:B------:R-:W-:Y:S02]  /*fea0*/  IADD3 R60, P1, R110.reuse, 0x4000, RZ ;  /* 0x000040006e3c7810 */ /* 0x040fe40007f3e0ff */
[----:B------:R-:W-:Y:S02]  /*feb0*/  SHF.R.U64 R177, R177, 0x3, RZ ;  /* 0x00000003b1b17819 */ /* 0x000fe400000012ff */
        /* <DEDUP_REMOVED lines=8> */
[----:B------:R-:W-:Y:S02]  /*ff40*/  LOP3.LUT R48, R177, R48, RZ, 0x3c, !PT ;  /* 0x00000030b1307212 */ /* 0x000fe400078e3cff */
[----:B------:R-:W-:Y:S02]  /*ff50*/  IADD3 R52, P5, R110, 0x2040, RZ ;  /* 0x000020406e347810 */ /* 0x000fe40007fbe0ff */
[----:B------:R-:W-:-:S02]  /*ff60*/  LOP3.LUT R40, R181, 0x380, RZ, 0xc0, !PT ;  /* 0x00000380b5287812 */ /* 0x000fc400078ec0ff */
[----:B------:R-:W-:Y:S01]  /*ff70*/  LOP3.LUT R177, R4, 0x380, RZ, 0xc0, !PT ;  /* 0x0000038004b17812 */ /* 0x000fe200078ec0ff */
[--C-:B------:R-:W-:Y:S01]  /*ff80*/  IMAD.X R53, RZ, RZ, R111.reuse, P5 ;  /* 0x000000ffff357224 */ /* 0x100fe200028e066f */
[C---:B------:R-:W-:Y:S02]  /*ff90*/  IADD3 R56, P2, R110.reuse, 0x2060, RZ ;  /* 0x000020606e387810 */ /* 0x040fe40007f5e0ff */
[----:B------:R-:W-:Y:S02]  /*ffa0*/  SHF.R.U64 R183, R183, 0x3, RZ ;  /* 0x00000003b7b77819 */ /* 0x000fe400000012ff */
[----:B------:R-:W-:Y:S02]  /*ffb0*/  IADD3 R6, P6, R110, 0x6000, RZ ;  /* 0x000060006e067810 */ /* 0x000fe40007fde0ff */
[----:B------:R-:W-:Y:S02]  /*ffc0*/  SHF.R.U64 R36, R36, 0x3, RZ ;  /* 0x0000000324247819 */ /* 0x000fe400000012ff */
[----:B------:R-:W-:Y:S01]  /*ffd0*/  LOP3.LUT R13, R110, 0x380, RZ, 0xc0, !PT ;  /* 0x000003806e0d7812 */ /* 0x000fe200078ec0ff */
[----:B------:R-:W-:Y:S01]  /*ffe0*/  IMAD.X R103, RZ, RZ, R111, P6 ;  /* 0x000000ffff677224 */ /* 0x000fe200030e066f */
[----:B------:R-:W-:-:S02]  /*fff0*/  SHF.R.U64 R40, R40, 0x3, RZ ;  /* 0x0000000328287819 */ /* 0x000fc400000012ff */
[----:B------:R-:W-:Y:S02]  /*10000*/  SHF.R.U64 R177, R177, 0x3, RZ ;  /* 0x00000003b1b17819 */ /* 0x000fe400000012ff */
[----:B------:R-:W-:Y:S02]  /*10010*/  IADD3.X R57, RZ, R111, RZ, P2, !PT ;  /* 0x0000006fff397210 */ /* 0x000fe400017fe4ff */
[C---:B------:R-:W-:Y:S02]  /*10020*/  IADD3 R14, P5, R110.reuse, 0x6020, RZ ;  /* 0x000060206e0e7810 */ /* 0x040fe40007fbe0ff */
[C---:B------:R-:W-:Y:S02]  /*10030*/  IADD3 R26, P2, R110.reuse, 0x6040, RZ ;  /* 0x000060406e1a7810 */ /* 0x040fe40007f5e0ff */
[----:B------:R-:W-:Y:S02]  /*10040*/  LOP3.LUT R60, R183, R60, RZ, 0x3c, !PT ;  /* 0x0000003cb73c7212 */ /* 0x000fe400078e3cff */
[----:B------:R-:W-:-:S02]  /*10050*/  IADD3 R30, P1, R110, 0x6060, RZ ;  /* 0x000060606e1e7810 */ /* 0x000fc40007f3e0ff */
[----:B------:R-:W-:Y:S02]  /*10060*/  LOP3.LUT R36, R36, R179, RZ, 0x3c, !PT ;  /* 0x000000b324247212 */ /* 0x000fe400078e3cff */
[----:B------:R-:W-:Y:S01]  /*10070*/  LOP3.LUT R183, R6, 0x380, RZ, 0xc0, !PT ;  /* 0x0000038006b77812 */ /* 0x000fe200078ec0ff */
[----:B------:R-:W-:Y:S01]  /*10080*/  IMAD.X R15, RZ, RZ, R111, P1 ;  /* 0x000000ffff0f7224 */ /* 0x000fe200008e066f */
[----:B------:R-:W-:Y:S02]  /*10090*/  SHF.R.U64 R13, R13, 0x3, RZ ;  /* 0x000000030d0d7819 */ /* 0x000fe400000012ff */
[----:B------:R-:W-:Y:S02]  /*100a0*/  LOP3.LUT R40, R40, R181, RZ, 0x3c, !PT ;  /* 0x000000b528287212 */ /* 0x000fe400078e3cff */
[----:B------:R-:W-:Y:S02]  /*100b0*/  LOP3.LUT R179, R52, 0x380, RZ, 0xc0, !PT ;  /* 0x0000038034b37812 */ /* 0x000fe400078ec0ff */
[----:B------:R-:W-:-:S02]  /*100c0*/  LOP3.LUT R64, R177, R4, RZ, 0x3c, !PT ;  /* 0x00000004b1407212 */ /* 0x000fc400078e3cff */
[----:B------:R-:W-:Y:S02]  /*100d0*/  LOP3.LUT R181, R56, 0x380, RZ, 0xc0, !PT ;  /* 0x0000038038b57812 */ /* 0x000fe400078ec0ff */
[----:B------:R-:W-:Y:S02]  /*100e0*/  F2FP.BF16.F32.PACK_AB R4, R173, R175 ;  /* 0x000000afad04723e */ /* 0x000fe400000010ff */
[C---:B------:R-:W-:Y:S02]  /*100f0*/  IADD3 R68, P4, R110.reuse, 0x4040, RZ ;  /* 0x000040406e447810 */ /* 0x040fe40007f9e0ff */
[----:B------:R-:W-:Y:S02]  /*10100*/  IADD3 R72, P3, R110, 0x4060, RZ ;  /* 0x000040606e487810 */ /* 0x000fe40007f7e0ff */
[----:B------:R-:W-:Y:S01]  /*10110*/  LOP3.LUT R27, R14, 0x380, RZ, 0xc0, !PT ;  /* 0x000003800e1b7812 */ /* 0x000fe200078ec0ff */
[--C-:B------:R-:W-:Y:S01]  /*10120*/  IMAD.X R69, RZ, RZ, R111.reuse, P4 ;  /* 0x000000ffff457224 */ /* 0x100fe200020e066f */
[----:B------:R-:W-:Y:S01]  /*10130*/  LOP3.LUT R173, R26, 0x380, RZ, 0xc0, !PT ;  /* 0x000003801aad7812 */ /* 0x000fe200078ec0ff */
[----:B------:R-:W-:Y:S01]  /*10140*/  IMAD.X R73, RZ, RZ, R111, P3 ;  /* 0x000000ffff497224 */ /* 0x000fe200018e066f */
[----:B------:R-:W-:-:S02]  /*10150*/  SHF.R.U64 R183, R183, 0x3, RZ ;  /* 0x00000003b7b77819 */ /* 0x000fc400000012ff */
[----:B------:R-:W-:Y:S02]  /*10160*/  LOP3.LUT R175, R30, 0x380, RZ, 0xc0, !PT ;  /* 0x000003801eaf7812 */ /* 0x000fe400078ec0ff */
[----:B------:R-:W-:Y:S01]  /*10170*/  LOP3.LUT R110, R13, R110, RZ, 0x3c, !PT ;  /* 0x0000006e0d6e7212 */ /* 0x000fe200078e3cff */
[----:B------:R-:W-:Y:S01]  /*10180*/  IMAD.X R13, RZ, RZ, R111, P2 ;  /* 0x000000ffff0d7224 */ /* 0x000fe200010e066f */
[----:B------:R-:W-:Y:S02]  /*10190*/  SHF.R.U64 R179, R179, 0x3, RZ ;  /* 0x00000003b3b37819 */ /* 0x000fe400000012ff */
[----:B------:R-:W-:Y:S02]  /*101a0*/  SHF.R.U64 R181, R181, 0x3, RZ ;  /* 0x00000003b5b57819 */ /* 0x000fe400000012ff */
[----:B------:R-:W-:Y:S02]  /*101b0*/  SHF.R.U64 R27, R27, 0x3, RZ ;  /* 0x000000031b1b7819 */ /* 0x000fe400000012ff */
[----:B------:R-:W-:-:S02]  /*101c0*/  SHF.R.U64 R173, R173, 0x3, RZ ;  /* 0x00000003adad7819 */ /* 0x000fc400000012ff */
[-C--:B------:R-:W-:Y:S02]  /*101d0*/  IADD3.X R107, RZ, R111.reuse, RZ, P5, !PT ;  /* 0x0000006fff6b7210 */ /* 0x080fe40002ffe4ff */
[----:B------:R-:W-:Y:S02]  /*101e0*/  LOP3.LUT R102, R183, R6, RZ, 0x3c, !PT ;  /* 0x00000006b7667212 */ /* 0x000fe400078e3cff */
[----:B------:R-:W-:Y:S02]  /*101f0*/  SHF.R.U64 R175, R175, 0x3, RZ ;  /* 0x00000003afaf7819 */ /* 0x000fe400000012ff */
[----:B------:R-:W-:Y:S02]  /*10200*/  LOP3.LUT R52, R179, R52, RZ, 0x3c, !PT ;  /* 0x00000034b3347212 */ /* 0x000fe400078e3cff */
[----:B------:R-:W-:Y:S02]  /*10210*/  MOV R111, R110 ;  /* 0x0000006e006f7202 */ /* 0x000fe40000000f00 */
[----:B------:R-:W-:Y:S01]  /*10220*/  F2FP.BF16.F32.PACK_AB R6, R12, R174 ;  /* 0x000000ae0c06723e */ /* 0x000fe200000010ff */
[----:B------:R-:W-:Y:S01]  /*10230*/  BAR.SYNC.DEFER_BLOCKING 0x1, 0x100 ;  /* 0x0044000000007b1d */ /* 0x000fe20000010000 */
[----:B------:R-:W-:-:S02]  /*10240*/  LOP3.LUT R56, R181, R56, RZ, 0x3c, !PT ;  /* 0x00000038b5387212 */ /* 0x000fc400078e3cff */
[----:B------:R-:W-:Y:S02]  /*10250*/  LOP3.LUT R179, R68, 0x380, RZ, 0xc0, !PT ;  /* 0x0000038044b37812 */ /* 0x000fe400078ec0ff */
[----:B------:R-:W-:Y:S02]  /*10260*/  LOP3.LUT R181, R72, 0x380, RZ, 0xc0, !PT ;  /* 0x0000038048b57812 */ /* 0x000fe400078ec0ff */
[----:B------:R-:W-:Y:S02]  /*10270*/  LOP3.LUT R106, R27, R14, RZ, 0x3c, !PT ;  /* 0x0000000e1b6a7212 */ /* 0x000fe400078e3cff */
[----:B------:R-:W-:Y:S02]  /*10280*/  LOP3.LUT R12, R173, R26, RZ, 0x3c, !PT ;  /* 0x0000001aad0c7212 */ /* 0x000fe400078e3cff */
[----:B------:R-:W-:Y:S02]  /*10290*/  LOP3.LUT R14, R175, R30, RZ, 0x3c, !PT ;  /* 0x0000001eaf0e7212 */ /* 0x000fe400078e3cff */
[----:B------:R-:W-:-:S02]  /*102a0*/  MOV R110, R32 ;  /* 0x00000020006e7202 */ /* 0x000fc40000000f00 */
[----:B------:R-:W-:Y:S02]  /*102b0*/  F2FP.BF16.F32.PACK_AB R26, R169, R171 ;  /* 0x000000aba91a723e */ /* 0x000fe400000010ff */
[----:B------:R-:W-:Y:S02]  /*102c0*/  F2FP.BF16.F32.PACK_AB R27, R39, R38 ;  /* 0x00000026271b723e */ /* 0x000fe400000010ff */
[----:B------:R-:W-:Y:S02]  /*102d0*/  MOV R36, R36 ;  /* 0x0000002400247202 */ /* 0x000fe40000000f00 */
[----:B------:R-:W-:Y:S02]  /*102e0*/  F2FP.BF16.F32.PACK_AB R30, R163, R165 ;  /* 0x000000a5a31e723e */ /* 0x000fe400000010ff */
[----:B------:R-:W-:Y:S01]  /*102f0*/  SHF.R.U64 R179, R179, 0x3, RZ ;  /* 0x00000003b3b37819 */ /* 0x000fe200000012ff */
[----:B------:R3:W-:Y:S01]  /*10300*/  STSM.16.M88.4 [R111], R4 ;  /* 0x000000046f007844 */ /* 0x0007e20000000200 */
[----:B------:R-:W-:-:S02]  /*10310*/  SHF.R.U64 R181, R181, 0x3, RZ ;  /* 0x00000003b5b57819 */ /* 0x000fc400000012ff */
[----:B------:R-:W-:Y:S01]  /*10320*/  MOV R40, R40 ;  /* 0x0000002800287202 */ /* 0x000fe20000000f00 */
[----:B------:R4:W-:Y:S01]  /*10330*/  STSM.16.M88.4 [R110], R24 ;  /* 0x000000186e007844 */ /* 0x0009e20000000200 */
[----:B------:R-:W-:Y:S02]  /*10340*/  MOV R44, R44 ;  /* 0x0000002c002c7202 */ /* 0x000fe40000000f00 */
[----:B------:R-:W-:Y:S01]  /*10350*/  MOV R35, R12 ;  /* 0x0000000c00237202 */ /* 0x000fe20000000f00 */
[----:B------:R1:W-:Y:S01]  /*10360*/  STSM.16.M88.4 [R36], R28 ;  /* 0x0000001c24007844 */ /* 0x0003e20000000200 */
[----:B------:R-:W-:Y:S02]  /*10370*/  MOV R33, R14 ;  /* 0x0000000e00217202 */ /* 0x000fe40000000f00 */
[----:B------:R-:W-:Y:S02]  /*10380*/  MOV R48, R48 ;  /* 0x0000003000307202 */ /* 0x000fe40000000f00 */
[----:B------:R-:W-:-:S02]  /*10390*/  F2FP.BF16.F32.PACK_AB R12, R155, R157 ;  /* 0x0000009d9b0c723e */ /* 0x000fc400000010ff */
[----:B------:R-:W-:Y:S02]  /*103a0*/  F2FP.BF16.F32.PACK_AB R13, R67, R66 ;  /* 0x00000042430d723e */ /* 0x000fe400000010ff */
[----:B---3--:R-:W-:Y:S02]  /*103b0*/  F2FP.BF16.F32.PACK_AB R4, R161, R164 ;  /* 0x000000a4a104723e */ /* 0x008fe400000010ff */
[----:B------:R-:W-:Y:S02]  /*103c0*/  F2FP.BF16.F32.PACK_AB R5, R51, R50 ;  /* 0x000000323305723e */ /* 0x000fe400000010ff */
[----:B------:R-:W-:Y:S02]  /*103d0*/  F2FP.BF16.F32.PACK_AB R6, R159, R162 ;  /* 0x000000a29f06723e */ /* 0x000fe400000010ff */
[----:B------:R-:W-:Y:S02]  /*103e0*/  F2FP.BF16.F32.PACK_AB R7, R55, R54 ;  /* 0x000000363707723e */ /* 0x000fe400000010ff */
[----:B------:R-:W-:-:S02]  /*103f0*/  F2FP.BF16.F32.PACK_AB R14, R153, R156 ;  /* 0x0000009c990e723e */ /* 0x000fc400000010ff */
[----:B------:R-:W-:Y:S01]  /*10400*/  F2FP.BF16.F32.PACK_AB R15, R71, R70 ;  /* 0x00000046470f723e */ /* 0x000fe200000010ff */
[----:B------:R3:W-:Y:S01]  /*10410*/  STSM.16.M88.4 [R40], R4 ;  /* 0x0000000428007844 */ /* 0x0007e20000000200 */
[----:B------:R-:W-:Y:S02]  /*10420*/  LOP3.LUT R68, R179, R68, RZ, 0x3c, !PT ;  /* 0x00000044b3447212 */ /* 0x000fe400078e3cff */
[----:B------:R-:W-:Y:S01]  /*10430*/  MOV R52, R52 ;  /* 0x0000003400347202 */ /* 0x000fe20000000f00 */
[----:B------:R0:W-:Y:S01]  /*10440*/  STSM.16.M88.4 [R44], R8 ;  /* 0x000000082c007844 */ /* 0x0001e20000000200 */
[----:B----4-:R-:W-:Y:S02]  /*10450*/  F2FP.BF16.F32.PACK_AB R24, R152, R154 ;  /* 0x0000009a9818723e */ /* 0x010fe400000010ff */
[----:B------:R-:W-:Y:S01]  /*10460*/  F2FP.BF16.F32.PACK_AB R25, R75, R74 ;  /* 0x0000004a4b19723e */ /* 0x000fe200000010ff */
[----:B------:R4:W-:Y:S01]  /*10470*/  STSM.16.M88.4 [R48], R12 ;  /* 0x0000000c30007844 */ /* 0x0009e20000000200 */
[----:B------:R-:W-:-:S02]  /*10480*/  F2FP.BF16.F32.PACK_AB R26, R77, R76 ;  /* 0x0000004c4d1a723e */ /* 0x000fc400000010ff */
[----:B------:R-:W-:Y:S02]  /*10490*/  F2FP.BF16.F32.PACK_AB R27, R79, R78 ;  /* 0x0000004e4f1b723e */ /* 0x000fe400000010ff */
[----:B------:R-:W-:Y:S02]  /*104a0*/  LOP3.LUT R72, R181, R72, RZ, 0x3c, !PT ;  /* 0x00000048b5487212 */ /* 0x000fe400078e3cff */
[----:B------:R-:W-:Y:S01]  /*104b0*/  MOV R56, R56 ;  /* 0x0000003800387202 */ /* 0x000fe20000000f00 */
[----:B------:R2:W-:Y:S01]  /*104c0*/  STSM.16.M88.4 [R52], R24 ;  /* 0x0000001834007844 */ /* 0x0005e20000000200 */
[----:B-1----:R-:W-:Y:S02]  /*104d0*/  F2FP.BF16.F32.PACK_AB R28, R81, R80 ;  /* 0x00000050511c723e */ /* 0x002fe400000010ff */
[----:B------:R-:W-:Y:S02]  /*104e0*/  F2FP.BF16.F32.PACK_AB R29, R83, R82 ;  /* 0x00000052531d723e */ /* 0x000fe400000010ff */
[----:B------:R-:W-:-:S02]  /*104f0*/  F2FP.BF16.F32.PACK_AB R30, R85, R84 ;  /* 0x00000054551e723e */ /* 0x000fc400000010ff */
[----:B------:R-:W-:Y:S02]  /*10500*/  F2FP.BF16.F32.PACK_AB R31, R87, R86 ;  /* 0x00000056571f723e */ /* 0x000fe400000010ff */
[----:B------:R-:W-:Y:S02]  /*10510*/  MOV R60, R60 ;  /* 0x0000003c003c7202 */ /* 0x000fe40000000f00 */
[----:B------:R-:W-:Y:S01]  /*10520*/  MOV R64, R64 ;  /* 0x0000004000407202 */ /* 0x000fe20000000f00 */
[----:B------:R1:W-:Y:S01]  /*10530*/  STSM.16.M88.4 [R56], R28 ;  /* 0x0000001c38007844 */ /* 0x0003e20000000200 */
[----:B------:R-:W-:Y:S02]  /*10540*/  MOV R32, R106 ;  /* 0x0000006a00207202 */ /* 0x000fe40000000f00 */
[----:B------:R-:W-:Y:S01]  /*10550*/  F2FP.BF16.F32.PACK_AB R112, R113, R112 ;  /* 0x000000707170723e */ /* 0x000fe200000010ff */
[----:B------:R-:W-:Y:S01]  /*10560*/  STSM.16.M88.4 [R60], R88 ;  /* 0x000000583c007844 */ /* 0x000fe20000000200 */
[----:B------:R-:W-:-:S02]  /*10570*/  MOV R68, R68 ;  /* 0x0000004400447202 */ /* 0x000fc40000000f00 */
[----:B------:R-:W-:Y:S01]  /*10580*/  F2FP.BF16.F32.PACK_AB R105, R42, R34 ;  /* 0x000000222a69723e */ /* 0x000fe200000010ff */
[----:B------:R-:W-:Y:S01]  /*10590*/  STSM.16.M88.4 [R64], R96 ;  /* 0x0000006040007844 */ /* 0x000fe20000000200 */
        /* <DEDUP_REMOVED lines=9> */
[----:B------:R-:W-:Y:S01]  /*10630*/  F2FP.BF16.F32.PACK_AB R128, R129, R128 ;  /* 0x000000808180723e */ /* 0x000fe200000010ff */
[----:B------:R-:W-:Y:S01]  /*10640*/  STSM.16.M88.4 [R72], R112 ;  /* 0x0000007048007844 */ /* 0x000fe20000000200 */
[----:B------:R-:W-:Y:S02]  /*10650*/  MOV R102, R102 ;  /* 0x0000006600667202 */ /* 0x000fe40000000f00 */
[----:B------:R-:W-:-:S02]  /*10660*/  F2FP.BF16.F32.PACK_AB R122, R125, R124 ;  /* 0x0000007c7d7a723e */ /* 0x000fc400000010ff */
[----:B------:R-:W-:Y:S02]  /*10670*/  F2FP.BF16.F32.PACK_AB R123, R127, R126 ;  /* 0x0000007e7f7b723e */ /* 0x000fe400000010ff */
[----:B------:R-:W-:Y:S02]  /*10680*/  F2FP.BF16.F32.PACK_AB R129, R131, R130 ;  /* 0x000000828381723e */ /* 0x000fe400000010ff */
[----:B------:R-:W-:Y:S01]  /*10690*/  F2FP.BF16.F32.PACK_AB R136, R137, R136 ;  /* 0x000000888988723e */ /* 0x000fe200000010ff */
[----:B------:R-:W-:Y:S01]  /*106a0*/  STSM.16.M88.4 [R102], R120 ;  /* 0x0000007866007844 */ /* 0x000fe20000000200 */
[----:B------:R-:W-:Y:S02]  /*106b0*/  ISETP.NE.U32.AND P0, PT, RZ, UR4, PT ;  /* 0x00000004ff007c0c */ /* 0x000fe4000bf05070 */
[----:B---3--:R-:W-:Y:S02]  /*106c0*/  IADD3 R4, P1, R204, UR4, RZ ;  /* 0x00000004cc047c10 */ /* 0x008fe4000ff3e0ff */
        /* <DEDUP_REMOVED lines=8> */
[----:B------:R-:W-:Y:S01]  /*10750*/  F2FP.BF16.F32.PACK_AB R146, R149, R148 ;  /* 0x000000949592723e */ /* 0x000fe200000010ff */
[----:B------:R-:W-:Y:S01]  /*10760*/  STSM.16.M88.4 [R35], R136 ;  /* 0x0000008823007844 */ /* 0x000fe20000000200 */
[----:B------:R-:W-:Y:S02]  /*10770*/  F2FP.BF16.F32.PACK_AB R147, R151, R150 ;  /* 0x000000969793723e */ /* 0x000fe400000010ff */
[----:B------:R-:W-:Y:S02]  /*10780*/  ISETP.NE.AND.EX P0, PT, RZ, UR5, PT, P0 ;  /* 0x00000005ff007c0c */ /* 0x000fe4000bf05300 */
[----:B------:R-:W-:Y:S01]  /*10790*/  IADD3.X R5, R205, UR5, RZ, P1, !PT ;  /* 0x00000005cd057c10 */ /* 0x000fe20008ffe4ff */
[----:B------:R-:W-:Y:S01]  /*107a0*/  ULDC.64 UR4, c[0x0][0xbe0] ;  /* 0x0002f80000047ab9 */ /* 0x000fe20000000a00 */
[----:B------:R3:W-:Y:S01]  /*107b0*/  STSM.16.M88.4 [R33], R144 ;  /* 0x0000009021007844 */ /* 0x0007e20000000200 */
[----:B------:R-:W-:Y:S01]  /*107c0*/  BAR.SYNC.DEFER_BLOCKING 0x1, 0x100 ;  /* 0x0044000000007b1d */ /* 0x000fe20000010000 */
[----:B------:R-:W-:-:S04]  /*107d0*/  ISETP.NE.U32.AND P6, PT, RZ, UR4, PT ;  /* 0x00000004ff007c0c */ /* 0x000fc8000bfc5070 */
[----:B------:R-:W-:Y:S01]  /*107e0*/  ISETP.NE.AND.EX P6, PT, RZ, UR5, PT, P6 ;  /* 0x00000005ff007c0c */ /* 0x000fe2000bfc5360 */
[----:B------:R-:W-:-:S04]  /*107f0*/  IMAD R3, R202, 0x40, R193 ;  /* 0x00000040ca037824 */ /* 0x000fc800078e02c1 */
[----:B------:R-:W-:-:S08]  /*10800*/  IMAD.WIDE R20, R3, 0x2, R20 ;  /* 0x0000000203147825 */ /* 0x000fd000078e0214 */
[----:B------:R-:W-:Y:S01]  /*10810*/  @P6 IADD3 R204, P4, R204, UR4, RZ ;  /* 0x00000004cccc6c10 */ /* 0x000fe2000ff9e0ff */
[----:B------:R-:W-:Y:S02]  /*10820*/  ULDC UR4, c[0x0][0xa88] ;  /* 0x0002a20000047ab9 */ /* 0x000fe40000000800 */
[----:B------:R-:W-:Y:S01]  /*10830*/  IMAD.U32 R3, RZ, RZ, UR4 ;  /* 0x00000004ff037e24 */ /* 0x000fe2000f8e00ff */
[----:B------:R-:W-:Y:S01]  /*10840*/  @P6 IADD3.X R205, R205, UR5, RZ, P4, !PT ;  /* 0x00000005cdcd6c10 */ /* 0x000fe2000a7fe4ff */
[----:B------:R3:W5:Y:S01]  /*10850*/  @P0 LDG.E R0, desc[UR40][R4.64] ;  /* 0x0000002804000981 */ /* 0x000762000c1e1900 */
[C---:B0-----:R-:W-:Y:S02]  /*10860*/  IADD3 R9, P1, R20.reuse, 0x1000, RZ ;  /* 0x0000100014097810 */ /* 0x041fe40007f3e0ff */
[C---:B----4-:R-:W-:Y:S01]  /*10870*/  IADD3 R13, P2, R20.reuse, 0x2000, RZ ;  /* 0x00002000140d7810 */ /* 0x050fe20007f5e0ff */
[----:B------:R0:W5:Y:S01]  /*10880*/  @P6 LDG.E R3, desc[UR40][R204.64] ;  /* 0x00000028cc036981 */ /* 0x000162000c1e1900 */
[----:B--2---:R-:W-:-:S02]  /*10890*/  IADD3 R25, P3, R20, 0x3000, RZ ;  /* 0x0000300014197810 */ /* 0x004fc40007f7e0ff */
[----:B-1----:R-:W-:Y:S02]  /*108a0*/  IADD3 R29, P4, R20, 0x4000, RZ ;  /* 0x00004000141d7810 */ /* 0x002fe40007f9e0ff */
        /* <DEDUP_REMOVED lines=8> */
[----:B---3--:R-:W-:Y:S02]  /*10930*/  IADD3 R33, P5, R20, 0x5000, RZ ;  /* 0x0000500014217810 */ /* 0x008fe40007fbe0ff */
[----:B------:R-:W-:Y:S01]  /*10940*/  LOP3.LUT R8, R8, R9, RZ, 0x3c, !PT ;  /* 0x0000000908087212 */ /* 0x000fe200078e3cff */
[----:B------:R-:W-:Y:S01]  /*10950*/  IMAD.X R9, RZ, RZ, R21, P1 ;  /* 0x000000ffff097224 */ /* 0x000fe200008e0615 */
[----:B------:R-:W-:-:S02]  /*10960*/  LOP3.LUT R12, R12, R13, RZ, 0x3c, !PT ;  /* 0x0000000d0c0c7212 */ /* 0x000fc400078e3cff */
[----:B------:R-:W-:Y:S01]  /*10970*/  LOP3.LUT R24, R24, R25, RZ, 0x3c, !PT ;  /* 0x0000001918187212 */ /* 0x000fe200078e3cff */
[--C-:B------:R-:W-:Y:S01]  /*10980*/  IMAD.X R25, RZ, RZ, R21.reuse, P3 ;  /* 0x000000ffff197224 */ /* 0x100fe200018e0615 */
[----:B------:R-:W-:Y:S01]  /*10990*/  LOP3.LUT R28, R28, R29, RZ, 0x3c, !PT ;  /* 0x0000001d1c1c7212 */ /* 0x000fe200078e3cff */
[----:B------:R-:W-:Y:S01]  /*109a0*/  IMAD.X R29, RZ, RZ, R21, P4 ;  /* 0x000000ffff1d7224 */ /* 0x000fe200020e0615 */
[----:B------:R-:W-:Y:S02]  /*109b0*/  P2R R7, PR, RZ, 0x20 ;  /* 0x00000020ff077803 */ /* 0x000fe40000000000 */
[----:B------:R-:W-:Y:S02]  /*109c0*/  IADD3.X R13, RZ, R21, RZ, P2, !PT ;  /* 0x00000015ff0d7210 */ /* 0x000fe400017fe4ff */
[C---:B------:R-:W-:Y:S02]  /*109d0*/  IADD3 R37, P1, R20.reuse, 0x6000, RZ ;  /* 0x0000600014257810 */ /* 0x040fe40007f3e0ff */
[----:B------:R-:W-:-:S02]  /*109e0*/  IADD3 R41, P2, R20, 0x7000, RZ ;  /* 0x0000700014297810 */ /* 0x000fc40007f5e0ff */
[C---:B------:R-:W-:Y:S02]  /*109f0*/  IADD3 R45, P3, R20.reuse, 0x8000, RZ ;  /* 0x00008000142d7810 */ /* 0x040fe40007f7e0ff */
[C---:B------:R-:W-:Y:S02]  /*10a00*/  IADD3 R49, P4, R20.reuse, 0x9000, RZ ;  /* 0x0000900014317810 */ /* 0x040fe40007f9e0ff */
[----:B------:R-:W-:Y:S02]  /*10a10*/  IADD3 R53, P5, R20, 0xa000, RZ ;  /* 0x0000a00014357810 */ /* 0x000fe40007fbe0ff */
[----:B------:R-:W-:Y:S02]  /*10a20*/  LOP3.LUT R32, R33, 0x380, RZ, 0xc0, !PT ;  /* 0x0000038021207812 */ /* 0x000fe400078ec0ff */
        /* <DEDUP_REMOVED lines=11> */
[----:B------:R-:W-:Y:S02]  /*10ae0*/  LOP3.LUT R32, R32, R33, RZ, 0x3c, !PT ;  /* 0x0000002120207212 */ /* 0x000fe400078e3cff */
[----:B------:R-:W-:Y:S02]  /*10af0*/  LOP3.LUT R36, R36, R37, RZ, 0x3c, !PT ;  /* 0x0000002524247212 */ /* 0x000fe400078e3cff */
[----:B------:R-:W-:-:S02]  /*10b00*/  LOP3.LUT R40, R40, R41, RZ, 0x3c, !PT ;  /* 0x0000002928287212 */ /* 0x000fc400078e3cff */
[----:B------:R-:W-:Y:S02]  /*10b10*/  LOP3.LUT R44, R44, R45, RZ, 0x3c, !PT ;  /* 0x0000002d2c2c7212 */ /* 0x000fe400078e3cff */
[----:B------:R-:W-:Y:S02]  /*10b20*/  LOP3.LUT R48, R48, R49, RZ, 0x3c, !PT ;  /* 0x0000003130307212 */ /* 0x000fe400078e3cff */
[----:B------:R-:W-:Y:S01]  /*10b30*/  LOP3.LUT R52, R52, R53, RZ, 0x3c, !PT ;  /* 0x0000003534347212 */ /* 0x000fe200078e3cff */
[----:B0-----:R-:W-:Y:S06]  /*10b40*/  @P6 BRA `(.L_x_3748) ;  /* 0x0000000000106947 */ /* 0x001fec0003800000 */
[----:B------:R-:W-:Y:S05]  /*10b50*/  @!P0 BRA `(.L_x_3748) ;  /* 0x00000000000c8947 */ /* 0x000fea0003800000 */
[----:B------:R-:W2:Y:S04]  /*10b60*/  LDG.E R6, desc[UR40][R4.64] ;  /* 0x0000002804067981 */ /* 0x000ea8000c1e1900 */
[----:B-----5:R-:W2:Y:S02]  /*10b70*/  LDG.E R3, desc[UR40][R4.64+0x4] ;  /* 0x0000042804037981 */ /* 0x020ea4000c1e1900 */
[----:B--2---:R-:W-:-:S07]  /*10b80*/  IMAD.IADD R3, R3, 0x1, -R6 ;  /* 0x0000000103037824 */ /* 0x004fce00078e0a06 */
.L_x_3748:
[----:B------:R-:W0:Y:S01]  /*10b90*/  SHFL.IDX PT, R4, R211, RZ, 0x1f ;  /* 0x00001fffd3047589 */ /* 0x000e2200000e0000 */
        /* <DEDUP_REMOVED lines=18> */
[----:B0-----:R-:W-:Y:S02]  /*10cc0*/  ISETP.NE.AND P5, PT, R4, RZ, PT ;  /* 0x000000ff0400720c */ /* 0x001fe40003fa5270 */
        /* <DEDUP_REMOVED lines=9> */
[----:B------:R-:W-:Y:S02]  /*10d60*/  LOP3.LUT R60, R60, R61, RZ, 0x3c, !PT ;  /* 0x0000003d3c3c7212 */ /* 0x000fe400078e3cff */
        /* <DEDUP_REMOVED lines=19> */
[----:B------:R-:W-:Y:S01]  /*10ea0*/  IMAD R6, R209, UR4, RZ ;  /* 0x00000004d1067c24 */ /* 0x000fe2000f8e02ff */
[----:B------:R-:W-:Y:S01]  /*10eb0*/  IADD3 R5, R5, R7, RZ ;  /* 0x0000000705057210 */ /* 0x000fe20007ffe0ff */
[----:B------:R-:W-:Y:S02]  /*10ec0*/  IMAD.MOV R7, RZ, RZ, -R195 ;  /* 0x000000ffff077224 */ /* 0x000fe400078e0ac3 */
[----:B------:R-:W-:Y:S02]  /*10ed0*/  IMAD R14, R208, 0x40, R190 ;  /* 0x00000040d00e7824 */ /* 0x000fe400078e02be */
[C---:B------:R-:W-:Y:S01]  /*10ee0*/  IMAD.WIDE.U32 R4, R79.reuse, UR4, R4 ;  /* 0x000000044f047c25 */ /* 0x040fe2000f8e0004 */
[----:B------:R-:W-:Y:S02]  /*10ef0*/  ISETP.NE.AND P0, PT, R192, R7, PT ;  /* 0x00000007c000720c */ /* 0x000fe40003f05270 */
[----:B------:R-:W-:Y:S01]  /*10f00*/  SHF.R.S32.HI R7, RZ, 0x1f, R14 ;  /* 0x0000001fff077819 */ /* 0x000fe2000001140e */
[----:B------:R-:W-:Y:S01]  /*10f10*/  IMAD R11, R79, UR5, R6 ;  /* 0x000000054f0b7c24 */ /* 0x000fe2000f8e0206 */
[C---:B------:R-:W-:Y:S01]  /*10f20*/  IADD3 R10, P2, R14.reuse, R4, RZ ;  /* 0x000000040e0a7210 */ /* 0x040fe20007f5e0ff */
[C---:B------:R-:W-:Y:S01]  /*10f30*/  VIADD R6, R14.reuse, 0x8 ;  /* 0x000000080e067836 */ /* 0x040fe20000000000 */
[----:B------:R-:W-:Y:S01]  /*10f40*/  ISETP.GE.OR P1, PT, R14, R3, P0 ;  /* 0x000000030e00720c */ /* 0x000fe20000726670 */
[----:B------:R-:W-:Y:S01]  /*10f50*/  ULDC.64 UR4, c[0x0][0xb40] ;  /* 0x0002d00000047ab9 */ /* 0x000fe20000000a00 */
[----:B------:R-:W-:-:S02]  /*10f60*/  IADD3.X R7, R7, R5, R11, P2, !PT ;  /* 0x0000000507077210 */ /* 0x000fc400017fe40b */
[----:B------:R-:W-:Y:S02]  /*10f70*/  ISETP.GE.OR P0, PT, R6, R3, P0 ;  /* 0x000000030600720c */ /* 0x000fe40000706670 */
[----:B------:R-:W-:-:S04]  /*10f80*/  LEA R4, P2, R10, UR4, 0x2 ;  /* 0x000000040a047c11 */ /* 0x000fc8000f8410ff */
[----:B------:R-:W-:-:S05]  /*10f90*/  LEA.HI.X R5, R10, UR5, R7, 0x2, P2 ;  /* 0x000000050a057c11 */ /* 0x000fca00090f1407 */
[----:B------:R0:W-:Y:S04]  /*10fa0*/  @!P1 STG.E desc[UR40][R4.64], R166 ;  /* 0x000000a604009986 */ /* 0x0001e8000c101928 */
[----:B------:R0:W-:Y:S02]  /*10fb0*/  @!P0 STG.E desc[UR40][R4.64+0x20], R167 ;  /* 0x000020a704008986 */ /* 0x0001e4000c101928 */
.L_x_3749:
[----:B------:R-:W1:Y:S01]  /*10fc0*/  LDC R87, c[0x0][0xa8c] ;  /* 0x0002a300ff577b82 */ /* 0x000e620000000800 */
[----:B0-----:R0:W5:Y:S01]  /*10fd0*/  LD.E.128 R4, desc[UR40][R20.64] ;  /* 0x0000002814047980 */ /* 0x001162000c101d00 */
[----:B------:R-:W-:Y:S02]  /*10fe0*/  ULDC.64 UR4, c[0x0][0xaa0] ;  /* 0x0002a80000047ab9 */ /* 0x000fe40000000a00 */
[----:B------:R-:W-:Y:S01]  /*10ff0*/  IMAD R77, R77, UR4, RZ ;  /* 0x000000044d4d7c24 */ /* 0x000fe2000f8e02ff */
[----:B------:R-:W-:Y:S01]  /*11000*/  IADD3 R82, R193, 0x40, RZ ;  /* 0x00000040c1527810 */ /* 0x000fe20007ffe0ff */
[----:B------:R-:W5:Y:S04]  /*11010*/  LD.E.128 R8, desc[UR40][R8.64] ;  /* 0x0000002808087980 */ /* 0x000f68000c101d00 */
[----:B------:R-:W5:Y:S01]  /*11020*/  LD.E.128 R12, desc[UR40][R12.64] ;  /* 0x000000280c0c7980 */ /* 0x000f62000c101d00 */
[--C-:B0-----:R-:W-:Y:S01]  /*11030*/  SHF.R.S32.HI R21, RZ, 0x1f, R193.reuse ;  /* 0x0000001fff157819 */ /* 0x101fe200000114c1 */
[----:B------:R-:W-:-:S02]  /*11040*/  IMAD.MOV.U32 R20, RZ, RZ, R193 ;  /* 0x000000ffff147224 */ /* 0x000fc400078e00c1 */
[C---:B------:R-:W-:Y:S01]  /*11050*/  IMAD R77, R0.reuse, UR5, R77 ;  /* 0x00000005004d7c24 */ /* 0x040fe2000f8e024d */
[----:B------:R-:W5:Y:S01]  /*11060*/  LD.E.128 R24, desc[UR40][R24.64] ;  /* 0x0000002818187980 */ /* 0x000f62000c101d00 */
[----:B------:R-:W-:Y:S01]  /*11070*/  IMAD.WIDE.U32 R20, R0, UR4, R20 ;  /* 0x0000000400147c25 */ /* 0x000fe2000f8e0014 */
[----:B------:R-:W-:Y:S02]  /*11080*/  ULDC.64 UR4, c[0x0][0xae0] ;  /* 0x0002b80000047ab9 */ /* 0x000fe40000000a00 */
[----:B------:R-:W5:Y:S01]  /*11090*/  LD.E.128 R28, desc[UR40][R28.64] ;  /* 0x000000281c1c7980 */ /* 0x000f62000c101d00 */
[----:B------:R-:W-:Y:S02]  /*110a0*/  IMAD R3, R208, -0x40, R3 ;  /* 0xffffffc0d0037824 */ /* 0x000fe400078e0203 */
[----:B------:R-:W-:Y:S01]  /*110b0*/  VIADD R0, R202, 0x20 ;  /* 0x00000020ca007836 */ /* 0x000fe20000000000 */
[----:B------:R-:W5:Y:S01]  /*110c0*/  LD.E.128 R32, desc[UR40][R32.64] ;  /* 0x0000002820207980 */ /* 0x000f62000c101d00 */
[----:B-1----:R-:W-:-:S02]  /*110d0*/  ISETP.GE.AND P3, PT, R82, R87, PT ;  /* 0x000000575200720c */ /* 0x002fc40003f66270 */
[-C--:B------:R-:W-:Y:S01]  /*110e0*/  ISETP.GE.AND P1, PT, R202, R3.reuse, PT ;  /* 0x00000003ca00720c */ /* 0x080fe20003f26270 */
[----:B------:R-:W5:Y:S01]  /*110f0*/  LD.E.128 R36, desc[UR40][R36.64] ;  /* 0x0000002824247980 */ /* 0x000f62000c101d00 */
[----:B------:R-:W-:Y:S02]  /*11100*/  ISETP.GE.AND P0, PT, R0, R3, PT ;  /* 0x000000030000720c */ /* 0x000fe40003f06270 */
[----:B------:R-:W-:Y:S01]  /*11110*/  SEL R3, RZ, 0xffffffff, P3 ;  /* 0xffffffffff037807 */ /* 0x000fe20001800000 */
[----:B------:R-:W5:Y:S01]  /*11120*/  LD.E.128 R40, desc[UR40][R40.64] ;  /* 0x0000002828287980 */ /* 0x000f62000c101d00 */
[C---:B------:R-:W-:Y:S01]  /*11130*/  ISETP.GE.AND P2, PT, R193.reuse, R87, PT ;  /* 0x00000057c100720c */ /* 0x040fe20003f46270 */
[C---:B------:R-:W-:Y:S02]  /*11140*/  VIADD R83, R193.reuse, 0x80 ;  /* 0x00000080c1537836 */ /* 0x040fe40000000000 */
[----:B------:R-:W5:Y:S01]  /*11150*/  LD.E.128 R44, desc[UR40][R44.64] ;  /* 0x000000282c2c7980 */ /* 0x000f62000c101d00 */
[----:B------:R-:W-:-:S03]  /*11160*/  VIADD R84, R193, 0xc0 ;  /* 0x000000c0c1547836 */ /* 0x000fc60000000000 */
[----:B------:R-:W5:Y:S04]  /*11170*/  LD.E.128 R48, desc[UR40][R48.64] ;  /* 0x0000002830307980 */ /* 0x000f68000c101d00 */
[----:B------:R-:W5:Y:S04]  /*11180*/  LD.E.128 R52, desc[UR40][R52.64] ;  /* 0x0000002834347980 */ /* 0x000f68000c101d00 */
[----:B------:R-:W5:Y:S04]  /*11190*/  LD.E.128 R56, desc[UR40][R56.64] ;  /* 0x0000002838387980 */ /* 0x000f68000c101d00 */
[----:B------:R-:W5:Y:S04]  /*111a0*/  LD.E.128 R60, desc[UR40][R60.64] ;  /* 0x000000283c3c7980 */ /* 0x000f68000c101d00 */
[----:B------:R-:W5:Y:S04]  /*111b0*/  LD.E.128 R64, desc[UR40][R64.64] ;  /* 0x0000002840407980 */ /* 0x000f68000c101d00 */
[----:B------:R-:W5:Y:S04]  /*111c0*/  LD.E.128 R68, desc[UR40][R68.64] ;  /* 0x0000002844447980 */ /* 0x000f68000c101d00 */
[----:B------:R-:W5:Y:S01]  /*111d0*/  LD.E.128 R72, desc[UR40][R72.64] ;  /* 0x0000002848487980 */ /* 0x000f62000c101d00 */
[----:B------:R-:W-:Y:S01]  /*111e0*/  IMAD.SHL.U32 R3, R3, 0x2, RZ ;  /* 0x0000000203037824 */ /* 0x000fe200078e00ff */
[----:B------:R-:W-:Y:S01]  /*111f0*/  SEL R0, RZ, 0x1, P2 ;  /* 0x00000001ff007807 */ /* 0x000fe20001000000 */
[----:B------:R-:W-:Y:S01]  /*11200*/  IMAD R76, R76, UR4, RZ ;  /* 0x000000044c4c7c24 */ /* 0x000fe2000f8e02ff */
[----:B------:R-:W-:Y:S01]  /*11210*/  @!PT LDS RZ, [RZ] ;  /* 0x00000000fffff984 */ /* 0x000fe20000000800 */
[----:B------:R-:W-:Y:S01]  /*11220*/  @!PT LDS RZ, [RZ] ;  /* 0x00000000fffff984 */ /* 0x000fe20000000800 */
[----:B------:R-:W-:Y:S01]  /*11230*/  @!PT LDS RZ, [RZ] ;  /* 0x00000000fffff984 */ /* 0x000fe20000000800 */
[----:B------:R-:W-:Y:S01]  /*11240*/  @!PT LDS RZ, [RZ] ;  /* 0x00000000fffff984 */ /* 0x000fe20000000800 */
[----:B------:R0:W-:Y:S06]  /*11250*/  MEMBAR.ALL.CTA ;  /* 0x0000000000007992 */ /* 0x0001ec0000008000 */
[----:B0-----:R-:W0:Y:S01]  /*11260*/  FENCE.VIEW.ASYNC.S ;  /* 0x00000000000073c6 */ /* 0x001e220000000000 */
[----:B------:R-:W-:Y:S01]  /*11270*/  IMAD.IADD R21, R21, 0x1, R77 ;  /* 0x0000000115157824 */ /* 0x000fe200078e024d */
[-C--:B------:R-:W-:Y:S01]  /*11280*/  ISETP.GE.AND P2, PT, R83, R87.reuse, PT ;  /* 0x000000575300720c */ /* 0x080fe20003f46270 */
[C---:B------:R-:W-:Y:S01]  /*11290*/  IMAD R77, R201.reuse, UR5, R76 ;  /* 0x00000005c94d7c24 */ /* 0x040fe2000f8e024c */
[-C--:B------:R-:W-:Y:S01]  /*112a0*/  ISETP.GE.AND P3, PT, R84, R87.reuse, PT ;  /* 0x000000575400720c */ /* 0x080fe20003f66270 */
[----:B------:R-:W-:Y:S01]  /*112b0*/  IMAD.WIDE.U32 R20, R201, UR4, R20 ;  /* 0x00000004c9147c25 */ /* 0x000fe2000f8e0014 */
[----:B------:R-:W-:Y:S01]  /*112c0*/  LOP3.LUT R0, R3, 0x2, R0, 0xe2, !PT ;  /* 0x0000000203007812 */ /* 0x000fe200078ee200 */
[----:B------:R-:W-:Y:S01]  /*112d0*/  ULDC.64 UR4, c[0x0][0xae8] ;  /* 0x0002ba0000047ab9 */ /* 0x000fe20000000a00 */
[----:B------:R-:W-:Y:S01]  /*112e0*/  SEL R3, RZ, 0x4, P2 ;  /* 0x00000004ff037807 */ /* 0x000fe20001000000 */
[C---:B------:R-:W-:Y:S01]  /*112f0*/  VIADD R85, R193.reuse, 0x100 ;  /* 0x00000100c1557836 */ /* 0x040fe20000000000 */
[----:B------:R-:W-:Y:S01]  /*11300*/  SEL R76, RZ, 0x8, P3 ;  /* 0x00000008ff4c7807 */ /* 0x000fe20001800000 */
[----:B------:R-:W-:Y:S01]  /*11310*/  VIADD R86, R193, 0x140 ;  /* 0x00000140c1567836 */ /* 0x000fe20000000000 */
[----:B------:R-:W-:Y:S01]  /*11320*/  SHF.R.S32.HI R203, RZ, 0x1f, R202 ;  /* 0x0000001fffcb7819 */ /* 0x000fe200000114ca */
[----:B------:R-:W-:Y:S01]  /*11330*/  IMAD.IADD R21, R21, 0x1, R77 ;  /* 0x0000000115157824 */ /* 0x000fe200078e024d */
[----:B------:R-:W-:Y:S01]  /*11340*/  LOP3.LUT R3, R76, R0, R3, 0xfe, !PT ;  /* 0x000000004c037212 */ /* 0x000fe200078efe03 */
[----:B------:R-:W-:Y:S01]  /*11350*/  VIADD R0, R2, 0x28c20 ;  /* 0x00028c2002007836 */ /* 0x000fe20000000000 */
[C---:B------:R-:W-:Y:S01]  /*11360*/  IADD3 R77, R193.reuse, 0x180, RZ ;  /* 0x00000180c14d7810 */ /* 0x040fe20007ffe0ff */
[----:B------:R-:W-:Y:S01]  /*11370*/  VIADD R78, R193, 0x1c0 ;  /* 0x000001c0c14e7836 */ /* 0x000fe20000000000 */
[-C--:B------:R-:W-:Y:S01]  /*11380*/  ISETP.GE.AND P2, PT, R85, R87.reuse, PT ;  /* 0x000000575500720c */ /* 0x080fe20003f46270 */
[----:B------:R-:W-:Y:S01]  /*11390*/  BSSY B1, `(.L_x_3750) ;  /* 0x000002d000017945 */ /* 0x000fe20003800000 */
[----:B------:R-:W-:-:S02]  /*113a0*/  ISETP.GE.AND P3, PT, R86, R87, PT ;  /* 0x000000575600720c */ /* 0x000fc40003f66270 */
[----:B------:R-:W-:Y:S02]  /*113b0*/  ISETP.GE.AND P4, PT, R77, R87, PT ;  /* 0x000000574d00720c */ /* 0x000fe40003f86270 */
[----:B------:R-:W-:Y:S02]  /*113c0*/  SEL R76, RZ, 0x10, P2 ;  /* 0x00000010ff4c7807 */ /* 0x000fe40001000000 */
[----:B------:R-:W-:Y:S02]  /*113d0*/  SEL R77, RZ, 0x20, P3 ;  /* 0x00000020ff4d7807 */ /* 0x000fe40001800000 */
[----:B------:R-:W-:Y:S02]  /*113e0*/  PRMT R0, RZ, 0x654, R0 ;  /* 0x00000654ff007816 */ /* 0x000fe40000000000 */
[----:B------:R-:W-:Y:S01]  /*113f0*/  LOP3.LUT R3, R77, R3, R76, 0xfe, !PT ;  /* 0x000000034d037212 */ /* 0x000fe200078efe4c */
[----:B------:R-:W-:Y:S01]  /*11400*/  IMAD R76, R209, UR4, RZ ;  /* 0x00000004d14c7c24 */ /* 0x000fe2000f8e02ff */
[----:B0-----:R0:W-:Y:S01]  /*11410*/  SYNCS.ARRIVE.TRANS64.RED.A1T0 RZ, [R0+URZ], RZ ;  /* 0x000000ff00ff79a7 */ /* 0x0011e2000810043f */
[----:B------:R-:W-:-:S02]  /*11420*/  ISETP.GE.AND P2, PT, R78, R87, PT ;  /* 0x000000574e00720c */ /* 0x000fc40003f46270 */
[C---:B------:R-:W-:Y:S02]  /*11430*/  IMAD R81, R79.reuse, UR5, R76 ;  /* 0x000000054f517c24 */ /* 0x040fe4000f8e024c */
[----:B------:R-:W-:Y:S01]  /*11440*/  IMAD.WIDE.U32 R78, R79, UR4, R20 ;  /* 0x000000044f4e7c25 */ /* 0x000fe2000f8e0014 */
[----:B0-----:R-:W-:-:S03]  /*11450*/  SEL R0, RZ, 0x40, P4 ;  /* 0x00000040ff007807 */ /* 0x001fc60002000000 */
[----:B------:R-:W-:Y:S01]  /*11460*/  IMAD.WIDE R76, R208, 0x40, R202 ;  /* 0x00000040d04c7825 */ /* 0x000fe200078e02ca */
[----:B------:R-:W-:-:S03]  /*11470*/  LOP3.LUT R0, R3, R0, RZ, 0xfc, !PT ;  /* 0x0000000003007212 */ /* 0x000fc600078efcff */
[----:B------:R-:W-:Y:S01]  /*11480*/  IMAD.IADD R89, R79, 0x1, R81 ;  /* 0x000000014f597824 */ /* 0x000fe200078e0251 */
[----:B------:R-:W-:-:S04]  /*11490*/  SEL R3, RZ, 0x80, P2 ;  /* 0x00000080ff037807 */ /* 0x000fc80001000000 */
        /* <DEDUP_REMOVED lines=8> */
[----:B------:R-:W-:Y:S01]  /*11520*/  IMAD R81, R76, UR5, R81 ;  /* 0x000000054c517c24 */ /* 0x000fe2000f8e0251 */
[----:B------:R-:W-:Y:S01]  /*11530*/  ISETP.GE.AND P4, PT, R86, R87, PT ;  /* 0x000000575600720c */ /* 0x000fe20003f86270 */
[----:B------:R-:W-:Y:S01]  /*11540*/  IMAD.WIDE.U32 R20, R76, UR4, R20 ;  /* 0x000000044c147c25 */ /* 0x000fe2000f8e0014 */
[----:B------:R-:W-:Y:S01]  /*11550*/  ULDC.64 UR4, c[0x0][0xa80] ;  /* 0x0002a00000047ab9 */ /* 0x000fe20000000a00 */
[----:B------:R-:W-:-:S02]  /*11560*/  LOP3.LUT P5, RZ, R0, 0x40, RZ, 0xc0, !PT ;  /* 0x0000004000ff7812 */ /* 0x000fc400078ac0ff */
[----:B------:R-:W-:Y:S01]  /*11570*/  IMAD.IADD R21, R21, 0x1, R81 ;  /* 0x0000000115157824 */ /* 0x000fe200078e0251 */
[C---:B------:R-:W-:Y:S02]  /*11580*/  LEA R80, P1, R20.reuse, UR4, 0x1 ;  /* 0x0000000414507c11 */ /* 0x040fe4000f8208ff */
        /* <DEDUP_REMOVED lines=13> */
.L_x_3751:
[----:B------:R-:W-:Y:S05]  /*11660*/  BSYNC B1 ;  /* 0x0000000000017941 */ /* 0x000fea0003800000 */
.L_x_3750:
        /* <DEDUP_REMOVED lines=31> */
.L_x_3747:
[----:B------:R-:W-:Y:S01]  /*11860*/  ULDC.64 UR4, c[0x0][0xbd8] ;  /* 0x0002f60000047ab9 */ /* 0x000fe20000000a00 */
[----:B------:R-:W-:Y:S01]  /*11870*/  IMAD.MOV.U32 R9, RZ, RZ, RZ ;  /* 0x000000ffff097224 */ /* 0x000fe200078e00ff */
[----:B------:R-:W-:Y:S01]  /*11880*/  ISETP.NE.U32.AND P0, PT, RZ, UR4, PT ;  /* 0x00000004ff007c0c */ /* 0x000fe2000bf05070 */
[----:B------:R-:W3:Y:S01]  /*11890*/  LDC R14, c[0x0][0xa8c] ;  /* 0x0002a300ff0e7b82 */ /* 0x000ee20000000800 */
        /* <DEDUP_REMOVED lines=12> */
[----:B------:R-:W-:Y:S01]  /*11960*/  ISETP.GT.AND P2, PT, R220, 0x3f, PT ;  /* 0x0000003fdc00780c */ /* 0x000fe20003f44270 */
[----:B------:R-:W-:-:S12]  /*11970*/  @P1 BRA `(.L_x_3753) ;  /* 0x0000000000101947 */ /* 0x000fd80003800000 */
[----:B------:R-:W-:Y:S05]  /*11980*/  @!P0 BRA `(.L_x_3753) ;  /* 0x00000000000c8947 */ /* 0x000fea0003800000 */
[----:B------:R-:W2:Y:S04]  /*11990*/  LDG.E R0, desc[UR40][R4.64] ;  /* 0x0000002804007981 */ /* 0x000ea8000c1e1900 */
[----:B-----5:R-:W2:Y:S02]  /*119a0*/  LDG.E R3, desc[UR40][R4.64+0x4] ;  /* 0x0000042804037981 */ /* 0x020ea4000c1e1900 */
[----:B--2---:R-:W-:-:S07]  /*119b0*/  IMAD.IADD R3, R3, 0x1, -R0 ;  /* 0x0000000103037824 */ /* 0x004fce00078e0a00 */
.L_x_3753:
[----:B------:R-:W-:Y:S01]  /*119c0*/  BSSY B1, `(.L_x_3754) ;  /* 0x000001d000017945 */ /* 0x000fe20003800000 */
[----:B------:R-:W-:Y:S02]  /*119d0*/  SHF.R.S32.HI R10, RZ, 0x1f, R201 ;  /* 0x0000001fff0a7819 */ /* 0x000fe400000114c9 */
[----:B------:R-:W-:Y:S02]  /*119e0*/  SHF.R.S32.HI R12, RZ, 0x1f, R193 ;  /* 0x0000001fff0c7819 */ /* 0x000fe400000114c1 */
[----:B------:R-:W-:Y:S02]  /*119f0*/  SEL R11, R206, RZ, !P0 ;  /* 0x000000ffce0b7207 */ /* 0x000fe40004000000 */
[----:B------:R-:W-:Y:S02]  /*11a00*/  SEL R209, R209, RZ, !P0 ;  /* 0x000000ffd1d17207 */ /* 0x000fe40004000000 */
[----:B-----5:R-:W-:Y:S01]  /*11a10*/  SHF.R.S32.HI R8, RZ, 0x1f, R9 ;  /* 0x0000001fff087819 */ /* 0x020fe20000011409 */
[----:B------:R-:W-:Y:S06]  /*11a20*/  @P2 BRA `(.L_x_3755) ;  /* 0x0000000000582947 */ /* 0x000fec0003800000 */
[----:B------:R-:W5:Y:S02]  /*11a30*/  S2R R0, SR_TID.X ;  /* 0x0000000000007919 */ /* 0x000f640000002100 */
[----:B-----5:R-:W-:-:S04]  /*11a40*/  IMAD R0, R208, 0x40, R0 ;  /* 0x00000040d0007824 */ /* 0x020fc800078e0200 */
[----:B------:R-:W-:-:S05]  /*11a50*/  VIADD R0, R0, 0xffffff80 ;  /* 0xffffff8000007836 */ /* 0x000fca0000000000 */
[----:B------:R-:W-:-:S13]  /*11a60*/  ISETP.GE.AND P0, PT, R0, R3, PT ;  /* 0x000000030000720c */ /* 0x000fda0003f06270 */
[----:B------:R-:W-:Y:S05]  /*11a70*/  @P0 BRA `(.L_x_3755) ;  /* 0x0000000000440947 */ /* 0x000fea0003800000 */
[----:B----4-:R-:W-:Y:S01]  /*11a80*/  IADD3 R4, P0, R0, R9, RZ ;  /* 0x0000000900047210 */ /* 0x010fe20007f1e0ff */
[----:B------:R-:W-:-:S03]  /*11a90*/  ULDC.64 UR4, c[0x0][0xb70] ;  /* 0x0002dc0000047ab9 */ /* 0x000fc60000000a00 */
[----:B------:R-:W-:Y:S01]  /*11aa0*/  LEA.HI.X.SX32 R5, R0, R8, 0x1, P0 ;  /* 0x0000000800057211 */ /* 0x000fe200000f0eff */
[----:B------:R-:W-:-:S04]  /*11ab0*/  IMAD R0, R10, UR4, RZ ;  /* 0x000000040a007c24 */ /* 0x000fc8000f8e02ff */
[C---:B------:R-:W-:Y:S02]  /*11ac0*/  IMAD R7, R201.reuse, UR5, R0 ;  /* 0x00000005c9077c24 */ /* 0x040fe4000f8e0200 */
[----:B------:R-:W-:Y:S01]  /*11ad0*/  IMAD.WIDE.U32 R4, R201, UR4, R4 ;  /* 0x00000004c9047c25 */ /* 0x000fe2000f8e0004 */
[----:B------:R-:W-:-:S03]  /*11ae0*/  ULDC.64 UR4, c[0x0][0xb78] ;  /* 0x0002de0000047ab9 */ /* 0x000fc60000000a00 */
[----:B------:R-:W-:Y:S01]  /*11af0*/  IMAD R0, R209, UR4, RZ ;  /* 0x00000004d1007c24 */ /* 0x000fe2000f8e02ff */
[----:B------:R-:W-:-:S03]  /*11b00*/  IADD3 R5, R5, R7, RZ ;  /* 0x0000000705057210 */ /* 0x000fc60007ffe0ff */
        /* <DEDUP_REMOVED lines=8> */
.L_x_3755:
[----:B------:R-:W-:Y:S05]  /*11b90*/  BSYNC B1 ;  /* 0x0000000000017941 */ /* 0x000fea0003800000 */
.L_x_3754:
[----:B------:R-:W-:Y:S01]  /*11ba0*/  ULDC.64 UR4, c[0x0][0xaa0] ;  /* 0x0002a80000047ab9 */ /* 0x000fe20000000a00 */
[----:B----4-:R-:W-:Y:S01]  /*11bb0*/  IMAD.MOV.U32 R4, RZ, RZ, R193 ;  /* 0x000000ffff047224 */ /* 0x010fe200078e00c1 */
[C---:B---3--:R-:W-:Y:S01]  /*11bc0*/  ISETP.GE.AND P2, PT, R193.reuse, R14, PT ;  /* 0x0000000ec100720c */ /* 0x048fe20003f46270 */
[----:B------:R-:W-:Y:S01]  /*11bd0*/  IMAD.MOV.U32 R5, RZ, RZ, R12 ;  /* 0x000000ffff057224 */ /* 0x000fe200078e000c */
[----:B------:R-:W-:Y:S01]  /*11be0*/  IADD3 R25, R193, 0x100, RZ ;  /* 0x00000100c1197810 */ /* 0x000fe20007ffe0ff */
[----:B------:R-:W-:Y:S01]  /*11bf0*/  IMAD R0, R8, UR4, RZ ;  /* 0x0000000408007c24 */ /* 0x000fe2000f8e02ff */
[----:B------:R-:W-:Y:S01]  /*11c00*/  BSSY B1, `(.L_x_3756) ;  /* 0x000004b000017945 */ /* 0x000fe20003800000 */
[----:B------:R-:W-:-:S04]  /*11c10*/  IMAD.WIDE.U32 R4, R9, UR4, R4 ;  /* 0x0000000409047c25 */ /* 0x000fc8000f8e0004 */
[----:B------:R-:W-:Y:S01]  /*11c20*/  IMAD R9, R9, UR5, R0 ;  /* 0x0000000509097c24 */ /* 0x000fe2000f8e0200 */
[----:B------:R-:W-:Y:S01]  /*11c30*/  ULDC.64 UR4, c[0x0][0xae0] ;  /* 0x0002b80000047ab9 */ /* 0x000fe20000000a00 */
[----:B------:R-:W-:Y:S02]  /*11c40*/  VIADD R13, R193, 0x40 ;  /* 0x00000040c10d7836 */ /* 0x000fe40000000000 */
[----:B------:R-:W-:Y:S01]  /*11c50*/  IMAD R0, R10, UR4, RZ ;  /* 0x000000040a007c24 */ /* 0x000fe2000f8e02ff */
[----:B------:R-:W-:Y:S01]  /*11c60*/  IADD3 R5, R5, R9, RZ ;  /* 0x0000000905057210 */ /* 0x000fe20007ffe0ff */
[----:B------:R-:W-:Y:S01]  /*11c70*/  IMAD R3, R208, -0x40, R3 ;  /* 0xffffffc0d0037824 */ /* 0x000fe200078e0203 */
[-C--:B------:R-:W-:Y:S01]  /*11c80*/  ISETP.GE.AND P0, PT, R13, R14.reuse, PT ;  /* 0x0000000e0d00720c */ /* 0x080fe20003f06270 */
[----:B------:R-:W-:Y:S02]  /*11c90*/  IMAD R7, R201, UR5, R0 ;  /* 0x00000005c9077c24 */ /* 0x000fe4000f8e0200 */
[C---:B------:R-:W-:Y:S01]  /*11ca0*/  VIADD R0, R202.reuse, 0x20 ;  /* 0x00000020ca007836 */ /* 0x040fe20000000000 */
[----:B------:R-:W-:Y:S01]  /*11cb0*/  SEL R6, RZ, 0xffffffff, P0 ;  /* 0xffffffffff067807 */ /* 0x000fe20000000000 */
[C---:B------:R-:W-:Y:S01]  /*11cc0*/  VIADD R15, R193.reuse, 0x80 ;  /* 0x00000080c10f7836 */ /* 0x040fe20000000000 */
[-C--:B------:R-:W-:Y:S01]  /*11cd0*/  ISETP.GE.AND P1, PT, R202, R3.reuse, PT ;  /* 0x00000003ca00720c */ /* 0x080fe20003f26270 */
[----:B------:R-:W-:Y:S01]  /*11ce0*/  VIADD R21, R193, 0xc0 ;  /* 0x000000c0c1157836 */ /* 0x000fe20000000000 */
[----:B------:R-:W-:Y:S01]  /*11cf0*/  ISETP.GE.AND P0, PT, R0, R3, PT ;  /* 0x000000030000720c */ /* 0x000fe20003f06270 */
[----:B------:R-:W-:Y:S01]  /*11d00*/  IMAD.WIDE.U32 R4, R201, UR4, R4 ;  /* 0x00000004c9047c25 */ /* 0x000fe2000f8e0004 */
[----:B------:R-:W-:Y:S01]  /*11d10*/  SEL R0, RZ, 0x1, P2 ;  /* 0x00000001ff007807 */ /* 0x000fe20001000000 */
[----:B------:R-:W-:Y:S01]  /*11d20*/  ULDC.64 UR4, c[0x0][0xae8] ;  /* 0x0002ba0000047ab9 */ /* 0x000fe20000000a00 */
[-C--:B------:R-:W-:Y:S01]  /*11d30*/  ISETP.GE.AND P2, PT, R15, R14.reuse, PT ;  /* 0x0000000e0f00720c */ /* 0x080fe20003f46270 */
[----:B------:R-:W-:Y:S01]  /*11d40*/  IMAD.SHL.U32 R3, R6, 0x2, RZ ;  /* 0x0000000206037824 */ /* 0x000fe200078e00ff */
[----:B------:R-:W-:Y:S01]  /*11d50*/  ISETP.GE.AND P3, PT, R21, R14, PT ;  /* 0x0000000e1500720c */ /* 0x000fe20003f66270 */
[----:B------:R-:W-:-:S02]  /*11d60*/  VIADD R27, R193, 0x140 ;  /* 0x00000140c11b7836 */ /* 0x000fc40000000000 */
[----:B------:R-:W-:Y:S01]  /*11d70*/  IMAD.IADD R5, R5, 0x1, R7 ;  /* 0x0000000105057824 */ /* 0x000fe200078e0207 */
[----:B------:R-:W-:Y:S01]  /*11d80*/  LOP3.LUT R0, R3, 0x2, R0, 0xe2, !PT ;  /* 0x0000000203007812 */ /* 0x000fe200078ee200 */
[C---:B------:R-:W-:Y:S01]  /*11d90*/  VIADD R7, R193.reuse, 0x180 ;  /* 0x00000180c1077836 */ /* 0x040fe20000000000 */
[----:B------:R-:W-:Y:S01]  /*11da0*/  SEL R3, RZ, 0x4, P2 ;  /* 0x00000004ff037807 */ /* 0x000fe20001000000 */
[----:B------:R-:W-:Y:S01]  /*11db0*/  VIADD R9, R193, 0x1c0 ;  /* 0x000001c0c1097836 */ /* 0x000fe20000000000 */
[----:B------:R-:W-:Y:S02]  /*11dc0*/  SEL R6, RZ, 0x8, P3 ;  /* 0x00000008ff067807 */ /* 0x000fe40001800000 */
[-C--:B------:R-:W-:Y:S02]  /*11dd0*/  ISETP.GE.AND P2, PT, R25, R14.reuse, PT ;  /* 0x0000000e1900720c */ /* 0x080fe40003f46270 */
[-C--:B------:R-:W-:Y:S02]  /*11de0*/  ISETP.GE.AND P3, PT, R27, R14.reuse, PT ;  /* 0x0000000e1b00720c */ /* 0x080fe40003f66270 */
[----:B------:R-:W-:-:S02]  /*11df0*/  ISETP.GE.AND P4, PT, R7, R14, PT ;  /* 0x0000000e0700720c */ /* 0x000fc40003f86270 */
[----:B------:R-:W-:Y:S01]  /*11e00*/  LOP3.LUT R3, R6, R0, R3, 0xfe, !PT ;  /* 0x0000000006037212 */ /* 0x000fe200078efe03 */
[----:B------:R-:W-:Y:S01]  /*11e10*/  IMAD R0, R209, UR4, RZ ;  /* 0x00000004d1007c24 */ /* 0x000fe2000f8e02ff */
[----:B------:R-:W-:Y:S02]  /*11e20*/  SEL R6, RZ, 0x10, P2 ;  /* 0x00000010ff067807 */ /* 0x000fe40001000000 */
[----:B------:R-:W-:Y:S02]  /*11e30*/  SEL R7, RZ, 0x20, P3 ;  /* 0x00000020ff077807 */ /* 0x000fe40001800000 */
[----:B------:R-:W-:Y:S02]  /*11e40*/  SEL R8, RZ, 0x40, P4 ;  /* 0x00000040ff087807 */ /* 0x000fe40002000000 */
[----:B------:R-:W-:Y:S01]  /*11e50*/  LOP3.LUT R29, R7, R3, R6, 0xfe, !PT ;  /* 0x00000003071d7212 */ /* 0x000fe200078efe06 */
[----:B------:R-:W-:Y:S01]  /*11e60*/  IMAD R3, R11, UR5, R0 ;  /* 0x000000050b037c24 */ /* 0x000fe2000f8e0200 */
[----:B------:R-:W-:Y:S01]  /*11e70*/  ISETP.GE.AND P2, PT, R9, R14, PT ;  /* 0x0000000e0900720c */ /* 0x000fe20003f46270 */
[----:B------:R-:W-:Y:S01]  /*11e80*/  IMAD.WIDE.U32 R6, R11, UR4, R4 ;  /* 0x000000040b067c25 */ /* 0x000fe2000f8e0004 */
[----:B------:R-:W-:-:S02]  /*11e90*/  SHF.R.S32.HI R9, RZ, 0x1f, R202 ;  /* 0x0000001fff097819 */ /* 0x000fc400000114ca */
        /* <DEDUP_REMOVED lines=33> */
.L_x_3757:
[----:B------:R-:W-:Y:S05]  /*120b0*/  BSYNC B1 ;  /* 0x0000000000017941 */ /* 0x000fea0003800000 */
.L_x_3756:
        /* <DEDUP_REMOVED lines=29> */
.L_x_3752:
[----:B------:R-:W-:Y:S05]  /*12290*/  BSYNC B0 ;  /* 0x0000000000007941 */ /* 0x000fea0003800000 */
.L_x_3746:
[----:B------:R-:W-:Y:S02]  /*122a0*/  ULDC UR4, c[0x0][0xc14] ;  /* 0x0003050000047ab9 */ /* 0x000fe40000000800 */
[----:B--2---:R-:W-:-:S13]  /*122b0*/  ISETP.GE.AND P0, PT, R187, UR4, PT ;  /* 0x00000004bb007c0c */ /* 0x004fda000bf06270 */
[----:B------:R-:W-:Y:S05]  /*122c0*/  @!P0 BRA `(.L_x_3758) ;  /* 0xfffffeec00908947 */ /* 0x000fea000383ffff */
[----:B------:R-:W-:Y:S05]  /*122d0*/  BRA `(.L_x_3612) ;  /* 0x00000060008c7947 */ /* 0x000fea0003800000 */
.L_x_3610:
        /* <DEDUP_REMOVED lines=61> */
.L_x_3763:
[----:B------:R-:W-:Y:S01]  /*126b0*/  IADD3 R6, R6, 0x1f, RZ ;  /* 0x0000001f06067810 */ /* 0x000fe20007ffe0ff */
[----:B------:R-:W-:-:S03]  /*126c0*/  IMAD.U32 R19, RZ, RZ, UR7 ;  /* 0x00000007ff137e24 */ /* 0x000fc6000f8e00ff */
        /* <DEDUP_REMOVED lines=13> */
.L_x_3762:
[----:B------:R-:W-:Y:S05]  /*127a0*/  BSYNC B0 ;  /* 0x0000000000007941 */ /* 0x000fea0003800000 */
.L_x_3761:
        /* <DEDUP_REMOVED lines=25> */
.L_x_3759:
        /* <DEDUP_REMOVED lines=20> */
.L_x_3764:
        /* <DEDUP_REMOVED lines=25> */
[----:B------:R-:W-:Y:S01]  /*12c10*/  VIADDMNMX R8, R3, UR4, R8, PT ;  /* 0x0000000403087c46 */ /* 0x000fe2000b800108 */
[----:B------:R-:W-:-:S03]  /*12c20*/  IMAD.IADD R4, R5, 0x1, R4 ;  /* 0x0000000105047824 */ /* 0x000fc600078e0204 */
[----:B------:R-:W-:-:S04]  /*12c30*/  IABS R7, R8 ;  /* 0x0000000800077213 */ /* 0x000fc80000000000 */
[----:B------:R-:W1:Y:S08]  /*12c40*/  I2F.RP R10, R7 ;  /* 0x00000007000a7306 */ /* 0x000e700000209400 */
[----:B-1----:R-:W1:Y:S02]  /*12c50*/  MUFU.RCP R10, R10 ;  /* 0x0000000a000a7308 */ /* 0x002e640000001000 */
[----:B-1----:R-:W-:-:S06]  /*12c60*/  VIADD R2, R10, 0xffffffe ;  /* 0x0ffffffe0a027836 */ /* 0x002fcc0000000000 */
[----:B------:R1:W2:Y:S02]  /*12c70*/  F2I.FTZ.U32.TRUNC.NTZ R3, R2 ;  /* 0x0000000200037305 */ /* 0x0002a4000021f000 */
[----:B-1----:R-:W-:Y:S01]  /*12c80*/  IMAD.MOV.U32 R2, RZ, RZ, RZ ;  /* 0x000000ffff027224 */ /* 0x002fe200078e00ff */
[----:B--2---:R-:W-:-:S05]  /*12c90*/  IADD3 R6, RZ, -R3, RZ ;  /* 0x80000003ff067210 */ /* 0x004fca0007ffe0ff */
        /* <DEDUP_REMOVED lines=16> */
[----:B------:R-:W-:Y:S01]  /*12da0*/  @!P0 LOP3.LUT R3, RZ, R8, RZ, 0x33, !PT ;  /* 0x00000008ff038212 */ /* 0x000fe200078e33ff */
[----:B------:R-:W-:-:S03]  /*12db0*/  IMAD.MOV R8, RZ, RZ, -R8 ;  /* 0x000000ffff087224 */ /* 0x000fc600078e0a08 */
[----:B------:R-:W-:Y:S01]  /*12dc0*/  LOP3.LUT R2, RZ, R3, RZ, 0x33, !PT ;  /* 0x00000003ff027212 */ /* 0x000fe200078e33ff */
[----:B------:R-:W-:-:S04]  /*12dd0*/  IMAD R18, R3, R8, R4 ;  /* 0x0000000803127224 */ /* 0x000fc800078e0204 */
[----:B------:R-:W-:Y:S01]  /*12de0*/  IMAD.IADD R17, R17, 0x1, R2 ;  /* 0x0000000111117824 */ /* 0x000fe200078e0202 */
[----:B------:R-:W-:Y:S06]  /*12df0*/  BRA `(.L_x_3765) ;  /* 0x00000000000c7947 */ /* 0x000fec0003800000 */
.L_x_3760:
[----:B------:R-:W-:Y:S01]  /*12e00*/  IMAD.MOV.U32 R17, RZ, RZ, RZ ;  /* 0x000000ffff117224 */ /* 0x000fe200078e00ff */
[----:B------:R-:W-:Y:S01]  /*12e10*/  MOV R18, RZ ;  /* 0x000000ff00127202 */ /* 0x000fe20000000f00 */
[----:B------:R-:W-:-:S07]  /*12e20*/  IMAD.U32 R16, RZ, RZ, UR6 ;  /* 0x00000006ff107e24 */ /* 0x000fce000f8e00ff */
.L_x_3765:
        /* <DEDUP_REMOVED lines=16> */
[----:B------:R-:W-:Y:S01]  /*12f30*/  ULDC.64 UR38, c[0x0][0x198] ;  /* 0x0000660000267ab9 */ /* 0x000fe20000000a00 */
[----:B------:R-:W-:Y:S02]  /*12f40*/  ULDC UR36, c[0x0][0xc] ;  /* 0x0000030000247ab9 */ /* 0x000fe40000000800 */
[----:B------:R1:W-:Y:S04]  /*12f50*/  STL [R1+0x8], R0 ;  /* 0x0000080001007387 */ /* 0x0003e80000100800 */
[----:B------:R1:W-:Y:S04]  /*12f60*/  STL [R1+0x4], RZ ;  /* 0x000004ff01007387 */ /* 0x0003e80000100800 */
[----:B------:R1:W-:Y:S04]  /*12f70*/  STL [R1+0xc], R0 ;  /* 0x00000c0001007387 */ /* 0x0003e80000100800 */
[----:B------:R1:W-:Y:S02]  /*12f80*/  STL [R1+0x28], RZ ;  /* 0x000028ff01007387 */ /* 0x0003e40000100800 */
.L_x_3850:
[----:B--2---:R-:W2:Y:S02]  /*12f90*/  LDC.64 R2, c[0x0][0xc60] ;  /* 0x00031800ff027b82 */ /* 0x004ea40000000a00 */
[----:B--2---:R-:W-:-:S05]  /*12fa0*/  IMAD.WIDE R2, R19, 0x4, R2 ;  /* 0x0000000413027825 */ /* 0x004fca00078e0202 */
[----:B-1----:R-:W1:Y:S01]  /*12fb0*/  LDG.E R11, desc[UR40][R2.64] ;  /* 0x00000028020b7981 */ /* 0x002e62000c1e1900 */
[----:B------:R-:W-:Y:S05]  /*12fc0*/  YIELD ;  /* 0x0000000000007946 */ /* 0x000fea0003800000 */
[----:B------:R-:W-:Y:S01]  /*12fd0*/  ULDC.64 UR4, c[0x0][0xa28] ;  /* 0x00028a0000047ab9 */ /* 0x000fe20000000a00 */
[----:B------:R-:W-:Y:S02]  /*12fe0*/  CS2R R8, SRZ ;  /* 0x0000000000087805 */ /* 0x000fe4000001ff00 */
[----:B------:R-:W-:Y:S01]  /*12ff0*/  ISETP.NE.U32.AND P0, PT, RZ, UR4, PT ;  /* 0x00000004ff007c0c */ /* 0x000fe2000bf05070 */
[----:B------:R-:W-:Y:S01]  /*13000*/  ULDC.64 UR8, c[0x0][0xa08] ;  /* 0x0002820000087ab9 */ /* 0x000fe20000000a00 */
[----:B------:R-:W-:-:S02]  /*13010*/  ULDC.64 UR10, c[0x0][0xa10] ;  /* 0x00028400000a7ab9 */ /* 0x000fc40000000a00 */
[----:B------:R-:W-:Y:S02]  /*13020*/  ISETP.NE.AND.EX P0, PT, RZ, UR5, PT, P0 ;  /* 0x00000005ff007c0c */ /* 0x000fe4000bf05300 */
[----:B-1----:R-:W-:Y:S01]  /*13030*/  SHF.R.S32.HI R0, RZ, 0x1f, R11 ;  /* 0x0000001fff007819 */ /* 0x002fe2000001140b */
[----:B------:R-:W-:-:S10]  /*13040*/  IMAD.SHL.U32 R15, R11, 0x4, RZ ;  /* 0x000000040b0f7824 */ /* 0x000fd400078e00ff */
[C---:B------:R-:W-:Y:S01]  /*13050*/  @P0 LEA R2, P1, R11.reuse, UR4, 0x2 ;  /* 0x000000040b020c11 */ /* 0x040fe2000f8210ff */
[----:B------:R-:W-:Y:S03]  /*13060*/  STL [R1+0x18], R11 ;  /* 0x0000180b01007387 */ /* 0x000fe60000100800 */
[----:B------:R-:W-:Y:S01]  /*13070*/  @P0 LEA.HI.X R3, R11, UR5, R0, 0x2, P1 ;  /* 0x000000050b030c11 */ /* 0x000fe200088f1400 */
[----:B------:R-:W-:-:S04]  /*13080*/  ULDC.64 UR4, c[0x0][0xa18] ;  /* 0x0002860000047ab9 */ /* 0x000fc80000000a00 */
[----:B------:R1:W5:Y:S01]  /*13090*/  @P0 LDG.E R8, desc[UR40][R2.64] ;  /* 0x0000002802080981 */ /* 0x000362000c1e1900 */
[----:B------:R-:W-:Y:S02]  /*130a0*/  ISETP.NE.U32.AND P0, PT, RZ, UR4, PT ;  /* 0x00000004ff007c0c */ /* 0x000fe4000bf05070 */
[----:B------:R-:W-:Y:S01]  /*130b0*/  SHF.L.U64.HI R14, R11, 0x2, R0 ;  /* 0x000000020b0e7819 */ /* 0x000fe20000010200 */
[----:B------:R-:W-:Y:S01]  /*130c0*/  STL [R1+0x20], R15 ;  /* 0x0000200f01007387 */ /* 0x000fe20000100800 */
[----:B------:R-:W-:Y:S01]  /*130d0*/  ISETP.NE.AND.EX P0, PT, RZ, UR5, PT, P0 ;  /* 0x00000005ff007c0c */ /* 0x000fe2000bf05300 */
[----:B------:R-:W-:Y:S02]  /*130e0*/  ULDC UR6, c[0x0][0x338] ;  /* 0x0000ce0000067ab9 */ /* 0x000fe40000000800 */
[----:B------:R-:W-:Y:S10]  /*130f0*/  STL [R1+0x24], R14 ;  /* 0x0000240e01007387 */ /* 0x000ff40000100800 */
[----:B------:R-:W-:-:S04]  /*13100*/  @P0 IADD3 R12, P1, R15, UR4, RZ ;  /* 0x000000040f0c0c10 */ /* 0x000fc8000ff3e0ff */
[C---:B0-----:R-:W-:Y:S01]  /*13110*/  @P0 IADD3.X R13, R14.reuse, UR5, RZ, P1, !PT ;  /* 0x000000050e0d0c10 */ /* 0x041fe20008ffe4ff */
[----:B------:R-:W-:Y:S02]  /*13120*/  ULDC.64 UR4, c[0x0][0xa00] ;  /* 0x0002800000047ab9 */ /* 0x000fe40000000a00 */
[----:B------:R-:W-:Y:S02]  /*13130*/  ISETP.NE.U32.AND P2, PT, RZ, UR4, PT ;  /* 0x00000004ff007c0c */ /* 0x000fe4000bf45070 */
[C---:B-1----:R-:W-:Y:S02]  /*13140*/  IADD3 R2, P1, R15.reuse, UR4, RZ ;  /* 0x000000040f027c10 */ /* 0x042fe4000ff3e0ff */
[----:B------:R-:W-:Y:S02]  /*13150*/  ISETP.NE.AND.EX P2, PT, RZ, UR5, PT, P2 ;  /* 0x00000005ff007c0c */ /* 0x000fe4000bf45320 */
[----:B------:R-:W-:Y:S01]  /*13160*/  IADD3.X R3, R14, UR5, RZ, P1, !PT ;  /* 0x000000050e037c10 */ /* 0x000fe20008ffe4ff */
[----:B------:R-:W-:Y:S01]  /*13170*/  ULDC UR4, c[0x0][0x288] ;  /* 0x0000a20000047ab9 */ /* 0x000fe20000000800 */
[----:B------:R-:W-:Y:S01]  /*13180*/  IADD3 R6, P1, R15, UR8, RZ ;  /* 0x000000080f067c10 */ /* 0x000fe2000ff3e0ff */
[----:B------:R-:W-:Y:S01]  /*13190*/  IMAD.U32 R10, RZ, RZ, UR4 ;  /* 0x00000004ff0a7e24 */ /* 0x000fe2000f8e00ff */
[----:B------:R-:W-:-:S02]  /*131a0*/  ULDC.64 UR4, c[0x0][0x3f8] ;  /* 0x0000fe0000047ab9 */ /* 0x000fc40000000a00 */
[----:B------:R-:W-:-:S03]  /*131b0*/  IADD3.X R7, R14, UR9, RZ, P1, !PT ;  /* 0x000000090e077c10 */ /* 0x000fc60008ffe4ff */
[----:B------:R0:W5:Y:S04]  /*131c0*/  @P0 LDG.E R10, desc[UR40][R12.64] ;  /* 0x000000280c0a0981 */ /* 0x000168000c1e1900 */
[----:B------:R-:W2:Y:S01]  /*131d0*/  @P2 LDG.E R9, desc[UR40][R2.64] ;  /* 0x0000002802092981 */ /* 0x000ea2000c1e1900 */
[----:B------:R-:W-:Y:S01]  /*131e0*/  UISETP.NE.U32.AND UP0, UPT, UR4, URZ, UPT ;  /* 0x0000003f0400728c */ /* 0x000fe2000bf05070 */
[----:B------:R-:W-:Y:S02]  /*131f0*/  IADD3 R4, P1, R15, UR10, RZ ;  /* 0x0000000a0f047c10 */ /* 0x000fe4000ff3e0ff */
[----:B------:R-:W-:Y:S01]  /*13200*/  ULDC UR4, c[0x0][0x404] ;  /* 0x0001010000047ab9 */ /* 0x000fe20000000800 */
[----:B------:R-:W-:Y:S01]  /*13210*/  UISETP.NE.AND.EX UP0, UPT, UR5, URZ, UPT, UP0 ;  /* 0x0000003f0500728c */ /* 0x000fe2000bf05300 */
[----:B------:R-:W-:-:S02]  /*13220*/  IADD3.X R5, R14, UR11, RZ, P1, !PT ;  /* 0x0000000b0e057c10 */ /* 0x000fc40008ffe4ff */
[----:B------:R-:W-:Y:S01]  /*13230*/  ISETP.NE.U32.AND P1, PT, RZ, UR8, PT ;  /* 0x00000008ff007c0c */ /* 0x000fe2000bf25070 */
[----:B------:R-:W-:Y:S01]  /*13240*/  USEL UR4, UR4, 0x1, UP0 ;  /* 0x0000000104047887 */ /* 0x000fe20008000000 */
[----:B------:R-:W-:Y:S02]  /*13250*/  ULDC UR5, c[0x0][0x2e0] ;  /* 0x0000b80000057ab9 */ /* 0x000fe40000000800 */
[----:B------:R-:W-:Y:S01]  /*13260*/  ISETP.NE.AND.EX P3, PT, RZ, UR9, PT, P1 ;  /* 0x00000009ff007c0c */ /* 0x000fe2000bf65310 */
[----:B------:R-:W-:Y:S01]  /*13270*/  UIMAD UR4, UR4, UR5, URZ ;  /* 0x00000005040472a4 */ /* 0x000fe2000f8e023f */
[----:B------:R-:W-:Y:S01]  /*13280*/  ISETP.NE.U32.AND P1, PT, RZ, UR10, PT ;  /* 0x0000000aff007c0c */ /* 0x000fe2000bf25070 */
[----:B------:R-:W-:-:S03]  /*13290*/  IMAD.U32 R0, RZ, RZ, UR6 ;  /* 0x00000006ff007e24 */ /* 0x000fc6000f8e00ff */
[----:B------:R-:W-:Y:S01]  /*132a0*/  ISETP.NE.AND.EX P1, PT, RZ, UR11, PT, P1 ;  /* 0x0000000bff007c0c */ /* 0x000fe2000bf25310 */
[----:B--2---:R1:W-:Y:S02]  /*132b0*/  STL [R1+0x2c], R9 ;  /* 0x00002c0901007387 */ /* 0x0043e40000100800 */
[----:B-1----:R-:W-:Y:S01]  /*132c0*/  MOV R9, UR4 ;  /* 0x0000000400097c02 */ /* 0x002fe20008000f00 */
[----:B0-----:R-:W-:Y:S09]  /*132d0*/  @P0 BRA `(.L_x_3767) ;  /* 0x0000000000100947 */ /* 0x001ff20003800000 */
[----:B------:R-:W-:Y:S05]  /*132e0*/  @!P2 BRA `(.L_x_3767) ;  /* 0x00000000000ca947 */ /* 0x000fea0003800000 */
[----:B-----5:R-:W2:Y:S04]  /*132f0*/  LDG.E R10, desc[UR40][R2.64] ;  /* 0x00000028020a7981 */ /* 0x020ea8000c1e1900 */
[----:B------:R-:W2:Y:S02]  /*13300*/  LDG.E R2, desc[UR40][R2.64+0x4] ;  /* 0x0000042802027981 */ /* 0x000ea4000c1e1900 */
[----:B--2---:R-:W-:-:S07]  /*13310*/  IMAD.IADD R10, R2, 0x1, -R10 ;  /* 0x00000001020a7824 */ /* 0x004fce00078e0a0a */
.L_x_3767:
[----:B------:R-:W-:Y:S01]  /*13320*/  IMAD.MOV.U32 R2, RZ, RZ, RZ ;  /* 0x000000ffff027224 */ /* 0x000fe200078e00ff */
[----:B------:R-:W-:-:S05]  /*13330*/  ULDC.64 UR4, c[0x0][0xa20] ;  /* 0x0002880000047ab9 */ /* 0x000fca0000000a00 */
[----:B------:R-:W2:Y:S01]  /*13340*/  @P3 LDG.E R2, desc[UR40][R6.64] ;  /* 0x0000002806023981 */ /* 0x000ea2000c1e1900 */
[----:B------:R-:W-:-:S06]  /*13350*/  IMAD.MOV.U32 R20, RZ, RZ, RZ ;  /* 0x000000ffff147224 */ /* 0x000fcc00078e00ff */
[----:B------:R0:W5:Y:S01]  /*13360*/  @P1 LDG.E R20, desc[UR40][R4.64] ;  /* 0x0000002804141981 */ /* 0x000162000c1e1900 */
[----:B------:R-:W-:-:S04]  /*13370*/  ISETP.NE.U32.AND P0, PT, RZ, UR4, PT ;  /* 0x00000004ff007c0c */ /* 0x000fc8000bf05070 */
[----:B------:R-:W-:Y:S01]  /*13380*/  ISETP.NE.AND.EX P0, PT, RZ, UR5, PT, P0 ;  /* 0x00000005ff007c0c */ /* 0x000fe2000bf05300 */
[----:B--2--5:R-:W-:-:S05]  /*13390*/  IMAD.IADD R2, R2, 0x1, R8 ;  /* 0x0000000102027824 */ /* 0x024fca00078e0208 */
[----:B------:R0:W-:Y:S07]  /*133a0*/  STL [R1+0x10], R2 ;  /* 0x0000100201007387 */ /* 0x0001ee0000100800 */
[----:B------:R-:W-:Y:S05]  /*133b0*/  @!P0 BRA `(.L_x_3768) ;  /* 0x0000000000108947 */ /* 0x000fea0003800000 */
[----:B0-----:R-:W-:-:S04]  /*133c0*/  IADD3 R2, P0, R15, UR4, RZ ;  /* 0x000000040f027c10 */ /* 0x001fc8000ff1e0ff */
[----:B------:R-:W-:-:S05]  /*133d0*/  IADD3.X R3, R14, UR5, RZ, P0, !PT ;  /* 0x000000050e037c10 */ /* 0x000fca00087fe4ff */
[----:B------:R0:W5:Y:S01]  /*133e0*/  LDG.E R9, desc[UR40][R2.64] ;  /* 0x0000002802097981 */ /* 0x000162000c1e1900 */
[----:B------:R-:W-:Y:S05]  /*133f0*/  BRA `(.L_x_3769) ;  /* 0x0000000000107947 */ /* 0x000fea0003800000 */
.L_x_3768:
[----:B------:R-:W-:Y:S05]  /*13400*/  @!P3 BRA `(.L_x_3769) ;  /* 0x00000000000cb947 */ /* 0x000fea0003800000 */
[----:B------:R-:W2:Y:S04]  /*13410*/  LDG.E R9, desc[UR40][R6.64] ;  /* 0x0000002806097981 */ /* 0x000ea8000c1e1900 */
[----:B------:R-:W2:Y:S02]  /*13420*/  LDG.E R6, desc[UR40][R6.64+0x4] ;  /* 0x0000042806067981 */ /* 0x000ea4000c1e1900 */
[----:B--2---:R-:W-:-:S07]  /*13430*/  IMAD.IADD R9, R6, 0x1, -R9 ;  /* 0x0000000106097824 */ /* 0x004fce00078e0a09 */
.L_x_3769:
[----:B0-----:R-:W2:Y:S01]  /*13440*/  @P1 LDG.E R2, desc[UR40][R4.64] ;  /* 0x0000002804021981 */ /* 0x001ea2000c1e1900 */
[----:B-----5:R-:W-:-:S03]  /*13450*/  IADD3 R9, -R8, R9, RZ ;  /* 0x0000000908097210 */ /* 0x020fc60007ffe1ff */
[----:B------:R-:W2:Y:S01]  /*13460*/  @P1 LDG.E R4, desc[UR40][R4.64+0x4] ;  /* 0x0000042804041981 */ /* 0x000ea2000c1e1900 */
[----:B------:R-:W-:Y:S01]  /*13470*/  LEA R3, R17, 0x7f, 0x6 ;  /* 0x0000007f11037811 */ /* 0x000fe200078e30ff */
[----:B------:R-:W-:Y:S01]  /*13480*/  BSSY B0, `(.L_x_3770) ;  /* 0x0000115000007945 */ /* 0x000fe20003800000 */
[----:B------:R-:W-:Y:S01]  /*13490*/  PLOP3.LUT P2, PT, PT, PT, PT, 0x80, 0x0 ;  /* 0x000000000000781c */ /* 0x000fe20003f4f070 */
[----:B--2---:R-:W-:-:S04]  /*134a0*/  @P1 IMAD.IADD R0, R4, 0x1, -R2 ;  /* 0x0000000104001824 */ /* 0x004fc800078e0a02 */
[----:B------:R-:W-:-:S05]  /*134b0*/  IMAD.IADD R2, R9, 0x1, R0 ;  /* 0x0000000109027824 */ /* 0x000fca00078e0200 */
[C---:B------:R-:W-:Y:S01]  /*134c0*/  IADD3 R3, R2.reuse, R3, -R10 ;  /* 0x0000000302037210 */ /* 0x040fe20007ffe80a */
[----:B------:R-:W-:-:S05]  /*134d0*/  VIADD R2, R2, 0x3f ;  /* 0x0000003f02027836 */ /* 0x000fca0000000000 */
[----:B------:R-:W-:-:S04]  /*134e0*/  SHF.R.S32.HI R4, RZ, 0x1f, R2 ;  /* 0x0000001fff047819 */ /* 0x000fc80000011402 */
[----:B------:R-:W-:Y:S02]  /*134f0*/  LEA.HI R4, R4, R2, RZ, 0x6 ;  /* 0x0000000204047211 */ /* 0x000fe400078f30ff */
[----:B------:R-:W-:-:S04]  /*13500*/  SHF.R.S32.HI R2, RZ, 0x1f, R3 ;  /* 0x0000001fff027819 */ /* 0x000fc80000011403 */
[----:B------:R-:W-:Y:S02]  /*13510*/  LEA.HI R2, R2, R3, RZ, 0x6 ;  /* 0x0000000302027211 */ /* 0x000fe400078f30ff */
[----:B------:R-:W-:Y:S02]  /*13520*/  SHF.R.S32.HI R4, RZ, 0x6, R4 ;  /* 0x00000006ff047819 */ /* 0x000fe40000011404 */
[----:B------:R-:W-:-:S04]  /*13530*/  SHF.R.S32.HI R2, RZ, 0x6, R2 ;  /* 0x00000006ff027819 */ /* 0x000fc80000011402 */
[----:B------:R-:W-:-:S05]  /*13540*/  VIMNMX R6, R4, R2, PT ;  /* 0x0000000204067248 */ /* 0x000fca0003fe0100 */
[--C-:B------:R-:W-:Y:S02]  /*13550*/  IMAD R2, R6, 0x40, -R9.reuse ;  /* 0x0000004006027824 */ /* 0x100fe400078e0a09 */
[----:B------:R-:W-:-:S03]  /*13560*/  IMAD.MOV R9, RZ, RZ, -R9 ;  /* 0x000000ffff097224 */ /* 0x000fc600078e0a09 */
[----:B------:R-:W-:Y:S02]  /*13570*/  VIMNMX R2, R2, R0, PT ;  /* 0x0000000002027248 */ /* 0x000fe40003fe0100 */
[----:B------:R-:W-:-:S04]  /*13580*/  VIMNMX R9, RZ, R9, !PT ;  /* 0x00000009ff097248 */ /* 0x000fc80007fe0100 */
[----:B------:R-:W-:Y:S02]  /*13590*/  ISETP.GT.AND P0, PT, R2, R9, PT ;  /* 0x000000090200720c */ /* 0x000fe40003f04270 */
[----:B------:R-:W-:-:S11]  /*135a0*/  SHF.R.U32.HI R0, RZ, 0x6, R9 ;  /* 0x00000006ff007819 */ /* 0x000fd60000011609 */
[----:B------:R-:W-:-:S04]  /*135b0*/  @P0 IADD3 R2, R2, 0x3f, RZ ;  /* 0x0000003f02020810 */ /* 0x000fc80007ffe0ff */
[----:B------:R-:W-:Y:S01]  /*135c0*/  @P0 SHF.R.S32.HI R3, RZ, 0x1f, R2 ;  /* 0x0000001fff030819 */ /* 0x000fe20000011402 */
[----:B------:R0:W-:Y:S03]  /*135d0*/  STL [R1+0x1c], R6 ;  /* 0x00001c0601007387 */ /* 0x0001e60000100800 */
[----:B------:R-:W-:Y:S01]  /*135e0*/  @P0 LEA.HI R3, R3, R2, RZ, 0x6 ;  /* 0x0000000203030211 */ /* 0x000fe200078f30ff */
[----:B------:R-:W-:-:S03]  /*135f0*/  IMAD.MOV.U32 R2, RZ, RZ, R0 ;  /* 0x000000ffff027224 */ /* 0x000fc600078e0000 */
[----:B------:R-:W-:-:S04]  /*13600*/  @P0 SHF.R.S32.HI R2, RZ, 0x6, R3 ;  /* 0x00000006ff020819 */ /* 0x000fc80000011403 */
[----:B------:R-:W-:-:S13]  /*13610*/  ISETP.GT.AND P0, PT, R2, R0, PT ;  /* 0x000000000200720c */ /* 0x000fda0003f04270 */
[----:B0-----:R-:W-:Y:S05]  /*13620*/  @!P0 BRA `(.L_x_3771) ;  /* 0x0000000c00e88947 */ /* 0x001fea0003800000 */
[----:B------:R-:W0:Y:S01]  /*13630*/  LDC R3, c[0x0][0x428] ;  /* 0x00010a00ff037b82 */ /* 0x000e220000000800 */
[----:B------:R-:W-:Y:S01]  /*13640*/  UMOV UR4, 0xffffffff ;  /* 0xffffffff00047882 */ /* 0x000fe20000000000 */
[----:B0-----:R-:W-:Y:S01]  /*13650*/  ISETP.NE.AND P0, PT, R3, 0x1, PT ;  /* 0x000000010300780c */ /* 0x001fe20003f05270 */
[----:B------:R-:W-:-:S12]  /*13660*/  IMAD.MOV.U32 R3, RZ, RZ, R18 ;  /* 0x000000ffff037224 */ /* 0x000fd800078e0012 */
[----:B------:R-:W0:Y:S08]  /*13670*/  @P0 LDC R4, c[0x0][0x42c] ;  /* 0x00010b00ff040b82 */ /* 0x000e300000000800 */
[----:B------:R-:W1:Y:S01]  /*13680*/  @P0 LDC R5, c[0x0][0x430] ;  /* 0x00010c00ff050b82 */ /* 0x000e620000000800 */
[----:B0-----:R-:W-:-:S05]  /*13690*/  @P0 IMAD.HI.U32 R4, R18, R4, RZ ;  /* 0x0000000412040227 */ /* 0x001fca00078e00ff */
[----:B-1----:R-:W-:Y:S02]  /*136a0*/  @P0 SHF.R.U32.HI R3, RZ, R5, R4 ;  /* 0x00000005ff030219 */ /* 0x002fe40000011604 */
[----:B------:R-:W-:Y:S01]  /*136b0*/  SEL R4, R11, RZ, !P1 ;  /* 0x000000ff0b047207 */ /* 0x000fe20004800000 */
[----:B------:R-:W-:Y:S06]  /*136c0*/  BRA.DIV UR4, `(.L_x_3772) ;  /* 0x0000005e04307947 */ /* 0x000fec000b800000 */
.L_x_3918:
[----:B------:R-:W-:-:S03]  /*136d0*/  UMOV UR4, 0xffffffff ;  /* 0xffffffff00047882 */ /* 0x000fc60000000000 */
[----:B------:R-:W-:Y:S05]  /*136e0*/  BRA.DIV UR4, `(.L_x_3773) ;  /* 0x0000005e045c7947 */ /* 0x000fea000b800000 */
[----:B------:R-:W-:-:S13]  /*136f0*/  ELECT P6, URZ, PT ;  /* 0x00000000003f782f */ /* 0x000fda00038c0000 */
.L_x_3921:
[----:B------:R-:W2:Y:S01]  /*13700*/  LDL R5, [R1+0x28] ;  /* 0x0000280001057983 */ /* 0x000ea20000100800 */
[----:B------:R-:W-:Y:S01]  /*13710*/  BSSY B1, `(.L_x_3774) ;  /* 0x000000b000017945 */ /* 0x000fe20003800000 */
[----:B------:R-:W0:Y:S01]  /*13720*/  S2R R9, SR_CgaCtaId ;  /* 0x0000000000097919 */ /* 0x000e220000008800 */
[----:B--2---:R-:W-:-:S05]  /*13730*/  VIADD R5, R5, 0x1 ;  /* 0x0000000105057836 */ /* 0x004fca0000000000 */
[----:B------:R-:W-:-:S04]  /*13740*/  LEA.HI R6, R5, R5, RZ, 0x1 ;  /* 0x0000000505067211 */ /* 0x000fc800078f08ff */
[----:B------:R-:W-:-:S05]  /*13750*/  LOP3.LUT R6, R6, 0xfffffffe, RZ, 0xc0, !PT ;  /* 0xfffffffe06067812 */ /* 0x000fca00078ec0ff */
[----:B------:R-:W-:Y:S01]  /*13760*/  IMAD.IADD R5, R5, 0x1, -R6 ;  /* 0x0000000105057824 */ /* 0x000fe200078e0a06 */
[----:B------:R-:W-:-:S04]  /*13770*/  MOV R6, 0x400 ;  /* 0x0000040000067802 */ /* 0x000fc80000000f00 */
[----:B0-----:R-:W-:Y:S02]  /*13780*/  LEA R9, R9, R6, 0x18 ;  /* 0x0000000609097211 */ /* 0x001fe400078ec0ff */
[----:B------:R-:W-:-:S04]  /*13790*/  SHF.L.U32 R5, R5, 0x1f, RZ ;  /* 0x0000001f05057819 */ /* 0x000fc800000006ff */
[----:B------:R-:W0:Y:S02]  /*137a0*/  SYNCS.PHASECHK.TRANS64.TRYWAIT P0, [R9+URZ+0x28c20], R5 ;  /* 0x028c2005090075a7 */ /* 0x000e24000800017f */
[----:B0-----:R-:W-:Y:S05]  /*137b0*/  @!P0 BRA `(.L_x_3775) ;  /* 0x0000005c00488947 */ /* 0x001fea0003800000 */
.L_x_3922:
[----:B------:R-:W-:Y:S05]  /*137c0*/  BSYNC B1 ;  /* 0x0000000000017941 */ /* 0x000fea0003800000 */
.L_x_3774:
        /* <DEDUP_REMOVED lines=8> */
.L_x_3923:
[----:B------:R-:W1:Y:S02]  /*13850*/  S2R R6, SR_TID.X ;  /* 0x0000000000067919 */ /* 0x000e640000002100 */
[----:B-1----:R-:W-:-:S04]  /*13860*/  LOP3.LUT R6, R6, 0x7f, RZ, 0xc0, !PT ;  /* 0x0000007f06067812 */ /* 0x002fc800078ec0ff */
[----:B------:R-:W-:-:S13]  /*13870*/  ISETP.NE.AND P1, PT, R6, RZ, PT ;  /* 0x000000ff0600720c */ /* 0x000fda0003f25270 */
[----:B------:R-:W-:Y:S05]  /*13880*/  @P1 BRA `(.L_x_3779) ;  /* 0x00000000001c1947 */ /* 0x000fea0003800000 */
[----:B------:R-:W1:Y:S02]  /*13890*/  S2R R6, SR_TID.X ;  /* 0x0000000000067919 */ /* 0x000e640000002100 */
[----:B-1----:R-:W-:-:S04]  /*138a0*/  LOP3.LUT R6, R6, 0x1f, RZ, 0xc0, !PT ;  /* 0x0000001f06067812 */ /* 0x002fc800078ec0ff */
[----:B------:R-:W-:Y:S02]  /*138b0*/  ISETP.NE.AND P0, PT, R6, RZ, PT ;  /* 0x000000ff0600720c */ /* 0x000fe40003f05270 */
[----:B------:R-:W-:-:S04]  /*138c0*/  MOV R6, 0x2000 ;  /* 0x0000200000067802 */ /* 0x000fc80000000f00 */
[----:B------:R1:W-:Y:S07]  /*138d0*/  SYNCS.ARRIVE.TRANS64 RZ, [R5+URZ+0x28c90], R6 ;  /* 0x028c900605ff79a7 */ /* 0x0003ee000800003f */
[----:B------:R-:W-:Y:S05]  /*138e0*/  @!P0 BRA `(.L_x_3779) ;  /* 0x0000000000048947 */ /* 0x000fea0003800000 */
[----:B------:R-:W-:Y:S01]  /*138f0*/  BPT.TRAP 0x1 ;  /* 0x000000040000795c */ /* 0x000fe20000300000 */
.L_x_3779:
        /* <DEDUP_REMOVED lines=17> */
[----:B------:R-:W2:Y:S02]  /*13a10*/  SYNCS.PHASECHK.TRANS64.TRYWAIT P0, [R5+URZ+0x28cc0], R7 ;  /* 0x028cc007050075a7 */ /* 0x000ea4000800017f */
[----:B-12---:R-:W-:Y:S05]  /*13a20*/  @!P0 BRA `(.L_x_3780) ;  /* 0x0000005800d48947 */ /* 0x006fea0003800000 */
.L_x_3924:
        /* <DEDUP_REMOVED lines=8> */
.L_x_3781:
        /* <DEDUP_REMOVED lines=51> */
.L_x_3777:
[----:B------:R-:W-:Y:S05]  /*13de0*/  BSYNC B1 ;  /* 0x0000000000017941 */ /* 0x000fea0003800000 */
.L_x_3776:
        /* <DEDUP_REMOVED lines=12> */
[----:B0-----:R-:W-:Y:S05]  /*13eb0*/  @!P0 BRA `(.L_x_3771) ;  /* 0x0000000400c48947 */ /* 0x001fea0003800000 */
[C---:B------:R-:W-:Y:S02]  /*13ec0*/  IMAD R5, R2.reuse, 0x40, R20 ;  /* 0x0000004002057824 */ /* 0x040fe400078e0214 */
[----:B------:R-:W-:Y:S02]  /*13ed0*/  VIADD R2, R2, 0xffffffff ;  /* 0xffffffff02027836 */ /* 0x000fe40000000000 */
[----:B------:R-:W-:-:S07]  /*13ee0*/  VIADD R5, R5, 0xffffff80 ;  /* 0xffffff8005057836 */ /* 0x000fce0000000000 */
.L_x_3788:
[----:B------:R-:W-:Y:S05]  /*13ef0*/  YIELD ;  /* 0x0000000000007946 */ /* 0x000fea0003800000 */
[----:B------:R-:W-:Y:S04]  /*13f00*/  BSSY B1, `(.L_x_3782) ;  /* 0x000005f000017945 */ /* 0x000fe80003800000 */
[----:B0-----:R-:W-:Y:S05]  /*13f10*/  @!P6 BRA `(.L_x_3783) ;  /* 0x000000040074e947 */ /* 0x001fea0003800000 */
[----:B------:R-:W2:Y:S04]  /*13f20*/  LDL R6, [R1+0x4] ;  /* 0x0000040001067983 */ /* 0x000ea80000100800 */
[----:B------:R-:W3:Y:S01]  /*13f30*/  LDL R7, [R1+0xc] ;  /* 0x00000c0001077983 */ /* 0x000ee20000100800 */
[----:B--2---:R-:W-:Y:S01]  /*13f40*/  IMAD R6, R6, 0x8, R9 ;  /* 0x0000000806067824 */ /* 0x004fe200078e0209 */
[----:B---3--:R-:W-:-:S04]  /*13f50*/  SHF.L.U32 R7, R7, 0x1f, RZ ;  /* 0x0000001f07077819 */ /* 0x008fc800000006ff */
[----:B------:R-:W0:Y:S02]  /*13f60*/  SYNCS.PHASECHK.TRANS64.TRYWAIT P0, [R6+URZ+0x28ca0], R7 ;  /* 0x028ca007060075a7 */ /* 0x000e24000800017f */
[----:B0-----:R-:W-:Y:S05]  /*13f70*/  @!P0 BRA `(.L_x_3784) ;  /* 0x0000005400948947 */ /* 0x001fea0003800000 */
.L_x_3925:
        /* <DEDUP_REMOVED lines=11> */
.L_x_3785:
        /* <DEDUP_REMOVED lines=15> */
[----:B------:R-:W2:Y:S02]  /*14120*/  SYNCS.PHASECHK.TRANS64.TRYWAIT P1, [R6+URZ+0x28cc0], R7 ;  /* 0x028cc007060075a7 */ /* 0x000ea4000802017f */
[----:B-12---:R-:W-:Y:S05]  /*14130*/  @!P1 BRA `(.L_x_3786) ;  /* 0x0000005400389947 */ /* 0x006fea0003800000 */
.L_x_3926:
        /* <DEDUP_REMOVED lines=8> */
.L_x_3787:
        /* <DEDUP_REMOVED lines=51> */
.L_x_3783:
[----:B------:R-:W-:Y:S05]  /*144f0*/  BSYNC B1 ;  /* 0x0000000000017941 */ /* 0x000fea0003800000 */
.L_x_3782:
[----:B------:R-:W2:Y:S04]  /*14500*/  LDL.LU R6, [R1+0x4] ;  /* 0x0000040001067983 */ /* 0x000ea80000300800 */
[----:B------:R-:W3:Y:S01]  /*14510*/  LDL.LU R7, [R1+0xc] ;  /* 0x00000c0001077983 */ /* 0x000ee20000300800 */
[----:B------:R-:W-:Y:S01]  /*14520*/  VIADD R2, R2, 0xffffffff ;  /* 0xffffffff02027836 */ /* 0x000fe20000000000 */
[----:B------:R-:W-:Y:S01]  /*14530*/  IADD3 R5, R5, -0x40, RZ ;  /* 0xffffffc005057810 */ /* 0x000fe20007ffe0ff */
        /* <DEDUP_REMOVED lines=9> */
.L_x_3771:
[----:B------:R-:W-:Y:S05]  /*145d0*/  BSYNC B0 ;  /* 0x0000000000007941 */ /* 0x000fea0003800000 */
.L_x_3770:
[----:B------:R-:W2:Y:S01]  /*145e0*/  LDL R6, [R1+0x1c] ;  /* 0x00001c0001067983 */ /* 0x000ea20000100800 */
        /* <DEDUP_REMOVED lines=9> */
[----:B0-----:R-:W0:Y:S01]  /*14680*/  S2R R7, SR_LANEID ;  /* 0x0000000000077919 */ /* 0x001e220000000000 */
[----:B------:R-:W-:Y:S01]  /*14690*/  VOTEU.ANY UR4, UPT, PT ;  /* 0x0000000000047886 */ /* 0x000fe200038e0100 */
[----:B------:R-:W1:Y:S01]  /*146a0*/  LDC.64 R2, c[0x0][0xc38] ;  /* 0x00030e00ff027b82 */ /* 0x000e620000000a00 */
[----:B------:R-:W0:Y:S08]  /*146b0*/  FLO.U32 R0, UR4 ;  /* 0x0000000400007d00 */ /* 0x000e3000080e0000 */
[----:B------:R-:W1:Y:S01]  /*146c0*/  POPC R5, UR4 ;  /* 0x0000000400057d09 */ /* 0x000e620008000000 */
[----:B0-----:R-:W-:-:S13]  /*146d0*/  ISETP.EQ.U32.AND P0, PT, R0, R7, PT ;  /* 0x000000070000720c */ /* 0x001fda0003f02070 */
[----:B-1----:R-:W2:Y:S01]  /*146e0*/  @P0 ATOMG.E.ADD.STRONG.GPU PT, R3, desc[UR40][R2.64], R5 ;  /* 0x00000005020309a8 */ /* 0x002ea200081ee1e8 */
[----:B------:R-:W0:Y:S02]  /*146f0*/  S2R R4, SR_LTMASK ;  /* 0x0000000000047919 */ /* 0x000e240000003900 */
[----:B0-----:R-:W-:-:S04]  /*14700*/  LOP3.LUT R4, R4, UR4, RZ, 0xc0, !PT ;  /* 0x0000000404047c12 */ /* 0x001fc8000f8ec0ff */
[----:B------:R-:W0:Y:S01]  /*14710*/  POPC R7, R4 ;  /* 0x0000000400077309 */ /* 0x000e220000000000 */
[----:B--2---:R-:W0:Y:S02]  /*14720*/  SHFL.IDX PT, R0, R3, R0, 0x1f ;  /* 0x00001f0003007589 */ /* 0x004e2400000e0000 */
[----:B0-----:R-:W-:Y:S01]  /*14730*/  IADD3 R16, R0, UR36, R7 ;  /* 0x0000002400107c10 */ /* 0x001fe2000fffe007 */
[----:B------:R-:W-:Y:S06]  /*14740*/  BRA `(.L_x_3791) ;  /* 0x0000002c00807947 */ /* 0x000fec0003800000 */
.L_x_3790:
        /* <DEDUP_REMOVED lines=16> */
[----:B0-----:R-:W-:-:S02]  /*14850*/  IMAD.U32 R7, RZ, RZ, UR9 ;  /* 0x00000009ff077e24 */ /* 0x001fc4000f8e00ff */
[----:B------:R-:W-:Y:S02]  /*14860*/  IMAD.U32 R11, RZ, RZ, UR5 ;  /* 0x00000005ff0b7e24 */ /* 0x000fe4000f8e00ff */
[----:B------:R-:W-:Y:S02]  /*14870*/  IMAD.MOV.U32 R8, RZ, RZ, 0x70 ;  /* 0x00000070ff087424 */ /* 0x000fe400078e00ff */
[----:B------:R-:W-:Y:S02]  /*14880*/  IMAD.MOV.U32 R12, RZ, RZ, 0x1 ;  /* 0x00000001ff0c7424 */ /* 0x000fe400078e00ff */
[----:B------:R-:W-:-:S07]  /*14890*/  IMAD.MOV.U32 R13, RZ, RZ, RZ ;  /* 0x000000ffff0d7224 */ /* 0x000fce00078e00ff */
[----:B------:R-:W-:-:S07]  /*148a0*/  LEPC R20, `(.L_x_3792) ;  /* 0x000000001014794e */ /* 0x000fce0000000000 */
[----:B-1----:R-:W-:Y:S05]  /*148b0*/  CALL.ABS.NOINC R2 ;  /* 0x0000000002007343 */ /* 0x002fea0003c00000 */
.L_x_3792:
        /* <DEDUP_REMOVED lines=11> */
[----:B0-----:R-:W-:Y:S01]  /*14970*/  MOV R8, 0x70 ;  /* 0x0000007000087802 */ /* 0x001fe20000000f00 */
[----:B------:R-:W-:Y:S02]  /*14980*/  IMAD.U32 R6, RZ, RZ, UR8 ;  /* 0x00000008ff067e24 */ /* 0x000fe4000f8e00ff */
[----:B------:R-:W-:-:S02]  /*14990*/  IMAD.U32 R7, RZ, RZ, UR9 ;  /* 0x00000009ff077e24 */ /* 0x000fc4000f8e00ff */
[----:B------:R-:W-:Y:S02]  /*149a0*/  IMAD.U32 R10, RZ, RZ, UR4 ;  /* 0x00000004ff0a7e24 */ /* 0x000fe4000f8e00ff */
[----:B------:R-:W-:Y:S02]  /*149b0*/  IMAD.U32 R11, RZ, RZ, UR5 ;  /* 0x00000005ff0b7e24 */ /* 0x000fe4000f8e00ff */
[----:B------:R-:W-:Y:S02]  /*149c0*/  IMAD.MOV.U32 R12, RZ, RZ, 0x1 ;  /* 0x00000001ff0c7424 */ /* 0x000fe400078e00ff */
[----:B-1----:R-:W-:-:S07]  /*149d0*/  IMAD.MOV.U32 R13, RZ, RZ, RZ ;  /* 0x000000ffff0d7224 */ /* 0x002fce00078e00ff */
[----:B------:R-:W-:-:S07]  /*149e0*/  LEPC R20, `(.L_x_3794) ;  /* 0x000000001014794e */ /* 0x000fce0000000000 */
[----:B--2---:R-:W-:Y:S05]  /*149f0*/  CALL.ABS.NOINC R2 ;  /* 0x0000000002007343 */ /* 0x004fea0003c00000 */
.L_x_3794:
        /* <DEDUP_REMOVED lines=16> */
.L_x_3793:
[----:B------:R-:W2:Y:S01]  /*14b00*/  LDL.LU R2, [R1+0x20] ;  /* 0x0000200001027983 */ /* 0x000ea20000300800 */
[----:B------:R-:W-:-:S03]  /*14b10*/  ULDC.64 UR4, c[0x0][0x9f8] ;  /* 0x00027e0000047ab9 */ /* 0x000fc60000000a00 */
[----:B------:R-:W3:Y:S04]  /*14b20*/  LDL.LU R0, [R1+0x24] ;  /* 0x0000240001007983 */ /* 0x000ee80000300800 */
[----:B------:R-:W4:Y:S04]  /*14b30*/  LDL.LU R4, [R1+0x2c] ;  /* 0x00002c0001047983 */ /* 0x000f280000300800 */
[----:B0-----:R-:W4:Y:S01]  /*14b40*/  LDL.LU R8, [R1+0x18] ;  /* 0x0000180001087983 */ /* 0x001f220000300800 */
        /* <DEDUP_REMOVED lines=26> */
.L_x_3795:
        /* <DEDUP_REMOVED lines=19> */
.L_x_3929:
[----:B------:R-:W-:Y:S01]  /*14e20*/  UMOV UR4, 0xffffffff ;  /* 0xffffffff00047882 */ /* 0x000fe20000000000 */
[----:B------:R-:W-:Y:S02]  /*14e30*/  SHF.R.S32.HI R8, RZ, 0x1f, R0 ;  /* 0x0000001fff087819 */ /* 0x000fe40000011400 */
[----:B------:R-:W-:Y:S05]  /*14e40*/  BRA.DIV UR4, `(.L_x_3797) ;  /* 0x0000004a043c7947 */ /* 0x000fea000b800000 */
[----:B------:R-:W-:-:S13]  /*14e50*/  ELECT P6, URZ, PT ;  /* 0x00000000003f782f */ /* 0x000fda00038c0000 */
.L_x_3932:
[----:B------:R-:W-:Y:S05]  /*14e60*/  @!P6 BRA `(.L_x_3798) ;  /* 0x0000000000fce947 */ /* 0x000fea0003800000 */
[----:B------:R-:W-:-:S04]  /*14e70*/  ISETP.NE.U32.AND P0, PT, R20, RZ, PT ;  /* 0x000000ff1400720c */ /* 0x000fc80003f05070 */
[----:B------:R-:W-:-:S13]  /*14e80*/  ISETP.NE.AND.EX P0, PT, R21, RZ, PT, P0 ;  /* 0x000000ff1500720c */ /* 0x000fda0003f05300 */
[----:B------:R-:W-:Y:S05]  /*14e90*/  @!P0 BRA `(.L_x_3799) ;  /* 0x0000000000488947 */ /* 0x000fea0003800000 */
[----:B------:R-:W0:Y:S01]  /*14ea0*/  LDC R9, c[0x0][0x41c] ;  /* 0x00010700ff097b82 */ /* 0x000e220000000800 */
        /* <DEDUP_REMOVED lines=10> */
[----:B------:R-:W-:Y:S01]  /*14f50*/  IMAD R9, R0, UR5, R6 ;  /* 0x0000000500097c24 */ /* 0x000fe2000f8e0206 */
[----:B------:R-:W-:-:S05]  /*14f60*/  MOV R6, R5 ;  /* 0x0000000500067202 */ /* 0x000fca0000000f00 */
[----:B------:R-:W-:-:S04]  /*14f70*/  IMAD.WIDE.U32 R6, R0, UR4, R6 ;  /* 0x0000000400067c25 */ /* 0x000fc8000f8e0006 */
[----:B------:R-:W-:Y:S01]  /*14f80*/  IMAD.IADD R5, R7, 0x1, R9 ;  /* 0x0000000107057824 */ /* 0x000fe200078e0209 */
[----:B------:R-:W-:-:S04]  /*14f90*/  LEA R10, P0, R6, R20, 0x2 ;  /* 0x00000014060a7211 */ /* 0x000fc800078010ff */
[----:B------:R-:W-:-:S05]  /*14fa0*/  LEA.HI.X R11, R6, R21, R5, 0x2, P0 ;  /* 0x00000015060b7211 */ /* 0x000fca00000f1405 */
[----:B------:R0:W5:Y:S04]  /*14fb0*/  LDG.E R6, desc[UR40][R10.64] ;  /* 0x000000280a067981 */ /* 0x000168000c1e1900 */
.L_x_3799:
        /* <DEDUP_REMOVED lines=9> */
.L_x_3933:
        /* <DEDUP_REMOVED lines=11> */
.L_x_3801:
        /* <DEDUP_REMOVED lines=22> */
.L_x_3798:
        /* <DEDUP_REMOVED lines=30> */
.L_x_3934:
[----:B------:R-:W-:Y:S05]  /*15440*/  BSYNC B0 ;  /* 0x0000000000007941 */ /* 0x000fea0003800000 */
.L_x_3802:
        /* <DEDUP_REMOVED lines=11> */
.L_x_3935:
        /* <DEDUP_REMOVED lines=11> */
.L_x_3807:
        /* <DEDUP_REMOVED lines=57> */
.L_x_3805:
[----:B------:R-:W-:Y:S05]  /*15940*/  BSYNC B0 ;  /* 0x0000000000007941 */ /* 0x000fea0003800000 */
.L_x_3804:
        /* <DEDUP_REMOVED lines=33> */
[--C-:B------:R-:W-:Y:S01]  /*15b60*/  SHF.R.S32.HI R3, RZ, 0x1f, R2.reuse ;  /* 0x0000001fff037819 */ /* 0x100fe20000011402 */
        /* <DEDUP_REMOVED lines=8> */
.L_x_3814:
[----:B------:R-:W2:Y:S01]  /*15bf0*/  S2R R5, SR_CgaCtaId ;  /* 0x0000000000057919 */ /* 0x000ea20000008800 */
[----:B------:R-:W-:-:S04]  /*15c00*/  MOV R3, 0x400 ;  /* 0x0000040000037802 */ /* 0x000fc80000000f00 */
[----:B--2---:R-:W-:Y:S02]  /*15c10*/  LEA R3, R5, R3, 0x18 ;  /* 0x0000000305037211 */ /* 0x004fe400078ec0ff */
[----:B------:R-:W-:Y:S02]  /*15c20*/  SHF.L.U32 R5, R9, 0x1f, RZ ;  /* 0x0000001f09057819 */ /* 0x000fe400000006ff */
[----:B------:R-:W-:-:S04]  /*15c30*/  LEA R3, R12, R3, 0x3 ;  /* 0x000000030c037211 */ /* 0x000fc800078e18ff */
[----:B------:R-:W2:Y:S02]  /*15c40*/  SYNCS.PHASECHK.TRANS64.TRYWAIT P0, [R3+URZ+0x28c40], R5 ;  /* 0x028c4005030075a7 */ /* 0x000ea4000800017f */
[----:B--2---:R-:W-:Y:S05]  /*15c50*/  @!P0 BRA `(.L_x_3815) ;  /* 0x0000003c00208947 */ /* 0x004fea0003800000 */
.L_x_3936:
[----:B0-----:R-:W0:Y:S02]  /*15c60*/  S2R R9, SR_TID.X ;  /* 0x0000000000097919 */ /* 0x001e240000002100 */
[----:B0-----:R-:W-:-:S04]  /*15c70*/  LOP3.LUT R9, R9, 0x7f, RZ, 0xc0, !PT ;  /* 0x0000007f09097812 */ /* 0x001fc800078ec0ff */
[----:B------:R-:W-:-:S13]  /*15c80*/  ISETP.NE.AND P1, PT, R9, RZ, PT ;  /* 0x000000ff0900720c */ /* 0x000fda0003f25270 */
[----:B------:R-:W-:Y:S05]  /*15c90*/  @P1 BRA `(.L_x_3816) ;  /* 0x00000000001c1947 */ /* 0x000fea0003800000 */
[----:B------:R-:W0:Y:S02]  /*15ca0*/  S2R R9, SR_TID.X ;  /* 0x0000000000097919 */ /* 0x000e240000002100 */
[----:B0-----:R-:W-:-:S04]  /*15cb0*/  LOP3.LUT R9, R9, 0x1f, RZ, 0xc0, !PT ;  /* 0x0000001f09097812 */ /* 0x001fc800078ec0ff */
[----:B------:R-:W-:Y:S01]  /*15cc0*/  ISETP.NE.AND P0, PT, R9, RZ, PT ;  /* 0x000000ff0900720c */ /* 0x000fe20003f05270 */
[----:B------:R-:W-:-:S04]  /*15cd0*/  IMAD.MOV.U32 R9, RZ, RZ, 0x2000 ;  /* 0x00002000ff097424 */ /* 0x000fc800078e00ff */
[----:B------:R0:W-:Y:S08]  /*15ce0*/  SYNCS.ARRIVE.TRANS64 RZ, [R3+URZ+0x28c30], R9 ;  /* 0x028c300903ff79a7 */ /* 0x0001f0000800003f */
[----:B------:R-:W-:Y:S05]  /*15cf0*/  @!P0 BRA `(.L_x_3816) ;  /* 0x0000000000048947 */ /* 0x000fea0003800000 */
[----:B------:R-:W-:Y:S01]  /*15d00*/  BPT.TRAP 0x1 ;  /* 0x000000040000795c */ /* 0x000fe20000300000 */
.L_x_3816:
[----:B0-----:R-:W3:Y:S01]  /*15d10*/  LDL R9, [R1] ;  /* 0x0000000001097983 */ /* 0x001ee20000100800 */
[----:B------:R-:W-:-:S03]  /*15d20*/  MOV R11, 0x400 ;  /* 0x00000400000b7802 */ /* 0x000fc60000000f00 */
        /* <DEDUP_REMOVED lines=20> */
.L_x_3937:
        /* <DEDUP_REMOVED lines=8> */
.L_x_3818:
[----:B0-2---:R-:W2:Y:S01]  /*15ef0*/  LDL R5, [R1] ;  /* 0x0000000001057983 */ /* 0x005ea20000100800 */
[----:B------:R-:W-:Y:S01]  /*15f00*/  MOV R9, 0x400 ;  /* 0x0000040000097802 */ /* 0x000fe20000000f00 */
[----:B------:R-:W0:Y:S01]  /*15f10*/  S2R R10, SR_CgaCtaId ;  /* 0x00000000000a7919 */ /* 0x000e220000008800 */
[----:B------:R-:W-:Y:S02]  /*15f20*/  R2UR UR11, R2 ;  /* 0x00000000020b72ca */ /* 0x000fe400000e0000 */
[----:B------:R-:W-:Y:S01]  /*15f30*/  R2UR UR9, R3 ;  /* 0x00000000030972ca */ /* 0x000fe200000e0000 */
[----:B------:R-:W-:Y:S01]  /*15f40*/  UIADD3 UR4, UP0, UR38, 0x470, URZ ;  /* 0x0000047026047890 */ /* 0x000fe2000ff1e03f */
[----:B------:R-:W-:Y:S02]  /*15f50*/  R2UR UR12, R4 ;  /* 0x00000000040c72ca */ /* 0x000fe400000e0000 */
[----:B------:R-:W-:Y:S01]  /*15f60*/  R2UR UR13, R6 ;  /* 0x00000000060d72ca */ /* 0x000fe200000e0000 */
[----:B------:R-:W-:Y:S01]  /*15f70*/  UIADD3.X UR5, URZ, UR39, URZ, UP0, !UPT ;  /* 0x000000273f057290 */ /* 0x000fe200087fe43f */
        /* <DEDUP_REMOVED lines=45> */
.L_x_3813:
[----:B------:R-:W-:Y:S05]  /*16250*/  BSYNC B2 ;  /* 0x0000000000027941 */ /* 0x000fea0003800000 */
.L_x_3812:
[----:B------:R-:W2:Y:S02]  /*16260*/  LDL.LU R2, [R1+0x1c] ;  /* 0x00001c0001027983 */ /* 0x000ea40000300800 */
[----:B--2---:R-:W-:-:S07]  /*16270*/  IADD3 R5, R2, -0x3, RZ ;  /* 0xfffffffd02057810 */ /* 0x004fce0007ffe0ff */
.L_x_3811:
[----:B------:R-:W-:Y:S05]  /*16280*/  BSYNC B1 ;  /* 0x0000000000017941 */ /* 0x000fea0003800000 */
.L_x_3810:
[----:B------:R-:W-:-:S13]  /*16290*/  ISETP.NE.AND P0, PT, R7, RZ, PT ;  /* 0x000000ff0700720c */ /* 0x000fda0003f05270 */
[----:B------:R-:W-:Y:S05]  /*162a0*/  @!P0 BRA `(.L_x_3809) ;  /* 0x0000001000388947 */ /* 0x000fea0003800000 */
.L_x_3833:
[----:B0-----:R-:W0:Y:S04]  /*162b0*/  LDL.LU R3, [R1] ;  /* 0x0000000001037983 */ /* 0x001e280000300800 */
[----:B------:R-:W2:Y:S01]  /*162c0*/  LDL.LU R2, [R1+0x8] ;  /* 0x0000080001027983 */ /* 0x000ea20000300800 */
[----:B------:R-:W-:Y:S05]  /*162d0*/  YIELD ;  /* 0x0000000000007946 */ /* 0x000fea0003800000 */
[----:B------:R-:W-:Y:S01]  /*162e0*/  BSSY B1, `(.L_x_3819) ;  /* 0x0000081000017945 */ /* 0x000fe20003800000 */
[----:B0-----:R-:W-:-:S05]  /*162f0*/  VIADD R9, R3, 0x1 ;  /* 0x0000000103097836 */ /* 0x001fca0000000000 */
[----:B------:R-:W-:-:S04]  /*16300*/  ISETP.NE.AND P0, PT, R9, 0x2, PT ;  /* 0x000000020900780c */ /* 0x000fc80003f05270 */
[----:B------:R-:W-:Y:S02]  /*16310*/  SEL R10, RZ, 0x1, P0 ;  /* 0x00000001ff0a7807 */ /* 0x000fe40000000000 */
[----:B------:R-:W-:Y:S02]  /*16320*/  SEL R9, R9, RZ, P0 ;  /* 0x000000ff09097207 */ /* 0x000fe40000000000 */
[----:B--2---:R-:W-:Y:S01]  /*16330*/  LOP3.LUT R10, R2, R10, RZ, 0x3c, !PT ;  /* 0x0000000a020a7212 */ /* 0x004fe200078e3cff */
[----:B------:R-:W-:Y:S06]  /*16340*/  @!P6 BRA `(.L_x_3820) ;  /* 0x0000000400e8e947 */ /* 0x000fec0003800000 */
[----:B------:R-:W-:Y:S01]  /*16350*/  ULDC.64 UR4, c[0x0][0x3f8] ;  /* 0x0000fe0000047ab9 */ /* 0x000fe20000000a00 */
[----:B------:R-:W-:Y:S01]  /*16360*/  IMAD.MOV.U32 R11, RZ, RZ, R5 ;  /* 0x000000ffff0b7224 */ /* 0x000fe200078e0005 */
[----:B------:R-:W-:-:S04]  /*16370*/  ISETP.NE.U32.AND P0, PT, RZ, UR4, PT ;  /* 0x00000004ff007c0c */ /* 0x000fc8000bf05070 */
[----:B------:R-:W-:-:S13]  /*16380*/  ISETP.NE.AND.EX P0, PT, RZ, UR5, PT, P0 ;  /* 0x00000005ff007c0c */ /* 0x000fda000bf05300 */
[----:B------:R-:W-:Y:S05]  /*16390*/  @!P0 BRA `(.L_x_3821) ;  /* 0x0000000000448947 */ /* 0x000fea0003800000 */
[----:B------:R-:W0:Y:S01]  /*163a0*/  LDC R6, c[0x0][0x41c] ;  /* 0x00010700ff067b82 */ /* 0x000e220000000800 */
[----:B------:R-:W-:Y:S01]  /*163b0*/  ULDC.64 UR6, c[0x0][0x408] ;  /* 0x0001020000067ab9 */ /* 0x000fe20000000a00 */
[----:B0-----:R-:W-:-:S13]  /*163c0*/  ISETP.NE.AND P0, PT, R6, 0x1, PT ;  /* 0x000000010600780c */ /* 0x001fda0003f05270 */
        /* <DEDUP_REMOVED lines=14> */
.L_x_3821:
[----:B------:R-:W2:Y:S01]  /*164b0*/  S2R R3, SR_CgaCtaId ;  /* 0x0000000000037919 */ /* 0x000ea20000008800 */
[----:B------:R-:W-:-:S04]  /*164c0*/  MOV R2, 0x400 ;  /* 0x0000040000027802 */ /* 0x000fc80000000f00 */
[----:B--2---:R-:W-:Y:S02]  /*164d0*/  LEA R2, R3, R2, 0x18 ;  /* 0x0000000203027211 */ /* 0x004fe400078ec0ff */
[----:B------:R-:W-:Y:S02]  /*164e0*/  SHF.L.U32 R3, R10, 0x1f, RZ ;  /* 0x0000001f0a037819 */ /* 0x000fe400000006ff */
[----:B------:R-:W-:-:S04]  /*164f0*/  LEA R2, R9, R2, 0x3 ;  /* 0x0000000209027211 */ /* 0x000fc800078e18ff */
[----:B------:R-:W2:Y:S02]  /*16500*/  SYNCS.PHASECHK.TRANS64.TRYWAIT P0, [R2+URZ+0x28c40], R3 ;  /* 0x028c4003020075a7 */ /* 0x000ea4000800017f */
[----:B--2---:R-:W-:Y:S05]  /*16510*/  @!P0 BRA `(.L_x_3822) ;  /* 0x0000003400188947 */ /* 0x004fea0003800000 */
.L_x_3938:
        /* <DEDUP_REMOVED lines=11> */
.L_x_3823:
[----:B------:R-:W3:Y:S01]  /*165d0*/  LDL R12, [R1+0x10] ;  /* 0x00001000010c7983 */ /* 0x000ee20000100800 */
[----:B0-----:R-:W-:Y:S01]  /*165e0*/  MOV R7, 0x400 ;  /* 0x0000040000077802 */ /* 0x001fe20000000f00 */
        /* <DEDUP_REMOVED lines=18> */
[----:B0--3--:R-:W-:Y:S05]  /*16710*/  @!P1 BRA `(.L_x_3824) ;  /* 0x0000003000ac9947 */ /* 0x009fea0003800000 */
.L_x_3939:
        /* <DEDUP_REMOVED lines=8> */
.L_x_3825:
[----:B------:R-:W3:Y:S01]  /*167a0*/  S2R R11, SR_CgaCtaId ;  /* 0x00000000000b7919 */ /* 0x000ee20000008800 */
        /* <DEDUP_REMOVED lines=52> */
.L_x_3820:
[----:B------:R-:W-:Y:S05]  /*16af0*/  BSYNC B1 ;  /* 0x0000000000017941 */ /* 0x000fea0003800000 */
.L_x_3819:
        /* <DEDUP_REMOVED lines=31> */
.L_x_3828:
[----:B------:R-:W3:Y:S01]  /*16cf0*/  S2R R3, SR_CgaCtaId ;  /* 0x0000000000037919 */ /* 0x000ee20000008800 */
[----:B------:R-:W-:-:S04]  /*16d00*/  MOV R2, 0x400 ;  /* 0x0000040000027802 */ /* 0x000fc80000000f00 */
[----:B---3--:R-:W-:Y:S02]  /*16d10*/  LEA R2, R3, R2, 0x18 ;  /* 0x0000000203027211 */ /* 0x008fe400078ec0ff */
[----:B------:R-:W-:-:S03]  /*16d20*/  SHF.L.U32 R3, R10, 0x1f, RZ ;  /* 0x0000001f0a037819 */ /* 0x000fc600000006ff */
[----:B------:R-:W-:-:S04]  /*16d30*/  IMAD R2, R11, 0x8, R2 ;  /* 0x000000080b027824 */ /* 0x000fc800078e0202 */
[----:B------:R-:W3:Y:S02]  /*16d40*/  SYNCS.PHASECHK.TRANS64.TRYWAIT P0, [R2+URZ+0x28c40], R3 ;  /* 0x028c4003020075a7 */ /* 0x000ee4000800017f */
[----:B---3--:R-:W-:Y:S05]  /*16d50*/  @!P0 BRA `(.L_x_3829) ;  /* 0x0000002c00308947 */ /* 0x008fea0003800000 */
.L_x_3940:
[----:B--2---:R-:W2:Y:S02]  /*16d60*/  S2R R7, SR_TID.X ;  /* 0x0000000000077919 */ /* 0x004ea40000002100 */
[----:B--2---:R-:W-:-:S04]  /*16d70*/  LOP3.LUT R7, R7, 0x7f, RZ, 0xc0, !PT ;  /* 0x0000007f07077812 */ /* 0x004fc800078ec0ff */
[----:B------:R-:W-:-:S13]  /*16d80*/  ISETP.NE.AND P0, PT, R7, RZ, PT ;  /* 0x000000ff0700720c */ /* 0x000fda0003f05270 */
        /* <DEDUP_REMOVED lines=8> */
.L_x_3830:
        /* <DEDUP_REMOVED lines=22> */
.L_x_3941:
        /* <DEDUP_REMOVED lines=8> */
.L_x_3832:
        /* <DEDUP_REMOVED lines=54> */
.L_x_3827:
[----:B------:R-:W-:Y:S05]  /*17350*/  BSYNC B1 ;  /* 0x0000000000017941 */ /* 0x000fea0003800000 */
.L_x_3826:
[C---:B------:R-:W-:Y:S01]  /*17360*/  ISETP.GT.AND P0, PT, R5.reuse, 0x1, PT ;  /* 0x000000010500780c */ /* 0x040fe20003f04270 */
[----:B------:R-:W-:-:S12]  /*17370*/  VIADD R5, R5, 0xfffffffe ;  /* 0xfffffffe05057836 */ /* 0x000fd80000000000 */
[----:B------:R-:W-:Y:S05]  /*17380*/  @P0 BRA `(.L_x_3833) ;  /* 0xffffffec00c80947 */ /* 0x000fea000383ffff */
.L_x_3809:
[----:B------:R-:W-:Y:S05]  /*17390*/  BSYNC B0 ;  /* 0x0000000000007941 */ /* 0x000fea0003800000 */
.L_x_3808:
[----:B------:R-:W2:Y:S01]  /*173a0*/  LDL.LU R3, [R1] ;  /* 0x0000000001037983 */ /* 0x000ea20000300800 */
[----:B------:R-:W-:Y:S01]  /*173b0*/  BSSY B0, `(.L_x_3834) ;  /* 0x0000016000007945 */ /* 0x000fe20003800000 */
[----:B0-----:R-:W0:Y:S02]  /*173c0*/  S2R R2, SR_TID.X ;  /* 0x0000000000027919 */ /* 0x001e240000002100 */
[----:B0-----:R-:W-:-:S04]  /*173d0*/  LOP3.LUT R2, R2, 0x1f, RZ, 0xc0, !PT ;  /* 0x0000001f02027812 */ /* 0x001fc800078ec0ff */
        /* <DEDUP_REMOVED lines=18> */
[----:B0-----:R-:W-:-:S07]  /*17500*/  IADD3 R16, R4, UR36, R7 ;  /* 0x0000002404107c10 */ /* 0x001fce000fffe007 */
.L_x_3835:
[----:B------:R-:W-:Y:S05]  /*17510*/  BSYNC B0 ;  /* 0x0000000000007941 */ /* 0x000fea0003800000 */
.L_x_3834:
[----:B0-----:R-:W2:Y:S02]  /*17520*/  LDL.LU R2, [R1+0x8] ;  /* 0x0000080001027983 */ /* 0x001ea40000300800 */
[----:B--2---:R-:W-:-:S05]  /*17530*/  LOP3.LUT R2, R2, R0, RZ, 0x3c, !PT ;  /* 0x0000000002027212 */ /* 0x004fca00078e3cff */
[----:B------:R0:W-:Y:S02]  /*17540*/  STL [R1+0x8], R2 ;  /* 0x0000080201007387 */ /* 0x0001e40000100800 */
.L_x_3791:
[----:B------:R-:W-:Y:S05]  /*17550*/  BSYNC B6 ;  /* 0x0000000000067941 */ /* 0x000fea0003800000 */
.L_x_3789:
[----:B------:R-:W-:-:S03]  /*17560*/  UMOV UR4, 0xffffffff ;  /* 0xffffffff00047882 */ /* 0x000fc60000000000 */
[----:B------:R-:W-:Y:S05]  /*17570*/  BRA.DIV UR4, `(.L_x_3836) ;  /* 0x0000002604507947 */ /* 0x000fea000b800000 */
[----:B------:R2:W3:Y:S04]  /*17580*/  SHFL.IDX PT, R4, R16, RZ, 0x1f ;  /* 0x00001fff10047589 */ /* 0x0004e800000e0000 */
[----:B------:R-:W4:Y:S02]  /*17590*/  SHFL.IDX PT, R16, R16, 0x1, 0x1f ;  /* 0x00201f0010107f89 */ /* 0x000f2400000e0000 */
.L_x_3945:
        /* <DEDUP_REMOVED lines=10> */
[----:B------:R-:W0:Y:S02]  /*17640*/  LDC.64 R2, c[0x0][0xc58] ;  /* 0x00031600ff027b82 */ /* 0x000e240000000a00 */
[----:B0-----:R-:W-:-:S05]  /*17650*/  IMAD.WIDE R2, R5, 0x4, R2 ;  /* 0x0000000405027825 */ /* 0x001fca00078e0202 */
[----:B------:R0:W5:Y:S02]  /*17660*/  LDG.E R17, desc[UR40][R2.64] ;  /* 0x0000002802117981 */ /* 0x000164000c1e1900 */
.L_x_3838:
[----:B------:R-:W-:Y:S05]  /*17670*/  BSYNC B0 ;  /* 0x0000000000007941 */ /* 0x000fea0003800000 */
.L_x_3837:
        /* <DEDUP_REMOVED lines=22> */
[----:B------:R0:W0:Y:S02]  /*177e0*/  SHFL.IDX PT, R14, R2, 0x1f, 0x1f ;  /* 0x03e01f00020e7f89 */ /* 0x00002400000e0000 */
.L_x_3953:
[----:B------:R-:W-:Y:S02]  /*177f0*/  ULDC UR4, c[0x0][0xc10] ;  /* 0x0003040000047ab9 */ /* 0x000fe40000000800 */
[----:B------:R-:W-:-:S04]  /*17800*/  IMAD.U32 R5, RZ, RZ, UR4 ;  /* 0x00000004ff057e24 */ /* 0x000fc8000f8e00ff */
[----:B0-----:R-:W-:-:S04]  /*17810*/  IMAD R3, R14, R5, RZ ;  /* 0x000000050e037224 */ /* 0x001fc800078e02ff */
[----:B--2-4-:R-:W-:-:S05]  /*17820*/  IMAD.IADD R16, R16, 0x1, R3 ;  /* 0x0000000110107824 */ /* 0x014fca00078e0203 */
[----:B---3--:R-:W-:-:S13]  /*17830*/  ISETP.GT.AND P0, PT, R16, R4, PT ;  /* 0x000000041000720c */ /* 0x008fda0003f04270 */
[----:B------:R-:W-:Y:S05]  /*17840*/  @P0 BRA `(.L_x_3840) ;  /* 0x0000000000b40947 */ /* 0x000fea0003800000 */
[----:B------:R-:W0:Y:S02]  /*17850*/  LDC R0, c[0x0][0xc14] ;  /* 0x00030500ff007b82 */ /* 0x000e240000000800 */
.L_x_3845:
[----:B------:R-:W-:-:S05]  /*17860*/  VIADD R19, R19, 0x1f ;  /* 0x0000001f13137836 */ /* 0x000fca0000000000 */
[----:B0-----:R-:W-:-:S13]  /*17870*/  ISETP.GE.AND P0, PT, R19, R0, PT ;  /* 0x000000001300720c */ /* 0x001fda0003f06270 */
[----:B------:R-:W-:Y:S05]  /*17880*/  @P0 BRA `(.L_x_3841) ;  /* 0x0000000400ec0947 */ /* 0x000fea0003800000 */
[----:B------:R-:W0:Y:S01]  /*17890*/  S2R R2, SR_TID.X ;  /* 0x0000000000027919 */ /* 0x000e220000002100 */
        /* <DEDUP_REMOVED lines=10> */
.L_x_3843:
[----:B------:R-:W-:Y:S05]  /*17940*/  BSYNC B0 ;  /* 0x0000000000007941 */ /* 0x000fea0003800000 */
.L_x_3842:
[----:B------:R-:W-:-:S03]  /*17950*/  UMOV UR4, 0xffffffff ;  /* 0xffffffff00047882 */ /* 0x000fc60000000000 */
[----:B------:R-:W-:Y:S05]  /*17960*/  BRA.DIV UR4, `(.L_x_3844) ;  /* 0x0000002604707947 */ /* 0x000fea000b800000 */
[----:B-----5:R-:W2:Y:S01]  /*17970*/  SHFL.UP PT, R14, R17, 0x1, RZ ;  /* 0x04200000110e7989 */ /* 0x020ea200000e00ff */
[C---:B------:R-:W-:Y:S02]  /*17980*/  ISETP.NE.AND P0, PT, R7.reuse, RZ, PT ;  /* 0x000000ff0700720c */ /* 0x040fe40003f05270 */
[C---:B------:R-:W-:Y:S02]  /*17990*/  ISETP.GE.U32.AND P1, PT, R7.reuse, 0x2, PT ;  /* 0x000000020700780c */ /* 0x040fe40003f26070 */
[----:B--2---:R-:W-:Y:S02]  /*179a0*/  SEL R14, R14, RZ, P0 ;  /* 0x000000ff0e0e7207 */ /* 0x004fe40000000000 */
[----:B------:R-:W-:-:S03]  /*179b0*/  ISETP.GE.U32.AND P0, PT, R7, 0x4, PT ;  /* 0x000000040700780c */ /* 0x000fc60003f06070 */
[----:B------:R-:W-:-:S05]  /*179c0*/  IMAD.IADD R13, R17, 0x1, R14 ;  /* 0x00000001110d7824 */ /* 0x000fca00078e020e */
[----:B------:R-:W2:Y:S02]  /*179d0*/  SHFL.UP PT, R14, R13, 0x2, RZ ;  /* 0x044000000d0e7989 */ /* 0x000ea400000e00ff */
[----:B--2---:R-:W-:Y:S02]  /*179e0*/  SEL R14, R14, RZ, P1 ;  /* 0x000000ff0e0e7207 */ /* 0x004fe40000800000 */
        /* <DEDUP_REMOVED lines=12> */
[----:B------:R0:W2:Y:S02]  /*17ab0*/  SHFL.IDX PT, R14, R2, 0x1f, 0x1f ;  /* 0x03e01f00020e7f89 */ /* 0x0000a400000e0000 */
.L_x_3961:
[----:B------:R-:W-:Y:S02]  /*17ac0*/  ULDC UR4, c[0x0][0xc10] ;  /* 0x0003040000047ab9 */ /* 0x000fe40000000800 */
[----:B------:R-:W-:-:S04]  /*17ad0*/  IMAD.U32 R5, RZ, RZ, UR4 ;  /* 0x00000004ff057e24 */ /* 0x000fc8000f8e00ff */
[----:B--2---:R-:W-:-:S04]  /*17ae0*/  IMAD R3, R14, R5, RZ ;  /* 0x000000050e037224 */ /* 0x004fc800078e02ff */
[----:B------:R-:W-:-:S05]  /*17af0*/  IMAD.IADD R16, R3, 0x1, R16 ;  /* 0x0000000103107824 */ /* 0x000fca00078e0210 */
[----:B------:R-:W-:-:S13]  /*17b00*/  ISETP.GT.AND P0, PT, R16, R4, PT ;  /* 0x000000041000720c */ /* 0x000fda0003f04270 */
[----:B------:R-:W-:Y:S05]  /*17b10*/  @!P0 BRA `(.L_x_3845) ;  /* 0xfffffffc00508947 */ /* 0x000fea000383ffff */
.L_x_3840:
        /* <DEDUP_REMOVED lines=8> */
.L_x_3965:
[----:B------:R-:W-:Y:S01]  /*17ba0*/  ISETP.NE.AND P0, PT, R3, RZ, PT ;  /* 0x000000ff0300720c */ /* 0x000fe20003f05270 */
[----:B------:R-:W-:-:S12]  /*17bb0*/  IMAD.MOV.U32 R7, RZ, RZ, RZ ;  /* 0x000000ffff077224 */ /* 0x000fd800078e00ff */
[----:B------:R-:W-:Y:S05]  /*17bc0*/  @!P0 BRA `(.L_x_3847) ;  /* 0x0000000000108947 */ /* 0x000fea0003800000 */
[----:B------:R-:W-:Y:S01]  /*17bd0*/  UMOV UR4, 0xffffffff ;  /* 0xffffffff00047882 */ /* 0x000fe20000000000 */
[----:B------:R-:W-:Y:S02]  /*17be0*/  VIADD R12, R6, 0xffffffff ;  /* 0xffffffff060c7836 */ /* 0x000fe40000000000 */
[----:B------:R-:W-:Y:S05]  /*17bf0*/  BRA.DIV UR4, `(.L_x_3848) ;  /* 0x0000002604e47947 */ /* 0x000fea000b800000 */
[----:B------:R4:W0:Y:S02]  /*17c00*/  SHFL.IDX PT, R7, R2, R12, 0x1f ;  /* 0x00001f0c02077589 */ /* 0x00082400000e0000 */
.L_x_3847:
[----:B0---4-:R-:W0:Y:S01]  /*17c10*/  LDC.64 R2, c[0x0][0xc68] ;  /* 0x00031a00ff027b82 */ /* 0x011e220000000a00 */
[----:B------:R-:W-:-:S05]  /*17c20*/  IADD3 R19, R6, R19, RZ ;  /* 0x0000001306137210 */ /* 0x000fca0007ffe0ff */
[----:B0-----:R-:W-:-:S05]  /*17c30*/  IMAD.WIDE R2, R19, 0x4, R2 ;  /* 0x0000000413027825 */ /* 0x001fca00078e0202 */
[----:B------:R-:W2:Y:S01]  /*17c40*/  LDG.E R9, desc[UR40][R2.64] ;  /* 0x0000002802097981 */ /* 0x000ea2000c1e1900 */
[----:B------:R-:W-:-:S04]  /*17c50*/  IMAD R16, R7, R5, R16 ;  /* 0x0000000507107224 */ /* 0x000fc800078e0210 */
[----:B------:R-:W-:Y:S02]  /*17c60*/  IMAD.IADD R7, R4, 0x1, -R16 ;  /* 0x0000000104077824 */ /* 0x000fe400078e0a10 */
        /* <DEDUP_REMOVED lines=30> */
[----:B------:R-:W-:-:S04]  /*17e50*/  VIADDMNMX R9, R8, R5, R9, PT ;  /* 0x0000000508097246 */ /* 0x000fc80003800109 */
[----:B------:R-:W-:-:S04]  /*17e60*/  IABS R5, R9 ;  /* 0x0000000900057213 */ /* 0x000fc80000000000 */
[----:B------:R-:W0:Y:S08]  /*17e70*/  I2F.RP R8, R5 ;  /* 0x0000000500087306 */ /* 0x000e300000209400 */
[----:B0-----:R-:W0:Y:S02]  /*17e80*/  MUFU.RCP R8, R8 ;  /* 0x0000000800087308 */ /* 0x001e240000001000 */
[----:B0-----:R-:W-:-:S06]  /*17e90*/  IADD3 R10, R8, 0xffffffe, RZ ;  /* 0x0ffffffe080a7810 */ /* 0x001fcc0007ffe0ff */
        /* <DEDUP_REMOVED lines=12> */
[----:B------:R-:W-:Y:S01]  /*17f60*/  @!P0 IMAD.IADD R8, R8, 0x1, -R5 ;  /* 0x0000000108088824 */ /* 0x000fe200078e0a05 */
[----:B------:R-:W-:-:S04]  /*17f70*/  @!P0 IADD3 R2, R2, 0x1, RZ ;  /* 0x0000000102028810 */ /* 0x000fc80007ffe0ff */
[----:B------:R-:W-:-:S13]  /*17f80*/  ISETP.GE.U32.AND P0, PT, R8, R5, PT ;  /* 0x000000050800720c */ /* 0x000fda0003f06070 */
[----:B------:R-:W-:Y:S01]  /*17f90*/  @P0 VIADD R2, R2, 0x1 ;  /* 0x0000000102020836 */ /* 0x000fe20000000000 */
[----:B------:R-:W-:Y:S01]  /*17fa0*/  ISETP.GE.AND P0, PT, R3, RZ, PT ;  /* 0x000000ff0300720c */ /* 0x000fe20003f06270 */
[----:B------:R-:W-:-:S12]  /*17fb0*/  IMAD.IADD R3, R6, 0x1, R4 ;  /* 0x0000000106037824 */ /* 0x000fd800078e0204 */
        /* <DEDUP_REMOVED lines=8> */
.L_x_3841:
[----:B------:R-:W-:Y:S01]  /*18040*/  UMOV UR4, URZ ;  /* 0x0000003f00047c82 */ /* 0x000fe20008000000 */
[----:B------:R-:W-:Y:S01]  /*18050*/  UMOV UR5, URZ ;  /* 0x0000003f00057c82 */ /* 0x000fe20008000000 */
[----:B------:R-:W-:Y:S01]  /*18060*/  ULDC UR6, c[0x0][0xc14] ;  /* 0x0003050000067ab9 */ /* 0x000fe20000000800 */
[----:B------:R-:W-:Y:S01]  /*18070*/  MOV R16, R4 ;  /* 0x0000000400107202 */ /* 0x000fe20000000f00 */
[----:B------:R-:W-:Y:S02]  /*18080*/  IMAD.U32 R17, RZ, RZ, UR4 ;  /* 0x00000004ff117e24 */ /* 0x000fe4000f8e00ff */
[----:B------:R-:W-:Y:S02]  /*18090*/  IMAD.U32 R18, RZ, RZ, UR5 ;  /* 0x00000005ff127e24 */ /* 0x000fe4000f8e00ff */
[----:B------:R-:W-:-:S07]  /*180a0*/  IMAD.U32 R19, RZ, RZ, UR6 ;  /* 0x00000006ff137e24 */ /* 0x000fce000f8e00ff */
.L_x_3849:
[----:B------:R-:W0:Y:S01]  /*180b0*/  S2R R2, SR_TID.X ;  /* 0x0000000000027919 */ /* 0x000e220000002100 */
        /* <DEDUP_REMOVED lines=11> */
.L_x_3766:
        /* <DEDUP_REMOVED lines=12> */
.L_x_3968:
[----:B------:R-:W-:Y:S05]  /*18230*/  BSYNC B0 ;  /* 0x0000000000007941 */ /* 0x000fea0003800000 */
.L_x_3851:
[----:B------:R-:W-:-:S03]  /*18240*/  UMOV UR4, 0xffffffff ;  /* 0xffffffff00047882 */ /* 0x000fc60000000000 */
[----:B------:R-:W-:Y:S05]  /*18250*/  BRA.DIV UR4, `(.L_x_3853) ;  /* 0x0000002204887947 */ /* 0x000fea000b800000 */
[----:B------:R-:W2:Y:S02]  /*18260*/  S2R R2, SR_TID.X ;  /* 0x0000000000027919 */ /* 0x000ea40000002100 */
[----:B--2---:R-:W-:-:S04]  /*18270*/  SHF.R.U32.HI R2, RZ, 0x5, R2 ;  /* 0x00000005ff027819 */ /* 0x004fc80000011602 */
[----:B------:R-:W-:-:S05]  /*18280*/  LOP3.LUT R2, R2, 0x3, RZ, 0xc0, !PT ;  /* 0x0000000302027812 */ /* 0x000fca00078ec0ff */
[----:B------:R2:W3:Y:S02]  /*18290*/  SHFL.IDX PT, R14, R2, RZ, 0x1f ;  /* 0x00001fff020e7589 */ /* 0x0004e400000e0000 */
.L_x_3971:
[----:B---3--:R-:W-:-:S13]  /*182a0*/  ISETP.NE.AND P0, PT, R14, RZ, PT ;  /* 0x000000ff0e00720c */ /* 0x008fda0003f05270 */
[----:B------:R-:W-:Y:S05]  /*182b0*/  @P0 BRA `(.L_x_3612) ;  /* 0x0000000000940947 */ /* 0x000fea0003800000 */
[----:B------:R-:W-:-:S03]  /*182c0*/  UMOV UR4, 0xffffffff ;  /* 0xffffffff00047882 */ /* 0x000fc60000000000 */
[----:B------:R-:W-:Y:S05]  /*182d0*/  BRA.DIV UR4, `(.L_x_3854) ;  /* 0x00000022049c7947 */ /* 0x000fea000b800000 */
[----:B------:R-:W-:-:S13]  /*182e0*/  ELECT P6, URZ, PT ;  /* 0x00000000003f782f */ /* 0x000fda00038c0000 */
.L_x_3974:
[----:B------:R-:W-:Y:S05]  /*182f0*/  @!P6 BRA `(.L_x_3612) ;  /* 0x000000000084e947 */ /* 0x000fea0003800000 */
[----:B--2---:R-:W2:Y:S02]  /*18300*/  LDL.LU R2, [R1+0x30] ;  /* 0x0000300001027983 */ /* 0x004ea40000300800 */
[----:B--2---:R-:W-:-:S04]  /*18310*/  LOP3.LUT R2, R2, 0x2, RZ, 0xfc, !PT ;  /* 0x0000000202027812 */ /* 0x004fc800078efcff */
[----:B------:R-:W-:-:S13]  /*18320*/  ISETP.NE.AND P2, PT, R2, 0x3, PT ;  /* 0x000000030200780c */ /* 0x000fda0003f45270 */
[----:B------:R-:W-:Y:S05]  /*18330*/  @!P2 BRA `(.L_x_3855) ;  /* 0x000000000004a947 */ /* 0x000fea0003800000 */
[----:B------:R-:W-:Y:S01]  /*18340*/  BPT.TRAP 0x1 ;  /* 0x000000040000795c */ /* 0x000fe20000300000 */
.L_x_3855:
        /* <DEDUP_REMOVED lines=14> */
.L_x_3975:
[----:B------:R-:W2:Y:S02]  /*18430*/  SYNCS.PHASECHK.TRANS64.TRYWAIT P0, [R7+URZ], R2 ;  /* 0x00000002070075a7 */ /* 0x000ea4000800017f */
[----:B--2---:R-:W-:Y:S05]  /*18440*/  @!P0 BRA `(.L_x_3857) ;  /* 0x0000002000748947 */ /* 0x004fea0003800000 */
.L_x_3976:
[----:B------:R-:W-:Y:S05]  /*18450*/  @!P2 BRA `(.L_x_3858) ;  /* 0x000000000004a947 */ /* 0x000fea0003800000 */
[----:B------:R-:W-:Y:S01]  /*18460*/  BPT.TRAP 0x1 ;  /* 0x000000040000795c */ /* 0x000fe20000300000 */
.L_x_3858:
[----:B------:R-:W3:Y:S01]  /*18470*/  LDL.LU R4, [R1] ;  /* 0x0000000001047983 */ /* 0x000ee20000300800 */
[----:B------:R-:W-:-:S04]  /*18480*/  VIADD R0, R0, 0x28c60 ;  /* 0x00028c6000007836 */ /* 0x000fc80000000000 */
[----:B---3--:R-:W-:-:S04]  /*18490*/  IMAD R4, R4, 0x8, R0 ;  /* 0x0000000804047824 */ /* 0x008fc800078e0200 */
[----:B------:R-:W3:Y:S02]  /*184a0*/  SYNCS.PHASECHK.TRANS64.TRYWAIT P0, [R4+URZ], R5 ;  /* 0x00000005040075a7 */ /* 0x000ee4000800017f */
[----:B---3--:R-:W-:Y:S05]  /*184b0*/  @!P0 BRA `(.L_x_3859) ;  /* 0x00000020006c8947 */ /* 0x008fea0003800000 */
.L_x_3977:
[----:B------:R-:W-:-:S07]  /*184c0*/  LEA R3, R3, R0, 0x3 ;  /* 0x0000000003037211 */ /* 0x000fce00078e18ff */
.L_x_3860:
[----:B----4-:R4:W0:Y:S02]  /*184d0*/  SYNCS.PHASECHK.TRANS64.TRYWAIT P0, [R3+URZ], R2 ;  /* 0x00000002030075a7 */ /* 0x010824000800017f */
[----:B0-----:R-:W-:Y:S05]  /*184e0*/  @!P0 NANOSLEEP.SYNCS 0x989680 ;  /* 0x009896800000895d */ /* 0x001fea0003900000 */
[----:B------:R-:W0:Y:S02]  /*184f0*/  @!P0 SYNCS.PHASECHK.TRANS64 P0, [R3+URZ], R2 ;  /* 0x00000002030085a7 */ /* 0x000e24000800007f */
[----:B0-----:R-:W-:Y:S05]  /*18500*/  @!P0 BRA `(.L_x_3860) ;  /* 0xfffffffc00f08947 */ /* 0x001fea000383ffff */
.L_x_3612:
[----:B------:R-:W-:Y:S05]  /*18510*/  BSYNC B8 ;  /* 0x0000000000087941 */ /* 0x000fea0003800000 */
.L_x_3609:
[----:B------:R-:W-:Y:S05]  /*18520*/  EXIT ;  /* 0x000000000000794d */ /* 0x000fea0003800000 */
.L_x_3628:
[----:B0-----:R0:W1:Y:S02]  /*18530*/  SYNCS.PHASECHK.TRANS64.TRYWAIT P5, [R70+URZ+0x28c90], R77 ;  /* 0x028c904d460075a7 */ /* 0x00106400080a017f */
[----:B-1----:R-:W-:Y:S05]  /*18540*/  @!P5 NANOSLEEP.SYNCS 0x989680 ;  /* 0x009896800000d95d */ /* 0x002fea0003900000 */
[----:B------:R-:W1:Y:S02]  /*18550*/  @!P5 SYNCS.PHASECHK.TRANS64 P5, [R70+URZ+0x28c90], R77 ;  /* 0x028c904d4600d5a7 */ /* 0x000e6400080a007f */
[----:B-1----:R-:W-:Y:S05]  /*18560*/  @!P5 BRA `(.L_x_3628) ;  /* 0xfffffffc00f0d947 */ /* 0x002fea000383ffff */
[----:B------:R-:W-:Y:S05]  /*18570*/  BRA `(.L_x_3861) ;  /* 0xfffffea000447947 */ /* 0x000fea000383ffff */
.L_x_3638:
[----:B0-----:R0:W1:Y:S02]  /*18580*/  SYNCS.PHASECHK.TRANS64.TRYWAIT P5, [R70+URZ+0x28c90], R77 ;  /* 0x028c904d460075a7 */ /* 0x00106400080a017f */
[----:B-1----:R-:W-:Y:S05]  /*18590*/  @!P5 NANOSLEEP.SYNCS 0x989680 ;  /* 0x009896800000d95d */ /* 0x002fea0003900000 */
[----:B------:R-:W1:Y:S02]  /*185a0*/  @!P5 SYNCS.PHASECHK.TRANS64 P5, [R70+URZ+0x28c90], R77 ;  /* 0x028c904d4600d5a7 */ /* 0x000e6400080a007f */
[----:B-1----:R-:W-:Y:S05]  /*185b0*/  @!P5 BRA `(.L_x_3638) ;  /* 0xfffffffc00f0d947 */ /* 0x002fea000383ffff */
[----:B------:R-:W-:Y:S05]  /*185c0*/  BRA `(.L_x_3862) ;  /* 0xfffffea800b87947 */ /* 0x000fea000383ffff */
.L_x_3643:
[----:B0-----:R0:W1:Y:S02]  /*185d0*/  SYNCS.PHASECHK.TRANS64.TRYWAIT P5, [R70+URZ+0x28c90], R77 ;  /* 0x028c904d460075a7 */ /* 0x00106400080a017f */
[----:B-1----:R-:W-:Y:S05]  /*185e0*/  @!P5 NANOSLEEP.SYNCS 0x989680 ;  /* 0x009896800000d95d */ /* 0x002fea0003900000 */
[----:B------:R-:W1:Y:S02]  /*185f0*/  @!P5 SYNCS.PHASECHK.TRANS64 P5, [R70+URZ+0x28c90], R77 ;  /* 0x028c904d4600d5a7 */ /* 0x000e6400080a007f */
[----:B-1----:R-:W-:Y:S05]  /*18600*/  @!P5 BRA `(.L_x_3643) ;  /* 0xfffffffc00f0d947 */ /* 0x002fea000383ffff */
[----:B------:R-:W-:Y:S05]  /*18610*/  BRA `(.L_x_3863) ;  /* 0xfffffeb000ec7947 */ /* 0x000fea000383ffff */
.L_x_3647:
[----:B----4-:R4:W0:Y:S02]  /*18620*/  SYNCS.PHASECHK.TRANS64.TRYWAIT P5, [R70+URZ+0x28cb0], R77 ;  /* 0x028cb04d460075a7 */ /* 0x01082400080a017f */
[----:B0-----:R-:W-:Y:S05]  /*18630*/  @!P5 NANOSLEEP.SYNCS 0x989680 ;  /* 0x009896800000d95d */ /* 0x001fea0003900000 */
[----:B------:R-:W0:Y:S02]  /*18640*/  @!P5 SYNCS.PHASECHK.TRANS64 P5, [R70+URZ+0x28cb0], R77 ;  /* 0x028cb04d4600d5a7 */ /* 0x000e2400080a007f */
[----:B0-----:R-:W-:Y:S05]  /*18650*/  @!P5 BRA `(.L_x_3647) ;  /* 0xfffffffc00f0d947 */ /* 0x001fea000383ffff */
[----:B------:R-:W-:Y:S05]  /*18660*/  BRA `(.L_x_3864) ;  /* 0xfffffeb400687947 */ /* 0x000fea000383ffff */
.L_x_3658:
[----:B0-----:R0:W1:Y:S02]  /*18670*/  SYNCS.PHASECHK.TRANS64.TRYWAIT P1, [R14+URZ+0x28c50], R3 ;  /* 0x028c50030e0075a7 */ /* 0x001064000802017f */
[----:B-1----:R-:W-:Y:S05]  /*18680*/  @!P1 NANOSLEEP.SYNCS 0x989680 ;  /* 0x009896800000995d */ /* 0x002fea0003900000 */
[----:B------:R-:W1:Y:S02]  /*18690*/  @!P1 SYNCS.PHASECHK.TRANS64 P1, [R14+URZ+0x28c50], R3 ;  /* 0x028c50030e0095a7 */ /* 0x000e64000802007f */
[----:B-1----:R-:W-:Y:S05]  /*186a0*/  @!P1 BRA `(.L_x_3658) ;  /* 0xfffffffc00f09947 */ /* 0x002fea000383ffff */
[----:B------:R-:W-:Y:S05]  /*186b0*/  BRA `(.L_x_3865) ;  /* 0xfffffec0008c7947 */ /* 0x000fea000383ffff */
.L_x_3665:
[----:B-1----:R1:W2:Y:S02]  /*186c0*/  SYNCS.PHASECHK.TRANS64.TRYWAIT P2, [R0+URZ+0x28c50], R3 ;  /* 0x028c5003000075a7 */ /* 0x0022a4000804017f */
[----:B--2---:R-:W-:Y:S05]  /*186d0*/  @!P2 NANOSLEEP.SYNCS 0x989680 ;  /* 0x009896800000a95d */ /* 0x004fea0003900000 */
[----:B------:R-:W2:Y:S02]  /*186e0*/  @!P2 SYNCS.PHASECHK.TRANS64 P2, [R0+URZ+0x28c50], R3 ;  /* 0x028c50030000a5a7 */ /* 0x000ea4000804007f */
[----:B--2---:R-:W-:Y:S05]  /*186f0*/  @!P2 BRA `(.L_x_3665) ;  /* 0xfffffffc00f0a947 */ /* 0x004fea000383ffff */
[----:B------:R-:W-:Y:S05]  /*18700*/  BRA `(.L_x_3664) ;  /* 0xfffffecc00b47947 */ /* 0x000fea000383ffff */
.L_x_3682:
        /* <DEDUP_REMOVED lines=8> */
.L_x_3867:
[----:B------:R-:W-:Y:S05]  /*18790*/  BSYNC B1 ;  /* 0x0000000000017941 */ /* 0x000fea0003800000 */
.L_x_3866:
[----:B------:R-:W-:Y:S05]  /*187a0*/  BRA `(.L_x_3868) ;  /* 0xfffffee800007947 */ /* 0x000fea000383ffff */
.L_x_3683:
        /* <DEDUP_REMOVED lines=8> */
.L_x_3870:
[----:B------:R-:W-:Y:S05]  /*18830*/  BSYNC B1 ;  /* 0x0000000000017941 */ /* 0x000fea0003800000 */
.L_x_3869:
[----:B------:R-:W-:Y:S05]  /*18840*/  BRA `(.L_x_3871) ;  /* 0xfffffee400e07947 */ /* 0x000fea000383ffff */
.L_x_3684:
        /* <DEDUP_REMOVED lines=8> */
.L_x_3873:
[----:B------:R-:W-:Y:S05]  /*188d0*/  BSYNC B1 ;  /* 0x0000000000017941 */ /* 0x000fea0003800000 */
.L_x_3872:
[----:B------:R-:W-:Y:S05]  /*188e0*/  BRA `(.L_x_3874) ;  /* 0xfffffee400c07947 */ /* 0x000fea000383ffff */
.L_x_3685:
        /* <DEDUP_REMOVED lines=8> */
.L_x_3876:
[----:B------:R-:W-:Y:S05]  /*18970*/  BSYNC B1 ;  /* 0x0000000000017941 */ /* 0x000fea0003800000 */
.L_x_3875:
[----:B------:R-:W-:Y:S05]  /*18980*/  BRA `(.L_x_3877) ;  /* 0xfffffee400a07947 */ /* 0x000fea000383ffff */
.L_x_3686:
        /* <DEDUP_REMOVED lines=8> */
.L_x_3879:
[----:B------:R-:W-:Y:S05]  /*18a10*/  BSYNC B1 ;  /* 0x0000000000017941 */ /* 0x000fea0003800000 */
.L_x_3878:
[----:B------:R-:W-:Y:S05]  /*18a20*/  BRA `(.L_x_3880) ;  /* 0xfffffee400807947 */ /* 0x000fea000383ffff */
.L_x_3687:
        /* <DEDUP_REMOVED lines=8> */
.L_x_3882:
[----:B------:R-:W-:Y:S05]  /*18ab0*/  BSYNC B1 ;  /* 0x0000000000017941 */ /* 0x000fea0003800000 */
.L_x_3881:
[----:B------:R-:W-:Y:S05]  /*18ac0*/  BRA `(.L_x_3883) ;  /* 0xfffffee400607947 */ /* 0x000fea000383ffff */
.L_x_3688:
        /* <DEDUP_REMOVED lines=8> */
.L_x_3885:
[----:B------:R-:W-:Y:S05]  /*18b50*/  BSYNC B1 ;  /* 0x0000000000017941 */ /* 0x000fea0003800000 */
.L_x_3884:
[----:B------:R-:W-:Y:S05]  /*18b60*/  BRA `(.L_x_3886) ;  /* 0xfffffee400407947 */ /* 0x000fea000383ffff */
.L_x_3689:
        /* <DEDUP_REMOVED lines=8> */
.L_x_3888:
[----:B------:R-:W-:Y:S05]  /*18bf0*/  BSYNC B1 ;  /* 0x0000000000017941 */ /* 0x000fea0003800000 */
.L_x_3887:
[----:B------:R-:W-:Y:S05]  /*18c00*/  BRA `(.L_x_3889) ;  /* 0xfffffee400207947 */ /* 0x000fea000383ffff */
.L_x_3691:
[----:B0-----:R0:W1:Y:S02]  /*18c10*/  SYNCS.PHASECHK.TRANS64.TRYWAIT P2, [R2+URZ+0x28c00], R7 ;  /* 0x028c0007020075a7 */ /* 0x001064000804017f */
[----:B-1----:R-:W-:Y:S05]  /*18c20*/  @!P2 NANOSLEEP.SYNCS 0x989680 ;  /* 0x009896800000a95d */ /* 0x002fea0003900000 */
[----:B------:R-:W1:Y:S02]  /*18c30*/  @!P2 SYNCS.PHASECHK.TRANS64 P2, [R2+URZ+0x28c00], R7 ;  /* 0x028c00070200a5a7 */ /* 0x000e64000804007f */
[----:B-1----:R-:W-:Y:S05]  /*18c40*/  @!P2 BRA `(.L_x_3691) ;  /* 0xfffffffc00f0a947 */ /* 0x002fea000383ffff */
[----:B------:R-:W-:Y:S05]  /*18c50*/  BRA `(.L_x_3890) ;  /* 0xfffffee400a87947 */ /* 0x000fea000383ffff */
.L_x_3699:
        /* <DEDUP_REMOVED lines=8> */
.L_x_3892:
[----:B------:R-:W-:Y:S05]  /*18ce0*/  BSYNC B1 ;  /* 0x0000000000017941 */ /* 0x000fea0003800000 */
.L_x_3891:
[----:B------:R-:W-:Y:S05]  /*18cf0*/  BRA `(.L_x_3893) ;  /* 0xfffffef400c47947 */ /* 0x000fea000383ffff */
.L_x_3700:
        /* <DEDUP_REMOVED lines=8> */
.L_x_3895:
[----:B------:R-:W-:Y:S05]  /*18d80*/  BSYNC B1 ;  /* 0x0000000000017941 */ /* 0x000fea0003800000 */
.L_x_3894:
[----:B------:R-:W-:Y:S05]  /*18d90*/  BRA `(.L_x_3896) ;  /* 0xfffffef400a47947 */ /* 0x000fea000383ffff */
.L_x_3701:
        /* <DEDUP_REMOVED lines=8> */
.L_x_3898:
[----:B------:R-:W-:Y:S05]  /*18e20*/  BSYNC B1 ;  /* 0x0000000000017941 */ /* 0x000fea0003800000 */
.L_x_3897:
[----:B------:R-:W-:Y:S05]  /*18e30*/  BRA `(.L_x_3899) ;  /* 0xfffffef400847947 */ /* 0x000fea000383ffff */
.L_x_3702:
        /* <DEDUP_REMOVED lines=8> */
.L_x_3901:
[----:B------:R-:W-:Y:S05]  /*18ec0*/  BSYNC B1 ;  /* 0x0000000000017941 */ /* 0x000fea0003800000 */
.L_x_3900:
[----:B------:R-:W-:Y:S05]  /*18ed0*/  BRA `(.L_x_3902) ;  /* 0xfffffef400647947 */ /* 0x000fea000383ffff */
.L_x_3703:
        /* <DEDUP_REMOVED lines=8> */
.L_x_3904:
[----:B------:R-:W-:Y:S05]  /*18f60*/  BSYNC B1 ;  /* 0x0000000000017941 */ /* 0x000fea0003800000 */
.L_x_3903:
[----:B------:R-:W-:Y:S05]  /*18f70*/  BRA `(.L_x_3905) ;  /* 0xfffffef400447947 */ /* 0x000fea000383ffff */
.L_x_3704:
        /* <DEDUP_REMOVED lines=8> */
.L_x_3907:
[----:B------:R-:W-:Y:S05]  /*19000*/  BSYNC B1 ;  /* 0x0000000000017941 */ /* 0x000fea0003800000 */
.L_x_3906:
[----:B------:R-:W-:Y:S05]  /*19010*/  BRA `(.L_x_3908) ;  /* 0xfffffef400287947 */ /* 0x000fea000383ffff */
.L_x_3705:
        /* <DEDUP_REMOVED lines=8> */
.L_x_3910:
[----:B------:R-:W-:Y:S05]  /*190a0*/  BSYNC B1 ;  /* 0x0000000000017941 */ /* 0x000fea0003800000 */
.L_x_3909:
[----:B------:R-:W-:Y:S05]  /*190b0*/  BRA `(.L_x_3911) ;  /* 0xfffffef4000c7947 */ /* 0x000fea000383ffff */
.L_x_3706:
        /* <DEDUP_REMOVED lines=8> */
.L_x_3913:
[----:B------:R-:W-:Y:S05]  /*19140*/  BSYNC B1 ;  /* 0x0000000000017941 */ /* 0x000fea0003800000 */
.L_x_3912:
[----:B------:R-:W-:Y:S05]  /*19150*/  BRA `(.L_x_3914) ;  /* 0xfffffef000f07947 */ /* 0x000fea000383ffff */
.L_x_3708:
[----:B0-----:R0:W1:Y:S02]  /*19160*/  SYNCS.PHASECHK.TRANS64.TRYWAIT P1, [R2+URZ+0x28c00], R3 ;  /* 0x028c0003020075a7 */ /* 0x001064000802017f */
[----:B-1----:R-:W-:Y:S05]  /*19170*/  @!P1 NANOSLEEP.SYNCS 0x989680 ;  /* 0x009896800000995d */ /* 0x002fea0003900000 */
[----:B------:R-:W1:Y:S02]  /*19180*/  @!P1 SYNCS.PHASECHK.TRANS64 P1, [R2+URZ+0x28c00], R3 ;  /* 0x028c0003020095a7 */ /* 0x000e64000802007f */
[----:B-1----:R-:W-:Y:S05]  /*19190*/  @!P1 BRA `(.L_x_3708) ;  /* 0xfffffffc00f09947 */ /* 0x002fea000383ffff */
[----:B------:R-:W-:Y:S05]  /*191a0*/  BRA `(.L_x_3915) ;  /* 0xfffffef400687947 */ /* 0x000fea000383ffff */
.L_x_3714:
[----:B0-----:R0:W1:Y:S02]  /*191b0*/  SYNCS.PHASECHK.TRANS64.TRYWAIT P1, [R169+URZ+0x28c30], R56 ;  /* 0x028c3038a90075a7 */ /* 0x001064000802017f */
[----:B-1----:R-:W-:Y:S05]  /*191c0*/  @!P1 NANOSLEEP.SYNCS 0x989680 ;  /* 0x009896800000995d */ /* 0x002fea0003900000 */
[----:B------:R-:W1:Y:S02]  /*191d0*/  @!P1 SYNCS.PHASECHK.TRANS64 P1, [R169+URZ+0x28c30], R56 ;  /* 0x028c3038a90095a7 */ /* 0x000e64000802007f */
[----:B-1----:R-:W-:Y:S05]  /*191e0*/  @!P1 BRA `(.L_x_3714) ;  /* 0xfffffffc00f09947 */ /* 0x002fea000383ffff */
[----:B------:R-:W-:Y:S05]  /*191f0*/  BRA `(.L_x_3713) ;  /* 0xffffff0000fc7947 */ /* 0x000fea000383ffff */
.L_x_3719:
[----:B--2---:R2:W3:Y:S02]  /*19200*/  SYNCS.PHASECHK.TRANS64.TRYWAIT P2, [R169+URZ+0x28c50], R56 ;  /* 0x028c5038a90075a7 */ /* 0x0044e4000804017f */
[----:B---3--:R-:W-:Y:S05]  /*19210*/  @!P2 NANOSLEEP.SYNCS 0x989680 ;  /* 0x009896800000a95d */ /* 0x008fea0003900000 */
[----:B------:R-:W3:Y:S02]  /*19220*/  @!P2 SYNCS.PHASECHK.TRANS64 P2, [R169+URZ+0x28c50], R56 ;  /* 0x028c5038a900a5a7 */ /* 0x000ee4000804007f */
[----:B---3--:R-:W-:Y:S05]  /*19230*/  @!P2 BRA `(.L_x_3719) ;  /* 0xfffffffc00f0a947 */ /* 0x008fea000383ffff */
[----:B------:R-:W-:Y:S05]  /*19240*/  BRA `(.L_x_3718) ;  /* 0xffffff18009c7947 */ /* 0x000fea000383ffff */
.L_x_3726:
[----:B--2---:R2:W3:Y:S02]  /*19250*/  SYNCS.PHASECHK.TRANS64.TRYWAIT P2, [R213+URZ+0x28c30], R214 ;  /* 0x028c30d6d50075a7 */ /* 0x0044e4000804017f */
[----:B---3--:R-:W-:Y:S05]  /*19260*/  @!P2 NANOSLEEP.SYNCS 0x989680 ;  /* 0x009896800000a95d */ /* 0x008fea0003900000 */
[----:B------:R-:W3:Y:S02]  /*19270*/  @!P2 SYNCS.PHASECHK.TRANS64 P2, [R213+URZ+0x28c30], R214 ;  /* 0x028c30d6d500a5a7 */ /* 0x000ee4000804007f */
[----:B---3--:R-:W-:Y:S05]  /*19280*/  @!P2 BRA `(.L_x_3726) ;  /* 0xfffffffc00f0a947 */ /* 0x008fea000383ffff */
[----:B------:R-:W-:Y:S05]  /*19290*/  BRA `(.L_x_3725) ;  /* 0xffffff1c00a47947 */ /* 0x000fea000383ffff */
.L_x_3731:
[----:B-1----:R1:W3:Y:S02]  /*192a0*/  SYNCS.PHASECHK.TRANS64.TRYWAIT P2, [R213+URZ+0x28c50], R214 ;  /* 0x028c50d6d50075a7 */ /* 0x0022e4000804017f */
[----:B---3--:R-:W-:Y:S05]  /*192b0*/  @!P2 NANOSLEEP.SYNCS 0x989680 ;  /* 0x009896800000a95d */ /* 0x008fea0003900000 */
[----:B------:R-:W3:Y:S02]  /*192c0*/  @!P2 SYNCS.PHASECHK.TRANS64 P2, [R213+URZ+0x28c50], R214 ;  /* 0x028c50d6d500a5a7 */ /* 0x000ee4000804007f */
[----:B---3--:R-:W-:Y:S05]  /*192d0*/  @!P2 BRA `(.L_x_3731) ;  /* 0xfffffffc00f0a947 */ /* 0x008fea000383ffff */
[----:B------:R-:W-:Y:S05]  /*192e0*/  BRA `(.L_x_3730) ;  /* 0xffffff3c002c7947 */ /* 0x000fea000383ffff */
.L_x_3739:
[----:B---3--:R3:W4:Y:S02]  /*192f0*/  SYNCS.PHASECHK.TRANS64.TRYWAIT P2, [R185+URZ+0x28c30], R186 ;  /* 0x028c30bab90075a7 */ /* 0x008724000804017f */
[----:B----4-:R-:W-:Y:S05]  /*19300*/  @!P2 NANOSLEEP.SYNCS 0x989680 ;  /* 0x009896800000a95d */ /* 0x010fea0003900000 */
[----:B------:R-:W4:Y:S02]  /*19310*/  @!P2 SYNCS.PHASECHK.TRANS64 P2, [R185+URZ+0x28c30], R186 ;  /* 0x028c30bab900a5a7 */ /* 0x000f24000804007f */
[----:B----4-:R-:W-:Y:S05]  /*19320*/  @!P2 BRA `(.L_x_3739) ;  /* 0xfffffffc00f0a947 */ /* 0x010fea000383ffff */
[----:B------:R-:W-:Y:S05]  /*19330*/  BRA `(.L_x_3738) ;  /* 0xffffff4000407947 */ /* 0x000fea000383ffff */
.L_x_3744:
[----:B--2---:R2:W3:Y:S02]  /*19340*/  SYNCS.PHASECHK.TRANS64.TRYWAIT P2, [R185+URZ+0x28c50], R186 ;  /* 0x028c50bab90075a7 */ /* 0x0044e4000804017f */
[----:B---3--:R-:W-:Y:S05]  /*19350*/  @!P2 NANOSLEEP.SYNCS 0x989680 ;  /* 0x009896800000a95d */ /* 0x008fea0003900000 */
[----:B------:R-:W3:Y:S02]  /*19360*/  @!P2 SYNCS.PHASECHK.TRANS64 P2, [R185+URZ+0x28c50], R186 ;  /* 0x028c50bab900a5a7 */ /* 0x000ee4000804007f */
[----:B---3--:R-:W-:Y:S05]  /*19370*/  @!P2 BRA `(.L_x_3744) ;  /* 0xfffffffc00f0a947 */ /* 0x008fea000383ffff */
[----:B------:R-:W-:Y:S05]  /*19380*/  BRA `(.L_x_3743) ;  /* 0xffffff5800987947 */ /* 0x000fea000383ffff */
.L_x_3772:
        /* <DEDUP_REMOVED lines=11> */
.L_x_3917:
[----:B------:R-:W-:Y:S05]  /*19440*/  BSYNC B1 ;  /* 0x0000000000017941 */ /* 0x000fea0003800000 */
.L_x_3916:
[----:B------:R-:W-:Y:S05]  /*19450*/  BRA `(.L_x_3918) ;  /* 0xffffffa0009c7947 */ /* 0x000fea000383ffff */
.L_x_3773:
[----:B------:R-:W-:Y:S01]  /*19460*/  BSSY B1, `(.L_x_3919) ;  /* 0x0000006000017945 */ /* 0x000fe20003800000 */
[----:B------:R-:W-:-:S07]  /*19470*/  IMAD.MOV.U32 R15, RZ, RZ, -0x1 ;  /* 0xffffffffff0f7424 */ /* 0x000fce00078e00ff */
[----:B------:R-:W-:Y:S05]  /*19480*/  WARPSYNC.COLLECTIVE R15, `(.L_x_3920) ;  /* 0x000000000f0c7348 */ /* 0x000fea0003c00000 */
[----:B------:R-:W-:Y:S02]  /*19490*/  ELECT P6, UR62, PT ;  /* 0x00000000003e782f */ /* 0x000fe400038c0000 */
[----:B------:R-:W-:Y:S01]  /*194a0*/  MOV R14, UR62 ;  /* 0x0000003e000e7c02 */ /* 0x000fe20008000f00 */
[----:B------:R-:W-:Y:S10]  /*194b0*/  ENDCOLLECTIVE ;  /* 0x000000000000791b */ /* 0x000ff40003800000 */
.L_x_3920:
[----:B------:R-:W-:Y:S05]  /*194c0*/  BSYNC B1 ;  /* 0x0000000000017941 */ /* 0x000fea0003800000 */
.L_x_3919:
[----:B------:R-:W-:Y:S05]  /*194d0*/  BRA `(.L_x_3921) ;  /* 0xffffffa000887947 */ /* 0x000fea000383ffff */
.L_x_3775:
[----:B0-----:R0:W1:Y:S02]  /*194e0*/  SYNCS.PHASECHK.TRANS64.TRYWAIT P0, [R9+URZ+0x28c20], R5 ;  /* 0x028c2005090075a7 */ /* 0x001064000800017f */
[----:B-1----:R-:W-:Y:S05]  /*194f0*/  @!P0 NANOSLEEP.SYNCS 0x989680 ;  /* 0x009896800000895d */ /* 0x002fea0003900000 */
[----:B------:R-:W1:Y:S02]  /*19500*/  @!P0 SYNCS.PHASECHK.TRANS64 P0, [R9+URZ+0x28c20], R5 ;  /* 0x028c2005090085a7 */ /* 0x000e64000800007f */
[----:B-1----:R-:W-:Y:S05]  /*19510*/  @!P0 BRA `(.L_x_3775) ;  /* 0xfffffffc00f08947 */ /* 0x002fea000383ffff */
[----:B------:R-:W-:Y:S05]  /*19520*/  BRA `(.L_x_3922) ;  /* 0xffffffa000a47947 */ /* 0x000fea000383ffff */
.L_x_3778:
[----:B0-----:R0:W1:Y:S02]  /*19530*/  SYNCS.PHASECHK.TRANS64.TRYWAIT P0, [R5+URZ+0x28ca0], R7 ;  /* 0x028ca007050075a7 */ /* 0x001064000800017f */
[----:B-1----:R-:W-:Y:S05]  /*19540*/  @!P0 NANOSLEEP.SYNCS 0x989680 ;  /* 0x009896800000895d */ /* 0x002fea0003900000 */
[----:B------:R-:W1:Y:S02]  /*19550*/  @!P0 SYNCS.PHASECHK.TRANS64 P0, [R5+URZ+0x28ca0], R7 ;  /* 0x028ca007050085a7 */ /* 0x000e64000800007f */
[----:B-1----:R-:W-:Y:S05]  /*19560*/  @!P0 BRA `(.L_x_3778) ;  /* 0xfffffffc00f08947 */ /* 0x002fea000383ffff */
[----:B------:R-:W-:Y:S05]  /*19570*/  BRA `(.L_x_3923) ;  /* 0xffffffa000b47947 */ /* 0x000fea000383ffff */
.L_x_3780:
[----:B-1----:R1:W2:Y:S02]  /*19580*/  SYNCS.PHASECHK.TRANS64.TRYWAIT P0, [R5+URZ+0x28cc0], R7 ;  /* 0x028cc007050075a7 */ /* 0x0022a4000800017f */
[----:B--2---:R-:W-:Y:S05]  /*19590*/  @!P0 NANOSLEEP.SYNCS 0x989680 ;  /* 0x009896800000895d */ /* 0x004fea0003900000 */
[----:B------:R-:W2:Y:S02]  /*195a0*/  @!P0 SYNCS.PHASECHK.TRANS64 P0, [R5+URZ+0x28cc0], R7 ;  /* 0x028cc007050085a7 */ /* 0x000ea4000800007f */
[----:B--2---:R-:W-:Y:S05]  /*195b0*/  @!P0 BRA `(.L_x_3780) ;  /* 0xfffffffc00f08947 */ /* 0x004fea000383ffff */
[----:B------:R-:W-:Y:S05]  /*195c0*/  BRA `(.L_x_3924) ;  /* 0xffffffa400187947 */ /* 0x000fea000383ffff */
.L_x_3784:
[----:B0-----:R0:W1:Y:S02]  /*195d0*/  SYNCS.PHASECHK.TRANS64.TRYWAIT P0, [R6+URZ+0x28ca0], R7 ;  /* 0x028ca007060075a7 */ /* 0x001064000800017f */
[----:B-1----:R-:W-:Y:S05]  /*195e0*/  @!P0 NANOSLEEP.SYNCS 0x989680 ;  /* 0x009896800000895d */ /* 0x002fea0003900000 */
[----:B------:R-:W1:Y:S02]  /*195f0*/  @!P0 SYNCS.PHASECHK.TRANS64 P0, [R6+URZ+0x28ca0], R7 ;  /* 0x028ca007060085a7 */ /* 0x000e64000800007f */
[----:B-1----:R-:W-:Y:S05]  /*19600*/  @!P0 BRA `(.L_x_3784) ;  /* 0xfffffffc00f08947 */ /* 0x002fea000383ffff */
[----:B------:R-:W-:Y:S05]  /*19610*/  BRA `(.L_x_3925) ;  /* 0xffffffa800587947 */ /* 0x000fea000383ffff */
.L_x_3786:
[----:B-1----:R1:W2:Y:S02]  /*19620*/  SYNCS.PHASECHK.TRANS64.TRYWAIT P1, [R6+URZ+0x28cc0], R7 ;  /* 0x028cc007060075a7 */ /* 0x0022a4000802017f */
[----:B--2---:R-:W-:Y:S05]  /*19630*/  @!P1 NANOSLEEP.SYNCS 0x989680 ;  /* 0x009896800000995d */ /* 0x004fea0003900000 */
[----:B------:R-:W2:Y:S02]  /*19640*/  @!P1 SYNCS.PHASECHK.TRANS64 P1, [R6+URZ+0x28cc0], R7 ;  /* 0x028cc007060095a7 */ /* 0x000ea4000802007f */
[----:B--2---:R-:W-:Y:S05]  /*19650*/  @!P1 BRA `(.L_x_3786) ;  /* 0xfffffffc00f09947 */ /* 0x004fea000383ffff */
[----:B------:R-:W-:Y:S05]  /*19660*/  BRA `(.L_x_3926) ;  /* 0xffffffa800b47947 */ /* 0x000fea000383ffff */
.L_x_3796:
        /* <DEDUP_REMOVED lines=11> */
.L_x_3928:
[----:B------:R-:W-:Y:S05]  /*19720*/  BSYNC B0 ;  /* 0x0000000000007941 */ /* 0x000fea0003800000 */
.L_x_3927:
[----:B------:R-:W-:Y:S05]  /*19730*/  BRA `(.L_x_3929) ;  /* 0xffffffb400b87947 */ /* 0x000fea000383ffff */
.L_x_3797:
[----:B------:R-:W-:Y:S01]  /*19740*/  BSSY B0, `(.L_x_3930) ;  /* 0x0000006000007945 */ /* 0x000fe20003800000 */
[----:B------:R-:W-:-:S07]  /*19750*/  IMAD.MOV.U32 R15, RZ, RZ, -0x1 ;  /* 0xffffffffff0f7424 */ /* 0x000fce00078e00ff */
[----:B------:R-:W-:Y:S05]  /*19760*/  WARPSYNC.COLLECTIVE R15, `(.L_x_3931) ;  /* 0x000000000f0c7348 */ /* 0x000fea0003c00000 */
[----:B------:R-:W-:Y:S02]  /*19770*/  ELECT P6, UR62, PT ;  /* 0x00000000003e782f */ /* 0x000fe400038c0000 */
[----:B------:R-:W-:Y:S01]  /*19780*/  MOV R14, UR62 ;  /* 0x0000003e000e7c02 */ /* 0x000fe20008000f00 */
[----:B------:R-:W-:Y:S10]  /*19790*/  ENDCOLLECTIVE ;  /* 0x000000000000791b */ /* 0x000ff40003800000 */
.L_x_3931:
[----:B------:R-:W-:Y:S05]  /*197a0*/  BSYNC B0 ;  /* 0x0000000000007941 */ /* 0x000fea0003800000 */
.L_x_3930:
[----:B------:R-:W-:Y:S05]  /*197b0*/  BRA `(.L_x_3932) ;  /* 0xffffffb400a87947 */ /* 0x000fea000383ffff */
.L_x_3800:
[----:B0-----:R0:W1:Y:S02]  /*197c0*/  SYNCS.PHASECHK.TRANS64.TRYWAIT P0, [R5+URZ+0x28c40], R7 ;  /* 0x028c4007050075a7 */ /* 0x001064000800017f */
[----:B-1----:R-:W-:Y:S05]  /*197d0*/  @!P0 NANOSLEEP.SYNCS 0x989680 ;  /* 0x009896800000895d */ /* 0x002fea0003900000 */
[----:B------:R-:W1:Y:S02]  /*197e0*/  @!P0 SYNCS.PHASECHK.TRANS64 P0, [R5+URZ+0x28c40], R7 ;  /* 0x028c4007050085a7 */ /* 0x000e64000800007f */
[----:B-1----:R-:W-:Y:S05]  /*197f0*/  @!P0 BRA `(.L_x_3800) ;  /* 0xfffffffc00f08947 */ /* 0x002fea000383ffff */
[----:B------:R-:W-:Y:S05]  /*19800*/  BRA `(.L_x_3933) ;  /* 0xffffffb800107947 */ /* 0x000fea000383ffff */
.L_x_3803:
        /* <DEDUP_REMOVED lines=8> */
.L_x_3806:
[----:B0-----:R0:W1:Y:S02]  /*19890*/  SYNCS.PHASECHK.TRANS64.TRYWAIT P0, [R2+URZ+0x28c60], R5 ;  /* 0x028c6005020075a7 */ /* 0x001064000800017f */
[----:B-1----:R-:W-:Y:S05]  /*198a0*/  @!P0 NANOSLEEP.SYNCS 0x989680 ;  /* 0x009896800000895d */ /* 0x002fea0003900000 */
[----:B------:R-:W1:Y:S02]  /*198b0*/  @!P0 SYNCS.PHASECHK.TRANS64 P0, [R2+URZ+0x28c60], R5 ;  /* 0x028c6005020085a7 */ /* 0x000e64000800007f */
[----:B-1----:R-:W-:Y:S05]  /*198c0*/  @!P0 BRA `(.L_x_3806) ;  /* 0xfffffffc00f08947 */ /* 0x002fea000383ffff */
[----:B------:R-:W-:Y:S05]  /*198d0*/  BRA `(.L_x_3935) ;  /* 0xffffffbc00087947 */ /* 0x000fea000383ffff */
.L_x_3815:
[----:B--2---:R2:W3:Y:S02]  /*198e0*/  SYNCS.PHASECHK.TRANS64.TRYWAIT P0, [R3+URZ+0x28c40], R5 ;  /* 0x028c4005030075a7 */ /* 0x0044e4000800017f */
[----:B---3--:R-:W-:Y:S05]  /*198f0*/  @!P0 NANOSLEEP.SYNCS 0x989680 ;  /* 0x009896800000895d */ /* 0x008fea0003900000 */
[----:B------:R-:W3:Y:S02]  /*19900*/  @!P0 SYNCS.PHASECHK.TRANS64 P0, [R3+URZ+0x28c40], R5 ;  /* 0x028c4005030085a7 */ /* 0x000ee4000800007f */
[----:B---3--:R-:W-:Y:S05]  /*19910*/  @!P0 BRA `(.L_x_3815) ;  /* 0xfffffffc00f08947 */ /* 0x008fea000383ffff */
[----:B------:R-:W-:Y:S05]  /*19920*/  BRA `(.L_x_3936) ;  /* 0xffffffc000cc7947 */ /* 0x000fea000383ffff */
.L_x_3817:
[----:B0-----:R0:W3:Y:S02]  /*19930*/  SYNCS.PHASECHK.TRANS64.TRYWAIT P0, [R3+URZ+0x28c60], R5 ;  /* 0x028c6005030075a7 */ /* 0x0010e4000800017f */
[----:B---3--:R-:W-:Y:S05]  /*19940*/  @!P0 NANOSLEEP.SYNCS 0x989680 ;  /* 0x009896800000895d */ /* 0x008fea0003900000 */
[----:B------:R-:W3:Y:S02]  /*19950*/  @!P0 SYNCS.PHASECHK.TRANS64 P0, [R3+URZ+0x28c60], R5 ;  /* 0x028c6005030085a7 */ /* 0x000ee4000800007f */
[----:B---3--:R-:W-:Y:S05]  /*19960*/  @!P0 BRA `(.L_x_3817) ;  /* 0xfffffffc00f08947 */ /* 0x008fea000383ffff */
[----:B------:R-:W-:Y:S05]  /*19970*/  BRA `(.L_x_3937) ;  /* 0xffffffc4003c7947 */ /* 0x000fea000383ffff */
.L_x_3822:
[----:B--2---:R2:W3:Y:S02]  /*19980*/  SYNCS.PHASECHK.TRANS64.TRYWAIT P0, [R2+URZ+0x28c40], R3 ;  /* 0x028c4003020075a7 */ /* 0x0044e4000800017f */
[----:B---3--:R-:W-:Y:S05]  /*19990*/  @!P0 NANOSLEEP.SYNCS 0x989680 ;  /* 0x009896800000895d */ /* 0x008fea0003900000 */
[----:B------:R-:W3:Y:S02]  /*199a0*/  @!P0 SYNCS.PHASECHK.TRANS64 P0, [R2+URZ+0x28c40], R3 ;  /* 0x028c4003020085a7 */ /* 0x000ee4000800007f */
[----:B---3--:R-:W-:Y:S05]  /*199b0*/  @!P0 BRA `(.L_x_3822) ;  /* 0xfffffffc00f08947 */ /* 0x008fea000383ffff */
[----:B------:R-:W-:Y:S05]  /*199c0*/  BRA `(.L_x_3938) ;  /* 0xffffffc800d47947 */ /* 0x000fea000383ffff */
.L_x_3824:
[----:B0-----:R0:W3:Y:S02]  /*199d0*/  SYNCS.PHASECHK.TRANS64.TRYWAIT P1, [R2+URZ+0x28c60], R3 ;  /* 0x028c6003020075a7 */ /* 0x0010e4000802017f */
[----:B---3--:R-:W-:Y:S05]  /*199e0*/  @!P1 NANOSLEEP.SYNCS 0x989680 ;  /* 0x009896800000995d */ /* 0x008fea0003900000 */
[----:B------:R-:W3:Y:S02]  /*199f0*/  @!P1 SYNCS.PHASECHK.TRANS64 P1, [R2+URZ+0x28c60], R3 ;  /* 0x028c6003020095a7 */ /* 0x000ee4000802007f */
[----:B---3--:R-:W-:Y:S05]  /*19a00*/  @!P1 BRA `(.L_x_3824) ;  /* 0xfffffffc00f09947 */ /* 0x008fea000383ffff */
[----:B------:R-:W-:Y:S05]  /*19a10*/  BRA `(.L_x_3939) ;  /* 0xffffffcc00407947 */ /* 0x000fea000383ffff */
.L_x_3829:
[----:B---3--:R3:W4:Y:S02]  /*19a20*/  SYNCS.PHASECHK.TRANS64.TRYWAIT P0, [R2+URZ+0x28c40], R3 ;  /* 0x028c4003020075a7 */ /* 0x008724000800017f */
[----:B----4-:R-:W-:Y:S05]  /*19a30*/  @!P0 NANOSLEEP.SYNCS 0x989680 ;  /* 0x009896800000895d */ /* 0x010fea0003900000 */
[----:B------:R-:W4:Y:S02]  /*19a40*/  @!P0 SYNCS.PHASECHK.TRANS64 P0, [R2+URZ+0x28c40], R3 ;  /* 0x028c4003020085a7 */ /* 0x000f24000800007f */
[----:B----4-:R-:W-:Y:S05]  /*19a50*/  @!P0 BRA `(.L_x_3829) ;  /* 0xfffffffc00f08947 */ /* 0x010fea000383ffff */
[----:B------:R-:W-:Y:S05]  /*19a60*/  BRA `(.L_x_3940) ;  /* 0xffffffd000bc7947 */ /* 0x000fea000383ffff */
.L_x_3831:
[----:B0-----:R0:W2:Y:S02]  /*19a70*/  SYNCS.PHASECHK.TRANS64.TRYWAIT P1, [R2+URZ+0x28c60], R3 ;  /* 0x028c6003020075a7 */ /* 0x0010a4000802017f */
[----:B--2---:R-:W-:Y:S05]  /*19a80*/  @!P1 NANOSLEEP.SYNCS 0x989680 ;  /* 0x009896800000995d */ /* 0x004fea0003900000 */
[----:B------:R-:W2:Y:S02]  /*19a90*/  @!P1 SYNCS.PHASECHK.TRANS64 P1, [R2+URZ+0x28c60], R3 ;  /* 0x028c6003020095a7 */ /* 0x000ea4000802007f */
[----:B--2---:R-:W-:Y:S05]  /*19aa0*/  @!P1 BRA `(.L_x_3831) ;  /* 0xfffffffc00f09947 */ /* 0x004fea000383ffff */
[----:B------:R-:W-:Y:S05]  /*19ab0*/  BRA `(.L_x_3941) ;  /* 0xffffffd4002c7947 */ /* 0x000fea000383ffff */
.L_x_3836:
[----:B------:R-:W-:Y:S01]  /*19ac0*/  BSSY B0, `(.L_x_3942) ;  /* 0x0000008000007945 */ /* 0x000fe20003800000 */
[----:B------:R-:W-:Y:S01]  /*19ad0*/  IMAD.MOV.U32 R13, RZ, RZ, R16 ;  /* 0x000000ffff0d7224 */ /* 0x000fe200078e0010 */
[----:B------:R-:W-:Y:S01]  /*19ae0*/  MOV R15, 0xffffffff ;  /* 0xffffffff000f7802 */ /* 0x000fe20000000f00 */
[----:B------:R-:W-:Y:S02]  /*19af0*/  IMAD.MOV.U32 R12, RZ, RZ, RZ ;  /* 0x000000ffff0c7224 */ /* 0x000fe400078e00ff */
[----:B------:R-:W-:-:S07]  /*19b00*/  IMAD.MOV.U32 R11, RZ, RZ, 0x1f ;  /* 0x0000001fff0b7424 */ /* 0x000fce00078e00ff */
[----:B01----:R-:W-:Y:S05]  /*19b10*/  WARPSYNC.COLLECTIVE R15, `(.L_x_3943) ;  /* 0x000000000f087348 */ /* 0x003fea0003c00000 */
[----:B------:R2:W3:Y:S02]  /*19b20*/  SHFL.IDX P6, R14, R13, R12, R11 ;  /* 0x0000000c0d0e7389 */ /* 0x0004e400000c000b */
[----:B0123--:R-:W-:Y:S01]  /*19b30*/  ENDCOLLECTIVE ;  /* 0x000000000000791b */ /* 0x00ffe20003800000 */
.L_x_3943:
[----:B------:R-:W-:Y:S05]  /*19b40*/  BSYNC B0 ;  /* 0x0000000000007941 */ /* 0x000fea0003800000 */
.L_x_3942:
        /* <DEDUP_REMOVED lines=8> */
.L_x_3944:
[----:B------:R-:W-:Y:S01]  /*19bd0*/  MOV R16, R14 ;  /* 0x0000000e00107202 */ /* 0x000fe20000000f00 */
[----:B------:R-:W-:Y:S06]  /*19be0*/  BRA `(.L_x_3945) ;  /* 0xffffffd8006c7947 */ /* 0x000fec000383ffff */
.L_x_3839:
[----:B------:R-:W-:Y:S01]  /*19bf0*/  BSSY B0, `(.L_x_3946) ;  /* 0x0000008000007945 */ /* 0x000fe20003800000 */
[----:B-----5:R-:W-:Y:S02]  /*19c00*/  IMAD.MOV.U32 R13, RZ, RZ, R17 ;  /* 0x000000ffff0d7224 */ /* 0x020fe400078e0011 */
[----:B------:R-:W-:Y:S02]  /*19c10*/  IMAD.MOV.U32 R12, RZ, RZ, 0x1 ;  /* 0x00000001ff0c7424 */ /* 0x000fe400078e00ff */
[----:B------:R-:W-:Y:S02]  /*19c20*/  IMAD.MOV.U32 R11, RZ, RZ, RZ ;  /* 0x000000ffff0b7224 */ /* 0x000fe400078e00ff */
[----:B------:R-:W-:-:S07]  /*19c30*/  IMAD.MOV.U32 R15, RZ, RZ, -0x1 ;  /* 0xffffffffff0f7424 */ /* 0x000fce00078e00ff */
[----:B01234-:R-:W-:Y:S05]  /*19c40*/  WARPSYNC.COLLECTIVE R15, `(.L_x_3947) ;  /* 0x000000000f087348 */ /* 0x01ffea0003c00000 */
[----:B------:R0:W0:Y:S02]  /*19c50*/  SHFL.UP P6, R14, R13, R12, R11 ;  /* 0x0400000c0d0e7389 */ /* 0x00002400000c000b */
[----:B01234-:R-:W-:Y:S01]  /*19c60*/  ENDCOLLECTIVE ;  /* 0x000000000000791b */ /* 0x01ffe20003800000 */
.L_x_3947:
[----:B------:R-:W-:Y:S05]  /*19c70*/  BSYNC B0 ;  /* 0x0000000000007941 */ /* 0x000fea0003800000 */
.L_x_3946:
[C---:B------:R-:W-:Y:S01]  /*19c80*/  ISETP.NE.AND P0, PT, R7.reuse, RZ, PT ;  /* 0x000000ff0700720c */ /* 0x040fe20003f05270 */
        /* <DEDUP_REMOVED lines=9> */
.L_x_3948:
        /* <DEDUP_REMOVED lines=8> */
.L_x_3949:
        /* <DEDUP_REMOVED lines=8> */
.L_x_3950:
        /* <DEDUP_REMOVED lines=8> */
.L_x_3951:
        /* <DEDUP_REMOVED lines=8> */
.L_x_3952:
[----:B------:R-:W-:Y:S05]  /*19f20*/  BRA `(.L_x_3953) ;  /* 0xffffffd800307947 */ /* 0x000fea000383ffff */
.L_x_3844:
[----:B------:R-:W-:Y:S01]  /*19f30*/  BSSY B0, `(.L_x_3954) ;  /* 0x0000008000007945 */ /* 0x000fe20003800000 */
[----:B-----5:R-:W-:Y:S01]  /*19f40*/  IMAD.MOV.U32 R13, RZ, RZ, R17 ;  /* 0x000000ffff0d7224 */ /* 0x020fe200078e0011 */
[----:B------:R-:W-:Y:S01]  /*19f50*/  MOV R11, RZ ;  /* 0x000000ff000b7202 */ /* 0x000fe20000000f00 */
[----:B------:R-:W-:Y:S02]  /*19f60*/  IMAD.MOV.U32 R12, RZ, RZ, 0x1 ;  /* 0x00000001ff0c7424 */ /* 0x000fe400078e00ff */
[----:B------:R-:W-:-:S07]  /*19f70*/  IMAD.MOV.U32 R15, RZ, RZ, -0x1 ;  /* 0xffffffffff0f7424 */ /* 0x000fce00078e00ff */
[----:B01----:R-:W-:Y:S05]  /*19f80*/  WARPSYNC.COLLECTIVE R15, `(.L_x_3955) ;  /* 0x000000000f087348 */ /* 0x003fea0003c00000 */
[----:B------:R2:W3:Y:S02]  /*19f90*/  SHFL.UP P6, R14, R13, R12, R11 ;  /* 0x0400000c0d0e7389 */ /* 0x0004e400000c000b */
[----:B0123--:R-:W-:Y:S01]  /*19fa0*/  ENDCOLLECTIVE ;  /* 0x000000000000791b */ /* 0x00ffe20003800000 */
.L_x_3955:
[----:B------:R-:W-:Y:S05]  /*19fb0*/  BSYNC B0 ;  /* 0x0000000000007941 */ /* 0x000fea0003800000 */
.L_x_3954:
        /* <DEDUP_REMOVED lines=10> */
.L_x_3956:
        /* <DEDUP_REMOVED lines=8> */
.L_x_3957:
        /* <DEDUP_REMOVED lines=8> */
.L_x_3958:
        /* <DEDUP_REMOVED lines=8> */
.L_x_3959:
        /* <DEDUP_REMOVED lines=8> */
.L_x_3960:
[----:B------:R-:W-:Y:S05]  /*1a260*/  BRA `(.L_x_3961) ;  /* 0xffffffd800147947 */ /* 0x000fea000383ffff */
.L_x_3846:
[----:B------:R-:W-:Y:S01]  /*1a270*/  BSSY B0, `(.L_x_3962) ;  /* 0x0000006000007945 */ /* 0x000fe20003800000 */
[----:B------:R-:W-:Y:S01]  /*1a280*/  PLOP3.LUT P6, PT, P6, PT, PT, 0x8, 0x0 ;  /* 0x000000000000781c */ /* 0x000fe200037ce170 */
[----:B------:R-:W-:-:S12]  /*1a290*/  IMAD.MOV.U32 R15, RZ, RZ, -0x1 ;  /* 0xffffffffff0f7424 */ /* 0x000fd800078e00ff */
[----:B01----:R-:W-:Y:S05]  /*1a2a0*/  WARPSYNC.COLLECTIVE R15, `(.L_x_3963) ;  /* 0x000000000f087348 */ /* 0x003fea0003c00000 */
[----:B------:R-:W-:Y:S01]  /*1a2b0*/  VOTE.ANY R14, PT, P6 ;  /* 0x00000000000e7806 */ /* 0x000fe200030e0100 */
[----:B01----:R-:W-:Y:S06]  /*1a2c0*/  ENDCOLLECTIVE ;  /* 0x000000000000791b */ /* 0x003fec0003800000 */
.L_x_3963:
[----:B------:R-:W-:Y:S05]  /*1a2d0*/  BSYNC B0 ;  /* 0x0000000000007941 */ /* 0x000fea0003800000 */
.L_x_3962:
        /* <DEDUP_REMOVED lines=9> */
.L_x_3964:
[----:B------:R-:W-:Y:S01]  /*1a370*/  IMAD.MOV.U32 R17, RZ, RZ, R14 ;  /* 0x000000ffff117224 */ /* 0x000fe200078e000e */
[----:B------:R-:W-:Y:S06]  /*1a380*/  BRA `(.L_x_3965) ;  /* 0xffffffd800047947 */ /* 0x000fec000383ffff */
.L_x_3848:
[----:B------:R-:W-:Y:S01]  /*1a390*/  BSSY B0, `(.L_x_3966) ;  /* 0x0000007000007945 */ /* 0x000fe20003800000 */
[----:B------:R-:W-:Y:S02]  /*1a3a0*/  IMAD.MOV.U32 R13, RZ, RZ, R2 ;  /* 0x000000ffff0d7224 */ /* 0x000fe400078e0002 */
[----:B------:R-:W-:Y:S02]  /*1a3b0*/  IMAD.MOV.U32 R11, RZ, RZ, 0x1f ;  /* 0x0000001fff0b7424 */ /* 0x000fe400078e00ff */
[----:B------:R-:W-:-:S07]  /*1a3c0*/  IMAD.MOV.U32 R15, RZ, RZ, -0x1 ;  /* 0xffffffffff0f7424 */ /* 0x000fce00078e00ff */
[----:B0123--:R-:W-:Y:S05]  /*1a3d0*/  WARPSYNC.COLLECTIVE R15, `(.L_x_3967) ;  /* 0x000000000f087348 */ /* 0x00ffea0003c00000 */
[----:B------:R4:W0:Y:S02]  /*1a3e0*/  SHFL.IDX P6, R14, R13, R12, R11 ;  /* 0x0000000c0d0e7389 */ /* 0x00082400000c000b */
[----:B01234-:R-:W-:Y:S01]  /*1a3f0*/  ENDCOLLECTIVE ;  /* 0x000000000000791b */ /* 0x01ffe20003800000 */
.L_x_3967:
[----:B------:R-:W-:Y:S05]  /*1a400*/  BSYNC B0 ;  /* 0x0000000000007941 */ /* 0x000fea0003800000 */
.L_x_3966:
[----:B------:R-:W-:Y:S01]  /*1a410*/  IMAD.MOV.U32 R7, RZ, RZ, R14 ;  /* 0x000000ffff077224 */ /* 0x000fe200078e000e */
[----:B------:R-:W-:Y:S06]  /*1a420*/  BRA `(.L_x_3847) ;  /* 0xffffffd400f87947 */ /* 0x000fec000383ffff */
.L_x_3852:
[----:B-1----:R1:W2:Y:S02]  /*1a430*/  SYNCS.PHASECHK.TRANS64.TRYWAIT P0, [R0+URZ+0x28c20], R3 ;  /* 0x028c2003000075a7 */ /* 0x0022a4000800017f */
[----:B--2---:R-:W-:Y:S05]  /*1a440*/  @!P0 NANOSLEEP.SYNCS 0x989680 ;  /* 0x009896800000895d */ /* 0x004fea0003900000 */
[----:B------:R-:W2:Y:S02]  /*1a450*/  @!P0 SYNCS.PHASECHK.TRANS64 P0, [R0+URZ+0x28c20], R3 ;  /* 0x028c2003000085a7 */ /* 0x000ea4000800007f */
[----:B--2---:R-:W-:Y:S05]  /*1a460*/  @!P0 BRA `(.L_x_3852) ;  /* 0xfffffffc00f08947 */ /* 0x004fea000383ffff */
[----:B------:R-:W-:Y:S05]  /*1a470*/  BRA `(.L_x_3968) ;  /* 0xffffffdc006c7947 */ /* 0x000fea000383ffff */
.L_x_3853:
[----:B------:R-:W2:Y:S01]  /*1a480*/  S2R R2, SR_TID.X ;  /* 0x0000000000027919 */ /* 0x000ea20000002100 */
        /* <DEDUP_REMOVED lines=10> */
.L_x_3970:
[----:B------:R-:W-:Y:S05]  /*1a530*/  BSYNC B0 ;  /* 0x0000000000007941 */ /* 0x000fea0003800000 */
.L_x_3969:
[----:B------:R-:W-:Y:S05]  /*1a540*/  BRA `(.L_x_3971) ;  /* 0xffffffdc00547947 */ /* 0x000fea000383ffff */
.L_x_3854:
[----:B------:R-:W-:Y:S01]  /*1a550*/  BSSY B0, `(.L_x_3972) ;  /* 0x0000006000007945 */ /* 0x000fe20003800000 */
[----:B------:R-:W-:-:S07]  /*1a560*/  IMAD.MOV.U32 R15, RZ, RZ, -0x1 ;  /* 0xffffffffff0f7424 */ /* 0x000fce00078e00ff */
[----:B012---:R-:W-:Y:S05]  /*1a570*/  WARPSYNC.COLLECTIVE R15, `(.L_x_3973) ;  /* 0x000000000f0c7348 */ /* 0x007fea0003c00000 */
[----:B------:R-:W-:Y:S02]  /*1a580*/  ELECT P6, UR62, PT ;  /* 0x00000000003e782f */ /* 0x000fe400038c0000 */
[----:B------:R-:W-:Y:S01]  /*1a590*/  MOV R14, UR62 ;  /* 0x0000003e000e7c02 */ /* 0x000fe20008000f00 */
[----:B012---:R-:W-:Y:S10]  /*1a5a0*/  ENDCOLLECTIVE ;  /* 0x000000000000791b */ /* 0x007ff40003800000 */
.L_x_3973:
[----:B------:R-:W-:Y:S05]  /*1a5b0*/  BSYNC B0 ;  /* 0x0000000000007941 */ /* 0x000fea0003800000 */
.L_x_3972:
[----:B------:R-:W-:Y:S05]  /*1a5c0*/  BRA `(.L_x_3974) ;  /* 0xffffffdc00487947 */ /* 0x000fea000383ffff */
.L_x_3856:
[----:B-1----:R1:W2:Y:S02]  /*1a5d0*/  SYNCS.PHASECHK.TRANS64.TRYWAIT P0, [R6+URZ], R5 ;  /* 0x00000005060075a7 */ /* 0x0022a4000800017f */
[----:B--2---:R-:W-:Y:S05]  /*1a5e0*/  @!P0 NANOSLEEP.SYNCS 0x989680 ;  /* 0x009896800000895d */ /* 0x004fea0003900000 */
[----:B------:R-:W2:Y:S02]  /*1a5f0*/  @!P0 SYNCS.PHASECHK.TRANS64 P0, [R6+URZ], R5 ;  /* 0x00000005060085a7 */ /* 0x000ea4000800007f */
[----:B--2---:R-:W-:Y:S05]  /*1a600*/  @!P0 BRA `(.L_x_3856) ;  /* 0xfffffffc00f08947 */ /* 0x004fea000383ffff */
[----:B------:R-:W-:Y:S05]  /*1a610*/  BRA `(.L_x_3975) ;  /* 0xffffffdc00847947 */ /* 0x000fea000383ffff */
.L_x_3857:
[----:B--2---:R2:W3:Y:S02]  /*1a620*/  SYNCS.PHASECHK.TRANS64.TRYWAIT P0, [R7+URZ], R2 ;  /* 0x00000002070075a7 */ /* 0x0044e4000800017f */
[----:B---3--:R-:W-:Y:S05]  /*1a630*/  @!P0 NANOSLEEP.SYNCS 0x989680 ;  /* 0x009896800000895d */ /* 0x008fea0003900000 */
[----:B------:R-:W3:Y:S02]  /*1a640*/  @!P0 SYNCS.PHASECHK.TRANS64 P0, [R7+URZ], R2 ;  /* 0x00000002070085a7 */ /* 0x000ee4000800007f */
[----:B---3--:R-:W-:Y:S05]  /*1a650*/  @!P0 BRA `(.L_x_3857) ;  /* 0xfffffffc00f08947 */ /* 0x008fea000383ffff */
[----:B------:R-:W-:Y:S05]  /*1a660*/  BRA `(.L_x_3976) ;  /* 0xffffffdc00787947 */ /* 0x000fea000383ffff */
.L_x_3859:
[----:B---3--:R3:W4:Y:S02]  /*1a670*/  SYNCS.PHASECHK.TRANS64.TRYWAIT P0, [R4+URZ], R5 ;  /* 0x00000005040075a7 */ /* 0x008724000800017f */
[----:B----4-:R-:W-:Y:S05]  /*1a680*/  @!P0 NANOSLEEP.SYNCS 0x989680 ;  /* 0x009896800000895d */ /* 0x010fea0003900000 */
[----:B------:R-:W4:Y:S02]  /*1a690*/  @!P0 SYNCS.PHASECHK.TRANS64 P0, [R4+URZ], R5 ;  /* 0x00000005040085a7 */ /* 0x000f24000800007f */
[----:B----4-:R-:W-:Y:S05]  /*1a6a0*/  @!P0 BRA `(.L_x_3859) ;  /* 0xfffffffc00f08947 */ /* 0x010fea000383ffff */
[----:B------:R-:W-:Y:S05]  /*1a6b0*/  BRA `(.L_x_3977) ;  /* 0xffffffdc00807947 */ /* 0x000fea000383ffff */
.L_x_3978:
        /* <DEDUP_REMOVED lines=12> */
.L_x_4564:


//--------------------- .text._ZN7cutlass13device_kernelIN5flash11enable_sm90INS1_16FlashAttnFwdSm90INS1_25CollectiveMainloopFwdSm90ILi2EN4cute5tupleIJNS5_1CILi1EEES8_S8_EEENS6_IJNS7_ILi64EEESA_SA_EEELi512ENS_10bfloat16_tEfNS_4arch4Sm90ELb1ELb0ELb1ELb1ELb0ELb0ELb1ELb0ELb0ELb0ELb0ELb0EEENS1_21CollectiveEpilogueFwdINS6_IJSA_NS7_ILi512EEESA_EEES9_SC_SE_Li256ELb1ELb0ELb0ELb0EEENS1_36VarlenDynamicPersistentTileSchedulerILi64ELi64ELi256ELi32ELb0ELb0ELb1ELb1ELb1ELb1EEEEEEEEEvNT_6ParamsE --------------------------
	.section	.text._ZN7cutlass13device_kernelIN5flash11enable_sm90INS1_16FlashAttnFwdSm90INS1_25CollectiveMainloopFwdSm90ILi2EN4cute5tupleIJNS5_1CILi1EEES8_S8_EEENS6_IJNS7_ILi64EEESA_SA_EEELi512ENS_10bfloat16_tEfNS_4arch4Sm90ELb1ELb0ELb1ELb1ELb0ELb0ELb1ELb0ELb0ELb0ELb0ELb0EEENS1_21CollectiveEpilogueFwdINS6_IJSA_NS7_ILi512EEESA_EEES9_SC_SE_Li256ELb1ELb0ELb0ELb0EEENS1_36VarlenDynamicPersistentTileSchedulerILi64ELi64ELi256ELi32ELb0ELb0ELb1ELb1ELb1ELb1EEEEEEEEEvNT_6ParamsE,"ax",@progbits
	.align	128
.text._ZN7cutlass13device_kernelIN5flash11enable_sm90INS1_16FlashAttnFwdSm90INS1_25CollectiveMainloopFwdSm90ILi2EN4cute5tupleIJNS5_1CILi1EEES8_S8_EEENS6_IJNS7_ILi64EEESA_SA_EEELi512ENS_10bfloat16_tEfNS_4arch4Sm90ELb1ELb0ELb1ELb1ELb0ELb0ELb1ELb0ELb0ELb0ELb0ELb0EEENS1_21CollectiveEpilogueFwdINS6_IJSA_NS7_ILi512EEESA_EEES9_SC_SE_Li256ELb1ELb0ELb0ELb0EEENS1_36VarlenDynamicPersistentTileSchedulerILi64ELi64ELi256ELi32ELb0ELb0ELb1ELb1ELb1ELb1EEEEEEEEEvNT_6ParamsE:
        .type           _ZN7cutlass13device_kernelIN5flash11enable_sm90INS1_16FlashAttnFwdSm90INS1_25CollectiveMainloopFwdSm90ILi2EN4cute5tupleIJNS5_1CILi1EEES8_S8_EEENS6_IJNS7_ILi64EEESA_SA_EEELi512ENS_10bfloat16_tEfNS_4arch4Sm90ELb1ELb0ELb1ELb1ELb0ELb0ELb1ELb0ELb0ELb0ELb0ELb0EEENS1_21CollectiveEpilogueFwdINS6_IJSA_NS7_ILi512EEESA_EEES9_SC_SE_Li256ELb1ELb0ELb0ELb0EEENS1_36VarlenDynamicPersistentTileSchedulerILi64ELi64ELi256ELi32ELb0ELb0ELb1ELb1ELb1ELb1EEEEEEEEEvNT_6ParamsE,@function
        .size           _ZN7cutlass13device_kernelIN5flash11enable_sm90INS1_16FlashAttnFwdSm90INS1_25CollectiveMainloopFwdSm90ILi2EN4cute5tupleIJNS5_1CILi1EEES8_S8_EEENS6_IJNS7_ILi64EEESA_SA_EEELi512ENS_10bfloat16_tEfNS_4arch4Sm90ELb1ELb0ELb1ELb1ELb0ELb0ELb1ELb0ELb0ELb0ELb0ELb0EEENS1_21CollectiveEpilogueFwdINS6_IJSA_NS7_ILi512EEESA_EEES9_SC_SE_Li256ELb1ELb0ELb0ELb0EEENS1_36VarlenDynamicPersistentTileSchedulerILi64ELi64ELi256ELi32ELb0ELb0ELb1ELb1ELb1ELb1EEEEEEEEEvNT_6ParamsE,(.L_x_4565 - _ZN7cutlass13device_kernelIN5flash11enable_sm90INS1_16FlashAttnFwdSm90INS1_25CollectiveMainloopFwdSm90ILi2EN4cute5tupleIJNS5_1CILi1EEES8_S8_EEENS6_IJNS7_ILi64EEESA_SA_EEELi512ENS_10bfloat16_tEfNS_4arch4Sm90ELb1ELb0ELb1ELb1ELb0ELb0ELb1ELb0ELb0ELb0ELb0ELb0EEENS1_21CollectiveEpilogueFwdINS6_IJSA_NS7_ILi512EEESA_EEES9_SC_SE_Li256ELb1ELb0ELb0ELb0EEENS1_36VarlenDynamicPersistentTileSchedulerILi64ELi64ELi256ELi32ELb0ELb0ELb1ELb1ELb1ELb1EEEEEEEEEvNT_6ParamsE)
        .other          _ZN7cutlass13device_kernelIN5flash11enable_sm90INS1_16FlashAttnFwdSm90INS1_25CollectiveMainloopFwdSm90ILi2EN4cute5tupleIJNS5_1CILi1EEES8_S8_EEENS6_IJNS7_ILi64EEESA_SA_EEELi512ENS_10bfloat16_tEfNS_4arch4Sm90ELb1ELb0ELb1ELb1ELb0ELb0ELb1ELb0ELb0ELb0ELb0ELb0EEENS1_21CollectiveEpilogueFwdINS6_IJSA_NS7_ILi512EEESA_EEES9_SC_SE_Li256ELb1ELb0ELb0ELb0EEENS1_36VarlenDynamicPersistentTileSchedulerILi64ELi64ELi256ELi32ELb0ELb0ELb1ELb1ELb1ELb1EEEEEEEEEvNT_6ParamsE,@"STO_CUDA_ENTRY STV_DEFAULT"
_ZN7cutlass13device_kernelIN5flash11enable_sm90INS1_16FlashAttnFwdSm90INS1_25CollectiveMainloopFwdSm90ILi2EN4cute5tupleIJNS5_1CILi1EEES8_S8_EEENS6_IJNS7_ILi64EEESA_SA_EEELi512ENS_10bfloat16_tEfNS_4arch4Sm90ELb1ELb0ELb1ELb1ELb0ELb0ELb1ELb0ELb0ELb0ELb0ELb0EEENS1_21CollectiveEpilogueFwdINS6_IJSA_NS7_ILi512EEESA_EEES9_SC_SE_Li256ELb1ELb0ELb0ELb0EEENS1_36VarlenDynamicPersistentTileSchedulerILi64ELi64ELi256ELi32ELb0ELb0ELb1ELb1ELb1ELb1EEEEEEEEEvNT_6ParamsE:
        /* <DEDUP_REMOVED lines=24> */
.L_x_3980:
[----:B------:R-:W-:Y:S05]  /*0180*/  BSYNC B0 ;  /* 0x0000000000007941 */ /* 0x000fea0003800000 */
.L_x_3979:
        /* <DEDUP_REMOVED lines=21> */
[----:B0-----:R0:W1:Y:S01]  /*02e0*/  @UP1 SYNCS.EXCH.64 URZ, [UR8+0x38800], UR4 ;  /* 0x03880004083f15b2 */ /* 0x0010620008000100 */
[----:B------:R0:W2:Y:S04]  /*02f0*/  @UP2 SYNCS.EXCH.64 URZ, [UR8+0x38810], UR4 ;  /* 0x03881004083f25b2 */ /* 0x0000a80008000100 */
        /* <DEDUP_REMOVED lines=16> */
.L_x_3981:
        /* <DEDUP_REMOVED lines=22> */
.L_x_3982:
        /* <DEDUP_REMOVED lines=18> */
.L_x_3983:
        /* <DEDUP_REMOVED lines=22> */
.L_x_3984:
        /* <DEDUP_REMOVED lines=22> */
.L_x_3985:
[----:B0-----:R-:W-:Y:S01]  /*0940*/  UMOV UR4, 0x1 ;  /* 0x0000000100047882 */ /* 0x001fe20000000000 */
[----:B------:R-:W-:Y:S01]  /*0950*/  PLOP3.LUT P0, PT, PT, PT, UP0, 0x80, 0x0 ;  /* 0x000000000000781c */ /* 0x000fe20003f0f008 */
[----:B------:R-:W-:Y:S01]  /*0960*/  USEL UR4, UR4, 0x2, !UP0 ;  /* 0x0000000204047887 */ /* 0x000fe2000c000000 */
[----:B------:R-:W-:-:S05]  /*0970*/  NOP ;  /* 0x0000000000007918 */ /* 0x000fca0000000000 */
[----:B------:R-:W-:-:S05]  /*0980*/  IMAD.U32 R2, RZ, RZ, UR4 ;  /* 0x00000004ff027e24 */ /* 0x000fca000f8e00ff */
[----:B------:R0:W-:Y:S01]  /*0990*/  STL [R1+0x2c], R2 ;  /* 0x00002c0201007387 */ /* 0x0001e20000100800 */
[----:B-123--:R-:W-:Y:S06]  /*09a0*/  BAR.SYNC.DEFER_BLOCKING 0x0 ;  /* 0x0000000000007b1d */ /* 0x00efec0000010000 */
[----:B------:R-:W-:Y:S05]  /*09b0*/  @!P0 BRA `(.L_x_3986) ;  /* 0x000000f000dc8947 */ /* 0x000fea0003800000 */
.L_x_3987:
[----:B------:R-:W-:-:S08]  /*09c0*/  NOP ;  /* 0x0000000000007918 */ /* 0x000fd00000000000 */
[----:B------:R-:W1:Y:S02]  /*09d0*/  USETMAXREG.TRY_ALLOC.CTAPOOL UP0, 0xf0 ;  /* 0x000000f0000079c8 */ /* 0x000e640008000600 */
[----:B-1----:R-:W-:-:S13]  /*09e0*/  PLOP3.LUT P0, PT, PT, PT, UP0, 0x80, 0x0 ;  /* 0x000000000000781c */ /* 0x002fda0003f0f008 */
[----:B------:R-:W-:Y:S05]  /*09f0*/  @!P0 BRA `(.L_x_3987) ;  /* 0xfffffffc00f08947 */ /* 0x000fea000383ffff */
[----:B0-----:R-:W0:Y:S01]  /*0a00*/  S2R R2, SR_TID.X ;  /* 0x0000000000027919 */ /* 0x001e220000002100 */
[----:B------:R-:W1:Y:S01]  /*0a10*/  S2UR UR5, SR_CgaCtaId ;  /* 0x00000000000579c3 */ /* 0x000e620000008800 */
[----:B------:R-:W-:Y:S02]  /*0a20*/  UMOV UR4, 0x400 ;  /* 0x0000040000047882 */ /* 0x000fe40000000000 */
[----:B-1----:R-:W-:-:S06]  /*0a30*/  ULEA UR4, UR5, UR4, 0x18 ;  /* 0x0000000405047291 */ /* 0x002fcc000f8ec03f */
[----:B------:R-:W-:Y:S01]  /*0a40*/  IMAD.U32 R17, RZ, RZ, UR4 ;  /* 0x00000004ff117e24 */ /* 0x000fe2000f8e00ff */
[----:B0-----:R-:W-:Y:S01]  /*0a50*/  LOP3.LUT R0, R2, 0xffffff80, RZ, 0xc0, !PT ;  /* 0xffffff8002007812 */ /* 0x001fe200078ec0ff */
[----:B------:R-:W-:-:S03]  /*0a60*/  ULDC UR4, c[0x0][0xd14] ;  /* 0x0003450000047ab9 */ /* 0x000fc60000000800 */
[----:B------:R-:W-:-:S13]  /*0a70*/  ISETP.NE.AND P0, PT, R0, 0x80, PT ;  /* 0x000000800000780c */ /* 0x000fda0003f05270 */
[----:B------:R-:W-:Y:S06]  /*0a80*/  @!P0 BAR.ARV 0x8, 0xa0 ;  /* 0x0202800000008b1d */ /* 0x000fec0000002000 */
[----:B------:R-:W-:-:S13]  /*0a90*/  ISETP.GE.U32.AND P0, PT, R2, 0x100, PT ;  /* 0x000001000200780c */ /* 0x000fda0003f06070 */
[----:B------:R-:W-:Y:S08]  /*0aa0*/  @P0 BAR.ARV 0xf, 0x100 ;  /* 0x03c4000000000b1d */ /* 0x000ff00000002000 */
[----:B------:R-:W-:Y:S06]  /*0ab0*/  BAR.SYNC.DEFER_BLOCKING 0x5, 0x120 ;  /* 0x0144800000007b1d */ /* 0x000fec0000010000 */
[----:B------:R-:W0:Y:S02]  /*0ac0*/  LDS.128 R184, [R17+0x388d0] ;  /* 0x0388d00011b87984 */ /* 0x000e240000000c00 */
[----:B------:R-:W-:Y:S06]  /*0ad0*/  BAR.ARV 0x4, 0x120 ;  /* 0x0104800000007b1d */ /* 0x000fec0000002000 */
[----:B0-----:R-:W-:-:S13]  /*0ae0*/  ISETP.GE.AND P0, PT, R187, UR4, PT ;  /* 0x00000004bb007c0c */ /* 0x001fda000bf06270 */
[----:B------:R-:W-:Y:S05]  /*0af0*/  @P0 EXIT ;  /* 0x000000000000094d */ /* 0x000fea0003800000 */
[----:B------:R-:W2:Y:S01]  /*0b00*/  LDL R3, [R1+0x2c] ;  /* 0x00002c0001037983 */ /* 0x000ea20000100800 */
[----:B------:R-:W-:Y:S01]  /*0b10*/  VIADD R198, R2, 0xffffff80 ;  /* 0xffffff8002c67836 */ /* 0x000fe20000000000 */
[----:B------:R-:W-:Y:S01]  /*0b20*/  MOV R191, 0x40 ;  /* 0x0000004000bf7802 */ /* 0x000fe20000000f00 */
[----:B------:R-:W-:Y:S01]  /*0b30*/  IMAD.MOV.U32 R16, RZ, RZ, RZ ;  /* 0x000000ffff107224 */ /* 0x000fe200078e00ff */
[----:B------:R-:W-:Y:S01]  /*0b40*/  R2UR UR5, R186 ;  /* 0x00000000ba0572ca */ /* 0x000fe200000e0000 */
[----:B------:R-:W-:Y:S01]  /*0b50*/  UMOV UR36, URZ ;  /* 0x0000003f00247c82 */ /* 0x000fe20008000000 */
[----:B--2---:R-:W-:Y:S02]  /*0b60*/  R2UR UR4, R3 ;  /* 0x00000000030472ca */ /* 0x004fe400000e0000 */
[----:B------:R-:W-:-:S04]  /*0b70*/  SHF.R.S32.HI R3, RZ, 0x1f, R198 ;  /* 0x0000001fff037819 */ /* 0x000fc800000114c6 */
[CC--:B------:R-:W-:Y:S02]  /*0b80*/  LEA.HI R0, R3.reuse, R198.reuse, RZ, 0x4 ;  /* 0x000000c603007211 */ /* 0x0c0fe400078f20ff */
[----:B------:R-:W-:Y:S02]  /*0b90*/  LEA.HI R4, R3, R198, RZ, 0x5 ;  /* 0x000000c603047211 */ /* 0x000fe400078f28ff */
[----:B------:R-:W-:Y:S02]  /*0ba0*/  SHF.R.S32.HI R11, RZ, 0x4, R0 ;  /* 0x00000004ff0b7819 */ /* 0x000fe40000011400 */
[C---:B------:R-:W-:Y:S01]  /*0bb0*/  LOP3.LUT R7, R0.reuse, 0xfffffff0, RZ, 0xc0, !PT ;  /* 0xfffffff000077812 */ /* 0x040fe200078ec0ff */
[----:B------:R-:W-:Y:S01]  /*0bc0*/  ULOP3.LUT UR41, UR4, 0x1, URZ, 0xfc, !UPT ;  /* 0x0000000104297892 */ /* 0x000fe2000f8efc3f */
[--C-:B------:R-:W-:Y:S02]  /*0bd0*/  SHF.R.S32.HI R13, RZ, 0x5, R4.reuse ;  /* 0x00000005ff0d7819 */ /* 0x100fe40000011404 */
[----:B------:R-:W-:Y:S01]  /*0be0*/  LEA.HI R2, R0, R11, RZ, 0x1 ;  /* 0x0000000b00027211 */ /* 0x000fe200078f08ff */
[----:B------:R-:W-:Y:S01]  /*0bf0*/  IMAD.IADD R9, R198, 0x1, -R7 ;  /* 0x00000001c6097824 */ /* 0x000fe200078e0a07 */
[----:B------:R-:W-:-:S02]  /*0c00*/  SHF.R.S32.HI R4, RZ, 0x1f, R4 ;  /* 0x0000001fff047819 */ /* 0x000fc40000011404 */
[----:B------:R-:W-:Y:S02]  /*0c10*/  LOP3.LUT R2, R2, 0x1ffffffe, RZ, 0xc0, !PT ;  /* 0x1ffffffe02027812 */ /* 0x000fe400078ec0ff */
[----:B------:R-:W-:Y:S02]  /*0c20*/  LEA.HI R4, R4, R13, RZ, 0x2 ;  /* 0x0000000d04047211 */ /* 0x000fe400078f10ff */
[----:B------:R-:W-:Y:S01]  /*0c30*/  LEA.HI R5, R3, R198, RZ, 0x7 ;  /* 0x000000c603057211 */ /* 0x000fe200078f38ff */
[----:B------:R-:W-:Y:S01]  /*0c40*/  IMAD.IADD R11, R11, 0x1, -R2 ;  /* 0x000000010b0b7824 */ /* 0x000fe200078e0a02 */
[----:B------:R-:W-:Y:S02]  /*0c50*/  SHF.R.S32.HI R0, RZ, 0x1f, R9 ;  /* 0x0000001fff007819 */ /* 0x000fe40000011409 */
[----:B------:R-:W-:Y:S01]  /*0c60*/  LOP3.LUT R4, R4, 0x3ffffc, RZ, 0xc0, !PT ;  /* 0x003ffffc04047812 */ /* 0x000fe200078ec0ff */
[----:B------:R-:W-:Y:S01]  /*0c70*/  IMAD.SHL.U32 R11, R11, 0x8, RZ ;  /* 0x000000080b0b7824 */ /* 0x000fe200078e00ff */
[----:B------:R-:W-:-:S02]  /*0c80*/  SHF.R.S32.HI R196, RZ, 0x7, R5 ;  /* 0x00000007ffc47819 */ /* 0x000fc40000011405 */
[----:B------:R-:W-:Y:S01]  /*0c90*/  LEA.HI R2, R0, R9, RZ, 0x3 ;  /* 0x0000000900027211 */ /* 0x000fe200078f18ff */
[----:B------:R-:W-:Y:S01]  /*0ca0*/  IMAD.IADD R6, R13, 0x1, -R4 ;  /* 0x000000010d067824 */ /* 0x000fe200078e0a04 */
[----:B------:R-:W-:Y:S01]  /*0cb0*/  LOP3.LUT R7, R5, 0xffffff80, RZ, 0xc0, !PT ;  /* 0xffffff8005077812 */ /* 0x000fe200078ec0ff */
[----:B------:R-:W-:Y:S01]  /*0cc0*/  IMAD R15, R196, 0x100, R9 ;  /* 0x00000100c40f7824 */ /* 0x000fe200078e0209 */
[C---:B------:R-:W-:Y:S01]  /*0cd0*/  LOP3.LUT R4, R2.reuse, 0xfffffff8, RZ, 0xc0, !PT ;  /* 0xfffffff802047812 */ /* 0x040fe200078ec0ff */
[----:B------:R-:W-:Y:S01]  /*0ce0*/  IMAD.SHL.U32 R8, R2, 0x40, RZ ;  /* 0x0000004002087824 */ /* 0x000fe200078e00ff */
[----:B------:R-:W-:Y:S01]  /*0cf0*/  IADD3 R7, R198, -R7, RZ ;  /* 0x80000007c6077210 */ /* 0x000fe20007ffe0ff */
[----:B------:R-:W-:Y:S01]  /*0d00*/  IMAD R12, R6, 0x10, R15 ;  /* 0x00000010060c7824 */ /* 0x000fe200078e020f */
[----:B------:R-:W-:Y:S01]  /*0d10*/  LEA.HI R3, R3, R198, RZ, 0x3 ;  /* 0x000000c603037211 */ /* 0x000fe200078f18ff */
[----:B------:R-:W-:Y:S01]  /*0d20*/  IMAD.IADD R6, R9, 0x1, -R4 ;  /* 0x0000000109067824 */ /* 0x000fe200078e0a04 */
[----:B------:R-:W-:Y:S01]  /*0d30*/  LOP3.LUT R10, R8, 0x7ffffe00, RZ, 0xc0, !PT ;  /* 0x7ffffe00080a7812 */ /* 0x000fe200078ec0ff */
[----:B------:R-:W-:Y:S01]  /*0d40*/  IMAD.U32 R197, R12, 0x40, R11 ;  /* 0x000000400cc57824 */ /* 0x000fe200078e000b */
[----:B------:R-:W-:Y:S01]  /*0d50*/  SHF.R.S32.HI R0, RZ, 0x1f, R7 ;  /* 0x0000001fff007819 */ /* 0x000fe20000011407 */
[----:B------:R-:W-:Y:S01]  /*0d60*/  IMAD.SHL.U32 R8, R6, 0x40, RZ ;  /* 0x0000004006087824 */ /* 0x000fe200078e00ff */
[----:B------:R-:W-:-:S02]  /*0d70*/  LEA R10, R13, R10, 0xa ;  /* 0x0000000a0d0a7211 */ /* 0x000fc400078e50ff */
[----:B------:R-:W-:Y:S02]  /*0d80*/  LEA.HI R2, R0, R7, RZ, 0x2 ;  /* 0x0000000700027211 */ /* 0x000fe400078f10ff */
[----:B------:R-:W-:Y:S02]  /*0d90*/  LOP3.LUT R8, R8, 0x1c0, RZ, 0xc0, !PT ;  /* 0x000001c008087812 */ /* 0x000fe400078ec0ff */
[----:B------:R-:W-:Y:S02]  /*0da0*/  SHF.R.S32.HI R4, RZ, 0x2, R2 ;  /* 0x00000002ff047819 */ /* 0x000fe40000011402 */
[----:B------:R-:W-:Y:S02]  /*0db0*/  LOP3.LUT R11, R8, 0x8, R11, 0xf8, !PT ;  /* 0x00000008080b7812 */ /* 0x000fe400078ef80b */
[----:B------:R-:W-:Y:S02]  /*0dc0*/  SHF.R.U32.HI R8, RZ, 0x3, R8 ;  /* 0x00000003ff087819 */ /* 0x000fe40000011608 */
[----:B------:R-:W-:-:S02]  /*0dd0*/  SHF.R.S32.HI R9, RZ, 0x1f, R2 ;  /* 0x0000001fff097819 */ /* 0x000fc40000011402 */
[----:B------:R-:W-:Y:S02]  /*0de0*/  LOP3.LUT R11, R11, R8, RZ, 0x3c, !PT ;  /* 0x000000080b0b7212 */ /* 0x000fe400078e3cff */
[----:B------:R-:W-:Y:S02]  /*0df0*/  R2P PR, R6, 0x6 ;  /* 0x0000000606007804 */ /* 0x000fe40000000000 */
[----:B------:R-:W-:Y:S01]  /*0e00*/  LOP3.LUT R2, R2, 0x7ffffffc, RZ, 0xc0, !PT ;  /* 0x7ffffffc02027812 */ /* 0x000fe200078ec0ff */
[----:B------:R-:W-:Y:S01]  /*0e10*/  IMAD.IADD R10, R10, 0x1, R11 ;  /* 0x000000010a0a7824 */ /* 0x000fe200078e020b */
[----:B------:R-:W-:Y:S02]  /*0e20*/  LEA.HI R9, R9, R4, RZ, 0x3 ;  /* 0x0000000409097211 */ /* 0x000fe400078f18ff */
[----:B------:R-:W-:Y:S01]  /*0e30*/  LEA.HI R5, R5, R196, RZ, 0x1 ;  /* 0x000000c405057211 */ /* 0x000fe200078f08ff */
[----:B------:R-:W-:Y:S01]  /*0e40*/  IMAD R189, R10, 0x2, R17 ;  /* 0x000000020abd7824 */ /* 0x000fe200078e0211 */
[----:B------:R-:W-:Y:S01]  /*0e50*/  LEA.HI R0, R0, R7, RZ, 0x5 ;  /* 0x0000000700007211 */ /* 0x000fe200078f28ff */
[----:B------:R-:W-:Y:S01]  /*0e60*/  IMAD.IADD R22, R7, 0x1, -R2 ;  /* 0x0000000107167824 */ /* 0x000fe200078e0a02 */
[----:B------:R-:W-:Y:S01]  /*0e70*/  LOP3.LUT R9, R9, 0xfffffff8, RZ, 0xc0, !PT ;  /* 0xfffffff809097812 */ /* 0x000fe200078ec0ff */
[----:B------:R-:W-:Y:S01]  /*0e80*/  VIADD R192, R189, 0x36400 ;  /* 0x00036400bdc07836 */ /* 0x000fe20000000000 */
[----:B------:R-:W-:Y:S01]  /*0e90*/  LOP3.LUT R7, R3, 0x1ffffff8, RZ, 0xc0, !PT ;  /* 0x1ffffff803077812 */ /* 0x000fe200078ec0ff */
[----:B------:R-:W-:Y:S01]  /*0ea0*/  VIADD R190, R189, 0x36420 ;  /* 0x00036420bdbe7836 */ /* 0x000fe20000000000 */
[----:B------:R-:W-:Y:S01]  /*0eb0*/  LOP3.LUT R5, R5, 0xfffffe, RZ, 0xc0, !PT ;  /* 0x00fffffe05057812 */ /* 0x000fe200078ec0ff */
[----:B------:R-:W-:Y:S01]  /*0ec0*/  IMAD.IADD R9, R4, 0x1, -R9 ;  /* 0x0000000104097824 */ /* 0x000fe200078e0a09 */
[----:B------:R-:W-:Y:S01]  /*0ed0*/  SEL R191, R191, 0xffffffc0, !P2 ;  /* 0xffffffc0bfbf7807 */ /* 0x000fe20005000000 */
[----:B------:R-:W-:Y:S01]  /*0ee0*/  IMAD.IADD R7, R198, 0x1, -R7 ;  /* 0x00000001c6077824 */ /* 0x000fe200078e0a07 */
[----:B------:R-:W-:Y:S01]  /*0ef0*/  SHF.R.S32.HI R0, RZ, 0x5, R0 ;  /* 0x00000005ff007819 */ /* 0x000fe20000011400 */
[----:B------:R-:W-:Y:S01]  /*0f00*/  @P1 VIADD R190, R192, 0xffffffe0 ;  /* 0xffffffe0c0be1836 */ /* 0x000fe20000000000 */
[----:B------:R-:W-:Y:S01]  /*0f10*/  IADD3 R5, R196, -R5, RZ ;  /* 0x80000005c4057210 */ /* 0x000fe20007ffe0ff */
[----:B------:R-:W-:Y:S01]  /*0f20*/  IMAD.IADD R192, R192, 0x1, R191 ;  /* 0x00000001c0c07824 */ /* 0x000fe200078e02bf */
[----:B------:R-:W-:Y:S01]  /*0f30*/  SHF.R.S32.HI R194, RZ, 0x3, R3 ;  /* 0x00000003ffc27819 */ /* 0x000fe20000011403 */
[----:B------:R-:W-:-:S02]  /*0f40*/  IMAD R18, R0, 0x10, R9 ;  /* 0x0000001000127824 */ /* 0x000fc400078e0209 */
[----:B------:R-:W-:Y:S02]  /*0f50*/  IMAD.MOV.U32 R2, RZ, RZ, RZ ;  /* 0x000000ffff027224 */ /* 0x000fe400078e00ff */
[----:B------:R-:W-:Y:S02]  /*0f60*/  IMAD.SHL.U32 R23, R7, 0x8, RZ ;  /* 0x0000000807177824 */ /* 0x000fe400078e00ff */
[----:B------:R-:W-:Y:S02]  /*0f70*/  IMAD.SHL.U32 R188, R5, 0x100, RZ ;  /* 0x0000010005bc7824 */ /* 0x000fe400078e00ff */
[----:B------:R-:W-:Y:S02]  /*0f80*/  IMAD.SHL.U32 R22, R22, 0x2, RZ ;  /* 0x0000000216167824 */ /* 0x000fe400078e00ff */
[----:B------:R-:W-:-:S07]  /*0f90*/  IMAD.IADD R191, R191, 0x1, R190 ;  /* 0x00000001bfbf7824 */ /* 0x000fce00078e02be */
.L_x_4038:
[----:B0-----:R-:W0:Y:S01]  /*0fa0*/  LDC.64 R4, c[0x0][0xd60] ;  /* 0x00035800ff047b82 */ /* 0x001e220000000a00 */
[----:B------:R-:W-:Y:S01]  /*0fb0*/  ULDC.64 UR10, c[0x0][0x208] ;  /* 0x00008200000a7ab9 */ /* 0x000fe20000000a00 */
[----:B------:R-:W-:Y:S01]  /*0fc0*/  ULDC.64 UR6, c[0x0][0xb20] ;  /* 0x0002c80000067ab9 */ /* 0x000fe20000000a00 */
[----:B------:R-:W-:-:S05]  /*0fd0*/  ULDC.64 UR8, c[0x0][0xb10] ;  /* 0x0002c40000087ab9 */ /* 0x000fca0000000a00 */
[----:B-1----:R-:W1:Y:S08]  /*0fe0*/  LDC.64 R8, c[0x0][0x3f8] ;  /* 0x0000fe00ff087b82 */ /* 0x002e700000000a00 */
[----:B--2---:R-:W2:Y:S01]  /*0ff0*/  LDC R184, c[0x0][0x288] ;  /* 0x0000a200ffb87b82 */ /* 0x004ea20000000800 */
[----:B0-----:R-:W-:-:S07]  /*1000*/  IMAD.WIDE R4, R187, 0x4, R4 ;  /* 0x00000004bb047825 */ /* 0x001fce00078e0204 */
[----:B------:R-:W0:Y:S01]  /*1010*/  LDC R0, c[0x0][0x404] ;  /* 0x00010100ff007b82 */ /* 0x000e220000000800 */
[----:B---3--:R-:W3:Y:S01]  /*1020*/  LDG.E R4, desc[UR10][R4.64] ;  /* 0x0000000a04047981 */ /* 0x008ee2000c1e1900 */
[----:B------:R-:W-:Y:S01]  /*1030*/  UISETP.NE.U32.AND UP0, UPT, UR6, URZ, UPT ;  /* 0x0000003f0600728c */ /* 0x000fe2000bf05070 */
[----:B------:R-:W-:Y:S01]  /*1040*/  MOV R3, RZ ;  /* 0x000000ff00037202 */ /* 0x000fe20000000f00 */
[----:B------:R-:W-:-:S04]  /*1050*/  UISETP.NE.U32.AND UP1, UPT, UR8, URZ, UPT ;  /* 0x0000003f0800728c */ /* 0x000fc8000bf25070 */
[----:B------:R-:W4:Y:S01]  /*1060*/  LDC R11, c[0x0][0x2e0] ;  /* 0x0000b800ff0b7b82 */ /* 0x000f220000000800 */
[----:B------:R-:W-:Y:S02]  /*1070*/  UISETP.NE.AND.EX UP0, UPT, UR7, URZ, UPT, UP0 ;  /* 0x0000003f0700728c */ /* 0x000fe4000bf05300 */
[----:B------:R-:W-:-:S04]  /*1080*/  UISETP.NE.AND.EX UP1, UPT, UR9, URZ, UPT, UP1 ;  /* 0x0000003f0900728c */ /* 0x000fc8000bf25310 */
[----:B------:R-:W-:Y:S02]  /*1090*/  PLOP3.LUT P0, PT, PT, PT, UP0, 0x80, 0x0 ;  /* 0x000000000000781c */ /* 0x000fe40003f0f008 */
[----:B------:R-:W-:Y:S01]  /*10a0*/  PLOP3.LUT P2, PT, PT, PT, UP1, 0x80, 0x0 ;  /* 0x000000000000781c */ /* 0x000fe20003f4f018 */
[----:B------:R-:W-:Y:S01]  /*10b0*/  UMOV UR40, UR5 ;  /* 0x0000000500287c82 */ /* 0x000fe20008000000 */
[----:B---3--:R-:W-:-:S13]  /*10c0*/  R2UR UR38, R4 ;  /* 0x00000000042672ca */ /* 0x008fda00000e0000 */
[----:B------:R-:W-:Y:S02]  /*10d0*/  USHF.R.S32.HI UR39, URZ, 0x1f, UR38 ;  /* 0x0000001f3f277899 */ /* 0x000fe40008011426 */
[----:B------:R-:W-:-:S04]  /*10e0*/  @UP0 ULEA UR6, UP2, UR38, UR6, 0x2 ;  /* 0x0000000626060291 */ /* 0x000fc8000f84103f */
[----:B------:R-:W-:Y:S02]  /*10f0*/  @UP0 ULEA.HI.X UR7, UR38, UR7, UR39, 0x2, UP2 ;  /* 0x0000000726070291 */ /* 0x000fe400090f1427 */
[----:B------:R-:W-:Y:S01]  /*1100*/  @UP1 ULEA UR8, UP0, UR38, UR8, 0x2 ;  /* 0x0000000826081291 */ /* 0x000fe2000f80103f */
[----:B------:R-:W-:-:S03]  /*1110*/  IMAD.U32 R4, RZ, RZ, UR6 ;  /* 0x00000006ff047e24 */ /* 0x000fc6000f8e00ff */
[----:B------:R-:W-:Y:S01]  /*1120*/  IMAD.U32 R5, RZ, RZ, UR7 ;  /* 0x00000007ff057e24 */ /* 0x000fe2000f8e00ff */
[----:B------:R-:W-:Y:S01]  /*1130*/  @UP1 ULEA.HI.X UR9, UR38, UR9, UR39, 0x2, UP0 ;  /* 0x0000000926091291 */ /* 0x000fe200080f1427 */
[----:B------:R-:W-:Y:S01]  /*1140*/  IMAD.U32 R6, RZ, RZ, UR8 ;  /* 0x00000008ff067e24 */ /* 0x000fe2000f8e00ff */
[----:B------:R-:W-:Y:S02]  /*1150*/  ULDC.64 UR6, c[0x0][0xb18] ;  /* 0x0002c60000067ab9 */ /* 0x000fe40000000a00 */
[----:B------:R3:W5:Y:S01]  /*1160*/  @P0 LDG.E R3, desc[UR10][R4.64] ;  /* 0x0000000a04030981 */ /* 0x000762000c1e1900 */
[----:B-1----:R-:W-:Y:S01]  /*1170*/  ISETP.NE.U32.AND P0, PT, R8, RZ, PT ;  /* 0x000000ff0800720c */ /* 0x002fe20003f05070 */
[----:B------:R-:W-:Y:S01]  /*1180*/  IMAD.U32 R7, RZ, RZ, UR9 ;  /* 0x00000009ff077e24 */ /* 0x000fe2000f8e00ff */
[----:B------:R-:W-:Y:S02]  /*1190*/  ISETP.NE.U32.AND P1, PT, RZ, UR6, PT ;  /* 0x00000006ff007c0c */ /* 0x000fe4000bf25070 */
[----:B------:R-:W-:-:S02]  /*11a0*/  ISETP.NE.AND.EX P0, PT, R9, RZ, PT, P0 ;  /* 0x000000ff0900720c */ /* 0x000fc40003f05300 */
[----:B--2---:R3:W5:Y:S01]  /*11b0*/  @P2 LDG.E R184, desc[UR10][R6.64] ;  /* 0x0000000a06b82981 */ /* 0x004762000c1e1900 */
[----:B------:R-:W-:Y:S02]  /*11c0*/  ISETP.NE.AND.EX P1, PT, RZ, UR7, PT, P1 ;  /* 0x00000007ff007c0c */ /* 0x000fe4000bf25310 */
[----:B0-----:R-:W-:Y:S01]  /*11d0*/  SEL R0, R0, 0x1, P0 ;  /* 0x0000000100007807 */ /* 0x001fe20000000000 */
[----:B----4-:R-:W-:Y:S10]  /*11e0*/  @P2 BRA `(.L_x_3988) ;  /* 0x0000000000302947 */ /* 0x010ff40003800000 */
[----:B------:R-:W-:Y:S02]  /*11f0*/  ULDC.64 UR4, c[0x0][0xaf8] ;  /* 0x0002be0000047ab9 */ /* 0x000fe40000000a00 */
[----:B------:R-:W-:-:S04]  /*1200*/  ISETP.NE.U32.AND P0, PT, RZ, UR4, PT ;  /* 0x00000004ff007c0c */ /* 0x000fc8000bf05070 */
[----:B------:R-:W-:-:S13]  /*1210*/  ISETP.NE.AND.EX P0, PT, RZ, UR5, PT, P0 ;  /* 0x00000005ff007c0c */ /* 0x000fda000bf05300 */
[----:B------:R-:W-:Y:S05]  /*1220*/  @!P0 BRA `(.L_x_3988) ;  /* 0x0000000000208947 */ /* 0x000fea0003800000 */
[----:B------:R-:W-:Y:S01]  /*1230*/  ULDC.64 UR4, c[0x0][0xaf8] ;  /* 0x0002be0000047ab9 */ /* 0x000fe20000000a00 */
[----:B------:R-:W-:Y:S01]  /*1240*/  ULDC.64 UR8, c[0x0][0x208] ;  /* 0x0000820000087ab9 */ /* 0x000fe20000000a00 */
[----:B------:R-:W-:-:S06]  /*1250*/  UIMAD.WIDE UR4, UR38, 0x4, UR4 ;  /* 0x00000004260478a5 */ /* 0x000fcc000f8e0204 */
[----:B---3--:R-:W-:Y:S02]  /*1260*/  IMAD.U32 R4, RZ, RZ, UR4 ;  /* 0x00000004ff047e24 */ /* 0x008fe4000f8e00ff */
[----:B------:R-:W-:-:S05]  /*1270*/  IMAD.U32 R5, RZ, RZ, UR5 ;  /* 0x00000005ff057e24 */ /* 0x000fca000f8e00ff */
[----:B-----5:R-:W2:Y:S04]  /*1280*/  LDG.E R184, desc[UR8][R4.64] ;  /* 0x0000000804b87981 */ /* 0x020ea8000c1e1900 */
[----:B------:R-:W2:Y:S02]  /*1290*/  LDG.E R7, desc[UR8][R4.64+0x4] ;  /* 0x0000040804077981 */ /* 0x000ea4000c1e1900 */
[----:B--2---:R-:W-:-:S07]  /*12a0*/  IADD3 R184, -R184, R7, RZ ;  /* 0x00000007b8b87210 */ /* 0x004fce0007ffe1ff */
.L_x_3988:
[----:B------:R-:W-:Y:S02]  /*12b0*/  IMAD R186, R0, R11, RZ ;  /* 0x0000000b00ba7224 */ /* 0x000fe400078e02ff */
[----:B------:R-:W-:Y:S01]  /*12c0*/  IMAD.MOV.U32 R193, RZ, RZ, R185 ;  /* 0x000000ffffc17224 */ /* 0x000fe200078e00b9 */
[----:B------:R-:W-:Y:S06]  /*12d0*/  @!P1 BRA `(.L_x_3989) ;  /* 0x00000000001c9947 */ /* 0x000fec0003800000 */
[----:B------:R-:W-:Y:S01]  /*12e0*/  ULEA UR4, UP0, UR38, UR6, 0x2 ;  /* 0x0000000626047291 */ /* 0x000fe2000f80103f */
[----:B------:R-:W-:-:S03]  /*12f0*/  ULDC.64 UR8, c[0x0][0x208] ;  /* 0x0000820000087ab9 */ /* 0x000fc60000000a00 */
[----:B------:R-:W-:Y:S02]  /*1300*/  ULEA.HI.X UR5, UR38, UR7, UR39, 0x2, UP0 ;  /* 0x0000000726057291 */ /* 0x000fe400080f1427 */
[----:B---3--:R-:W-:-:S04]  /*1310*/  IMAD.U32 R4, RZ, RZ, UR4 ;  /* 0x00000004ff047e24 */ /* 0x008fc8000f8e00ff */
[----:B------:R-:W-:-:S05]  /*1320*/  IMAD.U32 R5, RZ, RZ, UR5 ;  /* 0x00000005ff057e24 */ /* 0x000fca000f8e00ff */
[----:B------:R0:W5:Y:S01]  /*1330*/  LDG.E R186, desc[UR8][R4.64] ;  /* 0x0000000804ba7981 */ /* 0x000162000c1e1900 */
[----:B------:R-:W-:Y:S05]  /*1340*/  BRA `(.L_x_3990) ;  /* 0x0000000000307947 */ /* 0x000fea0003800000 */
.L_x_3989:
        /* <DEDUP_REMOVED lines=9> */
[----:B------:R-:W2:Y:S04]  /*13e0*/  LDG.E R186, desc[UR6][R4.64] ;  /* 0x0000000604ba7981 */ /* 0x000ea8000c1e1900 */
[----:B------:R-:W2:Y:S02]  /*13f0*/  LDG.E R7, desc[UR6][R4.64+0x4] ;  /* 0x0000040604077981 */ /* 0x000ea4000c1e1900 */
[----:B--2---:R-:W-:-:S07]  /*1400*/  IMAD.IADD R186, R7, 0x1, -R186 ;  /* 0x0000000107ba7824 */ /* 0x004fce00078e0aba */
.L_x_3990:
[----:B-----5:R-:W-:Y:S01]  /*1410*/  IADD3 R186, -R3, R186, RZ ;  /* 0x000000ba03ba7210 */ /* 0x020fe20007ffe1ff */
[----:B------:R-:W-:Y:S01]  /*1420*/  UISETP.NE.AND UP0, UPT, UR37, 0x1, UPT ;  /* 0x000000012500788c */ /* 0x000fe2000bf05270 */
[----:B------:R-:W-:Y:S02]  /*1430*/  LEA R3, R185, 0x7f, 0x6 ;  /* 0x0000007fb9037811 */ /* 0x000fe400078e30ff */
[----:B------:R-:W-:Y:S02]  /*1440*/  CS2R R150, SRZ ;  /* 0x0000000000967805 */ /* 0x000fe4000001ff00 */
[----:B------:R-:W-:Y:S01]  /*1450*/  CS2R R148, SRZ ;  /* 0x0000000000947805 */ /* 0x000fe2000001ff00 */
[C---:B------:R-:W-:Y:S01]  /*1460*/  VIADD R0, R186.reuse, 0x3f ;  /* 0x0000003fba007836 */ /* 0x040fe20000000000 */
[----:B0--3--:R-:W-:Y:S02]  /*1470*/  IADD3 R4, R186, R3, -R184 ;  /* 0x00000003ba047210 */ /* 0x009fe40007ffe8b8 */
[----:B------:R-:W-:-:S02]  /*1480*/  CS2R R146, SRZ ;  /* 0x0000000000927805 */ /* 0x000fc4000001ff00 */
[----:B------:R-:W-:Y:S02]  /*1490*/  PLOP3.LUT P0, PT, PT, PT, UP0, 0x80, 0x0 ;  /* 0x000000000000781c */ /* 0x000fe40003f0f008 */
[----:B------:R-:W-:Y:S02]  /*14a0*/  CS2R R144, SRZ ;  /* 0x0000000000907805 */ /* 0x000fe4000001ff00 */
[----:B------:R-:W-:Y:S02]  /*14b0*/  SHF.R.S32.HI R3, RZ, 0x1f, R0 ;  /* 0x0000001fff037819 */ /* 0x000fe40000011400 */
[----:B------:R-:W-:Y:S02]  /*14c0*/  CS2R R142, SRZ ;  /* 0x00000000008e7805 */ /* 0x000fe4000001ff00 */
[----:B------:R-:W-:Y:S02]  /*14d0*/  SHF.R.S32.HI R5, RZ, 0x1f, R4 ;  /* 0x0000001fff057819 */ /* 0x000fe40000011404 */
[----:B------:R-:W-:-:S02]  /*14e0*/  CS2R R140, SRZ ;  /* 0x00000000008c7805 */ /* 0x000fc4000001ff00 */
[----:B------:R-:W-:Y:S01]  /*14f0*/  LEA.HI R3, R3, R0, RZ, 0x6 ;  /* 0x0000000003037211 */ /* 0x000fe200078f30ff */
[----:B------:R-:W-:Y:S01]  /*1500*/  IMAD.MOV.U32 R0, RZ, RZ, RZ ;  /* 0x000000ffff007224 */ /* 0x000fe200078e00ff */
[----:B------:R-:W-:Y:S02]  /*1510*/  LEA.HI R5, R5, R4, RZ, 0x6 ;  /* 0x0000000405057211 */ /* 0x000fe400078f30ff */
[----:B------:R-:W-:Y:S02]  /*1520*/  CS2R R138, SRZ ;  /* 0x00000000008a7805 */ /* 0x000fe4000001ff00 */
[----:B------:R-:W-:Y:S01]  /*1530*/  SHF.R.S32.HI R168, RZ, 0x6, R3 ;  /* 0x00000006ffa87819 */ /* 0x000fe20000011403 */
[----:B------:R-:W-:Y:S01]  /*1540*/  IMAD.MOV.U32 R3, RZ, RZ, RZ ;  /* 0x000000ffff037224 */ /* 0x000fe200078e00ff */
[----:B------:R-:W-:Y:S02]  /*1550*/  SHF.R.S32.HI R5, RZ, 0x6, R5 ;  /* 0x00000006ff057819 */ /* 0x000fe40000011405 */
[----:B------:R-:W-:-:S02]  /*1560*/  CS2R R136, SRZ ;  /* 0x0000000000887805 */ /* 0x000fc4000001ff00 */
[----:B------:R-:W-:Y:S02]  /*1570*/  CS2R R134, SRZ ;  /* 0x0000000000867805 */ /* 0x000fe4000001ff00 */
[----:B------:R-:W-:Y:S02]  /*1580*/  CS2R R132, SRZ ;  /* 0x0000000000847805 */ /* 0x000fe4000001ff00 */
[----:B------:R-:W-:Y:S02]  /*1590*/  VIMNMX R168, R168, R5, PT ;  /* 0x00000005a8a87248 */ /* 0x000fe40003fe0100 */
        /* <DEDUP_REMOVED lines=53> */
[----:B------:R-:W-:-:S02]  /*18f0*/  MOV R24, RZ ;  /* 0x000000ff00187202 */ /* 0x000fc40000000f00 */
[----:B------:R-:W-:Y:S01]  /*1900*/  CS2R R170, SRZ ;  /* 0x0000000000aa7805 */ /* 0x000fe2000001ff00 */
[----:B------:R-:W-:Y:S02]  /*1910*/  IMAD.MOV.U32 R5, RZ, RZ, RZ ;  /* 0x000000ffff057224 */ /* 0x000fe400078e00ff */
[----:B------:R-:W-:Y:S01]  /*1920*/  IMAD.MOV.U32 R172, RZ, RZ, RZ ;  /* 0x000000ffffac7224 */ /* 0x000fe200078e00ff */
[----:B------:R-:W-:Y:S06]  /*1930*/  @!P0 BRA `(.L_x_3991) ;  /* 0x0000001400e88947 */ /* 0x000fec0003800000 */
        /* <DEDUP_REMOVED lines=13> */
[----:B------:R-:W-:Y:S01]  /*1a10*/  UMOV UR7, 0x40000040 ;  /* 0x4000004000077882 */ /* 0x000fe20000000000 */
[----:B------:R-:W1:Y:S01]  /*1a20*/  S2R R20, SR_TID.X ;  /* 0x0000000000147919 */ /* 0x000e620000002100 */
[----:B0-----:R-:W-:-:S04]  /*1a30*/  LEA.HI R5, R4, R4, RZ, 0x1 ;  /* 0x0000000404057211 */ /* 0x001fc800078f08ff */
[----:B------:R-:W-:Y:S01]  /*1a40*/  LOP3.LUT R5, R5, 0x1fffe, RZ, 0xc0, !PT ;  /* 0x0001fffe05057812 */ /* 0x000fe200078ec0ff */
[----:B------:R-:W-:-:S04]  /*1a50*/  WARPGROUP.ARRIVE ;  /* 0x00000000000079c5 */ /* 0x000fc80000000000 */
        /* <DEDUP_REMOVED lines=12> */
[----:B-1----:R-:W-:Y:S02]  /*1b20*/  LOP3.LUT R20, R20, 0x7f, RZ, 0xc0, !PT ;  /* 0x0000007f14147812 */ /* 0x002fe400078ec0ff */
[----:B------:R-:W-:Y:S02]  /*1b30*/  LEA R4, R2, R7, 0xc ;  /* 0x0000000702047211 */ /* 0x000fe400078e60ff */
[----:B------:R-:W-:Y:S01]  /*1b40*/  R2UR UR12, R8 ;  /* 0x00000000080c72ca */ /* 0x000fe200000e0000 */
[C---:B------:R-:W-:Y:S01]  /*1b50*/  VIADD R8, R5.reuse, 0x4 ;  /* 0x0000000405087836 */ /* 0x040fe20000000000 */
[C---:B------:R-:W-:Y:S01]  /*1b60*/  R2UR UR10, R4.reuse ;  /* 0x00000000040a72ca */ /* 0x040fe200000e0000 */
[----:B------:R-:W-:Y:S01]  /*1b70*/  VIADD R6, R4, 0x80 ;  /* 0x0000008004067836 */ /* 0x000fe20000000000 */
[----:B------:R-:W-:Y:S01]  /*1b80*/  ISETP.NE.AND P1, PT, R20, RZ, PT ;  /* 0x000000ff1400720c */ /* 0x000fe20003f25270 */
[----:B------:R-:W-:Y:S01]  /*1b90*/  VIADD R5, R5, 0x6 ;  /* 0x0000000605057836 */ /* 0x000fe20000000000 */
[----:B------:R-:W-:-:S02]  /*1ba0*/  R2UR UR16, R8 ;  /* 0x00000000081072ca */ /* 0x000fc400000e0000 */
[----:B------:R-:W-:Y:S01]  /*1bb0*/  R2UR UR14, R6 ;  /* 0x00000000060e72ca */ /* 0x000fe200000e0000 */
[C---:B------:R-:W-:Y:S01]  /*1bc0*/  VIADD R6, R4.reuse, 0x100 ;  /* 0x0000010004067836 */ /* 0x040fe20000000000 */
[----:B------:R-:W-:Y:S01]  /*1bd0*/  R2UR UR4, R5 ;  /* 0x00000000050472ca */ /* 0x000fe200000e0000 */
[----:B------:R-:W-:-:S03]  /*1be0*/  VIADD R4, R4, 0x180 ;  /* 0x0000018004047836 */ /* 0x000fc60000000000 */
[----:B------:R-:W-:Y:S01]  /*1bf0*/  R2UR UR18, R6 ;  /* 0x00000000061272ca */ /* 0x000fe200000e0000 */
[----:B------:R-:W-:Y:S01]  /*1c00*/  HGMMA.64x256x16.F32.BF16 R24, gdesc[UR8].tnspB, RZ, !UPT, gsb0 ;  /* 0x43e00000081879f0 */ /* 0x000fe2000c0018ff */
[----:B------:R-:W-:Y:S02]  /*1c10*/  R2UR UR6, R4 ;  /* 0x00000000040672ca */ /* 0x000fe400000e0000 */
[----:B------:R-:W-:-:S05]  /*1c20*/  @!P1 LEA R4, R2, R17, 0x3 ;  /* 0x0000001102049211 */ /* 0x000fca00078e18ff */
[----:B------:R-:W-:-:S05]  /*1c30*/  @!P1 VIADD R4, R4, 0x38860 ;  /* 0x0003886004049836 */ /* 0x000fca0000000000 */
        /* <DEDUP_REMOVED lines=17> */
.L_x_3994:
[----:B------:R-:W-:Y:S01]  /*1d50*/  BAR.SYNC.DEFER_BLOCKING 0xe, 0x100 ;  /* 0x0384000000007b1d */ /* 0x000fe20000010000 */
[----:B01----:R-:W-:Y:S01]  /*1d60*/  IMAD R4, R2, 0x40, R18 ;  /* 0x0000004002047824 */ /* 0x003fe200078e0212 */
[----:B------:R-:W-:Y:S01]  /*1d70*/  ISETP.GT.AND P2, PT, R168, RZ, PT ;  /* 0x000000ffa800720c */ /* 0x000fe20003f44270 */
[----:B------:R-:W-:Y:S02]  /*1d80*/  VIADD R2, R2, 0x1 ;  /* 0x0000000102027836 */ /* 0x000fe40000000000 */
[----:B------:R-:W-:Y:S01]  /*1d90*/  IMAD R4, R4, 0x4, R17 ;  /* 0x0000000404047824 */ /* 0x000fe200078e0211 */
[----:B------:R-:W-:Y:S01]  /*1da0*/  UMOV UR11, 0x40000040 ;  /* 0x40000040000b7882 */ /* 0x000fe20000000000 */
[----:B------:R-:W-:Y:S01]  /*1db0*/  UMOV UR15, 0x40000040 ;  /* 0x40000040000f7882 */ /* 0x000fe20000000000 */
[----:B------:R-:W-:Y:S01]  /*1dc0*/  ISETP.NE.AND P0, PT, R2, 0x2, PT ;  /* 0x000000020200780c */ /* 0x000fe20003f05270 */
[----:B------:R-:W-:Y:S01]  /*1dd0*/  UMOV UR19, 0x40000040 ;  /* 0x4000004000137882 */ /* 0x000fe20000000000 */
[----:B------:R-:W-:Y:S01]  /*1de0*/  UMOV UR7, 0x40000040 ;  /* 0x4000004000077882 */ /* 0x000fe20000000000 */
[----:B------:R-:W-:Y:S01]  /*1df0*/  VIADD R168, R168, 0xffffffff ;  /* 0xffffffffa8a87836 */ /* 0x000fe20000000000 */
[----:B------:R-:W-:Y:S01]  /*1e00*/  SEL R2, R2, RZ, P0 ;  /* 0x000000ff02027207 */ /* 0x000fe20000000000 */
[----:B------:R-:W0:Y:S04]  /*1e10*/  LDS R5, [R4+0x38400] ;  /* 0x0384000004057984 */ /* 0x000e280000000800 */
[----:B------:R1:W2:Y:S02]  /*1e20*/  LDS R6, [R4+0x38420] ;  /* 0x0384200004067984 */ /* 0x0002a40000000800 */
[----:B-1----:R-:W-:-:S05]  /*1e30*/  IMAD R4, R2, 0x1000, R7 ;  /* 0x0000100002047824 */ /* 0x002fca00078e0207 */
[----:B------:R-:W-:Y:S01]  /*1e40*/  R2UR UR10, R4 ;  /* 0x00000000040a72ca */ /* 0x000fe200000e0000 */
        /* <DEDUP_REMOVED lines=128> */
[----:B------:R-:W-:-:S04]  /*2650*/  IADD3 R5, R4, 0x80, RZ ;  /* 0x0000008004057810 */ /* 0x000fc80007ffe0ff */
[----:B------:R-:W-:Y:S01]  /*2660*/  R2UR UR14, R5 ;  /* 0x00000000050e72ca */ /* 0x000fe200000e0000 */
[----:B------:R-:W-:Y:S01]  /*2670*/  WARPGROUP.ARRIVE ;  /* 0x00000000000079c5 */ /* 0x000fe20000000000 */
[C---:B------:R-:W-:Y:S02]  /*2680*/  VIADD R5, R4.reuse, 0x100 ;  /* 0x0000010004057836 */ /* 0x040fe40000000000 */
[----:B------:R-:W-:-:S03]  /*2690*/  VIADD R4, R4, 0x180 ;  /* 0x0000018004047836 */ /* 0x000fc60000000000 */
[----:B------:R-:W-:Y:S01]  /*26a0*/  HGMMA.64x256x16.F32.BF16 R24, gdesc[UR8].tnspB, R24, gsb0 ;  /* 0x43e00000081879f0 */ /* 0x000fe20008001818 */
[----:B------:R-:W-:Y:S02]  /*26b0*/  R2UR UR18, R5 ;  /* 0x00000000051272ca */ /* 0x000fe400000e0000 */
[----:B------:R-:W-:Y:S01]  /*26c0*/  R2UR UR6, R4 ;  /* 0x00000000040672ca */ /* 0x000fe200000e0000 */
[----:B------:R-:W-:Y:S01]  /*26d0*/  @!P1 IMAD R4, R2, 0x8, R17 ;  /* 0x0000000802049824 */ /* 0x000fe200078e0211 */
[----:B------:R-:W-:-:S03]  /*26e0*/  SEL R5, RZ, 0x1, P0 ;  /* 0x00000001ff057807 */ /* 0x000fc60000000000 */
[----:B------:R-:W-:Y:S01]  /*26f0*/  @!P1 VIADD R4, R4, 0x38860 ;  /* 0x0003886004049836 */ /* 0x000fe20000000000 */
[----:B------:R-:W-:-:S04]  /*2700*/  LOP3.LUT R16, R16, R5, RZ, 0x3c, !PT ;  /* 0x0000000510107212 */ /* 0x000fc800078e3cff */
        /* <DEDUP_REMOVED lines=16> */
.L_x_3993:
[----:B------:R-:W-:Y:S01]  /*2810*/  BAR.SYNC.DEFER_BLOCKING 0xe, 0x100 ;  /* 0x0384000000007b1d */ /* 0x000fe20000010000 */
[C---:B01----:R-:W-:Y:S01]  /*2820*/  IMAD R4, R2.reuse, 0x40, R18 ;  /* 0x0000004002047824 */ /* 0x043fe200078e0212 */
[----:B------:R-:W-:Y:S01]  /*2830*/  PLOP3.LUT P0, PT, PT, PT, PT, 0x8, 0x0 ;  /* 0x000000000000781c */ /* 0x000fe20003f0e170 */
[----:B------:R-:W-:-:S03]  /*2840*/  VIADD R2, R2, 0x1 ;  /* 0x0000000102027836 */ /* 0x000fc60000000000 */
[----:B------:R-:W-:Y:S02]  /*2850*/  LEA R17, R4, R17, 0x2 ;  /* 0x0000001104117211 */ /* 0x000fe400078e10ff */
[----:B------:R-:W-:-:S04]  /*2860*/  ISETP.NE.AND P1, PT, R2, 0x2, PT ;  /* 0x000000020200780c */ /* 0x000fc80003f25270 */
[----:B------:R-:W-:Y:S02]  /*2870*/  SEL R7, RZ, 0x1, P1 ;  /* 0x00000001ff077807 */ /* 0x000fe40000800000 */
[----:B------:R-:W-:Y:S02]  /*2880*/  SEL R2, R2, RZ, P1 ;  /* 0x000000ff02027207 */ /* 0x000fe40000800000 */
[----:B------:R-:W-:Y:S01]  /*2890*/  LOP3.LUT R16, R16, R7, RZ, 0x3c, !PT ;  /* 0x0000000710107212 */ /* 0x000fe200078e3cff */
        /* <DEDUP_REMOVED lines=132> */
.L_x_3991:
[----:B------:R-:W-:Y:S02]  /*30e0*/  ISETP.GE.AND P1, PT, R168, 0x1, PT ;  /* 0x00000001a800780c */ /* 0x000fe40003f26270 */
[----:B------:R-:W-:-:S11]  /*30f0*/  PLOP3.LUT P0, PT, PT, PT, PT, 0x80, 0x0 ;  /* 0x000000000000781c */ /* 0x000fd60003f0f070 */
[----:B------:R-:W-:Y:S05]  /*3100*/  @!P1 BRA `(.L_x_3992) ;  /* 0x000000a000a89947 */ /* 0x000fea0003800000 */
[----:B------:R-:W0:Y:S02]  /*3110*/  SHFL.IDX PT, R0, R196, RZ, 0x1f ;  /* 0x00001fffc4007589 */ /* 0x000e2400000e0000 */
        /* <DEDUP_REMOVED lines=26> */
[----:B-1----:R-:W-:Y:S05]  /*32c0*/  CALL.ABS.NOINC R14 ;  /* 0x000000000e007343 */ /* 0x002fea0003c00000 */
.L_x_3995:
[----:B------:R-:W-:Y:S01]  /*32d0*/  ULEA.HI UR4, UR36, UR36, URZ, 0x1 ;  /* 0x0000002424047291 */ /* 0x000fe2000f8f083f */
[----:B------:R-:W-:-:S03]  /*32e0*/  IMAD.U32 R0, RZ, RZ, UR41 ;  /* 0x00000029ff007e24 */ /* 0x000fc6000f8e00ff */
[----:B------:R-:W-:Y:S02]  /*32f0*/  ULOP3.LUT UR4, UR4, 0xfffffffe, URZ, 0xc0, !UPT ;  /* 0xfffffffe04047892 */ /* 0x000fe4000f8ec03f */
[----:B------:R-:W-:Y:S02]  /*3300*/  ISETP.NE.AND P0, PT, R0, 0x3, PT ;  /* 0x000000030000780c */ /* 0x000fe40003f05270 */
[----:B------:R-:W-:-:S06]  /*3310*/  UIADD3 UR4, UR36, -UR4, URZ ;  /* 0x8000000424047290 */ /* 0x000fcc000fffe03f */
[----:B------:R-:W-:-:S05]  /*3320*/  IMAD.U32 R4, RZ, RZ, UR4 ;  /* 0x00000004ff047e24 */ /* 0x000fca000f8e00ff */
[----:B------:R-:W-:-:S04]  /*3330*/  SHF.L.U32 R4, R4, 0x1f, RZ ;  /* 0x0000001f04047819 */ /* 0x000fc800000006ff */
[----:B------:R-:W0:Y:S02]  /*3340*/  SYNCS.PHASECHK.TRANS64.TRYWAIT P1, [R17+URZ+0x38800], R4 ;  /* 0x03880004110075a7 */ /* 0x000e24000802017f */
[----:B0-----:R-:W-:Y:S05]  /*3350*/  @!P1 BRA `(.L_x_3996) ;  /* 0x0000012000189947 */ /* 0x001fea0003800000 */
.L_x_4124:
[----:B------:R-:W-:Y:S05]  /*3360*/  @!P0 BRA `(.L_x_3997) ;  /* 0x0000000000048947 */ /* 0x000fea0003800000 */
[----:B------:R-:W-:Y:S01]  /*3370*/  BPT.TRAP 0x1 ;  /* 0x000000040000795c */ /* 0x000fe20000300000 */
.L_x_3997:
[----:B------:R-:W-:Y:S01]  /*3380*/  IMAD R5, R2, 0x8, R17 ;  /* 0x0000000802057824 */ /* 0x000fe200078e0211 */
[----:B------:R-:W-:-:S04]  /*3390*/  SHF.L.U32 R8, R16, 0x1f, RZ ;  /* 0x0000001f10087819 */ /* 0x000fc800000006ff */
[----:B------:R1:W2:Y:S01]  /*33a0*/  SYNCS.PHASECHK.TRANS64.TRYWAIT P1, [R5+URZ+0x38830], R8 ;  /* 0x03883008050075a7 */ /* 0x0002a2000802017f */
[----:B------:R-:W-:Y:S05]  /*33b0*/  @!P0 BRA `(.L_x_3998) ;  /* 0x0000000000048947 */ /* 0x000fea0003800000 */
[----:B------:R-:W-:Y:S01]  /*33c0*/  BPT.TRAP 0x1 ;  /* 0x000000040000795c */ /* 0x000fe20000300000 */
.L_x_3998:
[----:B------:R-:W-:-:S05]  /*33d0*/  VIADD R0, R17, 0x22400 ;  /* 0x0002240011007836 */ /* 0x000fca0000000000 */
[----:B------:R-:W-:-:S04]  /*33e0*/  SHF.R.U32.HI R0, RZ, 0x4, R0 ;  /* 0x00000004ff007819 */ /* 0x000fc80000011600 */
[----:B------:R-:W-:Y:S01]  /*33f0*/  LOP3.LUT R0, R0, 0x3fff, RZ, 0xc0, !PT ;  /* 0x00003fff00007812 */ /* 0x000fe200078ec0ff */
[----:B--2---:R-:W-:Y:S06]  /*3400*/  @P1 BRA `(.L_x_3999) ;  /* 0x0000000000081947 */ /* 0x004fec0003800000 */
[----:B------:R-:W2:Y:S02]  /*3410*/  SYNCS.PHASECHK.TRANS64.TRYWAIT P1, [R5+URZ+0x38830], R8 ;  /* 0x03883008050075a7 */ /* 0x000ea4000802017f */
[----:B--2---:R-:W-:Y:S05]  /*3420*/  @!P1 BRA `(.L_x_4000) ;  /* 0x0000011c00f89947 */ /* 0x004fea0003800000 */
.L_x_3999:
[----:B------:R-:W-:Y:S05]  /*3430*/  WARPSYNC.ALL ;  /* 0x0000000000007948 */ /* 0x000fea0003800000 */
[----:B------:R-:W-:Y:S01]  /*3440*/  LOP3.LUT R0, R0, 0x10000, RZ, 0xfc, !PT ;  /* 0x0001000000007812 */ /* 0x000fe200078efcff */
[----:B------:R-:W-:Y:S01]  /*3450*/  VIADD R3, R17, 0x20400 ;  /* 0x0002040011037836 */ /* 0x000fe20000000000 */
[----:B------:R-:W-:-:S03]  /*3460*/  WARPGROUP.ARRIVE ;  /* 0x00000000000079c5 */ /* 0x000fc60000000000 */
[----:B------:R-:W-:Y:S01]  /*3470*/  IMAD R6, R2, 0x200, R0 ;  /* 0x0000020002067824 */ /* 0x000fe200078e0200 */
[----:B------:R-:W-:Y:S01]  /*3480*/  UMOV UR27, 0x40000040 ;  /* 0x40000040001b7882 */ /* 0x000fe20000000000 */
[----:B------:R-:W-:Y:S01]  /*3490*/  UMOV UR25, 0x40000040 ;  /* 0x4000004000197882 */ /* 0x000fe20000000000 */
[----:B------:R-:W-:Y:S01]  /*34a0*/  SHF.R.U32.HI R3, RZ, 0x4, R3 ;  /* 0x00000004ff037819 */ /* 0x000fe20000011603 */
[----:B------:R-:W-:Y:S01]  /*34b0*/  UMOV UR23, 0x40000040 ;  /* 0x4000004000177882 */ /* 0x000fe20000000000 */
[----:B------:R-:W-:Y:S01]  /*34c0*/  R2UR UR26, R6 ;  /* 0x00000000061a72ca */ /* 0x000fe200000e0000 */
[----:B------:R-:W-:Y:S01]  /*34d0*/  UMOV UR21, 0x40000040 ;  /* 0x4000004000157882 */ /* 0x000fe20000000000 */
[----:B------:R-:W-:Y:S01]  /*34e0*/  LOP3.LUT R3, R3, 0x3fff, RZ, 0xc0, !PT ;  /* 0x00003fff03037812 */ /* 0x000fe200078ec0ff */
[----:B------:R-:W-:Y:S01]  /*34f0*/  UMOV UR19, 0x40000040 ;  /* 0x4000004000137882 */ /* 0x000fe20000000000 */
[----:B------:R-:W-:Y:S01]  /*3500*/  UMOV UR17, 0x40000040 ;  /* 0x4000004000117882 */ /* 0x000fe20000000000 */
[----:B------:R-:W-:Y:S01]  /*3510*/  UMOV UR15, 0x40000040 ;  /* 0x40000040000f7882 */ /* 0x000fe20000000000 */
[----:B------:R-:W-:Y:S01]  /*3520*/  LOP3.LUT R3, R3, 0x10000, RZ, 0xfc, !PT ;  /* 0x0001000003037812 */ /* 0x000fe200078efcff */
[----:B------:R-:W-:-:S03]  /*3530*/  UMOV UR13, 0x40000040 ;  /* 0x40000040000d7882 */ /* 0x000fc60000000000 */
[C---:B------:R-:W-:Y:S02]  /*3540*/  R2UR UR24, R3.reuse ;  /* 0x00000000031872ca */ /* 0x040fe400000e0000 */
[C---:B------:R-:W-:Y:S01]  /*3550*/  IADD3 R6, R3.reuse, 0x2, RZ ;  /* 0x0000000203067810 */ /* 0x040fe20007ffe0ff */
[----:B------:R-:W-:Y:S02]  /*3560*/  UIADD3 UR22, UR26, 0x2, URZ ;  /* 0x000000021a167890 */ /* 0x000fe4000fffe03f */
[----:B------:R-:W-:Y:S01]  /*3570*/  UIADD3 UR18, UR26, 0x4, URZ ;  /* 0x000000041a127890 */ /* 0x000fe2000fffe03f */
[----:B------:R-:W-:Y:S01]  /*3580*/  R2UR UR20, R6 ;  /* 0x00000000061472ca */ /* 0x000fe200000e0000 */
[C---:B------:R-:W-:Y:S01]  /*3590*/  VIADD R6, R3.reuse, 0x4 ;  /* 0x0000000403067836 */ /* 0x040fe20000000000 */
[----:B------:R-:W-:Y:S01]  /*35a0*/  UIADD3 UR14, UR26, 0x6, URZ ;  /* 0x000000061a0e7890 */ /* 0x000fe2000fffe03f */
[----:B------:R-:W-:-:S03]  /*35b0*/  VIADD R3, R3, 0x6 ;  /* 0x0000000603037836 */ /* 0x000fc60000000000 */
[----:B------:R-:W-:Y:S01]  /*35c0*/  R2UR UR16, R6 ;  /* 0x00000000061072ca */ /* 0x000fe200000e0000 */
[----:B------:R-:W-:Y:S01]  /*35d0*/  HGMMA.64x64x16.F32.BF16 R24, gdesc[UR24], RZ, !UPT, gsb0 ;  /* 0x00e00000181879f0 */ /* 0x000fe2000c0018ff */
[----:B------:R-:W-:Y:S02]  /*35e0*/  R2UR UR12, R3 ;  /* 0x00000000030c72ca */ /* 0x000fe400000e0000 */
        /* <DEDUP_REMOVED lines=10> */
[----:B------:R-:W3:Y:S02]  /*3690*/  SYNCS.PHASECHK.TRANS64.TRYWAIT P1, [R17+URZ+0x38810], R4 ;  /* 0x03881004110075a7 */ /* 0x000ee4000802017f */
[----:B---3--:R-:W-:Y:S05]  /*36a0*/  @!P1 BRA `(.L_x_4001) ;  /* 0x0000011c006c9947 */ /* 0x008fea0003800000 */
.L_x_4125:
[----:B------:R-:W-:Y:S05]  /*36b0*/  @!P0 BRA `(.L_x_4002) ;  /* 0x0000000000048947 */ /* 0x000fea0003800000 */
[----:B------:R-:W-:Y:S01]  /*36c0*/  BPT.TRAP 0x1 ;  /* 0x000000040000795c */ /* 0x000fe20000300000 */
.L_x_4002:
[----:B------:R4:W0:Y:S01]  /*36d0*/  SYNCS.PHASECHK.TRANS64.TRYWAIT P1, [R5+URZ+0x38850], R8 ;  /* 0x03885008050075a7 */ /* 0x000822000802017f */
[----:B------:R-:W-:Y:S05]  /*36e0*/  @!P0 BRA `(.L_x_4003) ;  /* 0x0000000000048947 */ /* 0x000fea0003800000 */
[----:B------:R-:W-:Y:S01]  /*36f0*/  BPT.TRAP 0x1 ;  /* 0x000000040000795c */ /* 0x000fe20000300000 */
.L_x_4003:
[C---:B------:R-:W-:Y:S02]  /*3700*/  VIADD R3, R17.reuse, 0x400 ;  /* 0x0000040011037836 */ /* 0x040fe40000000000 */
[----:B0--3--:R-:W-:-:S03]  /*3710*/  VIADD R4, R17, 0x26400 ;  /* 0x0002640011047836 */ /* 0x009fc60000000000 */
        /* <DEDUP_REMOVED lines=8> */
[----:B------:R-:W0:Y:S02]  /*37a0*/  SYNCS.PHASECHK.TRANS64.TRYWAIT P1, [R5+URZ+0x38850], R8 ;  /* 0x03885008050075a7 */ /* 0x000e24000802017f */
[----:B0-----:R-:W-:Y:S05]  /*37b0*/  @!P1 BRA `(.L_x_4005) ;  /* 0x0000011c003c9947 */ /* 0x001fea0003800000 */
.L_x_4004:
[----:B------:R-:W-:Y:S01]  /*37c0*/  R2UR UR8, R4 ;  /* 0x00000000040872ca */ /* 0x000fe200000e0000 */
[----:B------:R-:W-:Y:S01]  /*37d0*/  WARPGROUP.ARRIVE ;  /* 0x00000000000079c5 */ /* 0x000fe20000000000 */
[----:B------:R-:W-:Y:S01]  /*37e0*/  R2UR UR10, R6 ;  /* 0x00000000060a72ca */ /* 0x000fe200000e0000 */
[----:B------:R-:W-:Y:S01]  /*37f0*/  UMOV UR9, 0x40000040 ;  /* 0x4000004000097882 */ /* 0x000fe20000000000 */
[----:B------:R-:W-:Y:S01]  /*3800*/  UMOV UR11, 0x40000040 ;  /* 0x40000040000b7882 */ /* 0x000fe20000000000 */
[----:B012-4-:R-:W-:Y:S01]  /*3810*/  VIADD R8, R4, 0x2 ;  /* 0x0000000204087836 */ /* 0x017fe20000000000 */
[----:B------:R-:W-:Y:S01]  /*3820*/  IADD3 R7, R6, 0x2, RZ ;  /* 0x0000000206077810 */ /* 0x000fe20007ffe0ff */
[----:B------:R-:W-:Y:S01]  /*3830*/  UMOV UR5, 0x40000040 ;  /* 0x4000004000057882 */ /* 0x000fe20000000000 */
[----:B------:R-:W-:Y:S01]  /*3840*/  UMOV UR7, 0x40000040 ;  /* 0x4000004000077882 */ /* 0x000fe20000000000 */
[----:B------:R-:W0:Y:S01]  /*3850*/  S2R R9, SR_TID.X ;  /* 0x0000000000097919 */ /* 0x000e220000002100 */
[----:B------:R-:W-:Y:S01]  /*3860*/  R2UR UR4, R8 ;  /* 0x00000000080472ca */ /* 0x000fe200000e0000 */
[----:B------:R-:W-:Y:S01]  /*3870*/  VIADD R8, R4, 0x4 ;  /* 0x0000000404087836 */ /* 0x000fe20000000000 */
[----:B------:R-:W-:Y:S01]  /*3880*/  R2UR UR6, R7 ;  /* 0x00000000070672ca */ /* 0x000fe200000e0000 */
[C---:B------:R-:W-:Y:S01]  /*3890*/  VIADD R7, R6.reuse, 0x4 ;  /* 0x0000000406077836 */ /* 0x040fe20000000000 */
[----:B------:R-:W1:Y:S01]  /*38a0*/  S2R R57, SR_TID.X ;  /* 0x0000000000397919 */ /* 0x000e620000002100 */
[----:B------:R-:W-:Y:S01]  /*38b0*/  HGMMA.64x64x16.F32.BF16 R24, gdesc[UR8], R24, gsb0 ;  /* 0x00e00000081879f0 */ /* 0x000fe20008001818 */
[----:B------:R-:W-:-:S02]  /*38c0*/  VIADD R10, R6, 0x800 ;  /* 0x00000800060a7836 */ /* 0x000fc40000000000 */
[----:B------:R-:W-:-:S04]  /*38d0*/  IMAD R203, R2, 0x1000, R19 ;  /* 0x0000100002cb7824 */ /* 0x000fc800078e0213 */
[----:B------:R-:W-:Y:S01]  /*38e0*/  VIADD R205, R203, 0x80 ;  /* 0x00000080cbcd7836 */ /* 0x000fe20000000000 */
[----:B0-----:R-:W-:Y:S02]  /*38f0*/  SHF.R.U32.HI R9, RZ, 0x7, R9 ;  /* 0x00000007ff097819 */ /* 0x001fe40000011609 */
[----:B-1----:R-:W-:Y:S01]  /*3900*/  LOP3.LUT R57, R57, 0x7f, RZ, 0xc0, !PT ;  /* 0x0000007f39397812 */ /* 0x002fe200078ec0ff */
        /* <DEDUP_REMOVED lines=124> */
[----:B------:R-:W0:Y:S01]  /*40d0*/  SHFL.IDX PT, R7, R9, RZ, 0x1f ;  /* 0x00001fff09077589 */ /* 0x000e2200000e0000 */
[----:B------:R-:W-:Y:S01]  /*40e0*/  VIADD R8, R4, 0x800 ;  /* 0x0000080004087836 */ /* 0x000fe20000000000 */
[----:B0-----:R-:W-:-:S04]  /*40f0*/  ISETP.GT.AND P1, PT, R7, 0x7f, PT ;  /* 0x0000007f0700780c */ /* 0x001fc80003f24270 */
[----:B------:R-:W-:-:S05]  /*4100*/  SEL R7, RZ, 0x2, !P1 ;  /* 0x00000002ff077807 */ /* 0x000fca0004800000 */
        /* <DEDUP_REMOVED lines=135> */
[----:B------:R-:W-:-:S03]  /*4980*/  IMAD.IADD R12, R7, 0x1, R8 ;  /* 0x00000001070c7824 */ /* 0x000fc600078e0208 */
        /* <DEDUP_REMOVED lines=12> */
[----:B------:R-:W-:Y:S01]  /*4a50*/  LEA R11, R185, R18, 0x6 ;  /* 0x00000012b90b7211 */ /* 0x000fe200078e30ff */
        /* <DEDUP_REMOVED lines=22> */
[----:B------:R-:W-:-:S05]  /*4bc0*/  IMAD R7, R168, -0x40, R9 ;  /* 0xffffffc0a8077824 */ /* 0x000fca00078e0209 */
[----:B------:R-:W-:Y:S02]  /*4bd0*/  IADD3 R9, R186, 0x1, R7 ;  /* 0x00000001ba097810 */ /* 0x000fe40007ffe007 */
[----:B------:R-:W-:Y:S01]  /*4be0*/  IADD3 R7, -R22, R7, R186 ;  /* 0x0000000716077210 */ /* 0x000fe20007ffe1ba */
[----:B------:R-:W-:Y:S02]  /*4bf0*/  WARPGROUP.DEPBAR.LE gsb0, 0x0 ;  /* 0x00008000000079c5 */ /* 0x000fe40000010000 */
[----:B------:R-:W-:-:S06]  /*4c00*/  WARPGROUP.ARRIVE ;  /* 0x00000000000079c5 */ /* 0x000fcc0000000000 */
[----:B------:R-:W-:Y:S01]  /*4c10*/  HGMMA.64x64x16.F32.BF16 R24, gdesc[UR4], R24, gsb0 ;  /* 0x00e00000041879f0 */ /* 0x000fe20008001818 */
[----:B------:R-:W-:Y:S01]  /*4c20*/  R2UR UR4, R10 ;  /* 0x000000000a0472ca */ /* 0x000fe200000e0000 */
[----:B------:R-:W-:Y:S01]  /*4c30*/  UMOV UR5, 0x40000040 ;  /* 0x4000004000057882 */ /* 0x000fe20000000000 */
[----:B------:R-:W-:Y:S01]  /*4c40*/  R2UR UR6, R6 ;  /* 0x00000000060672ca */ /* 0x000fe200000e0000 */
[----:B------:R-:W-:Y:S01]  /*4c50*/  UMOV UR7, 0x40000040 ;  /* 0x4000004000077882 */ /* 0x000fe20000000000 */
[----:B------:R-:W-:-:S04]  /*4c60*/  IADD3 R6, -R22, R9, -R184 ;  /* 0x0000000916067210 */ /* 0x000fc80007ffe9b8 */
[----:B------:R-:W-:Y:S02]  /*4c70*/  VIADDMNMX R8, R11, R6, R7, PT ;  /* 0x000000060b087246 */ /* 0x000fe40003800107 */
[----:B------:R-:W-:Y:S02]  /*4c80*/  IADD3 R6, R6, 0x8, R11 ;  /* 0x0000000806067810 */ /* 0x000fe40007ffe00b */
[C---:B------:R-:W-:Y:S02]  /*4c90*/  ISETP.GT.AND P1, PT, R8.reuse, RZ, PT ;  /* 0x000000ff0800720c */ /* 0x040fe40003f24270 */
[C---:B------:R-:W-:Y:S02]  /*4ca0*/  ISETP.GT.AND P2, PT, R8.reuse, 0x1, PT ;  /* 0x000000010800780c */ /* 0x040fe40003f44270 */
[----:B------:R-:W-:Y:S01]  /*4cb0*/  ISETP.GT.AND P3, PT, R8, 0x8, PT ;  /* 0x000000080800780c */ /* 0x000fe20003f64270 */
[----:B------:R-:W-:Y:S02]  /*4cc0*/  WARPGROUP.DEPBAR.LE gsb0, 0x0 ;  /* 0x00008000000079c5 */ /* 0x000fe40000010000 */
[----:B------:R-:W-:-:S06]  /*4cd0*/  WARPGROUP.ARRIVE ;  /* 0x00000000000079c5 */ /* 0x000fcc0000000000 */
[----:B------:R-:W-:Y:S01]  /*4ce0*/  HGMMA.64x64x16.F32.BF16 R24, gdesc[UR4], R24, gsb0 ;  /* 0x00e00000041879f0 */ /* 0x000fe20008001818 */
[----:B------:R-:W-:Y:S01]  /*4cf0*/  ULDC UR4, c[0x0][0xad0] ;  /* 0x0002b40000047ab9 */ /* 0x000fe20000000800 */
[----:B------:R-:W-:Y:S01]  /*4d00*/  R2UR UR6, R203 ;  /* 0x00000000cb0672ca */ /* 0x000fe200000e0000 */
        /* <DEDUP_REMOVED lines=33> */
[----:B-1----:R-:W-:Y:S01]  /*4f20*/  FSEL R25, R25, -INF , P2 ;  /* 0xff80000019197808 */ /* 0x002fe20001000000 */
[----:B------:R-:W-:Y:S01]  /*4f30*/  FMUL.FTZ R43, R43, UR4 ;  /* 0x000000042b2b7c20 */ /* 0x000fe20008410000 */
[----:B------:R-:W-:Y:S01]  /*4f40*/  ISETP.GT.AND P2, PT, R8, 0x10, PT ;  /* 0x000000100800780c */ /* 0x000fe20003f44270 */
[----:B------:R-:W-:Y:S01]  /*4f50*/  FMUL.FTZ R46, R46, UR4 ;  /* 0x000000042e2e7c20 */ /* 0x000fe20008410000 */
[----:B------:R-:W-:Y:S01]  /*4f60*/  FMNMX.FTZ R9, R24, R25, !PT ;  /* 0x0000001918097209 */ /* 0x000fe20007810000 */
        /* <DEDUP_REMOVED lines=8> */
[----:B------:R-:W-:-:S02]  /*4ff0*/  ULDC UR4, c[0x0][0xa80] ;  /* 0x0002a00000047ab9 */ /* 0x000fc40000000800 */
[----:B------:R-:W2:Y:S01]  /*5000*/  MUFU.TANH R33, R33 ;  /* 0x0000002100217308 */ /* 0x000ea20000002400 */
[----:B0-----:R-:W-:Y:S02]  /*5010*/  FSEL R29, R29, -INF , P1 ;  /* 0xff8000001d1d7808 */ /* 0x001fe40000800000 */
[----:B------:R-:W-:Y:S02]  /*5020*/  ISETP.GT.AND P1, PT, R8, 0x11, PT ;  /* 0x000000110800780c */ /* 0x000fe40003f24270 */
[----:B------:R-:W-:-:S03]  /*5030*/  FMNMX.FTZ R9, R29, R10, !PT ;  /* 0x0000000a1d097209 */ /* 0x000fc60007810000 */
[----:B------:R-:W0:Y:S01]  /*5040*/  MUFU.TANH R36, R36 ;  /* 0x0000002400247308 */ /* 0x000e220000002400 */
        /* <DEDUP_REMOVED lines=40> */
[----:B--2---:R-:W-:-:S04]  /*52d0*/  FSEL R52, R52, -INF , P2 ;  /* 0xff80000034347808 */ /* 0x004fc80001000000 */
[----:B------:R-:W-:-:S03]  /*52e0*/  FMNMX.FTZ R8, R52, R9, !PT ;  /* 0x0000000934087209 */ /* 0x000fc60007810000 */
[----:B------:R-:W2:Y:S01]  /*52f0*/  MUFU.TANH R27, R27 ;  /* 0x0000001b001b7308 */ /* 0x000ea20000002400 */
[----:B0-----:R-:W-:-:S04]  /*5300*/  FSEL R53, R53, -INF , P1 ;  /* 0xff80000035357808 */ /* 0x001fc80000800000 */
[----:B------:R-:W-:-:S03]  /*5310*/  FMNMX.FTZ R8, R53, R8, !PT ;  /* 0x0000000835087209 */ /* 0x000fc60007810000 */
[----:B------:R-:W0:Y:S02]  /*5320*/  MUFU.TANH R30, R30 ;  /* 0x0000001e001e7308 */ /* 0x000e240000002400 */
[----:B------:R-:W3:Y:S06]  /*5330*/  SHFL.BFLY PT, R9, R8, 0x2, 0x1f ;  /* 0x0c401f0008097f89 */ /* 0x000eec00000e0000 */
[----:B------:R-:W4:Y:S08]  /*5340*/  MUFU.TANH R31, R31 ;  /* 0x0000001f001f7308 */ /* 0x000f300000002400 */
[----:B------:R-:W5:Y:S08]  /*5350*/  MUFU.TANH R34, R34 ;  /* 0x0000002200227308 */ /* 0x000f700000002400 */
[----:B------:R-:W5:Y:S01]  /*5360*/  MUFU.TANH R35, R35 ;  /* 0x0000002300237308 */ /* 0x000f620000002400 */
[----:B---3--:R-:W-:-:S02]  /*5370*/  FMNMX.FTZ R9, R8, R9, !PT ;  /* 0x0000000908097209 */ /* 0x008fc40007810000 */
[----:B------:R-:W-:-:S03]  /*5380*/  VIMNMX R8, R7, R6, PT ;  /* 0x0000000607087248 */ /* 0x000fc60003fe0100 */
[----:B------:R-:W3:Y:S01]  /*5390*/  SHFL.BFLY PT, R10, R9, 0x1, 0x1f ;  /* 0x0c201f00090a7f89 */ /* 0x000ee200000e0000 */
[C---:B------:R-:W-:Y:S01]  /*53a0*/  ISETP.GT.AND P1, PT, R8.reuse, RZ, PT ;  /* 0x000000ff0800720c */ /* 0x040fe20003f24270 */
[----:B------:R-:W3:Y:S01]  /*53b0*/  MUFU.TANH R38, R38 ;  /* 0x0000002600267308 */ /* 0x000ee20000002400 */
[C---:B------:R-:W-:Y:S02]  /*53c0*/  ISETP.GT.AND P2, PT, R8.reuse, 0x1, PT ;  /* 0x000000010800780c */ /* 0x040fe40003f44270 */
[----:B------:R-:W-:Y:S02]  /*53d0*/  ISETP.GT.AND P3, PT, R8, 0x8, PT ;  /* 0x000000080800780c */ /* 0x000fe40003f64270 */
[----:B-1----:R-:W-:Y:S02]  /*53e0*/  FSEL R26, R26, -INF , P1 ;  /* 0xff8000001a1a7808 */ /* 0x002fe40000800000 */
[----:B--2---:R-:W-:Y:S01]  /*53f0*/  FSEL R27, R27, -INF , P2 ;  /* 0xff8000001b1b7808 */ /* 0x004fe20001000000 */
[----:B------:R-:W1:Y:S01]  /*5400*/  MUFU.TANH R39, R39 ;  /* 0x0000002700277308 */ /* 0x000e620000002400 */
[----:B------:R-:W-:-:S02]  /*5410*/  ISETP.GT.AND P1, PT, R8, 0x9, PT ;  /* 0x000000090800780c */ /* 0x000fc40003f24270 */
[----:B0-----:R-:W-:Y:S02]  /*5420*/  FSEL R30, R30, -INF , P3 ;  /* 0xff8000001e1e7808 */ /* 0x001fe40001800000 */
[C---:B------:R-:W-:Y:S02]  /*5430*/  ISETP.GT.AND P2, PT, R8.reuse, 0x10, PT ;  /* 0x000000100800780c */ /* 0x040fe40003f44270 */
[----:B----4-:R-:W-:Y:S01]  /*5440*/  FSEL R31, R31, -INF , P1 ;  /* 0xff8000001f1f7808 */ /* 0x010fe20000800000 */
[----:B------:R-:W0:Y:S01]  /*5450*/  MUFU.TANH R42, R42 ;  /* 0x0000002a002a7308 */ /* 0x000e220000002400 */
[----:B------:R-:W-:Y:S02]  /*5460*/  ISETP.GT.AND P1, PT, R8, 0x11, PT ;  /* 0x000000110800780c */ /* 0x000fe40003f24270 */
[----:B-----5:R-:W-:Y:S02]  /*5470*/  FSEL R34, R34, -INF , P2 ;  /* 0xff80000022227808 */ /* 0x020fe40001000000 */
[----:B------:R-:W-:-:S02]  /*5480*/  ISETP.GT.AND P2, PT, R8, 0x18, PT ;  /* 0x000000180800780c */ /* 0x000fc40003f44270 */
[----:B---3--:R-:W-:Y:S01]  /*5490*/  FMNMX.FTZ R7, R9, R10, !PT ;  /* 0x0000000a09077209 */ /* 0x008fe20007810000 */
[----:B------:R-:W2:Y:S01]  /*54a0*/  MUFU.TANH R43, R43 ;  /* 0x0000002b002b7308 */ /* 0x000ea20000002400 */
[----:B------:R-:W-:Y:S02]  /*54b0*/  FMNMX.FTZ R9, R26, R27, !PT ;  /* 0x0000001b1a097209 */ /* 0x000fe40007810000 */
[----:B------:R-:W-:Y:S01]  /*54c0*/  FSEL R35, R35, -INF , P1 ;  /* 0xff80000023237808 */ /* 0x000fe20000800000 */
[----:B------:R-:W-:Y:S01]  /*54d0*/  FMUL.FTZ R10, R7, UR4 ;  /* 0x00000004070a7c20 */ /* 0x000fe20008410000 */
[----:B------:R-:W-:Y:S02]  /*54e0*/  FMNMX.FTZ R6, R30, R9, !PT ;  /* 0x000000091e067209 */ /* 0x000fe40007810000 */
[----:B------:R-:W-:Y:S01]  /*54f0*/  ISETP.GT.AND P1, PT, R8, 0x19, PT ;  /* 0x000000190800780c */ /* 0x000fe20003f24270 */
[----:B------:R-:W3:Y:S01]  /*5500*/  MUFU.TANH R46, R46 ;  /* 0x0000002e002e7308 */ /* 0x000ee20000002400 */
[----:B------:R-:W-:-:S02]  /*5510*/  FMNMX.FTZ R9, R31, R6, !PT ;  /* 0x000000061f097209 */ /* 0x000fc40007810000 */
[----:B------:R-:W-:Y:S02]  /*5520*/  FSEL R38, R38, -INF , P2 ;  /* 0xff80000026267808 */ /* 0x000fe40001000000 */
[----:B------:R-:W-:Y:S02]  /*5530*/  FMNMX.FTZ R6, R34, R9, !PT ;  /* 0x0000000922067209 */ /* 0x000fe40007810000 */
[----:B------:R-:W-:Y:S01]  /*5540*/  ISETP.GT.AND P3, PT, R8, 0x20, PT ;  /* 0x000000200800780c */ /* 0x000fe20003f64270 */
[----:B------:R-:W4:Y:S01]  /*5550*/  MUFU.TANH R47, R47 ;  /* 0x0000002f002f7308 */ /* 0x000f220000002400 */
[----:B------:R-:W-:Y:S02]  /*5560*/  FMNMX.FTZ R9, R35, R6, !PT ;  /* 0x0000000623097209 */ /* 0x000fe40007810000 */
[----:B-1----:R-:W-:Y:S02]  /*5570*/  FSEL R39, R39, -INF , P1 ;  /* 0xff80000027277808 */ /* 0x002fe40000800000 */
[----:B------:R-:W-:-:S02]  /*5580*/  FMNMX.FTZ R6, R38, R9, !PT ;  /* 0x0000000926067209 */ /* 0x000fc40007810000 */
[----:B------:R-:W-:Y:S01]  /*5590*/  ISETP.GT.AND P2, PT, R8, 0x21, PT ;  /* 0x000000210800780c */ /* 0x000fe20003f44270 */
[----:B------:R-:W1:Y:S01]  /*55a0*/  MUFU.TANH R50, R50 ;  /* 0x0000003200327308 */ /* 0x000e620000002400 */
[----:B0-----:R-:W-:Y:S02]  /*55b0*/  FSEL R42, R42, -INF , P3 ;  /* 0xff8000002a2a7808 */ /* 0x001fe40001800000 */
[----:B------:R-:W-:Y:S02]  /*55c0*/  FMNMX.FTZ R9, R39, R6, !PT ;  /* 0x0000000627097209 */ /* 0x000fe40007810000 */
[----:B------:R-:W-:Y:S02]  /*55d0*/  ISETP.GT.AND P1, PT, R8, 0x28, PT ;  /* 0x000000280800780c */ /* 0x000fe40003f24270 */
[----:B--2---:R-:W-:Y:S01]  /*55e0*/  FSEL R43, R43, -INF , P2 ;  /* 0xff8000002b2b7808 */ /* 0x004fe20001000000 */
[----:B------:R-:W0:Y:S01]  /*55f0*/  MUFU.TANH R51, R51 ;  /* 0x0000003300337308 */ /* 0x000e220000002400 */
[----:B------:R-:W-:-:S02]  /*5600*/  FMNMX.FTZ R6, R42, R9, !PT ;  /* 0x000000092a067209 */ /* 0x000fc40007810000 */
[----:B------:R-:W-:Y:S02]  /*5610*/  ISETP.GT.AND P4, PT, R8, 0x29, PT ;  /* 0x000000290800780c */ /* 0x000fe40003f84270 */
[----:B---3--:R-:W-:Y:S02]  /*5620*/  FSEL R46, R46, -INF , P1 ;  /* 0xff8000002e2e7808 */ /* 0x008fe40000800000 */
[----:B------:R-:W-:Y:S01]  /*5630*/  FMNMX.FTZ R9, R43, R6, !PT ;  /* 0x000000062b097209 */ /* 0x000fe20007810000 */
[----:B------:R-:W2:Y:S01]  /*5640*/  MUFU.TANH R54, R54 ;  /* 0x0000003600367308 */ /* 0x000ea20000002400 */
[----:B------:R-:W-:Y:S02]  /*5650*/  ISETP.GT.AND P3, PT, R8, 0x30, PT ;  /* 0x000000300800780c */ /* 0x000fe40003f64270 */
[----:B----4-:R-:W-:Y:S02]  /*5660*/  FSEL R47, R47, -INF , P4 ;  /* 0xff8000002f2f7808 */ /* 0x010fe40002000000 */
[----:B------:R-:W-:-:S02]  /*5670*/  FMNMX.FTZ R6, R46, R9, !PT ;  /* 0x000000092e067209 */ /* 0x000fc40007810000 */
[----:B------:R-:W-:Y:S01]  /*5680*/  FSETP.NEU.FTZ.AND P2, PT, R7, -INF , PT ;  /* 0xff8000000700780b */ /* 0x000fe20003f5d000 */
[----:B------:R-:W3:Y:S01]  /*5690*/  MUFU.TANH R55, R55 ;  /* 0x0000003700377308 */ /* 0x000ee20000002400 */
[----:B------:R-:W-:Y:S02]  /*56a0*/  ISETP.GT.AND P1, PT, R8, 0x31, PT ;  /* 0x000000310800780c */ /* 0x000fe40003f24270 */
[----:B-1----:R-:W-:Y:S02]  /*56b0*/  FSEL R50, R50, -INF , P3 ;  /* 0xff80000032327808 */ /* 0x002fe40001800000 */
[----:B------:R-:W-:Y:S02]  /*56c0*/  FMNMX.FTZ R9, R47, R6, !PT ;  /* 0x000000062f097209 */ /* 0x000fe40007810000 */
[----:B------:R-:W-:Y:S02]  /*56d0*/  FSEL R56, R10, RZ, P2 ;  /* 0x000000ff0a387208 */ /* 0x000fe40001000000 */
[----:B------:R-:W-:-:S02]  /*56e0*/  ISETP.GT.AND P2, PT, R8, 0x38, PT ;  /* 0x000000380800780c */ /* 0x000fc40003f44270 */
[----:B0-----:R-:W-:Y:S01]  /*56f0*/  FSEL R51, R51, -INF , P1 ;  /* 0xff80000033337808 */ /* 0x001fe20000800000 */
[--C-:B------:R-:W-:Y:S01]  /*5700*/  FFMA.FTZ R24, R24, UR4, -R56.reuse ;  /* 0x0000000418187c23 */ /* 0x100fe20008010838 */
[----:B------:R-:W-:Y:S01]  /*5710*/  FMNMX.FTZ R10, R50, R9, !PT ;  /* 0x00000009320a7209 */ /* 0x000fe20007810000 */
[--C-:B------:R-:W-:Y:S01]  /*5720*/  FFMA.FTZ R9, R25, UR4, -R56.reuse ;  /* 0x0000000419097c23 */ /* 0x100fe20008010838 */
[----:B------:R-:W-:Y:S01]  /*5730*/  ISETP.GT.AND P1, PT, R8, 0x39, PT ;  /* 0x000000390800780c */ /* 0x000fe20003f24270 */
[----:B------:R-:W-:Y:S01]  /*5740*/  MUFU.EX2 R6, R24 ;  /* 0x0000001800067308 */ /* 0x000fe20000000800 */
[----:B--2---:R-:W-:Y:S01]  /*5750*/  FSEL R54, R54, -INF , P2 ;  /* 0xff80000036367808 */ /* 0x004fe20001000000 */
[--C-:B------:R-:W-:Y:S01]  /*5760*/  FFMA.FTZ R12, R32, UR4, -R56.reuse ;  /* 0x00000004200c7c23 */ /* 0x100fe20008010838 */
[----:B------:R-:W-:Y:S01]  /*5770*/  FMNMX.FTZ R11, R51, R10, !PT ;  /* 0x0000000a330b7209 */ /* 0x000fe20007810000 */
[--C-:B------:R-:W-:Y:S01]  /*5780*/  FFMA.FTZ R10, R28, UR4, -R56.reuse ;  /* 0x000000041c0a7c23 */ /* 0x100fe20008010838 */
[----:B---3--:R-:W-:Y:S01]  /*5790*/  FSEL R55, R55, -INF , P1 ;  /* 0xff80000037377808 */ /* 0x008fe20000800000 */
        /* <DEDUP_REMOVED lines=13> */
[----:B------:R-:W-:Y:S01]  /*5870*/  FFMA.FTZ R174, R53, UR4, -R56 ;  /* 0x0000000435ae7c23 */ /* 0x000fe20008010838 */
[----:B------:R-:W1:Y:S08]  /*5880*/  MUFU.EX2 R9, R9 ;  /* 0x0000000900097308 */ /* 0x000e700000000800 */
[----:B------:R-:W-:Y:S08]  /*5890*/  MUFU.EX2 R10, R10 ;  /* 0x0000000a000a7308 */ /* 0x000ff00000000800 */
[----:B------:R-:W2:Y:S01]  /*58a0*/  MUFU.EX2 R11, R11 ;  /* 0x0000000b000b7308 */ /* 0x000ea20000000800 */
[----:B-1----:R-:W-:Y:S01]  /*58b0*/  F2FP.BF16.F32.PACK_AB R152, R9, R6 ;  /* 0x000000060998723e */ /* 0x002fe200000010ff */
[----:B------:R-:W-:Y:S01]  /*58c0*/  FADD.FTZ R9, R6, R9 ;  /* 0x0000000906097221 */ /* 0x000fe20000010000 */
[----:B------:R-:W-:Y:S01]  /*58d0*/  IMAD.IADD R6, R186, 0x1, -R184 ;  /* 0x00000001ba067824 */ /* 0x000fe200078e0ab8 */
[----:B0-----:R-:W-:Y:S01]  /*58e0*/  FMNMX.FTZ R24, R8, R21, !PT ;  /* 0x0000001508187209 */ /* 0x001fe20007810000 */
[----:B------:R-:W-:-:S03]  /*58f0*/  FFMA.FTZ R21, R41, UR4, -R56 ;  /* 0x0000000429157c23 */ /* 0x000fc60008010838 */
[----:B------:R-:W-:Y:S01]  /*5900*/  MUFU.EX2 R12, R12 ;  /* 0x0000000c000c7308 */ /* 0x000fe20000000800 */
[----:B------:R-:W0:Y:S01]  /*5910*/  SHFL.BFLY PT, R25, R24, 0x1, 0x1f ;  /* 0x0c201f0018197f89 */ /* 0x000e2200000e0000 */
[----:B------:R-:W-:-:S06]  /*5920*/  LEA R6, R185, R6, 0x6 ;  /* 0x00000006b9067211 */ /* 0x000fcc00078e30ff */
[----:B------:R-:W1:Y:S01]  /*5930*/  MUFU.EX2 R13, R13 ;  /* 0x0000000d000d7308 */ /* 0x000e620000000800 */
[----:B--2---:R-:W-:Y:S01]  /*5940*/  F2FP.BF16.F32.PACK_AB R154, R11, R10 ;  /* 0x0000000a0b9a723e */ /* 0x004fe200000010ff */
[----:B------:R-:W-:Y:S01]  /*5950*/  FADD.FTZ R10, R10, R9 ;  /* 0x000000090a0a7221 */ /* 0x000fe20000010000 */
[----:B------:R-:W-:-:S03]  /*5960*/  SHF.R.S32.HI R9, RZ, 0x1f, R6 ;  /* 0x0000001fff097819 */ /* 0x000fc60000011406 */
[----:B------:R-:W-:Y:S01]  /*5970*/  FADD.FTZ R11, R11, R10 ;  /* 0x0000000a0b0b7221 */ /* 0x000fe20000010000 */
[----:B------:R-:W-:Y:S01]  /*5980*/  LEA.HI R9, R9, R6, RZ, 0x6 ;  /* 0x0000000609097211 */ /* 0x000fe200078f30ff */
[----:B------:R-:W-:Y:S03]  /*5990*/  MUFU.EX2 R14, R14 ;  /* 0x0000000e000e7308 */ /* 0x000fe60000000800 */
[----:B------:R-:W-:-:S04]  /*59a0*/  SHF.R.S32.HI R9, RZ, 0x6, R9 ;  /* 0x00000006ff097819 */ /* 0x000fc80000011409 */
[----:B------:R-:W-:Y:S01]  /*59b0*/  VIMNMX R9, RZ, R9, !PT ;  /* 0x00000009ff097248 */ /* 0x000fe20007fe0100 */
[----:B------:R-:W2:Y:S01]  /*59c0*/  MUFU.EX2 R15, R15 ;  /* 0x0000000f000f7308 */ /* 0x000ea20000000800 */
[----:B0-----:R-:W-:Y:S02]  /*59d0*/  FMNMX.FTZ R8, R24, R25, !PT ;  /* 0x0000001918087209 */ /* 0x001fe40007810000 */
[C---:B-1----:R-:W-:Y:S01]  /*59e0*/  F2FP.BF16.F32.PACK_AB R156, R13.reuse, R12 ;  /* 0x0000000c0d9c723e */ /* 0x042fe200000010ff */
[----:B------:R-:W-:Y:S01]  /*59f0*/  FADD.FTZ R12, R12, R11 ;  /* 0x0000000b0c0c7221 */ /* 0x000fe20000010000 */
[C---:B------:R-:W-:Y:S01]  /*5a00*/  FSETP.NEU.FTZ.AND P1, PT, R8.reuse, -INF , PT ;  /* 0xff8000000800780b */ /* 0x040fe20003f3d000 */
[----:B------:R-:W-:Y:S02]  /*5a10*/  FMUL.FTZ R24, R8, UR4 ;  /* 0x0000000408187c20 */ /* 0x000fe40008410000 */
[----:B------:R-:W-:Y:S01]  /*5a20*/  MUFU.EX2 R20, R20 ;  /* 0x0000001400147308 */ /* 0x000fe20000000800 */
[----:B------:R-:W-:Y:S01]  /*5a30*/  FADD.FTZ R13, R13, R12 ;  /* 0x0000000c0d0d7221 */ /* 0x000fe20000010000 */
[----:B------:R-:W-:Y:S01]  /*5a40*/  VIADD R12, R168, 0xfffffffe ;  /* 0xfffffffea80c7836 */ /* 0x000fe20000000000 */
[----:B------:R-:W-:-:S02]  /*5a50*/  FSEL R25, R24, RZ, P1 ;  /* 0x000000ff18197208 */ /* 0x000fc40000800000 */
[----:B------:R-:W-:Y:S02]  /*5a60*/  ISETP.NE.AND P1, PT, R57, RZ, PT ;  /* 0x000000ff3900720c */ /* 0x000fe40003f25270 */
[----:B------:R-:W-:Y:S01]  /*5a70*/  ISETP.GE.AND P2, PT, R12, R9, PT ;  /* 0x000000090c00720c */ /* 0x000fe20003f46270 */
        /* <DEDUP_REMOVED lines=22> */
[----:B------:R-:W-:-:S03]  /*5be0*/  @!P1 VIADD R5, R5, 0x38860 ;  /* 0x0003886005059836 */ /* 0x000fc60000000000 */
[----:B------:R-:W-:Y:S01]  /*5bf0*/  FADD.FTZ R15, R15, R14 ;  /* 0x0000000e0f0f7221 */ /* 0x000fe20000010000 */
[----:B------:R-:W1:Y:S01]  /*5c00*/  MUFU.EX2 R176, R176 ;  /* 0x000000b000b07308 */ /* 0x000e620000000800 */
[----:B------:R-:W-:-:S07]  /*5c10*/  @!P1 PRMT R5, RZ, 0x654, R5 ;  /* 0x00000654ff059816 */ /* 0x000fce0000000005 */
[----:B------:R-:W-:Y:S08]  /*5c20*/  MUFU.EX2 R177, R177 ;  /* 0x000000b100b17308 */ /* 0x000ff00000000800 */
[----:B------:R-:W2:Y:S01]  /*5c30*/  MUFU.EX2 R178, R178 ;  /* 0x000000b200b27308 */ /* 0x000ea20000000800 */
[----:B-1----:R-:W-:Y:S01]  /*5c40*/  F2FP.BF16.F32.PACK_AB R153, R176, R175 ;  /* 0x000000afb099723e */ /* 0x002fe200000010ff */
[----:B------:R-:W-:-:S06]  /*5c50*/  FADD.FTZ R176, R175, R176 ;  /* 0x000000b0afb07221 */ /* 0x000fcc0000010000 */
[----:B------:R-:W-:Y:S08]  /*5c60*/  MUFU.EX2 R179, R179 ;  /* 0x000000b300b37308 */ /* 0x000ff00000000800 */
[----:B------:R-:W1:Y:S01]  /*5c70*/  MUFU.EX2 R180, R180 ;  /* 0x000000b400b47308 */ /* 0x000e620000000800 */
[----:B--2---:R-:W-:Y:S01]  /*5c80*/  F2FP.BF16.F32.PACK_AB R155, R178, R177 ;  /* 0x000000b1b29b723e */ /* 0x004fe200000010ff */
[----:B------:R-:W-:Y:S01]  /*5c90*/  BAR.SYNC.DEFER_BLOCKING 0xf, 0x100 ;  /* 0x03c4000000007b1d */ /* 0x000fe20000010000 */
[----:B------:R-:W-:-:S04]  /*5ca0*/  FADD.FTZ R177, R177, R176 ;  /* 0x000000b0b1b17221 */ /* 0x000fc80000010000 */
[----:B------:R-:W-:Y:S01]  /*5cb0*/  FADD.FTZ R178, R178, R177 ;  /* 0x000000b1b2b27221 */ /* 0x000fe20000010000 */
[----:B------:R-:W-:Y:S08]  /*5cc0*/  MUFU.EX2 R181, R181 ;  /* 0x000000b500b57308 */ /* 0x000ff00000000800 */
[----:B------:R-:W2:Y:S01]  /*5cd0*/  MUFU.EX2 R182, R182 ;  /* 0x000000b600b67308 */ /* 0x000ea20000000800 */
[----:B-1----:R-:W-:Y:S01]  /*5ce0*/  F2FP.BF16.F32.PACK_AB R157, R180, R179 ;  /* 0x000000b3b49d723e */ /* 0x002fe200000010ff */
[----:B------:R-:W-:-:S04]  /*5cf0*/  FADD.FTZ R179, R179, R178 ;  /* 0x000000b2b3b37221 */ /* 0x000fc80000010000 */
[----:B------:R-:W-:Y:S02]  /*5d00*/  FADD.FTZ R180, R180, R179 ;  /* 0x000000b3b4b47221 */ /* 0x000fe40000010000 */
[----:B------:R-:W1:Y:S01]  /*5d10*/  MUFU.EX2 R21, R21 ;  /* 0x0000001500157308 */ /* 0x000e620000000800 */
[----:B------:R3:W-:Y:S07]  /*5d20*/  STSM.16.M88.4 [R189+0x36400], R152 ;  /* 0x03640098bd007844 */ /* 0x0007ee0000000200 */
[----:B------:R-:W-:Y:S01]  /*5d30*/  MUFU.EX2 R169, R169 ;  /* 0x000000a900a97308 */ /* 0x000fe20000000800 */
[----:B--2---:R-:W-:Y:S01]  /*5d40*/  F2FP.BF16.F32.PACK_AB R159, R182, R181 ;  /* 0x000000b5b69f723e */ /* 0x004fe200000010ff */
[----:B------:R-:W-:-:S04]  /*5d50*/  FADD.FTZ R181, R181, R180 ;  /* 0x000000b4b5b57221 */ /* 0x000fc80000010000 */
[----:B------:R3:W-:Y:S01]  /*5d60*/  STSM.16.M88.4 [R190], R156 ;  /* 0x0000009cbe007844 */ /* 0x0007e20000000200 */
[----:B------:R-:W-:Y:S01]  /*5d70*/  FADD.FTZ R182, R182, R181 ;  /* 0x000000b5b6b67221 */ /* 0x000fe20000010000 */
        /* <DEDUP_REMOVED lines=18> */
[----:B------:R3:W-:Y:S01]  /*5ea0*/  STSM.16.M88.4 [R192], R160 ;  /* 0x000000a0c0007844 */ /* 0x0007e20000000200 */
[----:B------:R-:W-:Y:S01]  /*5eb0*/  FADD.FTZ R187, R202, R187 ;  /* 0x000000bbcabb7221 */ /* 0x000fe20000010000 */
[----:B------:R-:W-:Y:S08]  /*5ec0*/  MUFU.EX2 R173, R173 ;  /* 0x000000ad00ad7308 */ /* 0x000ff00000000800 */
[----:B------:R-:W2:Y:S01]  /*5ed0*/  MUFU.EX2 R174, R174 ;  /* 0x000000ae00ae7308 */ /* 0x000ea20000000800 */
[----:B-1----:R-:W-:Y:S01]  /*5ee0*/  F2FP.BF16.F32.PACK_AB R164, R172, R171 ;  /* 0x000000abaca4723e */ /* 0x002fe200000010ff */
[----:B------:R-:W-:-:S04]  /*5ef0*/  FADD.FTZ R171, R171, R170 ;  /* 0x000000aaabab7221 */ /* 0x000fc80000010000 */
[----:B------:R-:W-:Y:S02]  /*5f00*/  FADD.FTZ R172, R172, R171 ;  /* 0x000000abacac7221 */ /* 0x000fe40000010000 */
[----:B------:R-:W-:Y:S08]  /*5f10*/  MUFU.EX2 R204, R204 ;  /* 0x000000cc00cc7308 */ /* 0x000ff00000000800 */
[----:B------:R-:W1:Y:S01]  /*5f20*/  MUFU.EX2 R199, R199 ;  /* 0x000000c700c77308 */ /* 0x000e620000000800 */
[----:B--2---:R-:W-:-:S07]  /*5f30*/  F2FP.BF16.F32.PACK_AB R166, R174, R173 ;  /* 0x000000adaea6723e */ /* 0x004fce00000010ff */
[----:B------:R-:W-:Y:S08]  /*5f40*/  MUFU.EX2 R201, R201 ;  /* 0x000000c900c97308 */ /* 0x000ff00000000800 */
[----:B------:R-:W2:Y:S01]  /*5f50*/  MUFU.EX2 R206, R206 ;  /* 0x000000ce00ce7308 */ /* 0x000ea20000000800 */
[----:B-1----:R-:W-:Y:S01]  /*5f60*/  F2FP.BF16.F32.PACK_AB R165, R199, R204 ;  /* 0x000000ccc7a5723e */ /* 0x002fe200000010ff */
[----:B------:R-:W-:-:S04]  /*5f70*/  FADD.FTZ R204, R204, R187 ;  /* 0x000000bbcccc7221 */ /* 0x000fc80000010000 */
[----:B------:R-:W-:Y:S01]  /*5f80*/  FADD.FTZ R204, R199, R204 ;  /* 0x000000ccc7cc7221 */ /* 0x000fe20000010000 */
[----:B--2---:R-:W-:-:S03]  /*5f90*/  F2FP.BF16.F32.PACK_AB R167, R206, R201 ;  /* 0x000000c9cea7723e */ /* 0x004fc600000010ff */
[----:B------:R-:W-:Y:S02]  /*5fa0*/  FADD.FTZ R201, R201, R204 ;  /* 0x000000ccc9c97221 */ /* 0x000fe40000010000 */
[----:B------:R3:W-:Y:S01]  /*5fb0*/  STSM.16.M88.4 [R191], R164 ;  /* 0x000000a4bf007844 */ /* 0x0007e20000000200 */
[----:B0-----:R-:W-:Y:S01]  /*5fc0*/  WARPGROUP.ARRIVE ;  /* 0x00000000000079c5 */ /* 0x001fe20000000000 */
[----:B------:R-:W-:-:S05]  /*5fd0*/  FADD.FTZ R6, R206, R201 ;  /* 0x000000c9ce067221 */ /* 0x000fca0000010000 */
        /* <DEDUP_REMOVED lines=30> */
[----:B------:R0:W-:Y:S02]  /*61c0*/  @!P1 SYNCS.ARRIVE.TRANS64.RED.A1T0 RZ, [R5+URZ], RZ ;  /* 0x000000ff05ff99a7 */ /* 0x0001e4000810043f */
[----:B0-----:R-:W-:-:S04]  /*61d0*/  FADD.FTZ R5, R173, R172 ;  /* 0x000000acad057221 */ /* 0x001fc80000010000 */
[----:B------:R-:W-:Y:S01]  /*61e0*/  FADD.FTZ R5, R174, R5 ;  /* 0x00000005ae057221 */ /* 0x000fe20000010000 */
[----:B---3--:R-:W-:Y:S06]  /*61f0*/  @!P2 BRA `(.L_x_4006) ;  /* 0x000000340078a947 */ /* 0x008fec0003800000 */
[----:B------:R-:W-:Y:S01]  /*6200*/  IMAD.MOV.U32 R11, RZ, RZ, R8 ;  /* 0x000000ffff0b7224 */ /* 0x000fe200078e0008 */
[----:B------:R-:W-:Y:S01]  /*6210*/  ULDC UR5, c[0x0][0xad0] ;  /* 0x0002b40000057ab9 */ /* 0x000fe20000000800 */
[----:B------:R-:W-:Y:S01]  /*6220*/  IMAD.MOV.U32 R13, RZ, RZ, R7 ;  /* 0x000000ffff0d7224 */ /* 0x000fe200078e0007 */
[----:B------:R-:W-:Y:S01]  /*6230*/  ULDC UR4, c[0x0][0xa80] ;  /* 0x0002a00000047ab9 */ /* 0x000fe20000000800 */
[----:B------:R-:W-:-:S07]  /*6240*/  IMAD.MOV.U32 R15, RZ, RZ, R2 ;  /* 0x000000ffff0f7224 */ /* 0x000fce00078e0002 */
.L_x_4015:
[----:B------:R-:W-:-:S05]  /*6250*/  VIADD R2, R15, 0x1 ;  /* 0x000000010f027836 */ /* 0x000fca0000000000 */
[----:B------:R-:W-:-:S04]  /*6260*/  ISETP.NE.AND P2, PT, R2, 0x2, PT ;  /* 0x000000020200780c */ /* 0x000fc80003f45270 */
[----:B------:R-:W-:Y:S02]  /*6270*/  SEL R7, RZ, 0x1, P2 ;  /* 0x00000001ff077807 */ /* 0x000fe40001000000 */
[----:B------:R-:W-:Y:S02]  /*6280*/  SEL R2, R2, RZ, P2 ;  /* 0x000000ff02027207 */ /* 0x000fe40001000000 */
[----:B------:R-:W-:Y:S01]  /*6290*/  LOP3.LUT R16, R16, R7, RZ, 0x3c, !PT ;  /* 0x0000000710107212 */ /* 0x000fe200078e3cff */
[----:B------:R-:W-:Y:S06]  /*62a0*/  @!P0 BRA `(.L_x_4007) ;  /* 0x0000000000048947 */ /* 0x000fec0003800000 */
[----:B------:R-:W-:Y:S01]  /*62b0*/  BPT.TRAP 0x1 ;  /* 0x000000040000795c */ /* 0x000fe20000300000 */
.L_x_4007:
[----:B------:R-:W-:Y:S02]  /*62c0*/  LEA R10, R2, R17, 0x3 ;  /* 0x00000011020a7211 */ /* 0x000fe400078e18ff */
[----:B------:R-:W-:-:S04]  /*62d0*/  SHF.L.U32 R7, R16, 0x1f, RZ ;  /* 0x0000001f10077819 */ /* 0x000fc800000006ff */
[----:B------:R0:W1:Y:S01]  /*62e0*/  SYNCS.PHASECHK.TRANS64.TRYWAIT P2, [R10+URZ+0x38830], R7 ;  /* 0x038830070a0075a7 */ /* 0x000062000804017f */
[----:B------:R-:W-:Y:S05]  /*62f0*/  @!P0 BRA `(.L_x_4008) ;  /* 0x0000000000048947 */ /* 0x000fea0003800000 */
[----:B------:R-:W-:Y:S01]  /*6300*/  BPT.TRAP 0x1 ;  /* 0x000000040000795c */ /* 0x000fe20000300000 */
.L_x_4008:
[----:B------:R-:W-:Y:S01]  /*6310*/  IMAD R8, R2, 0x200, R0 ;  /* 0x0000020002087824 */ /* 0x000fe200078e0200 */
[----:B-1----:R-:W-:Y:S06]  /*6320*/  @P2 BRA `(.L_x_4009) ;  /* 0x0000000000082947 */ /* 0x002fec0003800000 */
[----:B------:R-:W1:Y:S02]  /*6330*/  SYNCS.PHASECHK.TRANS64.TRYWAIT P2, [R10+URZ+0x38830], R7 ;  /* 0x038830070a0075a7 */ /* 0x000e64000804017f */
[----:B-1----:R-:W-:Y:S05]  /*6340*/  @!P2 BRA `(.L_x_4010) ;  /* 0x000000f0006ca947 */ /* 0x002fea0003800000 */
.L_x_4009:
        /* <DEDUP_REMOVED lines=22> */
.L_x_4011:
[----:B------:R2:W3:Y:S01]  /*64b0*/  SYNCS.PHASECHK.TRANS64.TRYWAIT P2, [R10+URZ+0x38850], R7 ;  /* 0x038850070a0075a7 */ /* 0x0004e2000804017f */
[----:B------:R-:W-:Y:S05]  /*64c0*/  @!P0 BRA `(.L_x_4012) ;  /* 0x0000000000048947 */ /* 0x000fea0003800000 */
[----:B------:R-:W-:Y:S01]  /*64d0*/  BPT.TRAP 0x1 ;  /* 0x000000040000795c */ /* 0x000fe20000300000 */
.L_x_4012:
[----:B---3--:R-:W-:Y:S05]  /*64e0*/  @P2 BRA `(.L_x_4013) ;  /* 0x0000000000082947 */ /* 0x008fea0003800000 */
[----:B------:R-:W3:Y:S02]  /*64f0*/  SYNCS.PHASECHK.TRANS64.TRYWAIT P2, [R10+URZ+0x38850], R7 ;  /* 0x038850070a0075a7 */ /* 0x000ee4000804017f */
[----:B---3--:R-:W-:Y:S05]  /*6500*/  @!P2 BRA `(.L_x_4014) ;  /* 0x000000f00010a947 */ /* 0x008fea0003800000 */
.L_x_4013:
[----:B0123--:R-:W-:Y:S01]  /*6510*/  IMAD R7, R2, 0x1000, R3 ;  /* 0x0000100002077824 */ /* 0x00ffe200078e0203 */
[----:B------:R-:W-:Y:S01]  /*6520*/  WARPGROUP.ARRIVE ;  /* 0x00000000000079c5 */ /* 0x000fe20000000000 */
[----:B------:R-:W-:Y:S01]  /*6530*/  UMOV UR11, 0x40000040 ;  /* 0x40000040000b7882 */ /* 0x000fe20000000000 */
[----:B------:R-:W-:Y:S01]  /*6540*/  VIADD R14, R4, 0x2 ;  /* 0x00000002040e7836 */ /* 0x000fe20000000000 */
[----:B------:R-:W-:Y:S01]  /*6550*/  UMOV UR29, 0x40000040 ;  /* 0x40000040001d7882 */ /* 0x000fe20000000000 */
[C---:B------:R-:W-:Y:S01]  /*6560*/  R2UR UR10, R7.reuse ;  /* 0x00000000070a72ca */ /* 0x040fe200000e0000 */
[C---:B------:R-:W-:Y:S01]  /*6570*/  VIADD R8, R7.reuse, 0x2 ;  /* 0x0000000207087836 */ /* 0x040fe20000000000 */
[----:B------:R-:W-:Y:S01]  /*6580*/  UMOV UR31, 0x40000040 ;  /* 0x40000040001f7882 */ /* 0x000fe20000000000 */
[----:B------:R-:W-:Y:S01]  /*6590*/  R2UR UR28, R14 ;  /* 0x000000000e1c72ca */ /* 0x000fe200000e0000 */
[----:B------:R-:W-:Y:S01]  /*65a0*/  VIADD R14, R4, 0x4 ;  /* 0x00000004040e7836 */ /* 0x000fe20000000000 */
[----:B------:R-:W0:Y:S01]  /*65b0*/  S2R R20, SR_TID.X ;  /* 0x0000000000147919 */ /* 0x000e220000002100 */
[----:B------:R-:W-:Y:S01]  /*65c0*/  R2UR UR30, R8 ;  /* 0x00000000081e72ca */ /* 0x000fe200000e0000 */
[----:B------:R-:W-:Y:S01]  /*65d0*/  VIADD R8, R7, 0x4 ;  /* 0x0000000407087836 */ /* 0x000fe20000000000 */
[----:B------:R-:W-:Y:S01]  /*65e0*/  UMOV UR7, 0x40000040 ;  /* 0x4000004000077882 */ /* 0x000fe20000000000 */
[----:B------:R-:W-:-:S02]  /*65f0*/  VIADD R187, R4, 0x800 ;  /* 0x0000080004bb7836 */ /* 0x000fc40000000000 */
[----:B------:R-:W-:Y:S02]  /*6600*/  VIADD R21, R7, 0x800 ;  /* 0x0000080007157836 */ /* 0x000fe40000000000 */
[----:B------:R-:W-:Y:S01]  /*6610*/  HGMMA.64x64x16.F32.BF16 R152, gdesc[UR8], R152, gsb0 ;  /* 0x00e00000089879f0 */ /* 0x000fe20008001898 */
[----:B0-----:R-:W-:Y:S02]  /*6620*/  SHF.R.U32.HI R20, RZ, 0x7, R20 ;  /* 0x00000007ff147819 */ /* 0x001fe40000011614 */
        /* <DEDUP_REMOVED lines=124> */
[----:B------:R-:W0:Y:S02]  /*6df0*/  SHFL.IDX PT, R8, R20, RZ, 0x1f ;  /* 0x00001fff14087589 */ /* 0x000e2400000e0000 */
[----:B0-----:R-:W-:-:S04]  /*6e00*/  ISETP.GT.AND P2, PT, R8, 0x7f, PT ;  /* 0x0000007f0800780c */ /* 0x001fc80003f44270 */
        /* <DEDUP_REMOVED lines=102> */
[--C-:B------:R-:W-:Y:S02]  /*7470*/  IMAD.IADD R200, R20, 0x1, R21.reuse ;  /* 0x0000000114c87824 */ /* 0x100fe400078e0215 */
        /* <DEDUP_REMOVED lines=75> */
[----:B------:R-:W-:Y:S01]  /*7930*/  IMAD.MOV.U32 R7, RZ, RZ, -0x40 ;  /* 0xffffffc0ff077424 */ /* 0x000fe200078e00ff */
[----:B------:R-:W-:Y:S02]  /*7940*/  WARPGROUP.DEPBAR.LE gsb0, 0x0 ;  /* 0x00008000000079c5 */ /* 0x000fe40000010000 */
[----:B------:R-:W-:-:S08]  /*7950*/  WARPGROUP.ARRIVE ;  /* 0x00000000000079c5 */ /* 0x000fd00000000000 */
[----:B------:R-:W-:Y:S03]  /*7960*/  HGMMA.64x64x16.F32.BF16 R152, gdesc[UR28], R152, gsb0 ;  /* 0x00e000001c9879f0 */ /* 0x000fe60008001898 */
[----:B------:R-:W-:Y:S02]  /*7970*/  WARPGROUP.DEPBAR.LE gsb0, 0x0 ;  /* 0x00008000000079c5 */ /* 0x000fe40000010000 */
[----:B------:R-:W-:Y:S01]  /*7980*/  FMUL.FTZ R152, R152, UR5 ;  /* 0x0000000598987c20 */ /* 0x000fe20008410000 */
[----:B------:R-:W-:Y:S01]  /*7990*/  FMUL.FTZ R153, R153, UR5 ;  /* 0x0000000599997c20 */ /* 0x000fe20008410000 */
[----:B------:R-:W-:Y:S01]  /*79a0*/  FMUL.FTZ R156, R156, UR5 ;  /* 0x000000059c9c7c20 */ /* 0x000fe20008410000 */
[----:B------:R-:W-:Y:S01]  /*79b0*/  FMUL.FTZ R157, R157, UR5 ;  /* 0x000000059d9d7c20 */ /* 0x000fe20008410000 */
[----:B------:R0:W1:Y:S01]  /*79c0*/  MUFU.TANH R14, R152 ;  /* 0x00000098000e7308 */ /* 0x0000620000002400 */
        /* <DEDUP_REMOVED lines=8> */
[----:B0-----:R-:W-:-:S02]  /*7a50*/  IMAD R152, R12, R7, 0x1 ;  /* 0x000000010c987424 */ /* 0x001fc400078e0207 */
[----:B------:R-:W-:Y:S01]  /*7a60*/  FMUL.FTZ R173, R173, UR5 ;  /* 0x00000005adad7c20 */ /* 0x000fe20008410000 */
[----:B------:R-:W-:Y:S01]  /*7a70*/  FMUL.FTZ R176, R176, UR5 ;  /* 0x00000005b0b07c20 */ /* 0x000fe20008410000 */
[----:B------:R-:W-:Y:S01]  /*7a80*/  FMUL.FTZ R177, R177, UR5 ;  /* 0x00000005b1b17c20 */ /* 0x000fe20008410000 */
[----:B------:R-:W-:Y:S02]  /*7a90*/  IMAD R7, R185, 0x40, R152 ;  /* 0x00000040b9077824 */ /* 0x000fe400078e0298 */
[----:B------:R-:W-:Y:S01]  /*7aa0*/  FMUL.FTZ R180, R180, UR5 ;  /* 0x00000005b4b47c20 */ /* 0x000fe20008410000 */
[----:B------:R-:W-:Y:S01]  /*7ab0*/  FMUL.FTZ R181, R181, UR5 ;  /* 0x00000005b5b57c20 */ /* 0x000fe20008410000 */
[----:B------:R0:W3:Y:S01]  /*7ac0*/  MUFU.TANH R20, R156 ;  /* 0x0000009c00147308 */ /* 0x0000e20000002400 */
[----:B------:R-:W-:Y:S01]  /*7ad0*/  FMUL.FTZ R155, R155, UR5 ;  /* 0x000000059b9b7c20 */ /* 0x000fe20008410000 */
[----:B------:R-:W-:Y:S01]  /*7ae0*/  IADD3 R7, -R184, R7, R186 ;  /* 0x00000007b8077210 */ /* 0x000fe20007ffe1ba */
[----:B------:R-:W-:Y:S01]  /*7af0*/  FMUL.FTZ R158, R158, UR5 ;  /* 0x000000059e9e7c20 */ /* 0x000fe20008410000 */
[----:B------:R-:W-:Y:S01]  /*7b00*/  FMUL.FTZ R159, R159, UR5 ;  /* 0x000000059f9f7c20 */ /* 0x000fe20008410000 */
[----:B------:R-:W-:Y:S01]  /*7b10*/  FMUL.FTZ R162, R162, UR5 ;  /* 0x00000005a2a27c20 */ /* 0x000fe20008410000 */
[----:B------:R-:W-:Y:S01]  /*7b20*/  IADD3 R7, R18, R7, -R22 ;  /* 0x0000000712077210 */ /* 0x000fe20007ffe816 */
[----:B------:R-:W-:Y:S01]  /*7b30*/  FMUL.FTZ R163, R163, UR5 ;  /* 0x00000005a3a37c20 */ /* 0x000fe20008410000 */
[----:B------:R-:W4:Y:S01]  /*7b40*/  MUFU.TANH R157, R157 ;  /* 0x0000009d009d7308 */ /* 0x000f220000002400 */
[----:B------:R-:W-:Y:S01]  /*7b50*/  FMUL.FTZ R166, R166, UR5 ;  /* 0x00000005a6a67c20 */ /* 0x000fe20008410000 */
[----:B------:R-:W-:Y:S01]  /*7b60*/  ISETP.GT.AND P2, PT, R7, RZ, PT ;  /* 0x000000ff0700720c */ /* 0x000fe20003f44270 */
[----:B------:R-:W-:Y:S01]  /*7b70*/  FMUL.FTZ R167, R167, UR5 ;  /* 0x00000005a7a77c20 */ /* 0x000fe20008410000 */
[----:B------:R-:W-:Y:S01]  /*7b80*/  ISETP.GT.AND P3, PT, R7, 0x1, PT ;  /* 0x000000010700780c */ /* 0x000fe20003f64270 */
[----:B------:R-:W-:Y:S01]  /*7b90*/  FMUL.FTZ R170, R170, UR5 ;  /* 0x00000005aaaa7c20 */ /* 0x000fe20008410000 */
[----:B-1----:R-:W-:Y:S01]  /*7ba0*/  FSEL R14, R14, -INF , P2 ;  /* 0xff8000000e0e7808 */ /* 0x002fe20001000000 */
[----:B------:R-:W-:Y:S01]  /*7bb0*/  FMUL.FTZ R171, R171, UR5 ;  /* 0x00000005abab7c20 */ /* 0x000fe20008410000 */
[----:B------:R-:W1:Y:S01]  /*7bc0*/  MUFU.TANH R160, R160 ;  /* 0x000000a000a07308 */ /* 0x000e620000002400 */
[----:B------:R-:W-:Y:S01]  /*7bd0*/  ISETP.GT.AND P2, PT, R7, 0x8, PT ;  /* 0x000000080700780c */ /* 0x000fe20003f44270 */
[----:B------:R-:W-:Y:S01]  /*7be0*/  FMUL.FTZ R174, R174, UR5 ;  /* 0x00000005aeae7c20 */ /* 0x000fe20008410000 */
[----:B--2---:R-:W-:Y:S01]  /*7bf0*/  FSEL R21, R21, -INF , P3 ;  /* 0xff80000015157808 */ /* 0x004fe20001800000 */
[----:B------:R-:W-:Y:S01]  /*7c00*/  FMUL.FTZ R175, R175, UR5 ;  /* 0x00000005afaf7c20 */ /* 0x000fe20008410000 */
[----:B0-----:R-:W-:Y:S01]  /*7c10*/  FMNMX.FTZ R156, R14, R13, !PT ;  /* 0x0000000d0e9c7209 */ /* 0x001fe20007810000 */
[----:B------:R-:W-:Y:S01]  /*7c20*/  FMUL.FTZ R201, R178, UR5 ;  /* 0x00000005b2c97c20 */ /* 0x000fe20008410000 */
[----:B------:R-:W-:Y:S01]  /*7c30*/  ISETP.GT.AND P3, PT, R7, 0x9, PT ;  /* 0x000000090700780c */ /* 0x000fe20003f64270 */
[----:B------:R4:W0:Y:S01]  /*7c40*/  MUFU.TANH R8, R161 ;  /* 0x000000a100087308 */ /* 0x0008220000002400 */
[----:B---3--:R-:W-:Y:S01]  /*7c50*/  FSEL R20, R20, -INF , P2 ;  /* 0xff80000014147808 */ /* 0x008fe20001000000 */
[----:B------:R-:W-:Y:S01]  /*7c60*/  FMUL.FTZ R202, R179, UR5 ;  /* 0x00000005b3ca7c20 */ /* 0x000fe20008410000 */
[----:B------:R-:W-:Y:S01]  /*7c70*/  FMNMX.FTZ R187, R21, R156, !PT ;  /* 0x0000009c15bb7209 */ /* 0x000fe20007810000 */
[----:B------:R-:W-:Y:S01]  /*7c80*/  FMUL.FTZ R205, R183, UR5 ;  /* 0x00000005b7cd7c20 */ /* 0x000fe20008410000 */
[----:B------:R-:W-:Y:S01]  /*7c90*/  ISETP.GT.AND P2, PT, R7, 0x10, PT ;  /* 0x000000100700780c */ /* 0x000fe20003f44270 */
[----:B------:R-:W-:Y:S01]  /*7ca0*/  FMUL.FTZ R204, R182, UR5 ;  /* 0x00000005b6cc7c20 */ /* 0x000fe20008410000 */
[----:B------:R-:W-:Y:S01]  /*7cb0*/  FMNMX.FTZ R200, R20, R187, !PT ;  /* 0x000000bb14c87209 */ /* 0x000fe20007810000 */
[----:B------:R-:W2:Y:S01]  /*7cc0*/  MUFU.TANH R164, R164 ;  /* 0x000000a400a47308 */ /* 0x000ea20000002400 */
[----:B----4-:R-:W-:-:S02]  /*7cd0*/  FSEL R161, R157, -INF , P3 ;  /* 0xff8000009da17808 */ /* 0x010fc40001800000 */
[----:B------:R-:W-:Y:S02]  /*7ce0*/  ISETP.GT.AND P3, PT, R7, 0x11, PT ;  /* 0x000000110700780c */ /* 0x000fe40003f64270 */
[----:B------:R-:W-:-:S03]  /*7cf0*/  FMNMX.FTZ R157, R161, R200, !PT ;  /* 0x000000c8a19d7209 */ /* 0x000fc60007810000 */
[----:B------:R-:W3:Y:S08]  /*7d00*/  MUFU.TANH R165, R165 ;  /* 0x000000a500a57308 */ /* 0x000ef00000002400 */
[----:B------:R1:W4:Y:S08]  /*7d10*/  MUFU.TANH R152, R168 ;  /* 0x000000a800987308 */ /* 0x0003300000002400 */
[----:B------:R-:W5:Y:S01]  /*7d20*/  MUFU.TANH R169, R169 ;  /* 0x000000a900a97308 */ /* 0x000f620000002400 */
[----:B-1----:R-:W-:-:S02]  /*7d30*/  FSEL R168, R160, -INF , P2 ;  /* 0xff800000a0a87808 */ /* 0x002fc40001000000 */
[----:B------:R-:W-:Y:S02]  /*7d40*/  ISETP.GT.AND P2, PT, R7, 0x18, PT ;  /* 0x000000180700780c */ /* 0x000fe40003f44270 */
[----:B------:R-:W-:-:S03]  /*7d50*/  FMNMX.FTZ R157, R168, R157, !PT ;  /* 0x0000009da89d7209 */ /* 0x000fc60007810000 */
[----:B------:R0:W1:Y:S08]  /*7d60*/  MUFU.TANH R153, R172 ;  /* 0x000000ac00997308 */ /* 0x0000700000002400 */
[----:B------:R2:W1:Y:S01]  /*7d70*/  MUFU.TANH R156, R173 ;  /* 0x000000ad009c7308 */ /* 0x0004620000002400 */
[----:B0-----:R-:W-:Y:S02]  /*7d80*/  FSEL R172, R8, -INF , P3 ;  /* 0xff80000008ac7808 */ /* 0x001fe40001800000 */
[----:B------:R-:W-:-:S02]  /*7d90*/  ISETP.GT.AND P3, PT, R7, 0x19, PT ;  /* 0x000000190700780c */ /* 0x000fc40003f64270 */
[----:B------:R-:W-:-:S03]  /*7da0*/  FMNMX.FTZ R8, R172, R157, !PT ;  /* 0x0000009dac087209 */ /* 0x000fc60007810000 */
[----:B------:R-:W0:Y:S01]  /*7db0*/  MUFU.TANH R176, R176 ;  /* 0x000000b000b07308 */ /* 0x000e220000002400 */
[----:B--2---:R-:W-:Y:S02]  /*7dc0*/  FSEL R173, R164, -INF , P2 ;  /* 0xff800000a4ad7808 */ /* 0x004fe40001000000 */
[----:B------:R-:W-:Y:S02]  /*7dd0*/  ISETP.GT.AND P2, PT, R7, 0x20, PT ;  /* 0x000000200700780c */ /* 0x000fe40003f44270 */
[----:B---3--:R-:W-:Y:S02]  /*7de0*/  FSEL R164, R165, -INF , P3 ;  /* 0xff800000a5a47808 */ /* 0x008fe40001800000 */
[----:B------:R-:W-:Y:S01]  /*7df0*/  FMNMX.FTZ R157, R173, R8, !PT ;  /* 0x00000008ad9d7209 */ /* 0x000fe20007810000 */
[----:B------:R-:W2:Y:S01]  /*7e00*/  MUFU.TANH R177, R177 ;  /* 0x000000b100b17308 */ /* 0x000ea20000002400 */
[----:B------:R-:W-:Y:S02]  /*7e10*/  ISETP.GT.AND P3, PT, R7, 0x21, PT ;  /* 0x000000210700780c */ /* 0x000fe40003f64270 */
[----:B----4-:R-:W-:-:S02]  /*7e20*/  FSEL R165, R152, -INF , P2 ;  /* 0xff80000098a57808 */ /* 0x010fc40001000000 */
[----:B------:R-:W-:Y:S02]  /*7e30*/  FMNMX.FTZ R8, R164, R157, !PT ;  /* 0x0000009da4087209 */ /* 0x000fe40007810000 */
[----:B------:R-:W-:Y:S01]  /*7e40*/  ISETP.GT.AND P2, PT, R7, 0x28, PT ;  /* 0x000000280700780c */ /* 0x000fe20003f44270 */
[----:B------:R-:W3:Y:S01]  /*7e50*/  MUFU.TANH R180, R180 ;  /* 0x000000b400b47308 */ /* 0x000ee20000002400 */
[----:B-----5:R-:W-:Y:S01]  /*7e60*/  FSEL R157, R169, -INF , P3 ;  /* 0xff800000a99d7808 */ /* 0x020fe20001800000 */
[----:B------:R-:W-:Y:S01]  /*7e70*/  FMUL.FTZ R169, R154, UR5 ;  /* 0x000000059aa97c20 */ /* 0x000fe20008410000 */
[----:B------:R-:W-:Y:S02]  /*7e80*/  FMNMX.FTZ R8, R165, R8, !PT ;  /* 0x00000008a5087209 */ /* 0x000fe40007810000 */
[----:B-1----:R-:W-:Y:S02]  /*7e90*/  FSEL R160, R153, -INF , P2 ;  /* 0xff80000099a07808 */ /* 0x002fe40001000000 */
[----:B------:R-:W-:Y:S01]  /*7ea0*/  ISETP.GT.AND P3, PT, R7, 0x29, PT ;  /* 0x000000290700780c */ /* 0x000fe20003f64270 */
[----:B------:R-:W1:Y:S01]  /*7eb0*/  MUFU.TANH R152, R181 ;  /* 0x000000b500987308 */ /* 0x000e620000002400 */
[----:B------:R-:W-:-:S02]  /*7ec0*/  FMNMX.FTZ R153, R157, R8, !PT ;  /* 0x000000089d997209 */ /* 0x000fc40007810000 */
[C---:B------:R-:W-:Y:S02]  /*7ed0*/  ISETP.GT.AND P2, PT, R7.reuse, 0x30, PT ;  /* 0x000000300700780c */ /* 0x040fe40003f44270 */
[----:B------:R-:W-:Y:S02]  /*7ee0*/  FSEL R8, R156, -INF , P3 ;  /* 0xff8000009c087808 */ /* 0x000fe40001800000 */
[----:B------:R-:W-:Y:S01]  /*7ef0*/  FMNMX.FTZ R153, R160, R153, !PT ;  /* 0x00000099a0997209 */ /* 0x000fe20007810000 */
[----:B------:R-:W-:Y:S01]  /*7f00*/  MUFU.TANH R155, R155 ;  /* 0x0000009b009b7308 */ /* 0x000fe20000002400 */
[----:B------:R-:W-:Y:S02]  /*7f10*/  ISETP.GT.AND P3, PT, R7, 0x31, PT ;  /* 0x000000310700780c */ /* 0x000fe40003f64270 */
[----:B0-----:R-:W-:Y:S02]  /*7f20*/  FSEL R154, R176, -INF , P2 ;  /* 0xff800000b09a7808 */ /* 0x001fe40001000000 */
[----:B------:R-:W-:-:S02]  /*7f30*/  FMNMX.FTZ R153, R8, R153, !PT ;  /* 0x0000009908997209 */ /* 0x000fc40007810000 */
[----:B------:R-:W-:Y:S01]  /*7f40*/  ISETP.GT.AND P2, PT, R7, 0x38, PT ;  /* 0x000000380700780c */ /* 0x000fe20003f44270 */
[----:B------:R0:W4:Y:S01]  /*7f50*/  MUFU.TANH R176, R169 ;  /* 0x000000a900b07308 */ /* 0x0001220000002400 */
[----:B--2---:R-:W-:Y:S02]  /*7f60*/  FSEL R156, R177, -INF , P3 ;  /* 0xff800000b19c7808 */ /* 0x004fe40001800000 */
[----:B------:R-:W-:Y:S02]  /*7f70*/  FMNMX.FTZ R177, R154, R153, !PT ;  /* 0x000000999ab17209 */ /* 0x000fe40007810000 */
[----:B---3--:R-:W-:Y:S02]  /*7f80*/  FSEL R153, R180, -INF , P2 ;  /* 0xff800000b4997808 */ /* 0x008fe40001000000 */
[----:B------:R-:W-:Y:S01]  /*7f90*/  ISETP.GT.AND P3, PT, R7, 0x39, PT ;  /* 0x000000390700780c */ /* 0x000fe20003f64270 */
[----:B------:R-:W-:Y:S01]  /*7fa0*/  MUFU.TANH R181, R162 ;  /* 0x000000a200b57308 */ /* 0x000fe20000002400 */
[----:B------:R-:W-:-:S02]  /*7fb0*/  FMNMX.FTZ R180, R156, R177, !PT ;  /* 0x000000b19cb47209 */ /* 0x000fc40007810000 */
[----:B-1----:R-:W-:Y:S02]  /*7fc0*/  FSEL R152, R152, -INF , P3 ;  /* 0xff80000098987808 */ /* 0x002fe40001800000 */
[----:B------:R-:W-:-:S03]  /*7fd0*/  FMNMX.FTZ R177, R153, R180, !PT ;  /* 0x000000b499b17209 */ /* 0x000fc60007810000 */
[----:B------:R-:W-:Y:S01]  /*7fe0*/  MUFU.TANH R180, R159 ;  /* 0x0000009f00b47308 */ /* 0x000fe20000002400 */
[----:B0-----:R-:W-:-:S05]  /*7ff0*/  FMNMX.FTZ R169, R152, R177, !PT ;  /* 0x000000b198a97209 */ /* 0x001fca0007810000 */
[----:B------:R-:W0:Y:S02]  /*8000*/  SHFL.BFLY PT, R200, R169, 0x2, 0x1f ;  /* 0x0c401f00a9c87f89 */ /* 0x000e2400000e0000 */
[----:B------:R4:W1:Y:S08]  /*8010*/  MUFU.TANH R177, R158 ;  /* 0x0000009e00b17308 */ /* 0x0008700000002400 */
[----:B------:R-:W2:Y:S08]  /*8020*/  MUFU.TANH R187, R163 ;  /* 0x000000a300bb7308 */ /* 0x000eb00000002400 */
[----:B------:R3:W5:Y:S01]  /*8030*/  MUFU.TANH R199, R166 ;  /* 0x000000a600c77308 */ /* 0x0007620000002400 */
[----:B0-----:R-:W-:Y:S01]  /*8040*/  FMNMX.FTZ R203, R169, R200, !PT ;  /* 0x000000c8a9cb7209 */ /* 0x001fe20007810000 */
[----:B------:R-:W-:-:S06]  /*8050*/  VIADD R169, R7, 0x8 ;  /* 0x0000000807a97836 */ /* 0x000fcc0000000000 */
[----:B------:R0:W5:Y:S01]  /*8060*/  MUFU.TANH R200, R167 ;  /* 0x000000a700c87308 */ /* 0x0001620000002400 */
[----:B------:R-:W5:Y:S01]  /*8070*/  SHFL.BFLY PT, R206, R203, 0x1, 0x1f ;  /* 0x0c201f00cbce7f89 */ /* 0x000f6200000e0000 */
[C---:B------:R-:W-:Y:S02]  /*8080*/  ISETP.GT.AND P2, PT, R169.reuse, RZ, PT ;  /* 0x000000ffa900720c */ /* 0x040fe40003f44270 */
[C---:B------:R-:W-:Y:S02]  /*8090*/  ISETP.GT.AND P3, PT, R169.reuse, 0x1, PT ;  /* 0x00000001a900780c */ /* 0x040fe40003f64270 */
[----:B----4-:R-:W-:Y:S02]  /*80a0*/  FSEL R158, R176, -INF , P2 ;  /* 0xff800000b09e7808 */ /* 0x010fe40001000000 */
[----:B------:R-:W4:Y:S01]  /*80b0*/  MUFU.TANH R170, R170 ;  /* 0x000000aa00aa7308 */ /* 0x000f220000002400 */
[----:B------:R-:W-:Y:S02]  /*80c0*/  ISETP.GT.AND P2, PT, R169, 0x8, PT ;  /* 0x00000008a900780c */ /* 0x000fe40003f44270 */
[----:B------:R-:W-:-:S02]  /*80d0*/  FSEL R159, R155, -INF , P3 ;  /* 0xff8000009b9f7808 */ /* 0x000fc40001800000 */
[----:B------:R-:W-:Y:S02]  /*80e0*/  FMNMX.FTZ R162, R158, R11, !PT ;  /* 0x0000000b9ea27209 */ /* 0x000fe40007810000 */
[----:B------:R-:W-:Y:S01]  /*80f0*/  ISETP.GT.AND P3, PT, R169, 0x9, PT ;  /* 0x00000009a900780c */ /* 0x000fe20003f64270 */
[----:B------:R-:W4:Y:S01]  /*8100*/  MUFU.TANH R171, R171 ;  /* 0x000000ab00ab7308 */ /* 0x000f220000002400 */
[----:B-1----:R-:W-:Y:S02]  /*8110*/  FSEL R155, R177, -INF , P2 ;  /* 0xff800000b19b7808 */ /* 0x002fe40001000000 */
[----:B---3--:R-:W-:Y:S02]  /*8120*/  FMNMX.FTZ R166, R159, R162, !PT ;  /* 0x000000a29fa67209 */ /* 0x008fe40007810000 */
[----:B------:R-:W-:Y:S02]  /*8130*/  ISETP.GT.AND P2, PT, R169, 0x10, PT ;  /* 0x00000010a900780c */ /* 0x000fe40003f44270 */
[----:B------:R-:W-:Y:S01]  /*8140*/  FSEL R162, R180, -INF , P3 ;  /* 0xff800000b4a27808 */ /* 0x000fe20001800000 */
[----:B------:R-:W1:Y:S01]  /*8150*/  MUFU.TANH R174, R174 ;  /* 0x000000ae00ae7308 */ /* 0x000e620000002400 */
[----:B0-----:R-:W-:-:S02]  /*8160*/  FMNMX.FTZ R167, R155, R166, !PT ;  /* 0x000000a69ba77209 */ /* 0x001fc40007810000 */
[----:B------:R-:W-:Y:S02]  /*8170*/  ISETP.GT.AND P3, PT, R169, 0x11, PT ;  /* 0x00000011a900780c */ /* 0x000fe40003f64270 */
[----:B------:R-:W-:Y:S02]  /*8180*/  FSEL R163, R181, -INF , P2 ;  /* 0xff800000b5a37808 */ /* 0x000fe40001000000 */
[----:B------:R-:W-:Y:S01]  /*8190*/  FMNMX.FTZ R176, R162, R167, !PT ;  /* 0x000000a7a2b07209 */ /* 0x000fe20007810000 */
[----:B------:R-:W0:Y:S01]  /*81a0*/  MUFU.TANH R175, R175 ;  /* 0x000000af00af7308 */ /* 0x000e220000002400 */
[----:B------:R-:W-:Y:S02]  /*81b0*/  ISETP.GT.AND P2, PT, R169, 0x18, PT ;  /* 0x00000018a900780c */ /* 0x000fe40003f44270 */
[----:B--2---:R-:W-:Y:S02]  /*81c0*/  FSEL R166, R187, -INF , P3 ;  /* 0xff800000bba67808 */ /* 0x004fe40001800000 */
[----:B------:R-:W-:-:S02]  /*81d0*/  FMNMX.FTZ R177, R163, R176, !PT ;  /* 0x000000b0a3b17209 */ /* 0x000fc40007810000 */
[----:B------:R-:W-:Y:S01]  /*81e0*/  ISETP.GT.AND P3, PT, R169, 0x19, PT ;  /* 0x00000019a900780c */ /* 0x000fe20003f64270 */
[----:B------:R-:W2:Y:S01]  /*81f0*/  MUFU.TANH R183, R201 ;  /* 0x000000c900b77308 */ /* 0x000ea20000002400 */
[----:B-----5:R-:W-:Y:S02]  /*8200*/  FSEL R167, R199, -INF , P2 ;  /* 0xff800000c7a77808 */ /* 0x020fe40001000000 */
[----:B------:R-:W-:Y:S02]  /*8210*/  FMNMX.FTZ R176, R166, R177, !PT ;  /* 0x000000b1a6b07209 */ /* 0x000fe40007810000 */
[----:B------:R-:W-:Y:S02]  /*8220*/  ISETP.GT.AND P4, PT, R169, 0x20, PT ;  /* 0x00000020a900780c */ /* 0x000fe40003f84270 */
[----:B------:R-:W-:Y:S01]  /*8230*/  FSEL R178, R200, -INF , P3 ;  /* 0xff800000c8b27808 */ /* 0x000fe20001800000 */
[----:B------:R-:W3:Y:S01]  /*8240*/  MUFU.TANH R187, R202 ;  /* 0x000000ca00bb7308 */ /* 0x000ee20000002400 */
[----:B------:R-:W-:-:S02]  /*8250*/  FMNMX.FTZ R177, R167, R176, !PT ;  /* 0x000000b0a7b17209 */ /* 0x000fc40007810000 */
[----:B------:R-:W-:Y:S02]  /*8260*/  ISETP.GT.AND P5, PT, R169, 0x21, PT ;  /* 0x00000021a900780c */ /* 0x000fe40003fa4270 */
[----:B----4-:R-:W-:Y:S02]  /*8270*/  FSEL R179, R170, -INF , P4 ;  /* 0xff800000aab37808 */ /* 0x010fe40002000000 */
[----:B------:R-:W-:Y:S01]  /*8280*/  FMNMX.FTZ R170, R178, R177, !PT ;  /* 0x000000b1b2aa7209 */ /* 0x000fe20007810000 */
[----:B------:R-:W4:Y:S01]  /*8290*/  MUFU.TANH R199, R204 ;  /* 0x000000cc00c77308 */ /* 0x000f220000002400 */
[----:B------:R-:W-:Y:S02]  /*82a0*/  FSEL R180, R171, -INF , P5 ;  /* 0xff800000abb47808 */ /* 0x000fe40002800000 */
[----:B------:R-:W-:Y:S02]  /*82b0*/  ISETP.GT.AND P3, PT, R169, 0x28, PT ;  /* 0x00000028a900780c */ /* 0x000fe40003f64270 */
[----:B------:R-:W-:-:S02]  /*82c0*/  FMNMX.FTZ R171, R179, R170, !PT ;  /* 0x000000aab3ab7209 */ /* 0x000fc40007810000 */
[C---:B------:R-:W-:Y:S01]  /*82d0*/  ISETP.GT.AND P2, PT, R169.reuse, 0x29, PT ;  /* 0x00000029a900780c */ /* 0x040fe20003f44270 */
[----:B------:R-:W5:Y:S01]  /*82e0*/  MUFU.TANH R200, R205 ;  /* 0x000000cd00c87308 */ /* 0x000f620000002400 */
[----:B-1----:R-:W-:Y:S02]  /*82f0*/  FSEL R181, R174, -INF , P3 ;  /* 0xff800000aeb57808 */ /* 0x002fe40001800000 */
[----:B------:R-:W-:Y:S02]  /*8300*/  FMNMX.FTZ R170, R180, R171, !PT ;  /* 0x000000abb4aa7209 */ /* 0x000fe40007810000 */
[----:B------:R-:W-:Y:S02]  /*8310*/  ISETP.GT.AND P4, PT, R169, 0x30, PT ;  /* 0x00000030a900780c */ /* 0x000fe40003f84270 */
[----:B0-----:R-:W-:Y:S02]  /*8320*/  FSEL R182, R175, -INF , P2 ;  /* 0xff800000afb67808 */ /* 0x001fe40001000000 */
[----:B------:R-:W-:-:S02]  /*8330*/  FMNMX.FTZ R171, R181, R170, !PT ;  /* 0x000000aab5ab7209 */ /* 0x000fc40007810000 */
[----:B------:R-:W-:Y:S02]  /*8340*/  ISETP.GT.AND P2, PT, R169, 0x31, PT ;  /* 0x00000031a900780c */ /* 0x000fe40003f44270 */
[----:B--2---:R-:W-:Y:S02]  /*8350*/  FSEL R183, R183, -INF , P4 ;  /* 0xff800000b7b77808 */ /* 0x004fe40002000000 */
[----:B------:R-:W-:Y:S02]  /*8360*/  FMNMX.FTZ R170, R182, R171, !PT ;  /* 0x000000abb6aa7209 */ /* 0x000fe40007810000 */
[----:B------:R-:W-:Y:S02]  /*8370*/  ISETP.GT.AND P3, PT, R169, 0x38, PT ;  /* 0x00000038a900780c */ /* 0x000fe40003f64270 */
[----:B---3--:R-:W-:Y:S02]  /*8380*/  FSEL R187, R187, -INF , P2 ;  /* 0xff800000bbbb7808 */ /* 0x008fe40001000000 */
[----:B------:R-:W-:-:S02]  /*8390*/  FMNMX.FTZ R170, R183, R170, !PT ;  /* 0x000000aab7aa7209 */ /* 0x000fc40007810000 */
[----:B------:R-:W-:Y:S02]  /*83a0*/  FMNMX.FTZ R7, R203, R206, !PT ;  /* 0x000000cecb077209 */ /* 0x000fe40007810000 */
[----:B------:R-:W-:Y:S02]  /*83b0*/  ISETP.GT.AND P2, PT, R169, 0x39, PT ;  /* 0x00000039a900780c */ /* 0x000fe40003f44270 */
[----:B----4-:R-:W-:Y:S01]  /*83c0*/  FSEL R199, R199, -INF , P3 ;  /* 0xff800000c7c77808 */ /* 0x010fe20001800000 */
[----:B------:R-:W-:Y:S01]  /*83d0*/  FMUL.FTZ R203, R7, UR4 ;  /* 0x0000000407cb7c20 */ /* 0x000fe20008410000 */
[----:B------:R-:W-:Y:S02]  /*83e0*/  FMNMX.FTZ R170, R187, R170, !PT ;  /* 0x000000aabbaa7209 */ /* 0x000fe40007810000 */
[----:B------:R-:W-:Y:S02]  /*83f0*/  FSETP.NEU.FTZ.AND P5, PT, R7, -INF , PT ;  /* 0xff8000000700780b */ /* 0x000fe40003fbd000 */
[----:B-----5:R-:W-:-:S02]  /*8400*/  FSEL R200, R200, -INF , P2 ;  /* 0xff800000c8c87808 */ /* 0x020fc40001000000 */
[----:B------:R-:W-:Y:S02]  /*8410*/  FMNMX.FTZ R169, R199, R170, !PT ;  /* 0x000000aac7a97209 */ /* 0x000fe40007810000 */
[----:B------:R-:W-:Y:S02]  /*8420*/  FSEL R203, R203, RZ, P5 ;  /* 0x000000ffcbcb7208 */ /* 0x000fe40002800000 */
[----:B------:R-:W-:-:S03]  /*8430*/  FMNMX.FTZ R174, R200, R169, !PT ;  /* 0x000000a9c8ae7209 */ /* 0x000fc60007810000 */
[--C-:B------:R-:W-:Y:S01]  /*8440*/  FFMA.FTZ R169, R161, UR4, -R203.reuse ;  /* 0x00000004a1a97c23 */ /* 0x100fe200080108cb */
[--C-:B------:R-:W-:Y:S01]  /*8450*/  FFMA.FTZ R170, R173, UR4, -R203.reuse ;  /* 0x00000004adaa7c23 */ /* 0x100fe200080108cb */
[----:B------:R-:W0:Y:S01]  /*8460*/  SHFL.BFLY PT, R161, R174, 0x2, 0x1f ;  /* 0x0c401f00aea17f89 */ /* 0x000e2200000e0000 */
[--C-:B------:R-:W-:Y:S01]  /*8470*/  FFMA.FTZ R173, R164, UR4, -R203.reuse ;  /* 0x00000004a4ad7c23 */ /* 0x100fe200080108cb */
[--C-:B------:R-:W-:Y:S01]  /*8480*/  FFMA.FTZ R177, R8, UR4, -R203.reuse ;  /* 0x0000000408b17c23 */ /* 0x100fe200080108cb */
[--C-:B------:R-:W-:Y:S01]  /*8490*/  FFMA.FTZ R202, R153, UR4, -R203.reuse ;  /* 0x0000000499ca7c23 */ /* 0x100fe200080108cb */
[--C-:B------:R-:W-:Y:S01]  /*84a0*/  FFMA.FTZ R176, R154, UR4, -R203.reuse ;  /* 0x000000049ab07c23 */ /* 0x100fe200080108cb */
[--C-:B------:R-:W-:Y:S01]  /*84b0*/  FFMA.FTZ R201, R156, UR4, -R203.reuse ;  /* 0x000000049cc97c23 */ /* 0x100fe200080108cb */
[--C-:B------:R-:W-:Y:S01]  /*84c0*/  FFMA.FTZ R171, R172, UR4, -R203.reuse ;  /* 0x00000004acab7c23 */ /* 0x100fe200080108cb */
[----:B------:R-:W-:Y:S01]  /*84d0*/  FSEL R154, R7, RZ, P5 ;  /* 0x000000ff079a7208 */ /* 0x000fe20002800000 */
[--C-:B------:R-:W-:Y:S01]  /*84e0*/  FFMA.FTZ R14, R14, UR4, -R203.reuse ;  /* 0x000000040e0e7c23 */ /* 0x100fe200080108cb */
[--C-:B------:R-:W-:Y:S01]  /*84f0*/  FFMA.FTZ R21, R21, UR4, -R203.reuse ;  /* 0x0000000415157c23 */ /* 0x100fe200080108cb */
[--C-:B------:R-:W-:Y:S01]  /*8500*/  FFMA.FTZ R20, R20, UR4, -R203.reuse ;  /* 0x0000000414147c23 */ /* 0x100fe200080108cb */
[--C-:B------:R-:W-:Y:S01]  /*8510*/  FFMA.FTZ R168, R168, UR4, -R203.reuse ;  /* 0x00000004a8a87c23 */ /* 0x100fe200080108cb */
[--C-:B------:R-:W-:Y:S01]  /*8520*/  FFMA.FTZ R172, R165, UR4, -R203.reuse ;  /* 0x00000004a5ac7c23 */ /* 0x100fe200080108cb */
[----:B------:R-:W-:Y:S01]  /*8530*/  FFMA.FTZ R175, R157, UR4, -R203 ;  /* 0x000000049daf7c23 */ /* 0x000fe200080108cb */
[----:B------:R-:W-:Y:S01]  /*8540*/  FADD.FTZ R154, -R154, R13 ;  /* 0x0000000d9a9a7221 */ /* 0x000fe20000010100 */
[----:B------:R-:W-:Y:S03]  /*8550*/  MUFU.EX2 R14, R14 ;  /* 0x0000000e000e7308 */ /* 0x000fe60000000800 */
[----:B------:R-:W-:-:S05]  /*8560*/  FMUL.FTZ R154, R154, UR4 ;  /* 0x000000049a9a7c20 */ /* 0x000fca0008410000 */
[----:B------:R-:W1:Y:S01]  /*8570*/  MUFU.EX2 R213, R154 ;  /* 0x0000009a00d57308 */ /* 0x000e620000000800 */
[----:B0-----:R-:W-:Y:S01]  /*8580*/  FMNMX.FTZ R161, R174, R161, !PT ;  /* 0x000000a1aea17209 */ /* 0x001fe20007810000 */
[--C-:B------:R-:W-:Y:S01]  /*8590*/  FFMA.FTZ R174, R160, UR4, -R203.reuse ;  /* 0x00000004a0ae7c23 */ /* 0x100fe200080108cb */
[----:B------:R-:W-:-:S03]  /*85a0*/  FFMA.FTZ R203, R152, UR4, -R203 ;  /* 0x0000000498cb7c23 */ /* 0x000fc600080108cb */
[----:B------:R-:W0:Y:S02]  /*85b0*/  SHFL.BFLY PT, R164, R161, 0x1, 0x1f ;  /* 0x0c201f00a1a47f89 */ /* 0x000e2400000e0000 */
[----:B------:R-:W2:Y:S08]  /*85c0*/  MUFU.EX2 R21, R21 ;  /* 0x0000001500157308 */ /* 0x000eb00000000800 */
        /* <DEDUP_REMOVED lines=25> */
[----:B------:R-:W-:Y:S01]  /*8760*/  MUFU.EX2 R171, R171 ;  /* 0x000000ab00ab7308 */ /* 0x000fe20000000800 */
[----:B------:R-:W-:Y:S01]  /*8770*/  IADD3 R153, -R188, RZ, RZ ;  /* 0x000000ffbc997210 */ /* 0x000fe20007ffe1ff */
        /* <DEDUP_REMOVED lines=8> */
[----:B------:R-:W0:Y:S01]  /*8800*/  MUFU.EX2 R212, R156 ;  /* 0x0000009c00d47308 */ /* 0x000e220000000800 */
[--C-:B------:R-:W-:Y:S01]  /*8810*/  FFMA.FTZ R206, R155, UR4, -R152.reuse ;  /* 0x000000049bce7c23 */ /* 0x100fe20008010898 */
[--C-:B------:R-:W-:Y:S01]  /*8820*/  FFMA.FTZ R207, R162, UR4, -R152.reuse ;  /* 0x00000004a2cf7c23 */ /* 0x100fe20008010898 */
[--C-:B------:R-:W-:Y:S01]  /*8830*/  FFMA.FTZ R179, R180, UR4, -R152.reuse ;  /* 0x00000004b4b37c23 */ /* 0x100fe20008010898 */
[--C-:B------:R-:W-:Y:S01]  /*8840*/  FFMA.FTZ R208, R163, UR4, -R152.reuse ;  /* 0x00000004a3d07c23 */ /* 0x100fe20008010898 */
[--C-:B------:R-:W-:Y:S01]  /*8850*/  FFMA.FTZ R209, R166, UR4, -R152.reuse ;  /* 0x00000004a6d17c23 */ /* 0x100fe20008010898 */
[--C-:B------:R-:W-:Y:S01]  /*8860*/  FFMA.FTZ R210, R167, UR4, -R152.reuse ;  /* 0x00000004a7d27c23 */ /* 0x100fe20008010898 */
[----:B------:R-:W-:Y:S01]  /*8870*/  FFMA.FTZ R180, R181, UR4, -R152 ;  /* 0x00000004b5b47c23 */ /* 0x000fe20008010898 */
[----:B------:R-:W-:Y:S01]  /*8880*/  @!P2 IMAD R158, R15, 0x40, R18 ;  /* 0x000000400f9ea824 */ /* 0x000fe200078e0212 */
[----:B------:R-:W-:Y:S01]  /*8890*/  @!P1 PRMT R15, RZ, 0x654, R11 ;  /* 0x00000654ff0f9816 */ /* 0x000fe2000000000b */
[--C-:B------:R-:W-:Y:S01]  /*88a0*/  FFMA.FTZ R181, R182, UR4, -R152.reuse ;  /* 0x00000004b6b57c23 */ /* 0x100fe20008010898 */
[--C-:B------:R-:W-:Y:S01]  /*88b0*/  FFMA.FTZ R182, R187, UR4, -R152.reuse ;  /* 0x00000004bbb67c23 */ /* 0x100fe20008010898 */
[----:B------:R-:W-:Y:S01]  /*88c0*/  @!P2 IMAD R160, R158, 0x4, R17 ;  /* 0x000000049ea0a824 */ /* 0x000fe200078e0211 */
[----:B------:R1:W-:Y:S01]  /*88d0*/  @!P1 SYNCS.ARRIVE.TRANS64.RED.A1T0 RZ, [R15+URZ], RZ ;  /* 0x000000ff0fff99a7 */ /* 0x0003e2000810043f */
[--C-:B------:R-:W-:Y:S01]  /*88e0*/  FFMA.FTZ R200, R200, UR4, -R152.reuse ;  /* 0x00000004c8c87c23 */ /* 0x100fe20008010898 */
[--C-:B------:R-:W-:Y:S01]  /*88f0*/  FFMA.FTZ R183, R183, UR4, -R152.reuse ;  /* 0x00000004b7b77c23 */ /* 0x100fe20008010898 */
[----:B------:R-:W-:Y:S01]  /*8900*/  FFMA.FTZ R199, R199, UR4, -R152 ;  /* 0x00000004c7c77c23 */ /* 0x000fe20008010898 */
[----:B------:R-:W-:Y:S01]  /*8910*/  @!P2 STS [R160+0x38400], R213 ;  /* 0x038400d5a000a388 */ /* 0x000fe20000000800 */
[----:B------:R-:W-:Y:S01]  /*8920*/  MUFU.EX2 R205, R205 ;  /* 0x000000cd00cd7308 */ /* 0x000fe20000000800 */
[----:B------:R-:W-:Y:S01]  /*8930*/  IMAD R187, R2, 0x1000, R19 ;  /* 0x0000100002bb7824 */ /* 0x000fe200078e0213 */
[----:B--2---:R-:W-:Y:S01]  /*8940*/  F2FP.BF16.F32.PACK_AB R152, R21, R14 ;  /* 0x0000000e1598723e */ /* 0x004fe200000010ff */
[----:B0-----:R0:W-:Y:S01]  /*8950*/  @!P2 STS [R160+0x38420], R212 ;  /* 0x038420d4a000a388 */ /* 0x0011e20000000800 */
[----:B------:R-:W-:Y:S01]  /*8960*/  F2FP.BF16.F32.PACK_AB R154, R169, R20 ;  /* 0x00000014a99a723e */ /* 0x000fe200000010ff */
[----:B------:R-:W-:Y:S01]  /*8970*/  FMUL.FTZ R26, R26, R212 ;  /* 0x000000d41a1a7220 */ /* 0x000fe20000410000 */
[----:B------:R-:W-:Y:S01]  /*8980*/  F2FP.BF16.F32.PACK_AB R156, R171, R168 ;  /* 0x000000a8ab9c723e */ /* 0x000fe200000010ff */
[-C--:B------:R-:W-:Y:S01]  /*8990*/  FMUL.FTZ R27, R27, R212.reuse ;  /* 0x000000d41b1b7220 */ /* 0x080fe20000410000 */
[----:B------:R-:W2:Y:S01]  /*89a0*/  MUFU.EX2 R204, R204 ;  /* 0x000000cc00cc7308 */ /* 0x000ea20000000800 */
[----:B------:R-:W-:Y:S01]  /*89b0*/  R2UR UR6, R187 ;  /* 0x00000000bb0672ca */ /* 0x000fe200000e0000 */
        /* <DEDUP_REMOVED lines=30> */
[----:B------:R-:W2:Y:S01]  /*8ba0*/  MUFU.EX2 R173, R173 ;  /* 0x000000ad00ad7308 */ /* 0x000ea20000000800 */
[----:B---3--:R-:W-:Y:S01]  /*8bb0*/  F2FP.BF16.F32.PACK_AB R155, R207, R206 ;  /* 0x000000cecf9b723e */ /* 0x008fe200000010ff */
        /* <DEDUP_REMOVED lines=95> */
[----:B0-----:R-:W-:Y:S01]  /*91b0*/  F2FP.BF16.F32.PACK_AB R161, R179, R178 ;  /* 0x000000b2b3a1723e */ /* 0x001fe200000010ff */
[-C--:B------:R-:W-:Y:S01]  /*91c0*/  FMUL.FTZ R146, R146, R212.reuse ;  /* 0x000000d492927220 */ /* 0x080fe20000410000 */
[-C--:B------:R-:W-:Y:S01]  /*91d0*/  FMUL.FTZ R147, R147, R212.reuse ;  /* 0x000000d493937220 */ /* 0x080fe20000410000 */
[-C--:B------:R-:W-:Y:S01]  /*91e0*/  FMUL.FTZ R148, R148, R213.reuse ;  /* 0x000000d594947220 */ /* 0x080fe20000410000 */
[----:B------:R-:W-:Y:S01]  /*91f0*/  FMUL.FTZ R149, R149, R213 ;  /* 0x000000d595957220 */ /* 0x000fe20000410000 */
[-C--:B------:R-:W-:Y:S01]  /*9200*/  FMUL.FTZ R150, R150, R212.reuse ;  /* 0x000000d496967220 */ /* 0x080fe20000410000 */
[----:B------:R-:W-:Y:S01]  /*9210*/  FMUL.FTZ R151, R151, R212 ;  /* 0x000000d497977220 */ /* 0x000fe20000410000 */
[----:B------:R-:W-:Y:S01]  /*9220*/  MUFU.EX2 R176, R176 ;  /* 0x000000b000b07308 */ /* 0x000fe20000000800 */
[----:B------:R0:W-:Y:S01]  /*9230*/  STSM.16.M88.4 [R189+0x36400], R152 ;  /* 0x03640098bd007844 */ /* 0x0001e20000000200 */
[----:B-1----:R-:W-:-:S02]  /*9240*/  VIADD R15, R187, 0x80 ;  /* 0x00000080bb0f7836 */ /* 0x002fc40000000000 */
[----:B------:R-:W-:Y:S01]  /*9250*/  FFMA.FTZ R205, R212, R6, R205 ;  /* 0x00000006d4cd7223 */ /* 0x000fe200000100cd */
[----:B------:R-:W-:Y:S01]  /*9260*/  FFMA.FTZ R14, R213, R5, R14 ;  /* 0x00000005d50e7223 */ /* 0x000fe2000001000e */
[----:B------:R0:W-:Y:S01]  /*9270*/  STSM.16.M88.4 [R190], R156 ;  /* 0x0000009cbe007844 */ /* 0x0001e20000000200 */
[----:B------:R-:W-:Y:S01]  /*9280*/  ISETP.GT.AND P2, PT, R12, R9, PT ;  /* 0x000000090c00720c */ /* 0x000fe20003f44270 */
[----:B------:R-:W-:Y:S01]  /*9290*/  FADD.FTZ R205, R204, R205 ;  /* 0x000000cdcccd7221 */ /* 0x000fe20000010000 */
[----:B------:R-:W1:Y:S01]  /*92a0*/  MUFU.EX2 R201, R201 ;  /* 0x000000c900c97308 */ /* 0x000e620000000800 */
[----:B--2---:R-:W-:Y:S01]  /*92b0*/  F2FP.BF16.F32.PACK_AB R163, R181, R180 ;  /* 0x000000b4b5a3723e */ /* 0x004fe200000010ff */
[----:B------:R-:W-:Y:S01]  /*92c0*/  FADD.FTZ R21, R21, R14 ;  /* 0x0000000e15157221 */ /* 0x000fe20000010000 */
[----:B------:R-:W-:Y:S01]  /*92d0*/  FADD.FTZ R206, R206, R205 ;  /* 0x000000cdcece7221 */ /* 0x000fe20000010000 */
[----:B------:R-:W-:Y:S02]  /*92e0*/  @!P1 VIADD R10, R10, 0x38860 ;  /* 0x000388600a0a9836 */ /* 0x000fe40000000000 */
[----:B------:R0:W-:Y:S01]  /*92f0*/  STSM.16.M88.4 [R192], R160 ;  /* 0x000000a0c0007844 */ /* 0x0001e20000000200 */
[----:B------:R-:W-:Y:S01]  /*9300*/  FADD.FTZ R20, R20, R21 ;  /* 0x0000001514147221 */ /* 0x000fe20000010000 */
[----:B------:R-:W-:Y:S01]  /*9310*/  MUFU.EX2 R202, R202 ;  /* 0x000000ca00ca7308 */ /* 0x000fe20000000800 */
[----:B------:R-:W-:Y:S01]  /*9320*/  FADD.FTZ R207, R207, R206 ;  /* 0x000000cecfcf7221 */ /* 0x000fe20000010000 */
[----:B------:R-:W-:Y:S01]  /*9330*/  @!P1 PRMT R10, RZ, 0x654, R10 ;  /* 0x00000654ff0a9816 */ /* 0x000fe2000000000a */
[----:B------:R-:W-:-:S02]  /*9340*/  FADD.FTZ R169, R169, R20 ;  /* 0x00000014a9a97221 */ /* 0x000fc40000010000 */
[----:B------:R-:W-:Y:S02]  /*9350*/  FADD.FTZ R208, R208, R207 ;  /* 0x000000cfd0d07221 */ /* 0x000fe40000010000 */
        /* <DEDUP_REMOVED lines=17> */
[----:B------:R-:W-:Y:S01]  /*9470*/  FADD.FTZ R174, R174, R175 ;  /* 0x000000afaeae7221 */ /* 0x000fe20000010000 */
[----:B------:R-:W-:Y:S02]  /*9480*/  MUFU.EX2 R11, R199 ;  /* 0x000000c7000b7308 */ /* 0x000fe40000000800 */
[----:B------:R-:W-:Y:S01]  /*9490*/  FADD.FTZ R180, R181, R180 ;  /* 0x000000b4b5b47221 */ /* 0x000fe20000010000 */
[----:B------:R-:W-:-:S04]  /*94a0*/  FADD.FTZ R177, R177, R174 ;  /* 0x000000aeb1b17221 */ /* 0x000fc80000010000 */
[----:B------:R-:W-:Y:S01]  /*94b0*/  FADD.FTZ R176, R176, R177 ;  /* 0x000000b1b0b07221 */ /* 0x000fe20000010000 */
[----:B------:R-:W2:Y:S01]  /*94c0*/  MUFU.EX2 R200, R200 ;  /* 0x000000c800c87308 */ /* 0x000ea20000000800 */
[----:B-1----:R-:W-:Y:S01]  /*94d0*/  F2FP.BF16.F32.PACK_AB R165, R182, R13 ;  /* 0x0000000db6a5723e */ /* 0x002fe200000010ff */
[----:B------:R-:W-:Y:S01]  /*94e0*/  FADD.FTZ R13, R13, R180 ;  /* 0x000000b40d0d7221 */ /* 0x000fe20000010000 */
[----:B------:R-:W-:-:S03]  /*94f0*/  FADD.FTZ R201, R201, R176 ;  /* 0x000000b0c9c97221 */ /* 0x000fc60000010000 */
[----:B------:R-:W-:Y:S01]  /*9500*/  FADD.FTZ R182, R182, R13 ;  /* 0x0000000db6b67221 */ /* 0x000fe20000010000 */
[----:B------:R-:W-:Y:S01]  /*9510*/  FADD.FTZ R202, R202, R201 ;  /* 0x000000c9caca7221 */ /* 0x000fe20000010000 */
[----:B------:R-:W-:-:S03]  /*9520*/  IMAD.MOV.U32 R13, RZ, RZ, R7 ;  /* 0x000000ffff0d7224 */ /* 0x000fc600078e0007 */
[----:B------:R-:W-:Y:S01]  /*9530*/  FADD.FTZ R5, R203, R202 ;  /* 0x000000cacb057221 */ /* 0x000fe20000010000 */
[----:B--2---:R-:W-:Y:S01]  /*9540*/  F2FP.BF16.F32.PACK_AB R167, R200, R11 ;  /* 0x0000000bc8a7723e */ /* 0x004fe200000010ff */
[----:B------:R-:W-:-:S04]  /*9550*/  FADD.FTZ R11, R11, R182 ;  /* 0x000000b60b0b7221 */ /* 0x000fc80000010000 */
        /* <DEDUP_REMOVED lines=15> */
[----:B------:R-:W-:Y:S01]  /*9650*/  IMAD.MOV.U32 R15, RZ, RZ, R2 ;  /* 0x000000ffff0f7224 */ /* 0x000fe200078e0002 */
[----:B------:R-:W-:Y:S02]  /*9660*/  WARPGROUP.DEPBAR.LE gsb0, 0x0 ;  /* 0x00008000000079c5 */ /* 0x000fe40000010000 */
[----:B------:R-:W-:-:S15]  /*9670*/  WARPGROUP.ARRIVE ;  /* 0x00000000000079c5 */ /* 0x000fde0000000000 */
[----:B------:R-:W-:-:S07]  /*9680*/  NOP ;  /* 0x0000000000007918 */ /* 0x000fce0000000000 */
        /* <DEDUP_REMOVED lines=17> */
[----:B-1----:R-:W-:-:S04]  /*97a0*/  VIADD R10, R12, 0xffffffff ;  /* 0xffffffff0c0a7836 */ /* 0x002fc80000000000 */
[----:B------:R-:W-:Y:S01]  /*97b0*/  IMAD.MOV.U32 R12, RZ, RZ, R10 ;  /* 0x000000ffff0c7224 */ /* 0x000fe200078e000a */
[----:B0-----:R-:W-:Y:S06]  /*97c0*/  @P2 BRA `(.L_x_4015) ;  /* 0xffffffc800a02947 */ /* 0x001fec000383ffff */
[----:B------:R-:W-:-:S07]  /*97d0*/  MOV R12, R10 ;  /* 0x0000000a000c7202 */ /* 0x000fce0000000f00 */
.L_x_4006:
[----:B------:R-:W-:-:S13]  /*97e0*/  ISETP.GE.AND P2, PT, R12, RZ, PT ;  /* 0x000000ff0c00720c */ /* 0x000fda0003f46270 */
[----:B------:R-:W-:Y:S05]  /*97f0*/  @!P2 BRA `(.L_x_4016) ;  /* 0x000000300044a947 */ /* 0x000fea0003800000 */
[----:B------:R-:W-:Y:S01]  /*9800*/  IMAD.MOV.U32 R11, RZ, RZ, R8 ;  /* 0x000000ffff0b7224 */ /* 0x000fe200078e0008 */
[----:B------:R-:W-:Y:S01]  /*9810*/  ULDC UR5, c[0x0][0xad0] ;  /* 0x0002b40000057ab9 */ /* 0x000fe20000000800 */
[----:B------:R-:W-:Y:S01]  /*9820*/  IMAD.MOV.U32 R184, RZ, RZ, R7 ;  /* 0x000000ffffb87224 */ /* 0x000fe200078e0007 */
[----:B------:R-:W-:Y:S01]  /*9830*/  ULDC UR4, c[0x0][0xa80] ;  /* 0x0002a00000047ab9 */ /* 0x000fe20000000800 */
[----:B------:R-:W-:-:S07]  /*9840*/  IMAD.MOV.U32 R13, RZ, RZ, R2 ;  /* 0x000000ffff0d7224 */ /* 0x000fce00078e0002 */
.L_x_4025:
[----:B------:R-:W-:-:S05]  /*9850*/  VIADD R2, R13, 0x1 ;  /* 0x000000010d027836 */ /* 0x000fca0000000000 */
[----:B------:R-:W-:-:S04]  /*9860*/  ISETP.NE.AND P2, PT, R2, 0x2, PT ;  /* 0x000000020200780c */ /* 0x000fc80003f45270 */
[----:B------:R-:W-:Y:S02]  /*9870*/  SEL R7, RZ, 0x1, P2 ;  /* 0x00000001ff077807 */ /* 0x000fe40001000000 */
[----:B------:R-:W-:Y:S02]  /*9880*/  SEL R2, R2, RZ, P2 ;  /* 0x000000ff02027207 */ /* 0x000fe40001000000 */
[----:B------:R-:W-:Y:S01]  /*9890*/  LOP3.LUT R16, R16, R7, RZ, 0x3c, !PT ;  /* 0x0000000710107212 */ /* 0x000fe200078e3cff */
[----:B------:R-:W-:Y:S06]  /*98a0*/  @!P0 BRA `(.L_x_4017) ;  /* 0x0000000000048947 */ /* 0x000fec0003800000 */
[----:B------:R-:W-:Y:S01]  /*98b0*/  BPT.TRAP 0x1 ;  /* 0x000000040000795c */ /* 0x000fe20000300000 */
.L_x_4017:
[----:B------:R-:W-:Y:S01]  /*98c0*/  IMAD R9, R2, 0x8, R17 ;  /* 0x0000000802097824 */ /* 0x000fe200078e0211 */
[----:B------:R-:W-:-:S04]  /*98d0*/  SHF.L.U32 R8, R16, 0x1f, RZ ;  /* 0x0000001f10087819 */ /* 0x000fc800000006ff */
[----:B------:R0:W1:Y:S01]  /*98e0*/  SYNCS.PHASECHK.TRANS64.TRYWAIT P2, [R9+URZ+0x38830], R8 ;  /* 0x03883008090075a7 */ /* 0x000062000804017f */
[----:B------:R-:W-:Y:S05]  /*98f0*/  @!P0 BRA `(.L_x_4018) ;  /* 0x0000000000048947 */ /* 0x000fea0003800000 */
[----:B------:R-:W-:Y:S01]  /*9900*/  BPT.TRAP 0x1 ;  /* 0x000000040000795c */ /* 0x000fe20000300000 */
.L_x_4018:
[----:B------:R-:W-:Y:S01]  /*9910*/  IMAD R7, R2, 0x200, R0 ;  /* 0x0000020002077824 */ /* 0x000fe200078e0200 */
[----:B-1----:R-:W-:Y:S06]  /*9920*/  @P2 BRA `(.L_x_4019) ;  /* 0x0000000000082947 */ /* 0x002fec0003800000 */
[----:B------:R-:W1:Y:S02]  /*9930*/  SYNCS.PHASECHK.TRANS64.TRYWAIT P2, [R9+URZ+0x38830], R8 ;  /* 0x03883008090075a7 */ /* 0x000e64000804017f */
[----:B-1----:R-:W-:Y:S05]  /*9940*/  @!P2 BRA `(.L_x_4020) ;  /* 0x000000bc0014a947 */ /* 0x002fea0003800000 */
.L_x_4019:
        /* <DEDUP_REMOVED lines=22> */
.L_x_4021:
[----:B------:R2:W3:Y:S01]  /*9ab0*/  SYNCS.PHASECHK.TRANS64.TRYWAIT P2, [R9+URZ+0x38850], R8 ;  /* 0x03885008090075a7 */ /* 0x0004e2000804017f */
[----:B------:R-:W-:Y:S05]  /*9ac0*/  @!P0 BRA `(.L_x_4022) ;  /* 0x0000000000048947 */ /* 0x000fea0003800000 */
[----:B------:R-:W-:Y:S01]  /*9ad0*/  BPT.TRAP 0x1 ;  /* 0x000000040000795c */ /* 0x000fe20000300000 */
.L_x_4022:
[----:B---3--:R-:W-:Y:S05]  /*9ae0*/  @P2 BRA `(.L_x_4023) ;  /* 0x0000000000082947 */ /* 0x008fea0003800000 */
[----:B------:R-:W3:Y:S02]  /*9af0*/  SYNCS.PHASECHK.TRANS64.TRYWAIT P2, [R9+URZ+0x38850], R8 ;  /* 0x03885008090075a7 */ /* 0x000ee4000804017f */
[----:B---3--:R-:W-:Y:S05]  /*9b00*/  @!P2 BRA `(.L_x_4024) ;  /* 0x000000b800b8a947 */ /* 0x008fea0003800000 */
.L_x_4023:
[----:B------:R-:W-:Y:S01]  /*9b10*/  LEA R7, R2, R3, 0xc ;  /* 0x0000000302077211 */ /* 0x000fe200078e60ff */
[----:B------:R-:W-:Y:S01]  /*9b20*/  WARPGROUP.ARRIVE ;  /* 0x00000000000079c5 */ /* 0x000fe20000000000 */
[----:B------:R-:W-:Y:S01]  /*9b30*/  UMOV UR11, 0x40000040 ;  /* 0x40000040000b7882 */ /* 0x000fe20000000000 */
[----:B------:R-:W-:Y:S01]  /*9b40*/  VIADD R10, R4, 0x2 ;  /* 0x00000002040a7836 */ /* 0x000fe20000000000 */
[C---:B------:R-:W-:Y:S01]  /*9b50*/  R2UR UR10, R7.reuse ;  /* 0x00000000070a72ca */ /* 0x040fe200000e0000 */
[C---:B0123--:R-:W-:Y:S01]  /*9b60*/  VIADD R8, R7.reuse, 0x2 ;  /* 0x0000000207087836 */ /* 0x04ffe20000000000 */
[----:B------:R-:W-:Y:S01]  /*9b70*/  UMOV UR29, 0x40000040 ;  /* 0x40000040001d7882 */ /* 0x000fe20000000000 */
[----:B------:R-:W-:Y:S01]  /*9b80*/  UMOV UR31, 0x40000040 ;  /* 0x40000040001f7882 */ /* 0x000fe20000000000 */
[----:B------:R-:W-:Y:S01]  /*9b90*/  R2UR UR28, R10 ;  /* 0x000000000a1c72ca */ /* 0x000fe200000e0000 */
[----:B------:R-:W-:Y:S01]  /*9ba0*/  VIADD R10, R4, 0x4 ;  /* 0x00000004040a7836 */ /* 0x000fe20000000000 */
[----:B------:R-:W-:Y:S01]  /*9bb0*/  R2UR UR30, R8 ;  /* 0x00000000081e72ca */ /* 0x000fe200000e0000 */
[C---:B------:R-:W-:Y:S01]  /*9bc0*/  VIADD R8, R7.reuse, 0x4 ;  /* 0x0000000407087836 */ /* 0x040fe20000000000 */
[----:B------:R-:W0:Y:S01]  /*9bd0*/  S2R R14, SR_TID.X ;  /* 0x00000000000e7919 */ /* 0x000e220000002100 */
[----:B------:R-:W-:Y:S01]  /*9be0*/  VIADD R21, R4, 0x800 ;  /* 0x0000080004157836 */ /* 0x000fe20000000000 */
[----:B------:R-:W-:Y:S01]  /*9bf0*/  UMOV UR7, 0x40000040 ;  /* 0x4000004000077882 */ /* 0x000fe20000000000 */
[----:B------:R-:W-:-:S02]  /*9c00*/  VIADD R15, R7, 0x800 ;  /* 0x00000800070f7836 */ /* 0x000fc40000000000 */
[----:B------:R-:W-:Y:S01]  /*9c10*/  HGMMA.64x64x16.F32.BF16 R152, gdesc[UR8], R152, gsb0 ;  /* 0x00e00000089879f0 */ /* 0x000fe20008001898 */
[----:B------:R-:W-:-:S05]  /*9c20*/  IMAD R207, R2, 0x1000, R19 ;  /* 0x0000100002cf7824 */ /* 0x000fca00078e0213 */
[----:B------:R-:W-:Y:S02]  /*9c30*/  R2UR UR6, R207 ;  /* 0x00000000cf0672ca */ /* 0x000fe400000e0000 */
[----:B0-----:R-:W-:Y:S01]  /*9c40*/  SHF.R.U32.HI R14, RZ, 0x7, R14 ;  /* 0x00000007ff0e7819 */ /* 0x001fe2000001160e */
        /* <DEDUP_REMOVED lines=340> */
[----:B------:R-:W-:-:S06]  /*b190*/  FMUL.FTZ R183, R183, UR5 ;  /* 0x00000005b7b77c20 */ /* 0x000fcc0008410000 */
        /* <DEDUP_REMOVED lines=17> */
[----:B-1----:R-:W-:Y:S01]  /*b2b0*/  FMNMX.FTZ R7, R161, R158, !PT ;  /* 0x0000009ea1077209 */ /* 0x002fe20007810000 */
[----:B------:R-:W-:-:S06]  /*b2c0*/  FMUL.FTZ R158, R162, UR5 ;  /* 0x00000005a29e7c20 */ /* 0x000fcc0008410000 */
[----:B------:R-:W1:Y:S01]  /*b2d0*/  MUFU.TANH R177, R177 ;  /* 0x000000b100b17308 */ /* 0x000e620000002400 */
[----:B--2---:R-:W-:-:S07]  /*b2e0*/  FMNMX.FTZ R162, R164, R7, !PT ;  /* 0x00000007a4a27209 */ /* 0x004fce0007810000 */
[----:B------:R-:W2:Y:S01]  /*b2f0*/  MUFU.TANH R185, R185 ;  /* 0x000000b900b97308 */ /* 0x000ea20000002400 */
[----:B0-----:R-:W-:Y:S01]  /*b300*/  FMNMX.FTZ R168, R165, R162, !PT ;  /* 0x000000a2a5a87209 */ /* 0x001fe20007810000 */
[----:B------:R-:W-:Y:S01]  /*b310*/  FMUL.FTZ R162, R163, UR5 ;  /* 0x00000005a3a27c20 */ /* 0x000fe20008410000 */
[----:B------:R-:W-:Y:S01]  /*b320*/  FMUL.FTZ R163, R166, UR5 ;  /* 0x00000005a6a37c20 */ /* 0x000fe20008410000 */
[----:B------:R-:W-:Y:S01]  /*b330*/  FMUL.FTZ R166, R167, UR5 ;  /* 0x00000005a7a67c20 */ /* 0x000fe20008410000 */
[----:B------:R-:W-:-:S03]  /*b340*/  FMUL.FTZ R167, R170, UR5 ;  /* 0x00000005aaa77c20 */ /* 0x000fc60008410000 */
        /* <DEDUP_REMOVED lines=22> */
[----:B--2---:R-:W-:Y:S02]  /*b4b0*/  FMNMX.FTZ R169, R163, R168, !PT ;  /* 0x000000a8a3a97209 */ /* 0x004fe40007810000 */
[----:B-1----:R-:W-:-:S05]  /*b4c0*/  FMNMX.FTZ R7, R170, R171, !PT ;  /* 0x000000abaa077209 */ /* 0x002fca0007810000 */
[----:B------:R-:W1:Y:S01]  /*b4d0*/  MUFU.TANH R181, R181 ;  /* 0x000000b500b57308 */ /* 0x000e620000002400 */
[C---:B------:R-:W-:Y:S01]  /*b4e0*/  FADD.FTZ R170, -R7.reuse, R184 ;  /* 0x000000b807aa7221 */ /* 0x040fe20000010100 */
[----:B------:R-:W-:-:S03]  /*b4f0*/  FMUL.FTZ R204, R7, UR4 ;  /* 0x0000000407cc7c20 */ /* 0x000fc60008410000 */
[----:B------:R-:W-:Y:S01]  /*b500*/  FMUL.FTZ R168, R170, UR4 ;  /* 0x00000004aaa87c20 */ /* 0x000fe20008410000 */
[----:B---3--:R-:W-:Y:S01]  /*b510*/  FMNMX.FTZ R170, R166, R169, !PT ;  /* 0x000000a9a6aa7209 */ /* 0x008fe20007810000 */
[--C-:B------:R-:W-:Y:S01]  /*b520*/  FFMA.FTZ R173, R8, UR4, -R204.reuse ;  /* 0x0000000408ad7c23 */ /* 0x100fe200080108cc */
[----:B------:R-:W2:Y:S01]  /*b530*/  MUFU.TANH R186, R186 ;  /* 0x000000ba00ba7308 */ /* 0x000ea20000002400 */
[--C-:B------:R-:W-:Y:S01]  /*b540*/  FFMA.FTZ R172, R153, UR4, -R204.reuse ;  /* 0x0000000499ac7c23 */ /* 0x100fe200080108cc */
[----:B0-----:R-:W-:Y:S01]  /*b550*/  FMNMX.FTZ R170, R167, R170, !PT ;  /* 0x000000aaa7aa7209 */ /* 0x001fe20007810000 */
        /* <DEDUP_REMOVED lines=10> */
[--C-:B------:R-:W-:Y:S01]  /*b600*/  FFMA.FTZ R200, R164, UR4, -R204.reuse ;  /* 0x00000004a4c87c23 */ /* 0x100fe200080108cc */
[--C-:B------:R-:W-:Y:S01]  /*b610*/  FFMA.FTZ R201, R165, UR4, -R204.reuse ;  /* 0x00000004a5c97c23 */ /* 0x100fe200080108cc */
[----:B------:R-:W-:Y:S01]  /*b620*/  FFMA.FTZ R180, R180, UR4, -R204 ;  /* 0x00000004b4b47c23 */ /* 0x000fe200080108cc */
[----:B------:R-:W1:Y:S01]  /*b630*/  MUFU.TANH R178, R178 ;  /* 0x000000b200b27308 */ /* 0x000e620000002400 */
[----:B--2---:R-:W-:-:S07]  /*b640*/  FMNMX.FTZ R170, R186, R169, !PT ;  /* 0x000000a9baaa7209 */ /* 0x004fce0007810000 */
[----:B------:R-:W2:Y:S01]  /*b650*/  MUFU.TANH R179, R179 ;  /* 0x000000b300b37308 */ /* 0x000ea20000002400 */
[----:B0-----:R-:W-:-:S07]  /*b660*/  FMNMX.FTZ R169, R187, R170, !PT ;  /* 0x000000aabba97209 */ /* 0x001fce0007810000 */
[----:B------:R-:W0:Y:S01]  /*b670*/  MUFU.TANH R182, R182 ;  /* 0x000000b600b67308 */ /* 0x000e220000002400 */
[----:B-1----:R-:W-:Y:S01]  /*b680*/  FMNMX.FTZ R8, R178, R169, !PT ;  /* 0x000000a9b2087209 */ /* 0x002fe20007810000 */
[----:B------:R-:W-:Y:S01]  /*b690*/  FFMA.FTZ R169, R152, UR4, -R204 ;  /* 0x0000000498a97c23 */ /* 0x000fe200080108cc */
[C---:B------:R-:W-:Y:S02]  /*b6a0*/  @!P1 IADD3 R152, R9.reuse, 0x38840, RZ ;  /* 0x0003884009989810 */ /* 0x040fe40007ffe0ff */
[----:B------:R-:W-:Y:S02]  /*b6b0*/  @!P1 IADD3 R9, R9, 0x38860, RZ ;  /* 0x0003886009099810 */ /* 0x000fe40007ffe0ff */
[----:B------:R-:W-:Y:S01]  /*b6c0*/  @!P1 PRMT R152, RZ, 0x654, R152 ;  /* 0x00000654ff989816 */ /* 0x000fe20000000098 */
[----:B------:R-:W1:Y:S01]  /*b6d0*/  MUFU.TANH R183, R183 ;  /* 0x000000b700b77308 */ /* 0x000e620000002400 */
[----:B--2---:R-:W-:Y:S02]  /*b6e0*/  FMNMX.FTZ R171, R179, R8, !PT ;  /* 0x00000008b3ab7209 */ /* 0x004fe40007810000 */
[----:B------:R2:W-:Y:S01]  /*b6f0*/  @!P1 SYNCS.ARRIVE.TRANS64.RED.A1T0 RZ, [R152+URZ], RZ ;  /* 0x000000ff98ff99a7 */ /* 0x0005e2000810043f */
[----:B------:R-:W-:-:S04]  /*b700*/  @!P1 PRMT R9, RZ, 0x654, R9 ;  /* 0x00000654ff099816 */ /* 0x000fc80000000009 */
[----:B------:R-:W3:Y:S01]  /*b710*/  MUFU.EX2 R168, R168 ;  /* 0x000000a800a87308 */ /* 0x000ee20000000800 */
[----:B0-----:R-:W-:Y:S01]  /*b720*/  FMNMX.FTZ R8, R182, R171, !PT ;  /* 0x000000abb6087209 */ /* 0x001fe20007810000 */
[----:B------:R-:W-:-:S06]  /*b730*/  FFMA.FTZ R171, R154, UR4, -R204 ;  /* 0x000000049aab7c23 */ /* 0x000fcc00080108cc */
[----:B------:R0:W-:Y:S01]  /*b740*/  MUFU.EX2 R170, R173 ;  /* 0x000000ad00aa7308 */ /* 0x0001e20000000800 */
[----:B-1----:R-:W-:-:S05]  /*b750*/  FMNMX.FTZ R8, R183, R8, !PT ;  /* 0x00000008b7087209 */ /* 0x002fca0007810000 */
[----:B------:R-:W1:Y:S02]  /*b760*/  SHFL.BFLY PT, R153, R8, 0x2, 0x1f ;  /* 0x0c401f0008997f89 */ /* 0x000e6400000e0000 */
[----:B------:R-:W2:Y:S01]  /*b770*/  MUFU.EX2 R21, R21 ;  /* 0x0000001500157308 */ /* 0x000ea20000000800 */
[----:B0-----:R-:W-:Y:S01]  /*b780*/  FFMA.FTZ R173, R156, UR4, -R204 ;  /* 0x000000049cad7c23 */ /* 0x001fe200080108cc */
[-C--:B---3--:R-:W-:Y:S01]  /*b790*/  FMUL.FTZ R24, R24, R168.reuse ;  /* 0x000000a818187220 */ /* 0x088fe20000410000 */
        /* <DEDUP_REMOVED lines=47> */
[----:B------:R-:W-:Y:S01]  /*ba90*/  FMUL.FTZ R100, R100, R168 ;  /* 0x000000a864647220 */ /* 0x000fe20000410000 */
[----:B0-----:R-:W-:Y:S01]  /*baa0*/  FMNMX.FTZ R8, R153, R8, !PT ;  /* 0x0000000899087209 */ /* 0x001fe20007810000 */
[----:B------:R-:W-:-:S02]  /*bab0*/  IMAD.MOV R153, RZ, RZ, -R188 ;  /* 0x000000ffff997224 */ /* 0x000fc400078e0abc */
[-C--:B------:R-:W-:Y:S01]  /*bac0*/  FMUL.FTZ R101, R101, R168.reuse ;  /* 0x000000a865657220 */ /* 0x080fe20000410000 */
        /* <DEDUP_REMOVED lines=13> */
[----:B------:R-:W0:Y:S01]  /*bba0*/  MUFU.EX2 R11, R11 ;  /* 0x0000000b000b7308 */ /* 0x000e220000000800 */
[--C-:B------:R-:W-:Y:S01]  /*bbb0*/  FFMA.FTZ R203, R162, UR4, -R155.reuse ;  /* 0x00000004a2cb7c23 */ /* 0x100fe2000801089b */
[----:B------:R-:W-:Y:S01]  /*bbc0*/  FFMA.FTZ R204, R163, UR4, -R155 ;  /* 0x00000004a3cc7c23 */ /* 0x000fe2000801089b */
[----:B------:R-:W-:-:S02]  /*bbd0*/  @!P2 IMAD R154, R13, 0x40, R18 ;  /* 0x000000400d9aa824 */ /* 0x000fc400078e0212 */
[--C-:B------:R-:W-:Y:S01]  /*bbe0*/  FFMA.FTZ R205, R166, UR4, -R155.reuse ;  /* 0x00000004a6cd7c23 */ /* 0x100fe2000801089b */
[--C-:B------:R-:W-:Y:S01]  /*bbf0*/  FFMA.FTZ R206, R167, UR4, -R155.reuse ;  /* 0x00000004a7ce7c23 */ /* 0x100fe2000801089b */
[----:B------:R-:W-:Y:S01]  /*bc00*/  FFMA.FTZ R181, R181, UR4, -R155 ;  /* 0x00000004b5b57c23 */ /* 0x000fe2000801089b */
[----:B------:R-:W-:Y:S02]  /*bc10*/  @!P2 IMAD R154, R154, 0x4, R17 ;  /* 0x000000049a9aa824 */ /* 0x000fe400078e0211 */
[--C-:B------:R-:W-:Y:S01]  /*bc20*/  FFMA.FTZ R186, R186, UR4, -R155.reuse ;  /* 0x00000004baba7c23 */ /* 0x100fe2000801089b */
        /* <DEDUP_REMOVED lines=8> */
[-C--:B0-----:R-:W-:Y:S01]  /*bcb0*/  FMUL.FTZ R26, R26, R11.reuse ;  /* 0x0000000b1a1a7220 */ /* 0x081fe20000410000 */
[----:B------:R0:W-:Y:S01]  /*bcc0*/  @!P2 STS [R154+0x38420], R11 ;  /* 0x0384200b9a00a388 */ /* 0x0001e20000000800 */
        /* <DEDUP_REMOVED lines=8> */
[----:B------:R-:W-:Y:S01]  /*bd50*/  FMUL.FTZ R42, R42, R11 ;  /* 0x0000000b2a2a7220 */ /* 0x000fe20000410000 */
[----:B0-----:R-:W-:Y:S01]  /*bd60*/  F2FP.BF16.F32.PACK_AB R154, R172, R169 ;  /* 0x000000a9ac9a723e */ /* 0x001fe200000010ff */
        /* <DEDUP_REMOVED lines=56> */
[----:B------:R-:W-:Y:S01]  /*c0f0*/  FMUL.FTZ R121, R121, R168 ;  /* 0x000000a879797220 */ /* 0x000fe20000410000 */
[-C--:B------:R-:W-:Y:S01]  /*c100*/  FMUL.FTZ R122, R122, R11.reuse ;  /* 0x0000000b7a7a7220 */ /* 0x080fe20000410000 */
[----:B------:R-:W-:Y:S01]  /*c110*/  MUFU.EX2 R199, R199 ;  /* 0x000000c700c77308 */ /* 0x000fe20000000800 */
[----:B0-----:R-:W-:Y:S01]  /*c120*/  F2FP.BF16.F32.PACK_AB R159, R205, R204 ;  /* 0x000000cccd9f723e */ /* 0x001fe200000010ff */
        /* <DEDUP_REMOVED lines=36> */
[----:B------:R-:W-:-:S02]  /*c370*/  VIADD R183, R207, 0x80 ;  /* 0x00000080cfb77836 */ /* 0x000fc40000000000 */
[----:B------:R-:W-:Y:S01]  /*c380*/  FFMA.FTZ R6, R11, R6, R10 ;  /* 0x000000060b067223 */ /* 0x000fe2000001000a */
[----:B------:R-:W2:Y:S01]  /*c390*/  MUFU.EX2 R187, R187 ;  /* 0x000000bb00bb7308 */ /* 0x000ea20000000800 */
[----:B-1----:R-:W-:Y:S01]  /*c3a0*/  F2FP.BF16.F32.PACK_AB R161, R181, R206 ;  /* 0x000000ceb5a1723e */ /* 0x002fe200000010ff */
[----:B------:R0:W-:Y:S01]  /*c3b0*/  STSM.16.M88.4 [R190], R156 ;  /* 0x0000009cbe007844 */ /* 0x0001e20000000200 */
[----:B------:R-:W-:Y:S01]  /*c3c0*/  FFMA.FTZ R5, R168, R5, R21 ;  /* 0x00000005a8057223 */ /* 0x000fe20000010015 */
[----:B------:R-:W-:Y:S01]  /*c3d0*/  FADD.FTZ R185, R185, R6 ;  /* 0x00000006b9b97221 */ /* 0x000fe20000010000 */
[----:B------:R-:W-:Y:S01]  /*c3e0*/  ISETP.GT.AND P2, PT, R12, RZ, PT ;  /* 0x000000ff0c00720c */ /* 0x000fe20003f44270 */
[----:B------:R-:W-:Y:S02]  /*c3f0*/  IMAD.MOV.U32 R11, RZ, RZ, R8 ;  /* 0x000000ffff0b7224 */ /* 0x000fe400078e0008 */
[----:B------:R-:W-:Y:S01]  /*c400*/  FADD.FTZ R170, R170, R5 ;  /* 0x00000005aaaa7221 */ /* 0x000fe20000010000 */
[----:B------:R-:W-:Y:S01]  /*c410*/  MUFU.EX2 R201, R201 ;  /* 0x000000c900c97308 */ /* 0x000fe20000000800 */
[----:B------:R-:W-:-:S02]  /*c420*/  FADD.FTZ R14, R14, R185 ;  /* 0x000000b90e0e7221 */ /* 0x000fc40000010000 */
[----:B------:R-:W-:Y:S02]  /*c430*/  FADD.FTZ R169, R169, R170 ;  /* 0x000000aaa9a97221 */ /* 0x000fe40000010000 */
[----:B------:R-:W-:Y:S02]  /*c440*/  FADD.FTZ R15, R15, R14 ;  /* 0x0000000e0f0f7221 */ /* 0x000fe40000010000 */
[----:B------:R-:W-:Y:S01]  /*c450*/  FADD.FTZ R172, R172, R169 ;  /* 0x000000a9acac7221 */ /* 0x000fe20000010000 */
[----:B------:R-:W1:Y:S01]  /*c460*/  MUFU.EX2 R202, R202 ;  /* 0x000000ca00ca7308 */ /* 0x000e620000000800 */
        /* <DEDUP_REMOVED lines=24> */
[----:B------:R-:W-:-:S03]  /*c5f0*/  IMAD.MOV.U32 R184, RZ, RZ, R7 ;  /* 0x000000ffffb87224 */ /* 0x000fc600078e0007 */
[----:B------:R-:W-:Y:S02]  /*c600*/  FADD.FTZ R201, R201, R200 ;  /* 0x000000c8c9c97221 */ /* 0x000fe40000010000 */
[----:B------:R-:W-:Y:S02]  /*c610*/  MUFU.EX2 R13, R13 ;  /* 0x0000000d000d7308 */ /* 0x000fe40000000800 */
[----:B------:R-:W-:-:S04]  /*c620*/  FADD.FTZ R202, R202, R201 ;  /* 0x000000c9caca7221 */ /* 0x000fc80000010000 */
[----:B------:R-:W-:Y:S02]  /*c630*/  FADD.FTZ R5, R177, R202 ;  /* 0x000000cab1057221 */ /* 0x000fe40000010000 */
[----:B------:R-:W2:Y:S01]  /*c640*/  MUFU.EX2 R182, R182 ;  /* 0x000000b600b67308 */ /* 0x000ea20000000800 */
[----:B-1----:R-:W-:Y:S01]  /*c650*/  F2FP.BF16.F32.PACK_AB R165, R179, R178 ;  /* 0x000000b2b3a5723e */ /* 0x002fe200000010ff */
[----:B------:R-:W-:Y:S01]  /*c660*/  FADD.FTZ R178, R178, R187 ;  /* 0x000000bbb2b27221 */ /* 0x000fe20000010000 */
[----:B------:R-:W-:-:S03]  /*c670*/  FADD.FTZ R5, R180, R5 ;  /* 0x00000005b4057221 */ /* 0x000fc60000010000 */
[----:B------:R-:W-:Y:S01]  /*c680*/  FADD.FTZ R178, R179, R178 ;  /* 0x000000b2b3b27221 */ /* 0x000fe20000010000 */
[----:B--2---:R-:W-:-:S03]  /*c690*/  F2FP.BF16.F32.PACK_AB R167, R182, R13 ;  /* 0x0000000db6a7723e */ /* 0x004fc600000010ff */
[----:B------:R-:W-:Y:S02]  /*c6a0*/  FADD.FTZ R13, R13, R178 ;  /* 0x000000b20d0d7221 */ /* 0x000fe40000010000 */
[----:B------:R0:W-:Y:S01]  /*c6b0*/  STSM.16.M88.4 [R191], R164 ;  /* 0x000000a4bf007844 */ /* 0x0001e20000000200 */
[----:B------:R-:W-:Y:S01]  /*c6c0*/  WARPGROUP.ARRIVE ;  /* 0x00000000000079c5 */ /* 0x000fe20000000000 */
[----:B------:R-:W-:Y:S01]  /*c6d0*/  FADD.FTZ R6, R182, R13 ;  /* 0x0000000db6067221 */ /* 0x000fe20000010000 */
[----:B------:R-:W-:-:S04]  /*c6e0*/  IMAD.MOV.U32 R13, RZ, RZ, R2 ;  /* 0x000000ffff0d7224 */ /* 0x000fc800078e0002 */
        /* <DEDUP_REMOVED lines=34> */
.L_x_4016:
[----:B------:R-:W0:Y:S01]  /*c910*/  SHFL.BFLY PT, R0, R5, 0x2, 0x1f ;  /* 0x0c401f0005007f89 */ /* 0x000e2200000e0000 */
[----:B------:R-:W-:-:S03]  /*c920*/  UIADD3 UR36, UR36, 0x1, URZ ;  /* 0x0000000124247890 */ /* 0x000fc6000fffe03f */
[----:B------:R-:W1:Y:S01]  /*c930*/  SHFL.BFLY PT, R9, R6, 0x2, 0x1f ;  /* 0x0c401f0006097f89 */ /* 0x000e6200000e0000 */
[----:B------:R-:W-:Y:S08]  /*c940*/  BAR.ARV 0x8, 0xa0 ;  /* 0x0202800000007b1d */ /* 0x000ff00000002000 */
[----:B------:R-:W-:Y:S01]  /*c950*/  BAR.SYNC.DEFER_BLOCKING 0xf, 0x100 ;  /* 0x03c4000000007b1d */ /* 0x000fe20000010000 */
[----:B0-----:R-:W-:Y:S01]  /*c960*/  FADD.FTZ R0, R0, R5 ;  /* 0x0000000500007221 */ /* 0x001fe20000010000 */
[----:B-1----:R-:W-:-:S04]  /*c970*/  FADD.FTZ R9, R9, R6 ;  /* 0x0000000609097221 */ /* 0x002fc80000010000 */
[----:B------:R-:W0:Y:S01]  /*c980*/  SHFL.BFLY PT, R3, R0, 0x1, 0x1f ;  /* 0x0c201f0000037f89 */ /* 0x000e2200000e0000 */
[----:B------:R-:W-:-:S03]  /*c990*/  IMAD.MOV.U32 R6, RZ, RZ, RZ ;  /* 0x000000ffff067224 */ /* 0x000fc600078e00ff */
[----:B------:R-:W1:Y:S01]  /*c9a0*/  SHFL.BFLY PT, R4, R9, 0x1, 0x1f ;  /* 0x0c201f0009047f89 */ /* 0x000e6200000e0000 */
[----:B0-----:R-:W-:Y:S01]  /*c9b0*/  FADD.FTZ R11, R0, R3 ;  /* 0x00000003000b7221 */ /* 0x001fe20000010000 */
[----:B------:R-:W-:Y:S01]  /*c9c0*/  IADD3 R3, -R188, RZ, RZ ;  /* 0x000000ffbc037210 */ /* 0x000fe20007ffe1ff */
[----:B------:R-:W-:Y:S02]  /*c9d0*/  IMAD.MOV.U32 R0, RZ, RZ, -0x800000 ;  /* 0xff800000ff007424 */ /* 0x000fe400078e00ff */
[----:B-1----:R-:W-:Y:S01]  /*c9e0*/  FADD.FTZ R20, R9, R4 ;  /* 0x0000000409147221 */ /* 0x002fe20000010000 */
[----:B------:R-:W-:Y:S01]  /*c9f0*/  FSETP.NE.FTZ.AND P2, PT, R11, RZ, PT ;  /* 0x000000ff0b00720b */ /* 0x000fe20003f55000 */
[----:B------:R-:W-:Y:S01]  /*ca00*/  VIADD R4, R2, 0x1 ;  /* 0x0000000102047836 */ /* 0x000fe20000000000 */
[----:B------:R-:W-:Y:S01]  /*ca10*/  ISETP.NE.AND P0, PT, R22, R3, PT ;  /* 0x000000031600720c */ /* 0x000fe20003f05270 */
[----:B------:R-:W-:Y:S01]  /*ca20*/  IMAD.MOV.U32 R3, RZ, RZ, RZ ;  /* 0x000000ffff037224 */ /* 0x000fe200078e00ff */
[----:B------:R-:W-:-:S02]  /*ca30*/  FSETP.NE.FTZ.AND P3, PT, R20, RZ, PT ;  /* 0x000000ff1400720b */ /* 0x000fc40003f75000 */
[----:B------:R-:W-:-:S04]  /*ca40*/  ISETP.NE.AND P1, PT, R4, 0x2, PT ;  /* 0x000000020400780c */ /* 0x000fc80003f25270 */
[----:B------:R-:W-:-:S03]  /*ca50*/  SEL R5, RZ, 0x1, P1 ;  /* 0x00000001ff057807 */ /* 0x000fc60000800000 */
[----:B------:R-:W0:Y:S01]  /*ca60*/  @P2 MUFU.RCP R3, R11 ;  /* 0x0000000b00032308 */ /* 0x000e220000001000 */
[----:B------:R-:W-:Y:S01]  /*ca70*/  LOP3.LUT R16, R16, R5, RZ, 0x3c, !PT ;  /* 0x0000000510107212 */ /* 0x000fe200078e3cff */
[----:B------:R-:W-:-:S04]  /*ca80*/  @!P0 IMAD R2, R2, 0x40, R18 ;  /* 0x0000004002028824 */ /* 0x000fc800078e0212 */
[----:B------:R-:W-:Y:S02]  /*ca90*/  @!P0 IMAD R2, R2, 0x4, R17 ;  /* 0x0000000402028824 */ /* 0x000fe400078e0211 */
[----:B------:R-:W1:Y:S08]  /*caa0*/  @P3 MUFU.RCP R6, R20 ;  /* 0x0000001400063308 */ /* 0x000e700000001000 */
[----:B------:R-:W2:Y:S01]  /*cab0*/  @P2 MUFU.LG2 R17, R11 ;  /* 0x0000000b00112308 */ /* 0x000ea20000000c00 */
[----:B0-----:R-:W-:Y:S01]  /*cac0*/  @!P0 STS [R2+0x38400], R3 ;  /* 0x0384000302008388 */ /* 0x001fe20000000800 */
[----:B------:R-:W-:Y:S01]  /*cad0*/  FMUL.FTZ R171, R28, R3 ;  /* 0x000000031cab7220 */ /* 0x000fe20000410000 */
[----:B------:R-:W-:-:S02]  /*cae0*/  IMAD.U32 R28, RZ, RZ, UR4 ;  /* 0x00000004ff1c7e24 */ /* 0x000fc4000f8e00ff */
[-C--:B------:R-:W-:Y:S01]  /*caf0*/  FMUL.FTZ R172, R24, R3.reuse ;  /* 0x0000000318ac7220 */ /* 0x080fe20000410000 */
[-C--:B------:R-:W-:Y:S01]  /*cb00*/  FMUL.FTZ R170, R25, R3.reuse ;  /* 0x0000000319aa7220 */ /* 0x080fe20000410000 */
[-C--:B------:R-:W-:Y:S01]  /*cb10*/  FMUL.FTZ R24, R29, R3.reuse ;  /* 0x000000031d187220 */ /* 0x080fe20000410000 */
[----:B------:R-:W-:Y:S01]  /*cb20*/  @P3 FMUL.FTZ R28, R28, 0.69314718246459960938 ;  /* 0x3f3172181c1c3820 */ /* 0x000fe20000410000 */
        /* <DEDUP_REMOVED lines=11> */
[----:B-1----:R-:W-:Y:S01]  /*cbe0*/  MOV R2, UR4 ;  /* 0x0000000400027c02 */ /* 0x002fe20008000f00 */
[-C--:B------:R-:W-:Y:S01]  /*cbf0*/  FMUL.FTZ R154, R48, R3.reuse ;  /* 0x00000003309a7220 */ /* 0x080fe20000410000 */
[-C--:B------:R-:W-:Y:S01]  /*cc00*/  FMUL.FTZ R49, R49, R3.reuse ;  /* 0x0000000331317220 */ /* 0x080fe20000410000 */
[-C--:B------:R-:W-:Y:S01]  /*cc10*/  FMUL.FTZ R14, R52, R3.reuse ;  /* 0x00000003340e7220 */ /* 0x080fe20000410000 */
[-C--:B------:R-:W-:Y:S01]  /*cc20*/  FMUL.FTZ R53, R53, R3.reuse ;  /* 0x0000000335357220 */ /* 0x080fe20000410000 */
[----:B------:R-:W-:Y:S01]  /*cc30*/  @P2 FMUL.FTZ R2, R2, 0.69314718246459960938 ;  /* 0x3f31721802022820 */ /* 0x000fe20000410000 */
        /* <DEDUP_REMOVED lines=119> */
.L_x_3992:
[----:B------:R-:W0:Y:S01]  /*d3b0*/  S2R R4, SR_CgaCtaId ;  /* 0x0000000000047919 */ /* 0x000e220000008800 */
[----:B------:R-:W-:Y:S01]  /*d3c0*/  MOV R17, 0x400 ;  /* 0x0000040000117802 */ /* 0x000fe20000000f00 */
[----:B------:R-:W-:Y:S01]  /*d3d0*/  BSSY B0, `(.L_x_4026) ;  /* 0x0000291000007945 */ /* 0x000fe20003800000 */
[----:B------:R-:W-:Y:S02]  /*d3e0*/  BAR.SYNC.DEFER_BLOCKING 0x5, 0x120 ;  /* 0x0144800000007b1d */ /* 0x000fe40000010000 */
[----:B0-----:R-:W-:-:S05]  /*d3f0*/  LEA R17, R4, R17, 0x18 ;  /* 0x0000001104117211 */ /* 0x001fca00078ec0ff */
[----:B------:R-:W0:Y:S02]  /*d400*/  LDS.128 R184, [R17+0x388d0] ;  /* 0x0388d00011b87984 */ /* 0x000e240000000c00 */
[----:B0-----:R-:W-:Y:S01]  /*d410*/  R2UR UR5, R186 ;  /* 0x00000000ba0572ca */ /* 0x001fe200000e0000 */
[----:B------:R-:W-:Y:S06]  /*d420*/  BAR.ARV 0x4, 0x120 ;  /* 0x0104800000007b1d */ /* 0x000fec0000002000 */
[----:B------:R-:W-:Y:S08]  /*d430*/  @P0 BRA `(.L_x_4027) ;  /* 0x0000001c005c0947 */ /* 0x000ff00003800000 */
[----:B------:R-:W0:Y:S01]  /*d440*/  S2R R4, SR_SWINHI ;  /* 0x0000000000047919 */ /* 0x000e220000002f00 */
[----:B------:R-:W-:Y:S01]  /*d450*/  F2FP.BF16.F32.PACK_AB R5, R27, R5 ;  /* 0x000000051b05723e */ /* 0x000fe200000010ff */
[----:B------:R-:W-:Y:S01]  /*d460*/  ULDC.64 UR6, c[0x0][0xcd8] ;  /* 0x0003360000067ab9 */ /* 0x000fe20000000a00 */
[----:B------:R-:W-:Y:S01]  /*d470*/  F2FP.BF16.F32.PACK_AB R9, R35, R9 ;  /* 0x000000092309723e */ /* 0x000fe200000010ff */
[----:B------:R-:W-:Y:S01]  /*d480*/  UISETP.NE.U32.AND UP0, UPT, UR6, URZ, UPT ;  /* 0x0000003f0600728c */ /* 0x000fe2000bf05070 */
[----:B------:R-:W-:Y:S01]  /*d490*/  F2FP.BF16.F32.PACK_AB R10, R10, R167 ;  /* 0x000000a70a0a723e */ /* 0x000fe200000010ff */
[----:B------:R-:W-:Y:S01]  /*d4a0*/  USHF.L.U32 UR8, UR38, 0x2, URZ ;  /* 0x0000000226087899 */ /* 0x000fe2000800063f */
[----:B------:R-:W-:Y:S01]  /*d4b0*/  F2FP.BF16.F32.PACK_AB R11, R39, R11 ;  /* 0x0000000b270b723e */ /* 0x000fe200000010ff */
[----:B------:R-:W-:Y:S01]  /*d4c0*/  UISETP.NE.AND.EX UP0, UPT, UR7, URZ, UPT, UP0 ;  /* 0x0000003f0700728c */ /* 0x000fe2000bf05300 */
[----:B------:R-:W-:Y:S01]  /*d4d0*/  F2FP.BF16.F32.PACK_AB R56, R57, R56 ;  /* 0x000000383938723e */ /* 0x000fe200000010ff */
[----:B------:R-:W-:Y:S01]  /*d4e0*/  USHF.L.U64.HI UR9, UR38, 0x2, UR39 ;  /* 0x0000000226097899 */ /* 0x000fe20008010227 */
[----:B------:R-:W-:Y:S01]  /*d4f0*/  F2FP.BF16.F32.PACK_AB R13, R51, R13 ;  /* 0x0000000d330d723e */ /* 0x000fe200000010ff */
[----:B------:R-:W-:Y:S01]  /*d500*/  UIADD3 UR4, UP1, UR8, UR6, URZ ;  /* 0x0000000608047290 */ /* 0x000fe2000ff3e03f */
[----:B------:R-:W-:Y:S01]  /*d510*/  F2FP.BF16.F32.PACK_AB R14, R53, R14 ;  /* 0x0000000e350e723e */ /* 0x000fe200000010ff */
[----:B------:R-:W-:Y:S01]  /*d520*/  ULDC.64 UR10, c[0x0][0x208] ;  /* 0x00008200000a7ab9 */ /* 0x000fe20000000a00 */
[----:B------:R-:W-:Y:S01]  /*d530*/  F2FP.BF16.F32.PACK_AB R15, R55, R15 ;  /* 0x0000000f370f723e */ /* 0x000fe200000010ff */
[----:B------:R-:W-:Y:S01]  /*d540*/  UIADD3.X UR6, UR9, UR7, URZ, UP1, !UPT ;  /* 0x0000000709067290 */ /* 0x000fe20008ffe43f */
        /* <DEDUP_REMOVED lines=8> */
[----:B------:R-:W-:Y:S02]  /*d5d0*/  MOV R20, R17 ;  /* 0x0000001100147202 */ /* 0x000fe40000000f00 */
[----:B0-----:R-:W-:Y:S02]  /*d5e0*/  MOV R21, R4 ;  /* 0x0000000400157202 */ /* 0x001fe40000000f00 */
[----:B------:R-:W-:Y:S02]  /*d5f0*/  F2FP.BF16.F32.PACK_AB R73, R75, R74 ;  /* 0x0000004a4b49723e */ /* 0x000fe400000010ff */
[----:B------:R-:W-:Y:S01]  /*d600*/  F2FP.BF16.F32.PACK_AB R80, R81, R80 ;  /* 0x000000505150723e */ /* 0x000fe200000010ff */
[----:B------:R-:W-:Y:S01]  /*d610*/  IMAD.WIDE R6, R197, 0x2, R20 ;  /* 0x00000002c5067825 */ /* 0x000fe200078e0214 */
[----:B------:R-:W-:-:S02]  /*d620*/  F2FP.BF16.F32.PACK_AB R74, R77, R76 ;  /* 0x0000004c4d4a723e */ /* 0x000fc400000010ff */
[----:B------:R-:W-:Y:S02]  /*d630*/  F2FP.BF16.F32.PACK_AB R75, R79, R78 ;  /* 0x0000004e4f4b723e */ /* 0x000fe400000010ff */
[C---:B------:R-:W-:Y:S02]  /*d640*/  IADD3 R173, P1, R6.reuse, 0x20, RZ ;  /* 0x0000002006ad7810 */ /* 0x040fe40007f3e0ff */
[C---:B------:R-:W-:Y:S02]  /*d650*/  IADD3 R181, P6, R6.reuse, 0x2020, RZ ;  /* 0x0000202006b57810 */ /* 0x040fe40007fde0ff */
[----:B------:R-:W-:Y:S01]  /*d660*/  LOP3.LUT R4, R173, 0x380, RZ, 0xc0, !PT ;  /* 0x00000380ad047812 */ /* 0x000fe200078ec0ff */
[--C-:B------:R-:W-:Y:S01]  /*d670*/  IMAD.X R29, RZ, RZ, R7.reuse, P1 ;  /* 0x000000ffff1d7224 */ /* 0x100fe200008e0607 */
[----:B------:R-:W-:Y:S01]  /*d680*/  IADD3 R175, P0, R6, 0x40, RZ ;  /* 0x0000004006af7810 */ /* 0x000fe20007f1e0ff */
[----:B------:R-:W-:Y:S01]  /*d690*/  IMAD.X R45, RZ, RZ, R7, P6 ;  /* 0x000000ffff2d7224 */ /* 0x000fe200030e0607 */
[----:B------:R-:W-:-:S02]  /*d6a0*/  SHF.R.U64 R4, R4, 0x3, RZ ;  /* 0x0000000304047819 */ /* 0x000fc400000012ff */
[----:B------:R-:W-:Y:S01]  /*d6b0*/  LOP3.LUT R25, R6, 0x380, RZ, 0xc0, !PT ;  /* 0x0000038006197812 */ /* 0x000fe200078ec0ff */
[--C-:B------:R-:W-:Y:S01]  /*d6c0*/  IMAD.X R33, RZ, RZ, R7.reuse, P0 ;  /* 0x000000ffff217224 */ /* 0x100fe200000e0607 */
[----:B------:R-:W-:Y:S02]  /*d6d0*/  LOP3.LUT R28, R4, R173, RZ, 0x3c, !PT ;  /* 0x000000ad041c7212 */ /* 0x000fe400078e3cff */
[----:B------:R-:W-:Y:S02]  /*d6e0*/  LOP3.LUT R4, R181, 0x380, RZ, 0xc0, !PT ;  /* 0x00000380b5047812 */ /* 0x000fe400078ec0ff */
[C---:B------:R-:W-:Y:S02]  /*d6f0*/  IADD3 R179, P3, R6.reuse, 0x2000, RZ ;  /* 0x0000200006b37810 */ /* 0x040fe40007f7e0ff */
[C---:B------:R-:W-:Y:S02]  /*d700*/  IADD3 R183, P5, R6.reuse, 0x2040, RZ ;  /* 0x0000204006b77810 */ /* 0x040fe40007fbe0ff */
        /* <DEDUP_REMOVED lines=8> */
[----:B------:R-:W-:-:S02]  /*d790*/  SHF.R.U64 R4, R4, 0x3, RZ ;  /* 0x0000000304047819 */ /* 0x000fc400000012ff */
[C---:B------:R-:W-:Y:S02]  /*d7a0*/  IADD3 R203, P0, R6.reuse, 0x4020, RZ ;  /* 0x0000402006cb7810 */ /* 0x040fe40007f1e0ff */
[----:B------:R-:W-:Y:S02]  /*d7b0*/  IADD3.X R37, RZ, R7, RZ, P4, !PT ;  /* 0x00000007ff257210 */ /* 0x000fe400027fe4ff */
        /* <DEDUP_REMOVED lines=10> */
[----:B------:R-:W-:Y:S01]  /*d860*/  LOP3.LUT R6, R25, R6, RZ, 0x3c, !PT ;  /* 0x0000000619067212 */ /* 0x000fe200078e3cff */
[----:B------:R-:W-:Y:S01]  /*d870*/  IMAD.X R127, RZ, RZ, R7, P2 ;  /* 0x000000ffff7f7224 */ /* 0x000fe200010e0607 */
[----:B------:R-:W-:-:S02]  /*d880*/  LOP3.LUT R44, R4, R181, RZ, 0x3c, !PT ;  /* 0x000000b5042c7212 */ /* 0x000fc400078e3cff */
[----:B------:R-:W-:Y:S02]  /*d890*/  LOP3.LUT R4, R203, 0x380, RZ, 0xc0, !PT ;  /* 0x00000380cb047812 */ /* 0x000fe400078ec0ff */
[-C--:B------:R-:W-:Y:S02]  /*d8a0*/  IADD3.X R107, RZ, R7.reuse, RZ, P0, !PT ;  /* 0x00000007ff6b7210 */ /* 0x080fe400007fe4ff */
[-C--:B------:R-:W-:Y:S02]  /*d8b0*/  IADD3.X R25, RZ, R7.reuse, RZ, P1, !PT ;  /* 0x00000007ff197210 */ /* 0x080fe40000ffe4ff */
[----:B------:R-:W-:Y:S02]  /*d8c0*/  LOP3.LUT R32, R175, 0x380, RZ, 0xc0, !PT ;  /* 0x00000380af207812 */ /* 0x000fe400078ec0ff */
[----:B------:R-:W-:Y:S02]  /*d8d0*/  MOV R173, R6 ;  /* 0x0000000600ad7202 */ /* 0x000fe40000000f00 */
[----:B------:R-:W-:-:S02]  /*d8e0*/  LOP3.LUT R36, R177, 0x380, RZ, 0xc0, !PT ;  /* 0x00000380b1247812 */ /* 0x000fc400078ec0ff */
[----:B------:R-:W-:Y:S02]  /*d8f0*/  SHF.R.U64 R4, R4, 0x3, RZ ;  /* 0x0000000304047819 */ /* 0x000fe400000012ff */
[----:B------:R-:W-:Y:S02]  /*d900*/  LOP3.LUT R7, R126, 0x380, RZ, 0xc0, !PT ;  /* 0x000003807e077812 */ /* 0x000fe400078ec0ff */
[----:B------:R-:W-:Y:S02]  /*d910*/  LOP3.LUT R40, R179, 0x380, RZ, 0xc0, !PT ;  /* 0x00000380b3287812 */ /* 0x000fe400078ec0ff */
[----:B------:R-:W-:Y:S02]  /*d920*/  LOP3.LUT R27, R8, 0x380, RZ, 0xc0, !PT ;  /* 0x00000380081b7812 */ /* 0x000fe400078ec0ff */
[----:B------:R-:W-:Y:S02]  /*d930*/  SHF.R.U64 R32, R32, 0x3, RZ ;  /* 0x0000000320207819 */ /* 0x000fe400000012ff */
[----:B------:R-:W-:-:S02]  /*d940*/  LOP3.LUT R94, R183, 0x380, RZ, 0xc0, !PT ;  /* 0x00000380b75e7812 */ /* 0x000fc400078ec0ff */
[----:B------:R-:W-:Y:S02]  /*d950*/  F2FP.BF16.F32.PACK_AB R6, R24, R171 ;  /* 0x000000ab1806723e */ /* 0x000fe400000010ff */
[----:B------:R-:W-:Y:S02]  /*d960*/  SHF.R.U64 R36, R36, 0x3, RZ ;  /* 0x0000000324247819 */ /* 0x000fe400000012ff */
[----:B------:R-:W-:Y:S02]  /*d970*/  LOP3.LUT R98, R199, 0x380, RZ, 0xc0, !PT ;  /* 0x00000380c7627812 */ /* 0x000fe400078ec0ff */
[----:B------:R-:W-:Y:S02]  /*d980*/  LOP3.LUT R106, R4, R203, RZ, 0x3c, !PT ;  /* 0x000000cb046a7212 */ /* 0x000fe400078e3cff */
[----:B------:R-:W-:Y:S02]  /*d990*/  SHF.R.U64 R171, R7, 0x3, RZ ;  /* 0x0000000307ab7819 */ /* 0x000fe400000012ff */
[----:B------:R-:W-:-:S02]  /*d9a0*/  SHF.R.U64 R40, R40, 0x3, RZ ;  /* 0x0000000328287819 */ /* 0x000fc400000012ff */
[----:B------:R-:W-:Y:S02]  /*d9b0*/  LOP3.LUT R102, R201, 0x380, RZ, 0xc0, !PT ;  /* 0x00000380c9667812 */ /* 0x000fe400078ec0ff */
[----:B------:R-:W-:Y:S02]  /*d9c0*/  F2FP.BF16.F32.PACK_AB R4, R170, R172 ;  /* 0x000000acaa04723e */ /* 0x000fe400000010ff */
[----:B------:R-:W-:Y:S02]  /*d9d0*/  SHF.R.U64 R27, R27, 0x3, RZ ;  /* 0x000000031b1b7819 */ /* 0x000fe400000012ff */
[----:B------:R-:W-:Y:S01]  /*d9e0*/  F2FP.BF16.F32.PACK_AB R7, R31, R30 ;  /* 0x0000001e1f07723e */ /* 0x000fe200000010ff */
[----:B------:R-:W-:Y:S01]  /*d9f0*/  BAR.SYNC.DEFER_BLOCKING 0x1, 0x100 ;  /* 0x0044000000007b1d */ /* 0x000fe20000010000 */
[----:B------:R-:W-:Y:S02]  /*da00*/  LOP3.LUT R32, R32, R175, RZ, 0x3c, !PT ;  /* 0x000000af20207212 */ /* 0x000fe400078e3cff */
[----:B------:R-:W-:-:S02]  /*da10*/  SHF.R.U64 R94, R94, 0x3, RZ ;  /* 0x000000035e5e7819 */ /* 0x000fc400000012ff */
[----:B------:R-:W-:Y:S02]  /*da20*/  LOP3.LUT R110, R205, 0x380, RZ, 0xc0, !PT ;  /* 0x00000380cd6e7812 */ /* 0x000fe400078ec0ff */
[----:B------:R-:W-:Y:S02]  /*da30*/  LOP3.LUT R36, R36, R177, RZ, 0x3c, !PT ;  /* 0x000000b124247212 */ /* 0x000fe400078e3cff */
[----:B------:R-:W-:Y:S02]  /*da40*/  SHF.R.U64 R98, R98, 0x3, RZ ;  /* 0x0000000362627819 */ /* 0x000fe400000012ff */
[----:B------:R-:W-:Y:S02]  /*da50*/  LOP3.LUT R114, R207, 0x380, RZ, 0xc0, !PT ;  /* 0x00000380cf727812 */ /* 0x000fe400078ec0ff */
[----:B------:R-:W-:Y:S02]  /*da60*/  LOP3.LUT R40, R40, R179, RZ, 0x3c, !PT ;  /* 0x000000b328287212 */ /* 0x000fe400078e3cff */
[----:B------:R-:W-:-:S02]  /*da70*/  SHF.R.U64 R102, R102, 0x3, RZ ;  /* 0x0000000366667819 */ /* 0x000fc400000012ff */
[----:B------:R-:W-:Y:S02]  /*da80*/  LOP3.LUT R118, R209, 0x380, RZ, 0xc0, !PT ;  /* 0x00000380d1767812 */ /* 0x000fe400078ec0ff */
[----:B------:R-:W-:Y:S02]  /*da90*/  LOP3.LUT R122, R27, R8, RZ, 0x3c, !PT ;  /* 0x000000081b7a7212 */ /* 0x000fe400078e3cff */
[----:B------:R-:W-:Y:S02]  /*daa0*/  MOV R29, R28 ;  /* 0x0000001c001d7202 */ /* 0x000fe40000000f00 */
[----:B------:R-:W-:Y:S01]  /*dab0*/  F2FP.BF16.F32.PACK_AB R8, R166, R169 ;  /* 0x000000a9a608723e */ /* 0x000fe200000010ff */
[----:B------:R0:W-:Y:S01]  /*dac0*/  STSM.16.M88.4 [R173], R4 ;  /* 0x00000004ad007844 */ /* 0x0001e20000000200 */
[----:B------:R-:W-:Y:S02]  /*dad0*/  LOP3.LUT R94, R94, R183, RZ, 0x3c, !PT ;  /* 0x000000b75e5e7212 */ /* 0x000fe400078e3cff */
[----:B------:R-:W-:Y:S01]  /*dae0*/  SHF.R.U64 R110, R110, 0x3, RZ ;  /* 0x000000036e6e7819 */ /* 0x000fe200000012ff */
[----:B------:R-:W-:Y:S01]  /*daf0*/  STSM.16.M88.4 [R29], R8 ;  /* 0x000000081d007844 */ /* 0x000fe20000000200 */
[----:B------:R-:W-:-:S02]  /*db00*/  MOV R32, R32 ;  /* 0x0000002000207202 */ /* 0x000fc40000000f00 */
[----:B------:R-:W-:Y:S02]  /*db10*/  LOP3.LUT R98, R98, R199, RZ, 0x3c, !PT ;  /* 0x000000c762627212 */ /* 0x000fe400078e3cff */
[----:B------:R-:W-:Y:S02]  /*db20*/  SHF.R.U64 R114, R114, 0x3, RZ ;  /* 0x0000000372727819 */ /* 0x000fe400000012ff */
[----:B------:R-:W-:Y:S02]  /*db30*/  LOP3.LUT R175, R168, 0x380, RZ, 0xc0, !PT ;  /* 0x00000380a8af7812 */ /* 0x000fe400078ec0ff */
[----:B------:R-:W-:Y:S02]  /*db40*/  MOV R36, R36 ;  /* 0x0000002400247202 */ /* 0x000fe40000000f00 */
[----:B------:R-:W-:Y:S02]  /*db50*/  LOP3.LUT R102, R102, R201, RZ, 0x3c, !PT ;  /* 0x000000c966667212 */ /* 0x000fe400078e3cff */
[----:B0-----:R-:W-:-:S02]  /*db60*/  F2FP.BF16.F32.PACK_AB R4, R156, R165 ;  /* 0x000000a59c04723e */ /* 0x001fc400000010ff */
[----:B------:R-:W-:Y:S02]  /*db70*/  F2FP.BF16.F32.PACK_AB R5, R43, R42 ;  /* 0x0000002a2b05723e */ /* 0x000fe400000010ff */
[----:B------:R-:W-:Y:S02]  /*db80*/  F2FP.BF16.F32.PACK_AB R6, R12, R158 ;  /* 0x0000009e0c06723e */ /* 0x000fe400000010ff */
[----:B------:R-:W-:Y:S02]  /*db90*/  F2FP.BF16.F32.PACK_AB R7, R47, R46 ;  /* 0x0000002e2f07723e */ /* 0x000fe400000010ff */
[----:B------:R-:W-:Y:S02]  /*dba0*/  F2FP.BF16.F32.PACK_AB R12, R49, R154 ;  /* 0x0000009a310c723e */ /* 0x000fe400000010ff */
[----:B------:R-:W-:Y:S01]  /*dbb0*/  SHF.R.U64 R118, R118, 0x3, RZ ;  /* 0x0000000376767819 */ /* 0x000fe200000012ff */
[----:B------:R0:W-:Y:S01]  /*dbc0*/  STSM.16.M88.4 [R32], R4 ;  /* 0x0000000420007844 */ /* 0x0001e20000000200 */
[----:B------:R-:W-:-:S02]  /*dbd0*/  MOV R40, R40 ;  /* 0x0000002800287202 */ /* 0x000fc40000000f00 */
[----:B------:R-:W-:Y:S01]  /*dbe0*/  MOV R44, R44 ;  /* 0x0000002c002c7202 */ /* 0x000fe20000000f00 */
[----:B------:R1:W-:Y:S01]  /*dbf0*/  STSM.16.M88.4 [R36], R12 ;  /* 0x0000000c24007844 */ /* 0x0003e20000000200 */
[----:B------:R-:W-:Y:S02]  /*dc00*/  LOP3.LUT R110, R110, R205, RZ, 0x3c, !PT ;  /* 0x000000cd6e6e7212 */ /* 0x000fe400078e3cff */
[----:B------:R-:W-:Y:S01]  /*dc10*/  MOV R94, R94 ;  /* 0x0000005e005e7202 */ /* 0x000fe20000000f00 */
[----:B------:R-:W-:Y:S01]  /*dc20*/  STSM.16.M88.4 [R40], R56 ;  /* 0x0000003828007844 */ /* 0x000fe20000000200 */
[----:B------:R-:W-:Y:S02]  /*dc30*/  F2FP.BF16.F32.PACK_AB R81, R83, R82 ;  /* 0x000000525351723e */ /* 0x000fe400000010ff */
[----:B------:R-:W-:Y:S01]  /*dc40*/  F2FP.BF16.F32.PACK_AB R88, R89, R88 ;  /* 0x000000585958723e */ /* 0x000fe200000010ff */
[----:B------:R-:W-:Y:S01]  /*dc50*/  STSM.16.M88.4 [R44], R64 ;  /* 0x000000402c007844 */ /* 0x000fe20000000200 */
[----:B------:R-:W-:-:S02]  /*dc60*/  LOP3.LUT R114, R114, R207, RZ, 0x3c, !PT ;  /* 0x000000cf72727212 */ /* 0x000fc400078e3cff */
[----:B------:R-:W-:Y:S01]  /*dc70*/  SHF.R.U64 R175, R175, 0x3, RZ ;  /* 0x00000003afaf7819 */ /* 0x000fe200000012ff */
[----:B------:R-:W-:Y:S01]  /*dc80*/  STSM.16.M88.4 [R94], R72 ;  /* 0x000000485e007844 */ /* 0x000fe20000000200 */
[----:B------:R-:W-:Y:S01]  /*dc90*/  MOV R28, R98 ;  /* 0x00000062001c7202 */ /* 0x000fe20000000f00 */
[----:B0-----:R-:W-:Y:S01]  /*dca0*/  IMAD.U32 R4, RZ, RZ, UR4 ;  /* 0x00000004ff047e24 */ /* 0x001fe2000f8e00ff */
[----:B------:R-:W-:Y:S01]  /*dcb0*/  F2FP.BF16.F32.PACK_AB R82, R85, R84 ;  /* 0x000000545552723e */ /* 0x000fe200000010ff */
[----:B------:R-:W-:Y:S01]  /*dcc0*/  IMAD.U32 R5, RZ, RZ, UR6 ;  /* 0x00000006ff057e24 */ /* 0x000fe2000f8e00ff */
[----:B------:R-:W-:Y:S01]  /*dcd0*/  F2FP.BF16.F32.PACK_AB R83, R87, R86 ;  /* 0x000000565753723e */ /* 0x000fe200000010ff */
[----:B------:R-:W-:Y:S01]  /*dce0*/  ULDC.64 UR6, c[0x0][0xce0] ;  /* 0x0003380000067ab9 */ /* 0x000fe20000000a00 */
[----:B------:R-:W-:Y:S02]  /*dcf0*/  F2FP.BF16.F32.PACK_AB R89, R91, R90 ;  /* 0x0000005a5b59723e */ /* 0x000fe400000010ff */
[----:B------:R-:W-:Y:S01]  /*dd00*/  LOP3.LUT R118, R118, R209, RZ, 0x3c, !PT ;  /* 0x000000d176767212 */ /* 0x000fe200078e3cff */
[----:B------:R-:W-:Y:S01]  /*dd10*/  STSM.16.M88.4 [R28], R80 ;  /* 0x000000501c007844 */ /* 0x000fe20000000200 */
[----:B------:R-:W-:-:S02]  /*dd20*/  MOV R102, R102 ;  /* 0x0000006600667202 */ /* 0x000fc40000000f00 */
        /* <DEDUP_REMOVED lines=15> */
[----:B------:R-:W-:Y:S02]  /*de20*/  LOP3.LUT R24, R175, R168, RZ, 0x3c, !PT ;  /* 0x000000a8af187212 */ /* 0x000fe400078e3cff */
[----:B------:R-:W-:Y:S01]  /*de30*/  MOV R114, R114 ;  /* 0x0000007200727202 */ /* 0x000fe20000000f00 */
[----:B------:R-:W-:Y:S01]  /*de40*/  STSM.16.M88.4 [R110], R104 ;  /* 0x000000686e007844 */ /* 0x000fe20000000200 */
[----:B------:R-:W-:Y:S02]  /*de50*/  F2FP.BF16.F32.PACK_AB R156, R113, R112 ;  /* 0x00000070719c723e */ /* 0x000fe400000010ff */
        /* <DEDUP_REMOVED lines=17> */
[----:B------:R-:W-:Y:S01]  /*df70*/  F2FP.BF16.F32.PACK_AB R144, R145, R144 ;  /* 0x000000909190723e */ /* 0x000fe200000010ff */
[----:B------:R-:W-:Y:S01]  /*df80*/  STSM.16.M88.4 [R122], R128 ;  /* 0x000000807a007844 */ /* 0x000fe20000000200 */
[----:B------:R-:W-:Y:S02]  /*df90*/  MOV R126, R126 ;  /* 0x0000007e007e7202 */ /* 0x000fe40000000f00 */
[----:B------:R-:W-:Y:S02]  /*dfa0*/  F2FP.BF16.F32.PACK_AB R138, R141, R140 ;  /* 0x0000008c8d8a723e */ /* 0x000fe400000010ff */
[----:B------:R-:W-:Y:S02]  /*dfb0*/  F2FP.BF16.F32.PACK_AB R139, R143, R142 ;  /* 0x0000008e8f8b723e */ /* 0x000fe400000010ff */
[----:B------:R-:W-:-:S02]  /*dfc0*/  F2FP.BF16.F32.PACK_AB R145, R147, R146 ;  /* 0x000000929391723e */ /* 0x000fc400000010ff */
[----:B------:R-:W-:Y:S01]  /*dfd0*/  MOV R24, R24 ;  /* 0x0000001800187202 */ /* 0x000fe20000000f00 */
[----:B------:R-:W-:Y:S01]  /*dfe0*/  STSM.16.M88.4 [R126], R136 ;  /* 0x000000887e007844 */ /* 0x000fe20000000200 */
[----:B------:R-:W-:Y:S02]  /*dff0*/  F2FP.BF16.F32.PACK_AB R146, R149, R148 ;  /* 0x000000949592723e */ /* 0x000fe400000010ff */
[----:B------:R-:W-:Y:S02]  /*e000*/  F2FP.BF16.F32.PACK_AB R147, R151, R150 ;  /* 0x000000969793723e */ /* 0x000fe400000010ff */
[----:B------:R-:W-:-:S03]  /*e010*/  PLOP3.LUT P0, PT, PT, PT, UP0, 0x80, 0x0 ;  /* 0x000000000000781c */ /* 0x000fc60003f0f008 */
[----:B------:R0:W-:Y:S01]  /*e020*/  STSM.16.M88.4 [R24], R144 ;  /* 0x0000009018007844 */ /* 0x0001e20000000200 */
[----:B------:R-:W-:Y:S09]  /*e030*/  BAR.SYNC.DEFER_BLOCKING 0x1, 0x100 ;  /* 0x0044000000007b1d */ /* 0x000ff20000010000 */
[----:B------:R-:W2:Y:S01]  /*e040*/  @P0 LDG.E R6, desc[UR10][R4.64] ;  /* 0x0000000a04060981 */ /* 0x000ea2000c1e1900 */
[----:B------:R-:W-:Y:S01]  /*e050*/  UISETP.NE.U32.AND UP1, UPT, UR6, URZ, UPT ;  /* 0x0000003f0600728c */ /* 0x000fe2000bf25070 */
[----:B------:R-:W3:Y:S01]  /*e060*/  LDC R76, c[0x0][0xb88] ;  /* 0x0002e200ff4c7b82 */ /* 0x000ee20000000800 */
[----:B------:R-:W-:-:S02]  /*e070*/  IMAD R7, R194, 0x40, R23 ;  /* 0x00000040c2077824 */ /* 0x000fc400078e0217 */
[----:B------:R-:W-:Y:S02]  /*e080*/  UISETP.NE.AND.EX UP1, UPT, UR7, URZ, UPT, UP1 ;  /* 0x0000003f0700728c */ /* 0x000fe4000bf25310 */
[----:B------:R-:W-:-:S04]  /*e090*/  IMAD.WIDE R20, R7, 0x2, R20 ;  /* 0x0000000207147825 */ /* 0x000fc800078e0214 */
[----:B------:R-:W-:Y:S02]  /*e0a0*/  PLOP3.LUT P6, PT, PT, PT, UP1, 0x80, 0x0 ;  /* 0x000000000000781c */ /* 0x000fe40003fcf018 */
[C---:B------:R-:W-:Y:S02]  /*e0b0*/  IADD3 R9, P2, R20.reuse, 0x1000, RZ ;  /* 0x0000100014097810 */ /* 0x040fe40007f5e0ff */
[C---:B------:R-:W-:Y:S01]  /*e0c0*/  IADD3 R25, P1, R20.reuse, 0x2000, RZ ;  /* 0x0000200014197810 */ /* 0x040fe20007f3e0ff */
[----:B------:R-:W-:Y:S01]  /*e0d0*/  @UP1 UIADD3 UR6, UP2, UR8, UR6, URZ ;  /* 0x0000000608061290 */ /* 0x000fe2000ff5e03f */
[----:B------:R-:W-:Y:S02]  /*e0e0*/  P2R R10, PR, RZ, 0x4 ;  /* 0x00000004ff0a7803 */ /* 0x000fe40000000000 */
[C---:B-1----:R-:W-:Y:S01]  /*e0f0*/  IADD3 R13, P2, R20.reuse, 0x3000, RZ ;  /* 0x00003000140d7810 */ /* 0x042fe20007f5e0ff */
[----:B------:R-:W-:Y:S01]  /*e100*/  @UP1 UIADD3.X UR7, UR9, UR7, URZ, UP2, !UPT ;  /* 0x0000000709071290 */ /* 0x000fe200097fe43f */
[C---:B------:R-:W-:Y:S01]  /*e110*/  IADD3 R33, P3, R20.reuse, 0x4000, RZ ;  /* 0x0000400014217810 */ /* 0x040fe20007f7e0ff */
[----:B------:R-:W-:Y:S01]  /*e120*/  IMAD.U32 R14, RZ, RZ, UR6 ;  /* 0x00000006ff0e7e24 */ /* 0x000fe2000f8e00ff */
[----:B------:R-:W-:-:S02]  /*e130*/  IADD3 R29, P4, R20, 0x5000, RZ ;  /* 0x00005000141d7810 */ /* 0x000fc40007f9e0ff */
[----:B------:R-:W-:Y:S01]  /*e140*/  IADD3 R41, P5, R20, 0x6000, RZ ;  /* 0x0000600014297810 */ /* 0x000fe20007fbe0ff */
[----:B------:R-:W-:Y:S01]  /*e150*/  IMAD.U32 R15, RZ, RZ, UR7 ;  /* 0x00000007ff0f7e24 */ /* 0x000fe2000f8e00ff */
[----:B------:R-:W-:Y:S02]  /*e160*/  LOP3.LUT R8, R9, 0x380, RZ, 0xc0, !PT ;  /* 0x0000038009087812 */ /* 0x000fe400078ec0ff */
[----:B0-----:R-:W-:Y:S02]  /*e170*/  LOP3.LUT R24, R25, 0x380, RZ, 0xc0, !PT ;  /* 0x0000038019187812 */ /* 0x001fe400078ec0ff */
[----:B------:R-:W-:Y:S01]  /*e180*/  LOP3.LUT R12, R13, 0x380, RZ, 0xc0, !PT ;  /* 0x000003800d0c7812 */ /* 0x000fe200078ec0ff */
[----:B------:R-:W-:Y:S01]  /*e190*/  UMOV UR4, URZ ;  /* 0x0000003f00047c82 */ /* 0x000fe20008000000 */
[----:B------:R-:W-:Y:S01]  /*e1a0*/  LOP3.LUT R32, R33, 0x380, RZ, 0xc0, !PT ;  /* 0x0000038021207812 */ /* 0x000fe200078ec0ff */
[----:B---3--:R0:W5:Y:S01]  /*e1b0*/  @P6 LDG.E R76, desc[UR10][R14.64] ;  /* 0x0000000a0e4c6981 */ /* 0x008162000c1e1900 */
        /* <DEDUP_REMOVED lines=14> */
[----:B--2---:R-:W-:Y:S01]  /*e2a0*/  @P0 R2UR UR4, R6 ;  /* 0x00000000060402ca */ /* 0x004fe200000e0000 */
[----:B0-----:R-:W-:-:S14]  /*e2b0*/  @P6 BRA `(.L_x_4028) ;  /* 0x0000000000146947 */ /* 0x001fdc0003800000 */
[----:B------:R-:W-:Y:S05]  /*e2c0*/  @!P0 BRA `(.L_x_4028) ;  /* 0x0000000000108947 */ /* 0x000fea0003800000 */
[----:B------:R-:W-:Y:S02]  /*e2d0*/  ULDC.64 UR6, c[0x0][0x208] ;  /* 0x0000820000067ab9 */ /* 0x000fe40000000a00 */
[----:B------:R-:W2:Y:S04]  /*e2e0*/  LDG.E R7, desc[UR6][R4.64] ;  /* 0x0000000604077981 */ /* 0x000ea8000c1e1900 */
[----:B-----5:R-:W2:Y:S02]  /*e2f0*/  LDG.E R76, desc[UR6][R4.64+0x4] ;  /* 0x00000406044c7981 */ /* 0x020ea4000c1e1900 */
[----:B--2---:R-:W-:-:S07]  /*e300*/  IADD3 R76, -R7, R76, RZ ;  /* 0x0000004c074c7210 */ /* 0x004fce0007ffe1ff */
.L_x_4028:
        /* <DEDUP_REMOVED lines=23> */
[--C-:B------:R-:W-:Y:S01]  /*e480*/  IMAD.X R37, RZ, RZ, R21.reuse, P0 ;  /* 0x000000ffff257224 */ /* 0x100fe200000e0615 */
[----:B0-----:R-:W-:Y:S02]  /*e490*/  ISETP.NE.AND P6, PT, R4, RZ, PT ;  /* 0x000000ff0400720c */ /* 0x001fe40003fc5270 */
[----:B------:R-:W-:Y:S01]  /*e4a0*/  LOP3.LUT R44, R44, R45, RZ, 0x3c, !PT ;  /* 0x0000002d2c2c7212 */ /* 0x000fe200078e3cff */
[----:B------:R-:W-:Y:S01]  /*e4b0*/  IMAD.X R45, RZ, RZ, R21, P1 ;  /* 0x000000ffff2d7224 */ /* 0x000fe200008e0615 */
[----:B------:R-:W-:Y:S02]  /*e4c0*/  IADD3.X R41, RZ, R21, RZ, P5, !PT ;  /* 0x00000015ff297210 */ /* 0x000fe40002ffe4ff */
[----:B------:R-:W-:-:S02]  /*e4d0*/  IADD3 R57, P2, R20, 0xa000, RZ ;  /* 0x0000a00014397810 */ /* 0x000fc40007f5e0ff */
[C---:B------:R-:W-:Y:S02]  /*e4e0*/  IADD3 R49, P3, R20.reuse, 0xb000, RZ ;  /* 0x0000b00014317810 */ /* 0x040fe40007f7e0ff */
[C---:B------:R-:W-:Y:S02]  /*e4f0*/  IADD3 R65, P4, R20.reuse, 0xc000, RZ ;  /* 0x0000c00014417810 */ /* 0x040fe40007f9e0ff */
[C---:B------:R-:W-:Y:S02]  /*e500*/  IADD3 R61, P5, R20.reuse, 0xd000, RZ ;  /* 0x0000d000143d7810 */ /* 0x040fe40007fbe0ff */
[C---:B------:R-:W-:Y:S02]  /*e510*/  IADD3 R73, P0, R20.reuse, 0xe000, RZ ;  /* 0x0000e00014497810 */ /* 0x040fe40007f1e0ff */
[----:B------:R-:W-:Y:S02]  /*e520*/  IADD3 R5, P1, R20, 0xf000, RZ ;  /* 0x0000f00014057810 */ /* 0x000fe40007f3e0ff */
[----:B------:R-:W-:-:S02]  /*e530*/  LOP3.LUT R56, R57, 0x380, RZ, 0xc0, !PT ;  /* 0x0000038039387812 */ /* 0x000fc400078ec0ff */
[----:B------:R-:W-:Y:S01]  /*e540*/  LOP3.LUT R48, R49, 0x380, RZ, 0xc0, !PT ;  /* 0x0000038031307812 */ /* 0x000fe200078ec0ff */
[----:B------:R-:W-:Y:S01]  /*e550*/  IMAD.X R69, RZ, RZ, R21, P1 ;  /* 0x000000ffff457224 */ /* 0x000fe200008e0615 */
[----:B------:R-:W-:Y:S02]  /*e560*/  LOP3.LUT R64, R65, 0x380, RZ, 0xc0, !PT ;  /* 0x0000038041407812 */ /* 0x000fe400078ec0ff */
        /* <DEDUP_REMOVED lines=10> */
[----:B------:R-:W-:Y:S02]  /*e610*/  SHF.R.U64 R4, R4, 0x3, RZ ;  /* 0x0000000304047819 */ /* 0x000fe400000012ff */
[----:B------:R-:W-:Y:S01]  /*e620*/  LOP3.LUT R56, R56, R57, RZ, 0x3c, !PT ;  /* 0x0000003938387212 */ /* 0x000fe200078e3cff */
[--C-:B------:R-:W-:Y:S01]  /*e630*/  IMAD.X R57, RZ, RZ, R21.reuse, P2 ;  /* 0x000000ffff397224 */ /* 0x100fe200010e0615 */
        /* <DEDUP_REMOVED lines=20> */
[----:B------:R-:W-:Y:S01]  /*e780*/  ULDC.64 UR14, c[0x0][0x208] ;  /* 0x00008200000e7ab9 */ /* 0x000fe20000000a00 */
        /* <DEDUP_REMOVED lines=17> */
.L_x_4029:
[C---:B0-----:R-:W-:Y:S01]  /*e8a0*/  VIADD R3, R23.reuse, 0x40 ;  /* 0x0000004017037836 */ /* 0x041fe20000000000 */
[----:B------:R-:W-:Y:S01]  /*e8b0*/  ULDC UR10, c[0x0][0xb8c] ;  /* 0x0002e300000a7ab9 */ /* 0x000fe20000000800 */
[C---:B------:R-:W-:Y:S01]  /*e8c0*/  VIADD R82, R23.reuse, 0x80 ;  /* 0x0000008017527836 */ /* 0x040fe20000000000 */
[----:B------:R-:W-:Y:S01]  /*e8d0*/  ULDC.64 UR6, c[0x0][0x208] ;  /* 0x0000820000067ab9 */ /* 0x000fe20000000a00 */
[----:B------:R-:W-:Y:S01]  /*e8e0*/  VIADD R83, R23, 0xc0 ;  /* 0x000000c017537836 */ /* 0x000fe20000000000 */
[----:B------:R-:W-:Y:S01]  /*e8f0*/  ISETP.GE.AND P1, PT, R3, UR10, PT ;  /* 0x0000000a03007c0c */ /* 0x000fe2000bf26270 */
[----:B------:R0:W5:Y:S01]  /*e900*/  LD.E.128 R4, desc[UR6][R20.64] ;  /* 0x0000000614047980 */ /* 0x000162000c101d00 */
[C---:B------:R-:W-:Y:S01]  /*e910*/  ISETP.GE.AND P0, PT, R23.reuse, UR10, PT ;  /* 0x0000000a17007c0c */ /* 0x040fe2000bf06270 */
[----:B------:R-:W-:Y:S01]  /*e920*/  ULDC.64 UR14, c[0x0][0xba0] ;  /* 0x0002e800000e7ab9 */ /* 0x000fe20000000a00 */
[----:B------:R-:W-:Y:S01]  /*e930*/  SEL R19, RZ, 0xffffffff, P1 ;  /* 0xffffffffff137807 */ /* 0x000fe20000800000 */
[----:B------:R-:W-:Y:S01]  /*e940*/  VIADD R86, R23, 0x140 ;  /* 0x0000014017567836 */ /* 0x000fe20000000000 */
[----:B------:R-:W-:Y:S01]  /*e950*/  SEL R0, RZ, 0x1, P0 ;  /* 0x00000001ff007807 */ /* 0x000fe20000000000 */
[----:B------:R-:W5:Y:S02]  /*e960*/  LD.E.128 R8, desc[UR6][R8.64] ;  /* 0x0000000608087980 */ /* 0x000f64000c101d00 */
[----:B------:R-:W-:Y:S01]  /*e970*/  IMAD.SHL.U32 R19, R19, 0x2, RZ ;  /* 0x0000000213137824 */ /* 0x000fe200078e00ff */
[----:B------:R-:W-:Y:S01]  /*e980*/  ISETP.GE.AND P0, PT, R82, UR10, PT ;  /* 0x0000000a52007c0c */ /* 0x000fe2000bf06270 */
[----:B------:R-:W5:Y:S01]  /*e990*/  LD.E.128 R24, desc[UR6][R24.64] ;  /* 0x0000000618187980 */ /* 0x000f62000c101d00 */
[----:B------:R-:W-:-:S02]  /*e9a0*/  ISETP.GE.AND P1, PT, R83, UR10, PT ;  /* 0x0000000a53007c0c */ /* 0x000fc4000bf26270 */
[----:B------:R-:W-:Y:S01]  /*e9b0*/  LOP3.LUT R0, R19, 0x2, R0, 0xe2, !PT ;  /* 0x0000000213007812 */ /* 0x000fe200078ee200 */
[----:B------:R-:W5:Y:S01]  /*e9c0*/  LD.E.128 R12, desc[UR6][R12.64] ;  /* 0x000000060c0c7980 */ /* 0x000f62000c101d00 */
[----:B------:R-:W-:Y:S02]  /*e9d0*/  SEL R19, RZ, 0x4, P0 ;  /* 0x00000004ff137807 */ /* 0x000fe40000000000 */
[----:B0-----:R-:W-:Y:S01]  /*e9e0*/  SEL R20, RZ, 0x8, P1 ;  /* 0x00000008ff147807 */ /* 0x001fe20000800000 */
[----:B------:R-:W5:Y:S01]  /*e9f0*/  LD.E.128 R32, desc[UR6][R32.64] ;  /* 0x0000000620207980 */ /* 0x000f62000c101d00 */
[----:B------:R-:W-:-:S03]  /*ea00*/  IADD3 R84, R23, 0x100, RZ ;  /* 0x0000010017547810 */ /* 0x000fc60007ffe0ff */
[----:B------:R-:W5:Y:S01]  /*ea10*/  LD.E.128 R28, desc[UR6][R28.64] ;  /* 0x000000061c1c7980 */ /* 0x000f62000c101d00 */
[----:B------:R-:W-:-:S03]  /*ea20*/  LOP3.LUT R0, R20, R0, R19, 0xfe, !PT ;  /* 0x0000000014007212 */ /* 0x000fc600078efe13 */
[----:B------:R-:W5:Y:S01]  /*ea30*/  LD.E.128 R40, desc[UR6][R40.64] ;  /* 0x0000000628287980 */ /* 0x000f62000c101d00 */
[----:B------:R-:W-:-:S03]  /*ea40*/  SHF.R.S32.HI R21, RZ, 0x1f, R23 ;  /* 0x0000001fff157819 */ /* 0x000fc60000011417 */
[----:B------:R-:W5:Y:S01]  /*ea50*/  LD.E.128 R36, desc[UR6][R36.64] ;  /* 0x0000000624247980 */ /* 0x000f62000c101d00 */
[----:B------:R-:W-:-:S03]  /*ea60*/  IMAD.U32 R19, RZ, RZ, UR14 ;  /* 0x0000000eff137e24 */ /* 0x000fc6000f8e00ff */
        /* <DEDUP_REMOVED lines=10> */
[----:B------:R-:W-:Y:S01]  /*eb10*/  ISETP.GE.AND P0, PT, R84, UR10, PT ;  /* 0x0000000a54007c0c */ /* 0x000fe2000bf06270 */
[----:B------:R-:W-:Y:S01]  /*eb20*/  VIADD R78, R23, 0x180 ;  /* 0x00000180174e7836 */ /* 0x000fe20000000000 */
[----:B------:R-:W-:Y:S01]  /*eb30*/  ISETP.GE.AND P1, PT, R86, UR10, PT ;  /* 0x0000000a56007c0c */ /* 0x000fe2000bf26270 */
[----:B------:R-:W-:Y:S01]  /*eb40*/  @!PT LDS RZ, [RZ] ;  /* 0x00000000fffff984 */ /* 0x000fe20000000800 */
[----:B------:R-:W-:Y:S01]  /*eb50*/  @!PT LDS RZ, [RZ] ;  /* 0x00000000fffff984 */ /* 0x000fe20000000800 */
[----:B------:R-:W-:Y:S01]  /*eb60*/  @!PT LDS RZ, [RZ] ;  /* 0x00000000fffff984 */ /* 0x000fe20000000800 */
[----:B------:R-:W-:Y:S01]  /*eb70*/  @!PT LDS RZ, [RZ] ;  /* 0x00000000fffff984 */ /* 0x000fe20000000800 */
[----:B------:R0:W-:Y:S06]  /*eb80*/  MEMBAR.ALL.CTA ;  /* 0x0000000000007992 */ /* 0x0001ec0000008000 */
[----:B0-----:R-:W0:Y:S01]  /*eb90*/  FENCE.VIEW.ASYNC.S ;  /* 0x00000000000073c6 */ /* 0x001e220000000000 */
[----:B------:R-:W-:-:S02]  /*eba0*/  UIMAD UR6, UR4, UR15, UR6 ;  /* 0x0000000f040672a4 */ /* 0x000fc4000f8e0206 */
[----:B------:R-:W-:Y:S01]  /*ebb0*/  IMAD.WIDE.U32 R20, R19, UR4, R20 ;  /* 0x0000000413147c25 */ /* 0x000fe2000f8e0014 */
[----:B------:R-:W-:Y:S01]  /*ebc0*/  ULDC.64 UR8, c[0x0][0xbe0] ;  /* 0x0002f80000087ab9 */ /* 0x000fe20000000a00 */
[----:B------:R-:W-:Y:S01]  /*ebd0*/  SEL R19, RZ, 0x10, P0 ;  /* 0x00000010ff137807 */ /* 0x000fe20000000000 */
[----:B------:R-:W-:Y:S01]  /*ebe0*/  UIMAD UR4, UR12, UR8, URZ ;  /* 0x000000080c0472a4 */ /* 0x000fe2000f8e023f */
[----:B------:R-:W-:Y:S01]  /*ebf0*/  SEL R77, RZ, 0x20, P1 ;  /* 0x00000020ff4d7807 */ /* 0x000fe20000800000 */
[----:B------:R-:W-:Y:S01]  /*ec00*/  VIADD R21, R21, UR6 ;  /* 0x0000000615157c36 */ /* 0x000fe20008000000 */
[----:B------:R-:W-:Y:S01]  /*ec10*/  MOV R79, UR8 ;  /* 0x00000008004f7c02 */ /* 0x000fe20008000f00 */
[----:B------:R-:W-:Y:S01]  /*ec20*/  UIMAD UR4, UR40, UR9, UR4 ;  /* 0x00000009280472a4 */ /* 0x000fe2000f8e0204 */
[----:B------:R-:W-:Y:S01]  /*ec30*/  ISETP.GE.AND P0, PT, R78, UR10, PT ;  /* 0x0000000a4e007c0c */ /* 0x000fe2000bf06270 */
[----:B------:R-:W-:Y:S01]  /*ec40*/  ULDC.64 UR6, c[0x0][0xbe8] ;  /* 0x0002fa0000067ab9 */ /* 0x000fe20000000a00 */
[----:B------:R-:W-:Y:S01]  /*ec50*/  LOP3.LUT R19, R77, R0, R19, 0xfe, !PT ;  /* 0x000000004d137212 */ /* 0x000fe200078efe13 */
[----:B-----5:R-:W-:Y:S01]  /*ec60*/  IMAD R77, R193, -0x40, R76 ;  /* 0xffffffc0c14d7824 */ /* 0x020fe200078e024c */
[----:B------:R-:W-:Y:S01]  /*ec70*/  SEL R0, RZ, 0x40, P0 ;  /* 0x00000040ff007807 */ /* 0x000fe20000000000 */
[----:B------:R-:W-:Y:S01]  /*ec80*/  IMAD.WIDE.U32 R20, R79, UR40, R20 ;  /* 0x000000284f147c25 */ /* 0x000fe2000f8e0014 */
[----:B------:R-:W-:Y:S01]  /*ec90*/  SHF.R.S32.HI R195, RZ, 0x1f, R194 ;  /* 0x0000001fffc37819 */ /* 0x000fe200000114c2 */
[----:B------:R-:W-:Y:S01]  /*eca0*/  BSSY B1, `(.L_x_4030) ;  /* 0x000002f000017945 */ /* 0x000fe20003800000 */
[----:B------:R-:W-:Y:S01]  /*ecb0*/  LOP3.LUT R19, R19, R0, RZ, 0xfc, !PT ;  /* 0x0000000013137212 */ /* 0x000fe200078efcff */
[----:B------:R-:W-:Y:S01]  /*ecc0*/  VIADD R78, R23, 0x1c0 ;  /* 0x000001c0174e7836 */ /* 0x000fe20000000000 */
[----:B------:R-:W-:Y:S01]  /*ecd0*/  ISETP.GE.AND P2, PT, R194, R77, PT ;  /* 0x0000004dc200720c */ /* 0x000fe20003f46270 */
[----:B------:R-:W-:Y:S01]  /*ece0*/  VIADD R21, R21, UR4 ;  /* 0x0000000415157c36 */ /* 0x000fe20008000000 */
[----:B------:R-:W-:Y:S01]  /*ecf0*/  UIMAD UR4, UR39, UR6, URZ ;  /* 0x00000006270472a4 */ /* 0x000fe2000f8e023f */
[----:B------:R-:W-:Y:S01]  /*ed00*/  VIADD R0, R17, 0x38820 ;  /* 0x0003882011007836 */ /* 0x000fe20000000000 */
[----:B------:R-:W-:Y:S01]  /*ed10*/  ISETP.GE.AND P1, PT, R78, UR10, PT ;  /* 0x0000000a4e007c0c */ /* 0x000fe2000bf26270 */
[----:B------:R-:W-:Y:S01]  /*ed20*/  IMAD.U32 R79, RZ, RZ, UR6 ;  /* 0x00000006ff4f7e24 */ /* 0x000fe2000f8e00ff */
[----:B------:R-:W-:Y:S01]  /*ed30*/  UIMAD UR4, UR38, UR7, UR4 ;  /* 0x00000007260472a4 */ /* 0x000fe2000f8e0204 */
[----:B------:R-:W-:Y:S01]  /*ed40*/  VIADD R76, R194, 0x20 ;  /* 0x00000020c24c7836 */ /* 0x000fe20000000000 */
[----:B------:R-:W-:Y:S01]  /*ed50*/  PRMT R0, RZ, 0x654, R0 ;  /* 0x00000654ff007816 */ /* 0x000fe20000000000 */
[----:B------:R-:W-:-:S03]  /*ed60*/  IMAD.WIDE.U32 R78, R79, UR38, R20 ;  /* 0x000000264f4e7c25 */ /* 0x000fc6000f8e0014 */
[----:B0-----:R0:W-:Y:S01]  /*ed70*/  SYNCS.ARRIVE.TRANS64.RED.A1T0 RZ, [R0+URZ], RZ ;  /* 0x000000ff00ff79a7 */ /* 0x0011e2000810043f */
[----:B------:R-:W-:Y:S01]  /*ed80*/  ISETP.GE.AND P0, PT, R76, R77, PT ;  /* 0x0000004d4c00720c */ /* 0x000fe20003f06270 */
[----:B------:R-:W-:Y:S01]  /*ed90*/  IMAD.WIDE R76, R193, 0x40, R194 ;  /* 0x00000040c14c7825 */ /* 0x000fe200078e02c2 */
[----:B------:R-:W-:Y:S02]  /*eda0*/  IADD3 R85, R79, UR4, RZ ;  /* 0x000000044f557c10 */ /* 0x000fe4000fffe0ff */
[----:B0-----:R-:W-:-:S04]  /*edb0*/  SEL R0, RZ, 0x80, P1 ;  /* 0x00000080ff007807 */ /* 0x001fc80000800000 */
        /* <DEDUP_REMOVED lines=29> */
.L_x_4031:
[----:B------:R-:W-:Y:S05]  /*ef90*/  BSYNC B1 ;  /* 0x0000000000017941 */ /* 0x000fea0003800000 */
.L_x_4030:
[----:B------:R-:W-:Y:S05]  /*efa0*/  @P0 BRA `(.L_x_4032) ;  /* 0x0000000c004c0947 */ /* 0x000fea0003800000 */
[----:B0-----:R-:W-:Y:S01]  /*efb0*/  IADD3 R7, P0, R76, 0x20, RZ ;  /* 0x000000204c077810 */ /* 0x001fe20007f1e0ff */
[----:B------:R-:W-:Y:S01]  /*efc0*/  ULDC.64 UR6, c[0x0][0xbd8] ;  /* 0x0002f60000067ab9 */ /* 0x000fe20000000a00 */
[----:B------:R-:W-:Y:S01]  /*efd0*/  MOV R5, R85 ;  /* 0x0000005500057202 */ /* 0x000fe20000000f00 */
[----:B------:R-:W-:Y:S01]  /*efe0*/  IMAD.MOV.U32 R4, RZ, RZ, R78 ;  /* 0x000000ffff047224 */ /* 0x000fe200078e004e */
[----:B------:R-:W-:Y:S01]  /*eff0*/  ISETP.GE.AND P4, PT, R3, UR10, PT ;  /* 0x0000000a03007c0c */ /* 0x000fe2000bf86270 */
[----:B------:R-:W-:Y:S01]  /*f000*/  IMAD.X R76, RZ, RZ, R77, P0 ;  /* 0x000000ffff4c7224 */ /* 0x000fe200000e064d */
[----:B------:R-:W-:Y:S01]  /*f010*/  ISETP.GE.AND P0, PT, R86, UR10, PT ;  /* 0x0000000a56007c0c */ /* 0x000fe2000bf06270 */
[----:B------:R-:W-:Y:S01]  /*f020*/  IMAD.WIDE.U32 R4, R7, UR6, R4 ;  /* 0x0000000607047c25 */ /* 0x000fe2000f8e0004 */
[----:B------:R-:W-:Y:S01]  /*f030*/  ULDC.64 UR8, c[0x0][0x208] ;  /* 0x0000820000087ab9 */ /* 0x000fe20000000a00 */
[----:B------:R-:W-:Y:S02]  /*f040*/  ISETP.GE.AND P3, PT, R82, UR10, PT ;  /* 0x0000000a52007c0c */ /* 0x000fe4000bf66270 */
[----:B------:R-:W-:Y:S01]  /*f050*/  IMAD R76, R76, UR6, RZ ;  /* 0x000000064c4c7c24 */ /* 0x000fe2000f8e02ff */
[----:B------:R-:W-:-:S02]  /*f060*/  ISETP.GE.AND P5, PT, R23, UR10, PT ;  /* 0x0000000a17007c0c */ /* 0x000fc4000bfa6270 */
[----:B------:R-:W-:Y:S01]  /*f070*/  ISETP.GE.AND P2, PT, R83, UR10, PT ;  /* 0x0000000a53007c0c */ /* 0x000fe2000bf46270 */
[----:B------:R-:W-:Y:S01]  /*f080*/  IMAD R3, R7, UR7, R76 ;  /* 0x0000000707037c24 */ /* 0x000fe2000f8e024c */
[----:B------:R-:W-:Y:S01]  /*f090*/  ULDC.64 UR6, c[0x0][0xb80] ;  /* 0x0002e00000067ab9 */ /* 0x000fe20000000a00 */
[----:B------:R-:W-:Y:S02]  /*f0a0*/  ISETP.GE.AND P1, PT, R84, UR10, PT ;  /* 0x0000000a54007c0c */ /* 0x000fe4000bf26270 */
[----:B------:R-:W-:Y:S01]  /*f0b0*/  IMAD.IADD R3, R5, 0x1, R3 ;  /* 0x0000000105037824 */ /* 0x000fe200078e0203 */
[----:B------:R-:W-:-:S04]  /*f0c0*/  LEA R6, P6, R4, UR6, 0x1 ;  /* 0x0000000604067c11 */ /* 0x000fc8000f8c08ff */
        /* <DEDUP_REMOVED lines=14> */
.L_x_4027:
        /* <DEDUP_REMOVED lines=9> */
[----:B------:R-:W-:Y:S01]  /*f240*/  IMAD.U32 R4, RZ, RZ, UR4 ;  /* 0x00000004ff047e24 */ /* 0x000fe2000f8e00ff */
        /* <DEDUP_REMOVED lines=15> */
[C---:B------:R-:W-:Y:S01]  /*f340*/  VIADD R13, R23.reuse, 0x80 ;  /* 0x00000080170d7836 */ /* 0x040fe20000000000 */
[----:B------:R-:W-:Y:S01]  /*f350*/  ISETP.GE.AND P3, PT, R12, UR10, PT ;  /* 0x0000000a0c007c0c */ /* 0x000fe2000bf66270 */
[C---:B------:R-:W-:Y:S01]  /*f360*/  VIADD R14, R23.reuse, 0xc0 ;  /* 0x000000c0170e7836 */ /* 0x040fe20000000000 */
[C---:B------:R-:W-:Y:S01]  /*f370*/  ISETP.GE.AND P0, PT, R23.reuse, UR10, PT ;  /* 0x0000000a17007c0c */ /* 0x040fe2000bf06270 */
[----:B------:R-:W-:Y:S01]  /*f380*/  VIADD R10, R23, 0x180 ;  /* 0x00000180170a7836 */ /* 0x000fe20000000000 */
[----:B------:R-:W-:Y:S02]  /*f390*/  SEL R9, RZ, 0xffffffff, P3 ;  /* 0xffffffffff097807 */ /* 0x000fe40001800000 */
[----:B------:R-:W-:Y:S02]  /*f3a0*/  SEL R8, RZ, 0x1, P0 ;  /* 0x00000001ff087807 */ /* 0x000fe40000000000 */
[----:B------:R-:W-:Y:S01]  /*f3b0*/  ISETP.GE.AND P4, PT, R13, UR10, PT ;  /* 0x0000000a0d007c0c */ /* 0x000fe2000bf86270 */
[----:B------:R-:W-:Y:S01]  /*f3c0*/  IMAD.SHL.U32 R9, R9, 0x2, RZ ;  /* 0x0000000209097824 */ /* 0x000fe200078e00ff */
[----:B------:R-:W-:-:S02]  /*f3d0*/  ISETP.GE.AND P5, PT, R14, UR10, PT ;  /* 0x0000000a0e007c0c */ /* 0x000fc4000bfa6270 */
[----:B0-----:R-:W-:Y:S02]  /*f3e0*/  SEL R7, RZ, 0x4, P4 ;  /* 0x00000004ff077807 */ /* 0x001fe40002000000 */
[----:B------:R-:W-:Y:S02]  /*f3f0*/  LOP3.LUT R8, R9, 0x2, R8, 0xe2, !PT ;  /* 0x0000000209087812 */ /* 0x000fe400078ee208 */
[----:B------:R-:W-:Y:S02]  /*f400*/  SEL R6, RZ, 0x8, P5 ;  /* 0x00000008ff067807 */ /* 0x000fe40002800000 */
[----:B------:R-:W-:Y:S02]  /*f410*/  ISETP.GE.AND P0, PT, R10, UR10, PT ;  /* 0x0000000a0a007c0c */ /* 0x000fe4000bf06270 */
[----:B------:R-:W-:Y:S02]  /*f420*/  ISETP.GT.AND P3, PT, R198, 0x3f, PT ;  /* 0x0000003fc600780c */ /* 0x000fe40003f64270 */
[----:B------:R-:W-:Y:S01]  /*f430*/  LOP3.LUT R9, R6, R8, R7, 0xfe, !PT ;  /* 0x0000000806097212 */ /* 0x000fe200078efe07 */
[----:B------:R-:W-:Y:S10]  /*f440*/  @P2 BRA `(.L_x_4033) ;  /* 0x0000000000142947 */ /* 0x000ff40003800000 */
[----:B------:R-:W-:Y:S05]  /*f450*/  @!P1 BRA `(.L_x_4033) ;  /* 0x0000000000109947 */ /* 0x000fea0003800000 */
[----:B------:R-:W-:Y:S02]  /*f460*/  ULDC.64 UR6, c[0x0][0x208] ;  /* 0x0000820000067ab9 */ /* 0x000fe40000000a00 */
[----:B------:R-:W2:Y:S04]  /*f470*/  LDG.E R7, desc[UR6][R4.64] ;  /* 0x0000000604077981 */ /* 0x000ea8000c1e1900 */
[----:B-----5:R-:W2:Y:S02]  /*f480*/  LDG.E R0, desc[UR6][R4.64+0x4] ;  /* 0x0000040604007981 */ /* 0x020ea4000c1e1900 */
[----:B--2---:R-:W-:-:S07]  /*f490*/  IADD3 R0, -R7, R0, RZ ;  /* 0x0000000007007210 */ /* 0x004fce0007ffe1ff */
.L_x_4033:
[----:B------:R-:W-:Y:S01]  /*f4a0*/  USHF.R.S32.HI UR7, URZ, 0x1f, UR40 ;  /* 0x0000001f3f077899 */ /* 0x000fe20008011428 */
[----:B------:R-:W-:Y:S01]  /*f4b0*/  BSSY B1, `(.L_x_4034) ;  /* 0x0000021000017945 */ /* 0x000fe20003800000 */
[----:B------:R-:W-:Y:S01]  /*f4c0*/  USEL UR38, UR38, URZ, !UP0 ;  /* 0x0000003f26267287 */ /* 0x000fe2000c000000 */
[C---:B------:R-:W-:Y:S01]  /*f4d0*/  VIADD R19, R23.reuse, 0x100 ;  /* 0x0000010017137836 */ /* 0x040fe20000000000 */
[----:B------:R-:W-:Y:S01]  /*f4e0*/  USEL UR39, UR39, URZ, !UP0 ;  /* 0x0000003f27277287 */ /* 0x000fe2000c000000 */
[----:B------:R-:W-:Y:S01]  /*f4f0*/  VIADD R24, R23, 0x140 ;  /* 0x0000014017187836 */ /* 0x000fe20000000000 */
[----:B------:R-:W-:Y:S02]  /*f500*/  SHF.R.S32.HI R10, RZ, 0x1f, R23 ;  /* 0x0000001fff0a7819 */ /* 0x000fe40000011417 */
[----:B-----5:R-:W-:Y:S01]  /*f510*/  SHF.R.S32.HI R8, RZ, 0x1f, R3 ;  /* 0x0000001fff087819 */ /* 0x020fe20000011403 */
[----:B------:R-:W-:Y:S07]  /*f520*/  @P3 BRA `(.L_x_4035) ;  /* 0x0000000000643947 */ /* 0x000fee0003800000 */
        /* <DEDUP_REMOVED lines=25> */
.L_x_4035:
[----:B------:R-:W-:Y:S05]  /*f6c0*/  BSYNC B1 ;  /* 0x0000000000017941 */ /* 0x000fea0003800000 */
.L_x_4034:
[----:B------:R-:W-:Y:S01]  /*f6d0*/  ULDC.64 UR8, c[0x0][0xba0] ;  /* 0x0002e80000087ab9 */ /* 0x000fe20000000a00 */
[----:B------:R-:W-:Y:S01]  /*f6e0*/  IMAD.MOV.U32 R4, RZ, RZ, R23 ;  /* 0x000000ffff047224 */ /* 0x000fe200078e0017 */
[----:B------:R-:W-:Y:S01]  /*f6f0*/  ISETP.GE.AND P1, PT, R19, UR10, PT ;  /* 0x0000000a13007c0c */ /* 0x000fe2000bf26270 */
[----:B0-----:R-:W-:Y:S01]  /*f700*/  IMAD.MOV.U32 R5, RZ, RZ, R10 ;  /* 0x000000ffff057224 */ /* 0x001fe200078e000a */
[----:B------:R-:W-:Y:S01]  /*f710*/  ISETP.GE.AND P2, PT, R24, UR10, PT ;  /* 0x0000000a18007c0c */ /* 0x000fe2000bf46270 */
[----:B------:R-:W-:Y:S01]  /*f720*/  IMAD R6, R8, UR8, RZ ;  /* 0x0000000808067c24 */ /* 0x000fe2000f8e02ff */
[----:B------:R-:W-:Y:S01]  /*f730*/  IADD3 R8, R23, 0x1c0, RZ ;  /* 0x000001c017087810 */ /* 0x000fe20007ffe0ff */
[C---:B------:R-:W-:Y:S01]  /*f740*/  IMAD.WIDE.U32 R4, R3.reuse, UR8, R4 ;  /* 0x0000000803047c25 */ /* 0x040fe2000f8e0004 */
[----:B------:R-:W-:Y:S01]  /*f750*/  SEL R7, RZ, 0x20, P2 ;  /* 0x00000020ff077807 */ /* 0x000fe20001000000 */
[----:B------:R-:W-:Y:S01]  /*f760*/  BSSY B1, `(.L_x_4036) ;  /* 0x0000039000017945 */ /* 0x000fe20003800000 */
[----:B------:R-:W-:Y:S01]  /*f770*/  ISETP.GE.AND P2, PT, R8, UR10, PT ;  /* 0x0000000a08007c0c */ /* 0x000fe2000bf46270 */
[----:B------:R-:W-:Y:S01]  /*f780*/  IMAD R3, R3, UR9, R6 ;  /* 0x0000000903037c24 */ /* 0x000fe2000f8e0206 */
[----:B------:R-:W-:Y:S01]  /*f790*/  ULDC.64 UR8, c[0x0][0xbe0] ;  /* 0x0002f80000087ab9 */ /* 0x000fe20000000a00 */
[----:B------:R-:W-:Y:S01]  /*f7a0*/  SEL R6, RZ, 0x10, P1 ;  /* 0x00000010ff067807 */ /* 0x000fe20000800000 */
[----:B------:R-:W-:Y:S01]  /*f7b0*/  UIMAD UR4, UR7, UR8, URZ ;  /* 0x00000008070472a4 */ /* 0x000fe2000f8e023f */
[----:B------:R-:W-:Y:S01]  /*f7c0*/  IMAD.IADD R5, R5, 0x1, R3 ;  /* 0x0000000105057824 */ /* 0x000fe200078e0203 */
[----:B------:R-:W-:Y:S01]  /*f7d0*/  MOV R8, R194 ;  /* 0x000000c200087202 */ /* 0x000fe20000000f00 */
[----:B------:R-:W-:Y:S01]  /*f7e0*/  IMAD.U32 R3, RZ, RZ, UR8 ;  /* 0x00000008ff037e24 */ /* 0x000fe2000f8e00ff */
[----:B------:R-:W-:Y:S01]  /*f7f0*/  UIMAD UR4, UR40, UR9, UR4 ;  /* 0x00000009280472a4 */ /* 0x000fe2000f8e0204 */
[----:B------:R-:W-:Y:S01]  /*f800*/  LOP3.LUT R7, R7, R9, R6, 0xfe, !PT ;  /* 0x0000000907077212 */ /* 0x000fe200078efe06 */
[----:B------:R-:W-:Y:S01]  /*f810*/  ULDC.64 UR6, c[0x0][0xbe8] ;  /* 0x0002fa0000067ab9 */ /* 0x000fe20000000a00 */
[----:B------:R-:W-:Y:S01]  /*f820*/  IMAD.WIDE.U32 R4, R3, UR40, R4 ;  /* 0x0000002803047c25 */ /* 0x000fe2000f8e0004 */
[----:B------:R-:W-:-:S02]  /*f830*/  SEL R6, RZ, 0x40, P0 ;  /* 0x00000040ff067807 */ /* 0x000fc40000000000 */
[----:B------:R-:W-:Y:S01]  /*f840*/  SHF.R.S32.HI R9, RZ, 0x1f, R194 ;  /* 0x0000001fff097819 */ /* 0x000fe200000114c2 */
[----:B------:R-:W-:Y:S01]  /*f850*/  IMAD R3, R193, -0x40, R0 ;  /* 0xffffffc0c1037824 */ /* 0x000fe200078e0200 */
[----:B------:R-:W-:Y:S01]  /*f860*/  LOP3.LUT R15, R7, R6, RZ, 0xfc, !PT ;  /* 0x00000006070f7212 */ /* 0x000fe200078efcff */
[----:B------:R-:W-:Y:S01]  /*f870*/  VIADD R5, R5, UR4 ;  /* 0x0000000405057c36 */ /* 0x000fe20008000000 */
[----:B------:R-:W-:Y:S02]  /*f880*/  UIMAD UR4, UR39, UR6, URZ ;  /* 0x00000006270472a4 */ /* 0x000fe4000f8e023f */
[----:B------:R-:W-:Y:S01]  /*f890*/  IMAD.U32 R7, RZ, RZ, UR6 ;  /* 0x00000006ff077e24 */ /* 0x000fe2000f8e00ff */
[C---:B------:R-:W-:Y:S01]  /*f8a0*/  ISETP.GE.AND P1, PT, R194.reuse, R3, PT ;  /* 0x00000003c200720c */ /* 0x040fe20003f26270 */
[----:B------:R-:W-:Y:S01]  /*f8b0*/  VIADD R0, R194, 0x20 ;  /* 0x00000020c2007836 */ /* 0x000fe20000000000 */
[----:B------:R-:W-:Y:S02]  /*f8c0*/  UIMAD UR4, UR38, UR7, UR4 ;  /* 0x00000007260472a4 */ /* 0x000fe4000f8e0204 */
[----:B------:R-:W-:-:S02]  /*f8d0*/  IMAD.WIDE.U32 R6, R7, UR38, R4 ;  /* 0x0000002607067c25 */ /* 0x000fc4000f8e0004 */
[----:B------:R-:W-:Y:S02]  /*f8e0*/  ISETP.GE.AND P0, PT, R0, R3, PT ;  /* 0x000000030000720c */ /* 0x000fe40003f06270 */
[----:B------:R-:W-:Y:S01]  /*f8f0*/  IMAD.WIDE R8, R193, 0x40, R8 ;  /* 0x00000040c1087825 */ /* 0x000fe200078e0208 */
[----:B------:R-:W-:-:S03]  /*f900*/  SEL R0, RZ, 0x80, P2 ;  /* 0x00000080ff007807 */ /* 0x000fc60001000000 */
[----:B------:R-:W-:Y:S01]  /*f910*/  VIADD R11, R7, UR4 ;  /* 0x00000004070b7c36 */ /* 0x000fe20008000000 */
        /* <DEDUP_REMOVED lines=29> */
.L_x_4037:
[----:B------:R-:W-:Y:S05]  /*faf0*/  BSYNC B1 ;  /* 0x0000000000017941 */ /* 0x000fea0003800000 */
.L_x_4036:
[----:B------:R-:W-:Y:S05]  /*fb00*/  @P0 BRA `(.L_x_4032) ;  /* 0x0000000000740947 */ /* 0x000fea0003800000 */
[----:B------:R-:W-:Y:S01]  /*fb10*/  IADD3 R3, P0, R8, 0x20, RZ ;  /* 0x0000002008037810 */ /* 0x000fe20007f1e0ff */
[----:B------:R-:W-:Y:S01]  /*fb20*/  ULDC.64 UR6, c[0x0][0xbd8] ;  /* 0x0002f60000067ab9 */ /* 0x000fe20000000a00 */
[----:B------:R-:W-:Y:S01]  /*fb30*/  MOV R4, R6 ;  /* 0x0000000600047202 */ /* 0x000fe20000000f00 */
        /* <DEDUP_REMOVED lines=11> */
[----:B------:R-:W-:Y:S01]  /*fbf0*/  ULDC.64 UR6, c[0x0][0xb80] ;  /* 0x0002e00000067ab9 */ /* 0x000fe20000000a00 */
[----:B------:R-:W-:Y:S02]  /*fc00*/  LOP3.LUT P4, RZ, R15, 0x40, RZ, 0xc0, !PT ;  /* 0x000000400fff7812 */ /* 0x000fe4000788c0ff */
[----:B------:R-:W-:Y:S01]  /*fc10*/  IMAD.IADD R3, R5, 0x1, R3 ;  /* 0x0000000105037824 */ /* 0x000fe200078e0203 */
[----:B------:R-:W-:-:S04]  /*fc20*/  LEA R6, P3, R4, UR6, 0x1 ;  /* 0x0000000604067c11 */ /* 0x000fc8000f8608ff */
        /* <DEDUP_REMOVED lines=11> */
.L_x_4032:
[----:B------:R-:W-:Y:S05]  /*fce0*/  BSYNC B0 ;  /* 0x0000000000007941 */ /* 0x000fea0003800000 */
.L_x_4026:
[----:B------:R-:W-:Y:S02]  /*fcf0*/  ULDC UR4, c[0x0][0xd14] ;  /* 0x0003450000047ab9 */ /* 0x000fe40000000800 */
[----:B------:R-:W-:-:S13]  /*fd00*/  ISETP.GE.AND P0, PT, R187, UR4, PT ;  /* 0x00000004bb007c0c */ /* 0x000fda000bf06270 */
[----:B------:R-:W-:Y:S05]  /*fd10*/  @!P0 BRA `(.L_x_4038) ;  /* 0xffffff1000a08947 */ /* 0x000fea000383ffff */
[----:B------:R-:W-:Y:S05]  /*fd20*/  EXIT ;  /* 0x000000000000794d */ /* 0x000fea0003800000 */
.L_x_3986:
[----:B------:R-:W-:-:S08]  /*fd30*/  NOP ;  /* 0x0000000000007918 */ /* 0x000fd00000000000 */
[----:B0-----:R-:W0:-:S00]  /*fd40*/  USETMAXREG.DEALLOC.CTAPOOL 0x18 ;  /* 0x00000018000079c8 */ /* 0x001e0000080e0500 */
        /* <DEDUP_REMOVED lines=55> */
[----:B------:R-:W-:Y:S01]  /*100c0*/  MOV R5, R2 ;  /* 0x0000000200057202 */ /* 0x000fe20000000f00 */
[----:B------:R-:W-:Y:S01]  /*100d0*/  IMAD.MOV.U32 R6, RZ, RZ, RZ ;  /* 0x000000ffff067224 */ /* 0x000fe200078e00ff */
[----:B------:R-:W-:Y:S01]  /*100e0*/  ULDC UR5, c[0x0][0xd14] ;  /* 0x0003450000057ab9 */ /* 0x000fe20000000800 */
[----:B------:R-:W-:Y:S01]  /*100f0*/  ULDC UR7, c[0x0][0xd14] ;  /* 0x0003450000077ab9 */ /* 0x000fe20000000800 */
[----:B------:R-:W-:-:S05]  /*10100*/  ULDC UR4, c[0x0][0xd10] ;  /* 0x0003440000047ab9 */ /* 0x000fca0000000800 */
.L_x_4043:
[----:B------:R-:W-:Y:S02]  /*10110*/  VIADD R6, R6, 0x1f ;  /* 0x0000001f06067836 */ /* 0x000fe40000000000 */
        /* <DEDUP_REMOVED lines=15> */
.L_x_4042:
[----:B------:R-:W-:Y:S05]  /*10210*/  BSYNC B0 ;  /* 0x0000000000007941 */ /* 0x000fea0003800000 */
.L_x_4041:
        /* <DEDUP_REMOVED lines=25> */
.L_x_4039:
[----:B------:R-:W-:Y:S01]  /*103b0*/  IADD3 R7, -R2, R5, RZ ;  /* 0x0000000502077210 */ /* 0x000fe20007ffe1ff */
[----:B------:R-:W-:-:S04]  /*103c0*/  ULDC.64 UR8, c[0x0][0x208] ;  /* 0x0000820000087ab9 */ /* 0x000fc80000000a00 */
        /* <DEDUP_REMOVED lines=17> */
[----:B------:R-:W-:-:S05]  /*104e0*/  VIADD R5, R5, 0xffffffff ;  /* 0xffffffff05057836 */ /* 0x000fca0000000000 */
[----:B------:R2:W3:Y:S02]  /*104f0*/  SHFL.IDX PT, R16, R4, R5, 0x1f ;  /* 0x00001f0504107589 */ /* 0x0004e400000e0000 */
.L_x_4044:
[----:B-1----:R-:W-:Y:S01]  /*10500*/  IMAD.MOV R2, RZ, RZ, -R3 ;  /* 0x000000ffff027224 */ /* 0x002fe200078e0a03 */
[----:B--2---:R-:W-:Y:S01]  /*10510*/  IABS R4, R6 ;  /* 0x0000000600047213 */ /* 0x004fe20000000000 */
[----:B---3--:R-:W-:Y:S02]  /*10520*/  IMAD R16, R16, UR4, R7 ;  /* 0x0000000410107c24 */ /* 0x008fe4000f8e0207 */
[----:B------:R-:W-:Y:S01]  /*10530*/  IMAD R5, R2, R11, RZ ;  /* 0x0000000b02057224 */ /* 0x000fe200078e02ff */
[----:B------:R-:W-:Y:S01]  /*10540*/  IADD3 R4, RZ, -R4, RZ ;  /* 0x80000004ff047210 */ /* 0x000fe20007ffe0ff */
[----:B------:R-:W-:-:S04]  /*10550*/  IMAD.MOV.U32 R2, RZ, RZ, RZ ;  /* 0x000000ffff027224 */ /* 0x000fc800078e00ff */
        /* <DEDUP_REMOVED lines=24> */
[----:B-1----:R-:W-:-:S06]  /*106e0*/  IADD3 R2, R10, 0xffffffe, RZ ;  /* 0x0ffffffe0a027810 */ /* 0x002fcc0007ffe0ff */
[----:B------:R1:W2:Y:S02]  /*106f0*/  F2I.FTZ.U32.TRUNC.NTZ R3, R2 ;  /* 0x0000000200037305 */ /* 0x0002a4000021f000 */
[----:B-1----:R-:W-:Y:S02]  /*10700*/  IMAD.MOV.U32 R2, RZ, RZ, RZ ;  /* 0x000000ffff027224 */ /* 0x002fe400078e00ff */
        /* <DEDUP_REMOVED lines=23> */
.L_x_4040:
[----:B------:R-:W-:Y:S01]  /*10880*/  MOV R17, RZ ;  /* 0x000000ff00117202 */ /* 0x000fe20000000f00 */
[----:B------:R-:W-:Y:S02]  /*10890*/  IMAD.U32 R16, RZ, RZ, UR6 ;  /* 0x00000006ff107e24 */ /* 0x000fe4000f8e00ff */
[----:B------:R-:W-:-:S07]  /*108a0*/  IMAD.MOV.U32 R18, RZ, RZ, RZ ;  /* 0x000000ffff127224 */ /* 0x000fce00078e00ff */
.L_x_4045:
        /* <DEDUP_REMOVED lines=12> */
[----:B------:R1:W-:Y:S02]  /*10970*/  STL [R1+0x4], R0 ;  /* 0x0000040001007387 */ /* 0x0003e40000100800 */
[----:B-1----:R-:W-:-:S05]  /*10980*/  IMAD.U32 R0, RZ, RZ, UR4 ;  /* 0x00000004ff007e24 */ /* 0x002fca000f8e00ff */
[----:B------:R1:W-:Y:S01]  /*10990*/  STL [R1+0x24], R0 ;  /* 0x0000240001007387 */ /* 0x0003e20000100800 */
[----:B------:R-:W-:Y:S05]  /*109a0*/  @P0 BRA `(.L_x_4046) ;  /* 0x0000004400880947 */ /* 0x000fea0003800000 */
[----:B------:R-:W-:Y:S01]  /*109b0*/  ULDC UR4, c[0x0][0xc] ;  /* 0x0000030000047ab9 */ /* 0x000fe20000000800 */
[----:B------:R-:W-:Y:S01]  /*109c0*/  IMAD.MOV.U32 R2, RZ, RZ, 0x1 ;  /* 0x00000001ff027424 */ /* 0x000fe200078e00ff */
[----:B-1----:R-:W-:Y:S01]  /*109d0*/  MOV R0, UR4 ;  /* 0x0000000400007c02 */ /* 0x002fe20008000f00 */
[----:B------:R-:W-:Y:S01]  /*109e0*/  UMOV UR4, URZ ;  /* 0x0000003f00047c82 */ /* 0x000fe20008000000 */
[----:B------:R-:W-:Y:S02]  /*109f0*/  ULDC.64 UR54, c[0x0][0x198] ;  /* 0x0000660000367ab9 */ /* 0x000fe40000000a00 */
[----:B------:R-:W-:Y:S04]  /*10a00*/  STL [R1+0x4], R2 ;  /* 0x0000040201007387 */ /* 0x000fe80000100800 */
[----:B------:R-:W-:Y:S04]  /*10a10*/  STL [R1], RZ ;  /* 0x000000ff01007387 */ /* 0x000fe80000100800 */
[----:B------:R1:W-:Y:S02]  /*10a20*/  STL [R1+0x28], R0 ;  /* 0x0000280001007387 */ /* 0x0003e40000100800 */
[----:B-1----:R-:W-:-:S05]  /*10a30*/  IMAD.U32 R0, RZ, RZ, UR4 ;  /* 0x00000004ff007e24 */ /* 0x002fca000f8e00ff */
[----:B------:R1:W-:Y:S02]  /*10a40*/  STL [R1+0x24], R0 ;  /* 0x0000240001007387 */ /* 0x0003e40000100800 */
.L_x_4112:
[----:B--2---:R-:W2:Y:S01]  /*10a50*/  LDC.64 R2, c[0x0][0xd60] ;  /* 0x00035800ff027b82 */ /* 0x004ea20000000a00 */
[----:B------:R-:W-:Y:S01]  /*10a60*/  ULDC.64 UR4, c[0x0][0x208] ;  /* 0x0000820000047ab9 */ /* 0x000fe20000000a00 */
[----:B--2---:R-:W-:-:S05]  /*10a70*/  IMAD.WIDE R2, R19, 0x4, R2 ;  /* 0x0000000413027825 */ /* 0x004fca00078e0202 */
[----:B------:R-:W2:Y:S01]  /*10a80*/  LDG.E R5, desc[UR4][R2.64] ;  /* 0x0000000402057981 */ /* 0x000ea2000c1e1900 */
[----:B------:R-:W-:Y:S05]  /*10a90*/  YIELD ;  /* 0x0000000000007946 */ /* 0x000fea0003800000 */
[----:B------:R-:W-:Y:S01]  /*10aa0*/  ULDC.64 UR4, c[0x0][0xb20] ;  /* 0x0002c80000047ab9 */ /* 0x000fe20000000a00 */
[----:B-1----:R-:W-:Y:S01]  /*10ab0*/  IMAD.MOV.U32 R0, RZ, RZ, RZ ;  /* 0x000000ffff007224 */ /* 0x002fe200078e00ff */
[----:B------:R-:W-:Y:S01]  /*10ac0*/  ISETP.NE.U32.AND P0, PT, RZ, UR4, PT ;  /* 0x00000004ff007c0c */ /* 0x000fe2000bf05070 */
[----:B------:R-:W-:Y:S01]  /*10ad0*/  ULDC.64 UR8, c[0x0][0x208] ;  /* 0x0000820000087ab9 */ /* 0x000fe20000000a00 */
[----:B------:R-:W-:Y:S01]  /*10ae0*/  IMAD.MOV.U32 R8, RZ, RZ, RZ ;  /* 0x000000ffff087224 */ /* 0x000fe200078e00ff */
[----:B------:R-:W-:Y:S01]  /*10af0*/  ULDC.64 UR6, c[0x0][0xb00] ;  /* 0x0002c00000067ab9 */ /* 0x000fe20000000a00 */
[----:B------:R-:W-:-:S02]  /*10b00*/  ISETP.NE.AND.EX P0, PT, RZ, UR5, PT, P0 ;  /* 0x00000005ff007c0c */ /* 0x000fc4000bf05300 */
        /* <DEDUP_REMOVED lines=23> */
[----:B------:R-:W-:-:S04]  /*10c80*/  ISETP.NE.U32.AND P0, PT, RZ, UR6, PT ;  /* 0x00000006ff007c0c */ /* 0x000fc8000bf05070 */
[----:B------:R-:W-:Y:S01]  /*10c90*/  ISETP.NE.AND.EX P0, PT, RZ, UR7, PT, P0 ;  /* 0x00000007ff007c0c */ /* 0x000fe2000bf05300 */
[----:B--2---:R1:W-:Y:S02]  /*10ca0*/  STL [R1+0x20], R8 ;  /* 0x0000200801007387 */ /* 0x0043e40000100800 */
[----:B-1----:R-:W-:Y:S01]  /*10cb0*/  IMAD.U32 R8, RZ, RZ, UR4 ;  /* 0x00000004ff087e24 */ /* 0x002fe2000f8e00ff */
[----:B------:R-:W-:Y:S02]  /*10cc0*/  ULDC.64 UR4, c[0x0][0x3f8] ;  /* 0x0000fe0000047ab9 */ /* 0x000fe40000000a00 */
[----:B------:R-:W-:-:S03]  /*10cd0*/  UISETP.NE.U32.AND UP0, UPT, UR4, URZ, UPT ;  /* 0x0000003f0400728c */ /* 0x000fc6000bf05070 */
[----:B------:R-:W-:Y:S01]  /*10ce0*/  ULDC UR4, c[0x0][0x404] ;  /* 0x0001010000047ab9 */ /* 0x000fe20000000800 */
[----:B------:R-:W-:Y:S01]  /*10cf0*/  UISETP.NE.AND.EX UP0, UPT, UR5, URZ, UPT, UP0 ;  /* 0x0000003f0500728c */ /* 0x000fe2000bf05300 */
[----:B------:R1:W5:Y:S02]  /*10d00*/  @P1 LDG.E R8, desc[UR8][R6.64] ;  /* 0x0000000806081981 */ /* 0x000364000c1e1900 */
[----:B------:R-:W-:Y:S01]  /*10d10*/  ULDC UR5, c[0x0][0x2e0] ;  /* 0x0000b80000057ab9 */ /* 0x000fe20000000800 */
[----:B------:R-:W-:-:S04]  /*10d20*/  USEL UR4, UR4, 0x1, UP0 ;  /* 0x0000000104047887 */ /* 0x000fc80008000000 */
[----:B------:R-:W-:-:S06]  /*10d30*/  UIMAD UR4, UR4, UR5, URZ ;  /* 0x00000005040472a4 */ /* 0x000fcc000f8e023f */
[----:B-1----:R-:W-:Y:S01]  /*10d40*/  MOV R6, UR4 ;  /* 0x0000000400067c02 */ /* 0x002fe20008000f00 */
[----:B------:R-:W-:Y:S06]  /*10d50*/  @P1 BRA `(.L_x_4047) ;  /* 0x0000000000141947 */ /* 0x000fec0003800000 */
[----:B------:R-:W-:Y:S05]  /*10d60*/  @!P2 BRA `(.L_x_4047) ;  /* 0x000000000010a947 */ /* 0x000fea0003800000 */
[----:B------:R-:W-:Y:S02]  /*10d70*/  ULDC.64 UR4, c[0x0][0x208] ;  /* 0x0000820000047ab9 */ /* 0x000fe40000000a00 */
[----:B-----5:R-:W2:Y:S04]  /*10d80*/  LDG.E R8, desc[UR4][R2.64] ;  /* 0x0000000402087981 */ /* 0x020ea8000c1e1900 */
[----:B------:R-:W2:Y:S02]  /*10d90*/  LDG.E R2, desc[UR4][R2.64+0x4] ;  /* 0x0000040402027981 */ /* 0x000ea4000c1e1900 */
[----:B--2---:R-:W-:-:S07]  /*10da0*/  IMAD.IADD R8, R2, 0x1, -R8 ;  /* 0x0000000102087824 */ /* 0x004fce00078e0a08 */
.L_x_4047:
[----:B------:R-:W-:Y:S01]  /*10db0*/  IMAD.MOV.U32 R2, RZ, RZ, RZ ;  /* 0x000000ffff027224 */ /* 0x000fe200078e00ff */
[----:B------:R-:W-:-:S05]  /*10dc0*/  ULDC.64 UR4, c[0x0][0x208] ;  /* 0x0000820000047ab9 */ /* 0x000fca0000000a00 */
[----:B------:R-:W2:Y:S01]  /*10dd0*/  @P0 LDG.E R2, desc[UR4][R4.64] ;  /* 0x0000000404020981 */ /* 0x000ea2000c1e1900 */
[----:B------:R-:W-:Y:S02]  /*10de0*/  ULDC.64 UR4, c[0x0][0xb18] ;  /* 0x0002c60000047ab9 */ /* 0x000fe40000000a00 */
[----:B------:R-:W-:-:S04]  /*10df0*/  ISETP.NE.U32.AND P1, PT, RZ, UR4, PT ;  /* 0x00000004ff007c0c */ /* 0x000fc8000bf25070 */
[----:B------:R-:W-:Y:S01]  /*10e00*/  ISETP.NE.AND.EX P1, PT, RZ, UR5, PT, P1 ;  /* 0x00000005ff007c0c */ /* 0x000fe2000bf25310 */
[----:B--2--5:R-:W-:-:S05]  /*10e10*/  IMAD.IADD R2, R2, 0x1, R0 ;  /* 0x0000000102027824 */ /* 0x024fca00078e0200 */
[----:B------:R1:W-:Y:S07]  /*10e20*/  STL [R1+0x8], R2 ;  /* 0x0000080201007387 */ /* 0x0003ee0000100800 */
[----:B------:R-:W-:Y:S05]  /*10e30*/  @!P1 BRA `(.L_x_4048) ;  /* 0x0000000000149947 */ /* 0x000fea0003800000 */
[----:B-1----:R-:W-:Y:S01]  /*10e40*/  IADD3 R2, P0, R10, UR4, RZ ;  /* 0x000000040a027c10 */ /* 0x002fe2000ff1e0ff */
[----:B------:R-:W-:-:S03]  /*10e50*/  ULDC.64 UR6, c[0x0][0x208] ;  /* 0x0000820000067ab9 */ /* 0x000fc60000000a00 */
[----:B------:R-:W-:-:S05]  /*10e60*/  IADD3.X R3, R9, UR5, RZ, P0, !PT ;  /* 0x0000000509037c10 */ /* 0x000fca00087fe4ff */
[----:B------:R1:W5:Y:S01]  /*10e70*/  LDG.E R6, desc[UR6][R2.64] ;  /* 0x0000000602067981 */ /* 0x000362000c1e1900 */
[----:B------:R-:W-:Y:S05]  /*10e80*/  BRA `(.L_x_4049) ;  /* 0x0000000000147947 */ /* 0x000fea0003800000 */
.L_x_4048:
[----:B------:R-:W-:Y:S05]  /*10e90*/  @!P0 BRA `(.L_x_4049) ;  /* 0x0000000000108947 */ /* 0x000fea0003800000 */
[----:B------:R-:W-:Y:S02]  /*10ea0*/  ULDC.64 UR4, c[0x0][0x208] ;  /* 0x0000820000047ab9 */ /* 0x000fe40000000a00 */
[----:B------:R-:W2:Y:S04]  /*10eb0*/  LDG.E R6, desc[UR4][R4.64] ;  /* 0x0000000404067981 */ /* 0x000ea8000c1e1900 */
[----:B------:R-:W2:Y:S02]  /*10ec0*/  LDG.E R3, desc[UR4][R4.64+0x4] ;  /* 0x0000040404037981 */ /* 0x000ea4000c1e1900 */
[----:B--2---:R-:W-:-:S07]  /*10ed0*/  IMAD.IADD R6, R3, 0x1, -R6 ;  /* 0x0000000103067824 */ /* 0x004fce00078e0a06 */
.L_x_4049:
[----:B-1---5:R-:W-:Y:S01]  /*10ee0*/  IMAD.IADD R3, R6, 0x1, -R0 ;  /* 0x0000000106037824 */ /* 0x022fe200078e0a00 */
[----:B------:R-:W-:Y:S01]  /*10ef0*/  LEA R0, R17, 0x7f, 0x6 ;  /* 0x0000007f11007811 */ /* 0x000fe200078e30ff */
[----:B------:R-:W-:Y:S03]  /*10f00*/  BSSY B6, `(.L_x_4050) ;  /* 0x0000349000067945 */ /* 0x000fe60003800000 */
[C---:B------:R-:W-:Y:S02]  /*10f10*/  IADD3 R8, R3.reuse, R0, -R8 ;  /* 0x0000000003087210 */ /* 0x040fe40007ffe808 */
[----:B------:R-:W-:-:S04]  /*10f20*/  IADD3 R3, R3, 0x3f, RZ ;  /* 0x0000003f03037810 */ /* 0x000fc80007ffe0ff */
[----:B------:R-:W-:-:S04]  /*10f30*/  SHF.R.S32.HI R0, RZ, 0x1f, R3 ;  /* 0x0000001fff007819 */ /* 0x000fc80000011403 */
[----:B------:R-:W-:Y:S02]  /*10f40*/  LEA.HI R0, R0, R3, RZ, 0x6 ;  /* 0x0000000300007211 */ /* 0x000fe400078f30ff */
[----:B------:R-:W-:Y:S02]  /*10f50*/  SHF.R.S32.HI R3, RZ, 0x1f, R8 ;  /* 0x0000001fff037819 */ /* 0x000fe40000011408 */
[----:B------:R-:W-:Y:S02]  /*10f60*/  SHF.R.S32.HI R0, RZ, 0x6, R0 ;  /* 0x00000006ff007819 */ /* 0x000fe40000011400 */
[----:B------:R-:W-:-:S04]  /*10f70*/  LEA.HI R3, R3, R8, RZ, 0x6 ;  /* 0x0000000803037211 */ /* 0x000fc800078f30ff */
[----:B------:R-:W-:-:S04]  /*10f80*/  SHF.R.S32.HI R3, RZ, 0x6, R3 ;  /* 0x00000006ff037819 */ /* 0x000fc80000011403 */
[----:B------:R-:W-:-:S04]  /*10f90*/  VIMNMX R2, R0, R3, PT ;  /* 0x0000000300027248 */ /* 0x000fc80003fe0100 */
[----:B------:R-:W-:Y:S01]  /*10fa0*/  ISETP.GT.AND P0, PT, R2, RZ, PT ;  /* 0x000000ff0200720c */ /* 0x000fe20003f04270 */
[----:B------:R1:W-:-:S12]  /*10fb0*/  STL [R1+0x14], R2 ;  /* 0x0000140201007387 */ /* 0x0003d80000100800 */
[----:B-1----:R-:W-:Y:S05]  /*10fc0*/  @P0 BRA `(.L_x_4051) ;  /* 0x0000000000500947 */ /* 0x002fea0003800000 */
[----:B------:R-:W1:Y:S02]  /*10fd0*/  S2R R2, SR_TID.X ;  /* 0x0000000000027919 */ /* 0x000e640000002100 */
[----:B-1----:R-:W-:-:S04]  /*10fe0*/  LOP3.LUT R2, R2, 0x1f, RZ, 0xc0, !PT ;  /* 0x0000001f02027812 */ /* 0x002fc800078ec0ff */
[----:B------:R-:W-:-:S13]  /*10ff0*/  ISETP.NE.AND P1, PT, R2, RZ, PT ;  /* 0x000000ff0200720c */ /* 0x000fda0003f25270 */
[----:B------:R-:W-:Y:S05]  /*11000*/  @P1 BRA `(.L_x_4052) ;  /* 0x0000003000e01947 */ /* 0x000fea0003800000 */
[----:B------:R-:W2:Y:S01]  /*11010*/  LDL R2, [R1+0x28] ;  /* 0x0000280001027983 */ /* 0x000ea20000100800 */
[----:B------:R-:W-:Y:S01]  /*11020*/  VOTEU.ANY UR4, UPT, PT ;  /* 0x0000000000047886 */ /* 0x000fe200038e0100 */
[----:B------:R-:W-:Y:S01]  /*11030*/  ULDC.64 UR6, c[0x0][0x208] ;  /* 0x0000820000067ab9 */ /* 0x000fe20000000a00 */
[----:B------:R-:W1:Y:S01]  /*11040*/  FLO.U32 R0, UR4 ;  /* 0x0000000400007d00 */ /* 0x000e6200080e0000 */
[----:B------:R-:W1:Y:S07]  /*11050*/  S2R R7, SR_LANEID ;  /* 0x0000000000077919 */ /* 0x000e6e0000000000 */
[----:B------:R-:W3:Y:S01]  /*11060*/  POPC R5, UR4 ;  /* 0x0000000400057d09 */ /* 0x000ee20008000000 */
[----:B-1----:R-:W-:-:S02]  /*11070*/  ISETP.EQ.U32.AND P0, PT, R0, R7, PT ;  /* 0x000000070000720c */ /* 0x002fc40003f02070 */
[----:B--2---:R-:W-:Y:S02]  /*11080*/  R2UR UR5, R2 ;  /* 0x00000000020572ca */ /* 0x004fe400000e0000 */
[----:B------:R-:W3:Y:S09]  /*11090*/  LDC.64 R2, c[0x0][0xd38] ;  /* 0x00034e00ff027b82 */ /* 0x000ef20000000a00 */
[----:B---3--:R-:W2:Y:S01]  /*110a0*/  @P0 ATOMG.E.ADD.STRONG.GPU PT, R3, desc[UR6][R2.64], R5 ;  /* 0x00000005020309a8 */ /* 0x008ea200081ee1c6 */
[----:B------:R-:W1:Y:S02]  /*110b0*/  S2R R4, SR_LTMASK ;  /* 0x0000000000047919 */ /* 0x000e640000003900 */
[----:B-1----:R-:W-:-:S04]  /*110c0*/  LOP3.LUT R4, R4, UR4, RZ, 0xc0, !PT ;  /* 0x0000000404047c12 */ /* 0x002fc8000f8ec0ff */
[----:B------:R-:W1:Y:S01]  /*110d0*/  POPC R7, R4 ;  /* 0x0000000400077309 */ /* 0x000e620000000000 */
[----:B--2---:R-:W1:Y:S02]  /*110e0*/  SHFL.IDX PT, R0, R3, R0, 0x1f ;  /* 0x00001f0003007589 */ /* 0x004e6400000e0000 */
[----:B-1----:R-:W-:Y:S01]  /*110f0*/  IADD3 R16, R0, UR5, R7 ;  /* 0x0000000500107c10 */ /* 0x002fe2000fffe007 */
[----:B------:R-:W-:Y:S06]  /*11100*/  BRA `(.L_x_4052) ;  /* 0x0000003000a07947 */ /* 0x000fec0003800000 */
.L_x_4051:
        /* <DEDUP_REMOVED lines=23> */
.L_x_4053:
        /* <DEDUP_REMOVED lines=11> */
[----:B------:R-:W-:Y:S01]  /*11330*/  MOV R8, 0x70 ;  /* 0x0000007000087802 */ /* 0x000fe20000000f00 */
[----:B------:R-:W-:Y:S02]  /*11340*/  IMAD.U32 R6, RZ, RZ, UR8 ;  /* 0x00000008ff067e24 */ /* 0x000fe4000f8e00ff */
[----:B------:R-:W-:-:S02]  /*11350*/  IMAD.U32 R7, RZ, RZ, UR9 ;  /* 0x00000009ff077e24 */ /* 0x000fc4000f8e00ff */
[----:B------:R-:W-:Y:S02]  /*11360*/  IMAD.U32 R10, RZ, RZ, UR4 ;  /* 0x00000004ff0a7e24 */ /* 0x000fe4000f8e00ff */
[----:B------:R-:W-:Y:S02]  /*11370*/  IMAD.U32 R11, RZ, RZ, UR5 ;  /* 0x00000005ff0b7e24 */ /* 0x000fe4000f8e00ff */
[----:B------:R-:W-:Y:S02]  /*11380*/  IMAD.MOV.U32 R12, RZ, RZ, 0x1 ;  /* 0x00000001ff0c7424 */ /* 0x000fe400078e00ff */
[----:B01----:R-:W-:-:S07]  /*11390*/  IMAD.MOV.U32 R13, RZ, RZ, RZ ;  /* 0x000000ffff0d7224 */ /* 0x003fce00078e00ff */
[----:B------:R-:W-:-:S07]  /*113a0*/  LEPC R20, `(.L_x_4055) ;  /* 0x000000001014794e */ /* 0x000fce0000000000 */
[----:B--2---:R-:W-:Y:S05]  /*113b0*/  CALL.ABS.NOINC R2 ;  /* 0x0000000002007343 */ /* 0x004fea0003c00000 */
.L_x_4055:
        /* <DEDUP_REMOVED lines=16> */
.L_x_4054:
[----:B------:R-:W2:Y:S01]  /*114c0*/  LDL.LU R2, [R1+0x18] ;  /* 0x0000180001027983 */ /* 0x000ea20000300800 */
[----:B------:R-:W-:Y:S01]  /*114d0*/  ULDC.64 UR4, c[0x0][0xaf0] ;  /* 0x0002bc0000047ab9 */ /* 0x000fe20000000a00 */
[----:B------:R-:W1:Y:S02]  /*114e0*/  LDC R4, c[0x0][0x428] ;  /* 0x00010a00ff047b82 */ /* 0x000e640000000800 */
[----:B------:R-:W3:Y:S04]  /*114f0*/  LDL.LU R0, [R1+0x1c] ;  /* 0x00001c0001007983 */ /* 0x000ee80000300800 */
[----:B------:R-:W4:Y:S04]  /*11500*/  LDL.LU R9, [R1+0x10] ;  /* 0x0000100001097983 */ /* 0x000f280000300800 */
[----:B------:R-:W4:Y:S01]  /*11510*/  LDL.LU R8, [R1+0x20] ;  /* 0x0000200001087983 */ /* 0x000f220000300800 */
[----:B------:R-:W-:Y:S01]  /*11520*/  ISETP.NE.U32.AND P0, PT, RZ, UR4, PT ;  /* 0x00000004ff007c0c */ /* 0x000fe2000bf05070 */
[----:B------:R-:W-:-:S03]  /*11530*/  ULDC.64 UR6, c[0x0][0x208] ;  /* 0x0000820000067ab9 */ /* 0x000fc60000000a00 */
        /* <DEDUP_REMOVED lines=11> */
[----:B----4-:R-:W-:-:S06]  /*115f0*/  MOV R0, R9 ;  /* 0x0000000900007202 */ /* 0x010fcc0000000f00 */
[----:B------:R0:W5:Y:S01]  /*11600*/  @P0 LDG.E R0, desc[UR6][R2.64] ;  /* 0x0000000602000981 */ /* 0x000162000c1e1900 */
[----:B-1----:R-:W-:Y:S01]  /*11610*/  ISETP.NE.AND P0, PT, R4, 0x1, PT ;  /* 0x000000010400780c */ /* 0x002fe20003f05270 */
[----:B------:R-:W-:Y:S01]  /*11620*/  IMAD.MOV.U32 R4, RZ, RZ, R18 ;  /* 0x000000ffff047224 */ /* 0x000fe200078e0012 */
[----:B------:R-:W-:Y:S01]  /*11630*/  PLOP3.LUT P1, PT, P6, PT, PT, 0x8, 0x0 ;  /* 0x000000000000781c */ /* 0x000fe2000372e170 */
[----:B------:R-:W-:-:S10]  /*11640*/  IMAD R17, R17, 0x40, R8 ;  /* 0x0000004011117824 */ /* 0x000fd400078e0208 */
[----:B------:R-:W1:Y:S08]  /*11650*/  @P0 LDC R7, c[0x0][0x42c] ;  /* 0x00010b00ff070b82 */ /* 0x000e700000000800 */
[----:B------:R-:W2:Y:S01]  /*11660*/  @P0 LDC R5, c[0x0][0x430] ;  /* 0x00010c00ff050b82 */ /* 0x000ea20000000800 */
[----:B-1----:R-:W-:-:S05]  /*11670*/  @P0 IMAD.HI.U32 R6, R18, R7, RZ ;  /* 0x0000000712060227 */ /* 0x002fca00078e00ff */
[----:B--2---:R-:W-:Y:S02]  /*11680*/  @P0 SHF.R.U32.HI R4, RZ, R5, R6 ;  /* 0x00000005ff040219 */ /* 0x004fe40000011606 */
[----:B------:R-:W-:-:S04]  /*11690*/  ISETP.NE.U32.AND P0, PT, RZ, UR4, PT ;  /* 0x00000004ff007c0c */ /* 0x000fc8000bf05070 */
[----:B------:R-:W-:-:S04]  /*116a0*/  ISETP.NE.AND.EX P0, PT, RZ, UR5, PT, P0 ;  /* 0x00000005ff007c0c */ /* 0x000fc8000bf05300 */
[----:B0-----:R-:W-:-:S09]  /*116b0*/  SEL R6, R9, RZ, !P0 ;  /* 0x000000ff09067207 */ /* 0x001fd20004000000 */
.L_x_4056:
        /* <DEDUP_REMOVED lines=19> */
.L_x_4128:
[----:B------:R-:W-:Y:S01]  /*117f0*/  UMOV UR4, 0xffffffff ;  /* 0xffffffff00047882 */ /* 0x000fe20000000000 */
[----:B------:R-:W-:Y:S02]  /*11800*/  SHF.R.S32.HI R5, RZ, 0x1f, R0 ;  /* 0x0000001fff057819 */ /* 0x000fe40000011400 */
[----:B------:R-:W-:Y:S05]  /*11810*/  BRA.DIV UR4, `(.L_x_4058) ;  /* 0x0000003e04bc7947 */ /* 0x000fea000b800000 */
[----:B------:R-:W-:-:S13]  /*11820*/  ELECT P6, URZ, PT ;  /* 0x00000000003f782f */ /* 0x000fda00038c0000 */
.L_x_4131:
[----:B------:R-:W-:Y:S05]  /*11830*/  @!P6 BRA `(.L_x_4059) ;  /* 0x0000000000fce947 */ /* 0x000fea0003800000 */
[----:B------:R-:W-:-:S04]  /*11840*/  ISETP.NE.U32.AND P0, PT, R2, RZ, PT ;  /* 0x000000ff0200720c */ /* 0x000fc80003f05070 */
[----:B------:R-:W-:-:S13]  /*11850*/  ISETP.NE.AND.EX P0, PT, R3, RZ, PT, P0 ;  /* 0x000000ff0300720c */ /* 0x000fda0003f05300 */
[----:B------:R-:W-:Y:S05]  /*11860*/  @!P0 BRA `(.L_x_4060) ;  /* 0x0000000000488947 */ /* 0x000fea0003800000 */
[----:B------:R-:W0:Y:S01]  /*11870*/  LDC R11, c[0x0][0x41c] ;  /* 0x00010700ff0b7b82 */ /* 0x000e220000000800 */
[----:B------:R-:W-:Y:S01]  /*11880*/  ULDC.64 UR4, c[0x0][0x408] ;  /* 0x0001020000047ab9 */ /* 0x000fe20000000a00 */
[----:B------:R-:W-:Y:S01]  /*11890*/  ULDC.64 UR6, c[0x0][0x208] ;  /* 0x0000820000067ab9 */ /* 0x000fe20000000a00 */
[----:B0-----:R-:W-:-:S13]  /*118a0*/  ISETP.NE.AND P0, PT, R11, 0x1, PT ;  /* 0x000000010b00780c */ /* 0x001fda0003f05270 */
[----:B------:R-:W0:Y:S02]  /*118b0*/  @P0 LDC.64 R8, c[0x0][0x420] ;  /* 0x00010800ff080b82 */ /* 0x000e240000000a00 */
[----:B0-----:R-:W-:-:S04]  /*118c0*/  @P0 IMAD.HI.U32 R10, R7, R8, RZ ;  /* 0x00000008070a0227 */ /* 0x001fc800078e00ff */
        /* <DEDUP_REMOVED lines=9> */
[----:B------:R-:W-:-:S04]  /*11960*/  LEA R10, P0, R8, R2, 0x2 ;  /* 0x00000002080a7211 */ /* 0x000fc800078010ff */
[----:B------:R-:W-:-:S05]  /*11970*/  LEA.HI.X R11, R8, R3, R9, 0x2, P0 ;  /* 0x00000003080b7211 */ /* 0x000fca00000f1409 */
[----:B------:R0:W5:Y:S04]  /*11980*/  LDG.E R9, desc[UR6][R10.64] ;  /* 0x000000060a097981 */ /* 0x000168000c1e1900 */
.L_x_4060:
        /* <DEDUP_REMOVED lines=9> */
.L_x_4132:
        /* <DEDUP_REMOVED lines=11> */
.L_x_4062:
        /* <DEDUP_REMOVED lines=22> */
.L_x_4059:
        /* <DEDUP_REMOVED lines=81> */
.L_x_4064:
[----:B------:R-:W-:Y:S05]  /*12140*/  BSYNC B0 ;  /* 0x0000000000007941 */ /* 0x000fea0003800000 */
.L_x_4063:
        /* <DEDUP_REMOVED lines=12> */
.L_x_4133:
        /* <DEDUP_REMOVED lines=13> */
.L_x_4134:
        /* <DEDUP_REMOVED lines=11> */
.L_x_4069:
        /* <DEDUP_REMOVED lines=57> */
.L_x_4067:
[----:B------:R-:W-:Y:S05]  /*12720*/  BSYNC B0 ;  /* 0x0000000000007941 */ /* 0x000fea0003800000 */
.L_x_4066:
        /* <DEDUP_REMOVED lines=44> */
.L_x_4076:
[----:B-1----:R-:W1:Y:S01]  /*129f0*/  S2R R3, SR_CgaCtaId ;  /* 0x0000000000037919 */ /* 0x002e620000008800 */
[----:B------:R-:W-:-:S04]  /*12a00*/  MOV R2, 0x400 ;  /* 0x0000040000027802 */ /* 0x000fc80000000f00 */
[----:B-1----:R-:W-:Y:S02]  /*12a10*/  LEA R2, R3, R2, 0x18 ;  /* 0x0000000203027211 */ /* 0x002fe400078ec0ff */
[----:B------:R-:W-:-:S03]  /*12a20*/  SHF.L.U32 R3, R12, 0x1f, RZ ;  /* 0x0000001f0c037819 */ /* 0x000fc600000006ff */
[----:B------:R-:W-:-:S04]  /*12a30*/  IMAD R2, R13, 0x8, R2 ;  /* 0x000000080d027824 */ /* 0x000fc800078e0202 */
[----:B------:R-:W1:Y:S02]  /*12a40*/  SYNCS.PHASECHK.TRANS64.TRYWAIT P0, [R2+URZ+0x38840], R3 ;  /* 0x03884003020075a7 */ /* 0x000e64000800017f */
[----:B-1----:R-:W-:Y:S05]  /*12a50*/  @!P0 BRA `(.L_x_4077) ;  /* 0x0000002c00948947 */ /* 0x002fea0003800000 */
.L_x_4135:
        /* <DEDUP_REMOVED lines=11> */
.L_x_4078:
[----:B--2---:R-:W2:Y:S01]  /*12b10*/  LDL R6, [R1] ;  /* 0x0000000001067983 */ /* 0x004ea20000100800 */
        /* <DEDUP_REMOVED lines=19> */
[----:B------:R-:W2:Y:S02]  /*12c50*/  SYNCS.PHASECHK.TRANS64.TRYWAIT P0, [R2+URZ+0x38860], R3 ;  /* 0x03886003020075a7 */ /* 0x000ea4000800017f */
[----:B0-2---:R-:W-:Y:S05]  /*12c60*/  @!P0 BRA `(.L_x_4079) ;  /* 0x0000002c00248947 */ /* 0x005fea0003800000 */
.L_x_4136:
        /* <DEDUP_REMOVED lines=8> */
.L_x_4080:
        /* <DEDUP_REMOVED lines=54> */
.L_x_4075:
[----:B------:R-:W-:Y:S05]  /*13050*/  BSYNC B2 ;  /* 0x0000000000027941 */ /* 0x000fea0003800000 */
.L_x_4074:
[----:B------:R-:W2:Y:S02]  /*13060*/  LDL.LU R2, [R1+0x14] ;  /* 0x0000140001027983 */ /* 0x000ea40000300800 */
[----:B--2---:R-:W-:-:S07]  /*13070*/  VIADD R8, R2, 0xfffffffd ;  /* 0xfffffffd02087836 */ /* 0x004fce0000000000 */
.L_x_4073:
[----:B------:R-:W-:Y:S05]  /*13080*/  BSYNC B1 ;  /* 0x0000000000017941 */ /* 0x000fea0003800000 */
.L_x_4072:
[----:B------:R-:W-:-:S13]  /*13090*/  ISETP.NE.AND P0, PT, R10, RZ, PT ;  /* 0x000000ff0a00720c */ /* 0x000fda0003f05270 */
[----:B------:R-:W-:Y:S05]  /*130a0*/  @!P0 BRA `(.L_x_4071) ;  /* 0x00000010003c8947 */ /* 0x000fea0003800000 */
.L_x_4095:
        /* <DEDUP_REMOVED lines=10> */
[----:B------:R-:W-:Y:S01]  /*13150*/  ISETP.NE.U32.AND P0, PT, RZ, UR38, PT ;  /* 0x00000026ff007c0c */ /* 0x000fe2000bf05070 */
[----:B0-----:R-:W-:-:S03]  /*13160*/  IMAD.MOV.U32 R12, RZ, RZ, R8 ;  /* 0x000000ffff0c7224 */ /* 0x001fc600078e0008 */
[----:B------:R-:W-:-:S13]  /*13170*/  ISETP.NE.AND.EX P0, PT, RZ, UR39, PT, P0 ;  /* 0x00000027ff007c0c */ /* 0x000fda000bf05300 */
[----:B------:R-:W-:Y:S05]  /*13180*/  @!P0 BRA `(.L_x_4083) ;  /* 0x0000000000488947 */ /* 0x000fea0003800000 */
[----:B------:R-:W0:Y:S01]  /*13190*/  LDC R12, c[0x0][0x41c] ;  /* 0x00010700ff0c7b82 */ /* 0x000e220000000800 */
[----:B------:R-:W-:Y:S01]  /*131a0*/  IMAD.MOV.U32 R9, RZ, RZ, R8 ;  /* 0x000000ffff097224 */ /* 0x000fe200078e0008 */
[----:B------:R-:W-:Y:S01]  /*131b0*/  ULDC.64 UR4, c[0x0][0x208] ;  /* 0x0000820000047ab9 */ /* 0x000fe20000000a00 */
[----:B------:R-:W-:-:S04]  /*131c0*/  IMAD R7, R5, UR46, RZ ;  /* 0x0000002e05077c24 */ /* 0x000fc8000f8e02ff */
[----:B------:R-:W-:Y:S01]  /*131d0*/  IMAD R6, R0, UR47, R7 ;  /* 0x0000002f00067c24 */ /* 0x000fe2000f8e0207 */
[----:B0-----:R-:W-:-:S13]  /*131e0*/  ISETP.NE.AND P0, PT, R12, 0x1, PT ;  /* 0x000000010c00780c */ /* 0x001fda0003f05270 */
        /* <DEDUP_REMOVED lines=10> */
[----:B------:R0:W5:Y:S01]  /*13290*/  LDG.E R9, desc[UR4][R6.64] ;  /* 0x0000000406097981 */ /* 0x000162000c1e1900 */
[----:B------:R-:W-:-:S07]  /*132a0*/  IMAD R12, R12, R3, R8 ;  /* 0x000000030c0c7224 */ /* 0x000fce00078e0208 */
.L_x_4083:
[----:B------:R-:W1:Y:S01]  /*132b0*/  S2R R3, SR_CgaCtaId ;  /* 0x0000000000037919 */ /* 0x000e620000008800 */
[----:B------:R-:W-:-:S04]  /*132c0*/  MOV R2, 0x400 ;  /* 0x0000040000027802 */ /* 0x000fc80000000f00 */
[----:B-1----:R-:W-:Y:S02]  /*132d0*/  LEA R2, R3, R2, 0x18 ;  /* 0x0000000203027211 */ /* 0x002fe400078ec0ff */
[----:B------:R-:W-:-:S03]  /*132e0*/  SHF.L.U32 R3, R11, 0x1f, RZ ;  /* 0x0000001f0b037819 */ /* 0x000fc600000006ff */
[----:B------:R-:W-:-:S04]  /*132f0*/  IMAD R2, R10, 0x8, R2 ;  /* 0x000000080a027824 */ /* 0x000fc800078e0202 */
[----:B------:R-:W1:Y:S02]  /*13300*/  SYNCS.PHASECHK.TRANS64.TRYWAIT P0, [R2+URZ+0x38840], R3 ;  /* 0x03884003020075a7 */ /* 0x000e64000800017f */
[----:B-1----:R-:W-:Y:S05]  /*13310*/  @!P0 BRA `(.L_x_4084) ;  /* 0x00000024008c8947 */ /* 0x002fea0003800000 */
.L_x_4137:
[----:B0-----:R-:W0:Y:S02]  /*13320*/  S2R R6, SR_TID.X ;  /* 0x0000000000067919 */ /* 0x001e240000002100 */
[----:B0-----:R-:W-:-:S04]  /*13330*/  LOP3.LUT R6, R6, 0x7f, RZ, 0xc0, !PT ;  /* 0x0000007f06067812 */ /* 0x001fc800078ec0ff */
[----:B------:R-:W-:-:S13]  /*13340*/  ISETP.NE.AND P0, PT, R6, RZ, PT ;  /* 0x000000ff0600720c */ /* 0x000fda0003f05270 */
[----:B------:R-:W-:Y:S05]  /*13350*/  @P0 BRA `(.L_x_4085) ;  /* 0x00000000001c0947 */ /* 0x000fea0003800000 */
[----:B------:R-:W0:Y:S01]  /*13360*/  S2R R6, SR_TID.X ;  /* 0x0000000000067919 */ /* 0x000e220000002100 */
[----:B------:R-:W-:-:S04]  /*13370*/  IMAD.MOV.U32 R7, RZ, RZ, 0x2000 ;  /* 0x00002000ff077424 */ /* 0x000fc800078e00ff */
[----:B------:R2:W-:Y:S01]  /*13380*/  SYNCS.ARRIVE.TRANS64 RZ, [R2+URZ+0x38830], R7 ;  /* 0x0388300702ff79a7 */ /* 0x0005e2000800003f */
[----:B0-----:R-:W-:-:S04]  /*13390*/  LOP3.LUT R6, R6, 0x1f, RZ, 0xc0, !PT ;  /* 0x0000001f06067812 */ /* 0x001fc800078ec0ff */
[----:B------:R-:W-:-:S13]  /*133a0*/  ISETP.NE.AND P1, PT, R6, RZ, PT ;  /* 0x000000ff0600720c */ /* 0x000fda0003f25270 */
[----:B--2---:R-:W-:Y:S05]  /*133b0*/  @!P1 BRA `(.L_x_4085) ;  /* 0x0000000000049947 */ /* 0x004fea0003800000 */
[----:B------:R-:W-:Y:S01]  /*133c0*/  BPT.TRAP 0x1 ;  /* 0x000000040000795c */ /* 0x000fe20000300000 */
.L_x_4085:
[----:B------:R-:W2:Y:S01]  /*133d0*/  LDL R7, [R1+0x8] ;  /* 0x0000080001077983 */ /* 0x000ea20000100800 */
        /* <DEDUP_REMOVED lines=20> */
.L_x_4138:
[----:B------:R-:W-:Y:S05]  /*13520*/  @P0 BRA `(.L_x_4087) ;  /* 0x00000000001c0947 */ /* 0x000fea0003800000 */
[----:B------:R-:W2:Y:S01]  /*13530*/  S2R R7, SR_TID.X ;  /* 0x0000000000077919 */ /* 0x000ea20000002100 */
[----:B01----:R-:W-:-:S04]  /*13540*/  MOV R3, 0x10000 ;  /* 0x0001000000037802 */ /* 0x003fc80000000f00 */
[----:B------:R3:W-:Y:S01]  /*13550*/  SYNCS.ARRIVE.TRANS64 RZ, [R2+URZ+0x38850], R3 ;  /* 0x0388500302ff79a7 */ /* 0x0007e2000800003f */
[----:B--2---:R-:W-:-:S04]  /*13560*/  LOP3.LUT R7, R7, 0x1f, RZ, 0xc0, !PT ;  /* 0x0000001f07077812 */ /* 0x004fc800078ec0ff */
[----:B------:R-:W-:-:S13]  /*13570*/  ISETP.NE.AND P1, PT, R7, RZ, PT ;  /* 0x000000ff0700720c */ /* 0x000fda0003f25270 */
[----:B---3--:R-:W-:Y:S05]  /*13580*/  @!P1 BRA `(.L_x_4087) ;  /* 0x0000000000049947 */ /* 0x008fea0003800000 */
[----:B------:R-:W-:Y:S01]  /*13590*/  BPT.TRAP 0x1 ;  /* 0x000000040000795c */ /* 0x000fe20000300000 */
.L_x_4087:
[----:B------:R-:W2:Y:S01]  /*135a0*/  S2R R7, SR_CgaCtaId ;  /* 0x0000000000077919 */ /* 0x000ea20000008800 */
[----:B01----:R-:W-:Y:S01]  /*135b0*/  MOV R3, 0x400 ;  /* 0x0000040000037802 */ /* 0x003fe20000000f00 */
        /* <DEDUP_REMOVED lines=51> */
.L_x_4082:
[----:B------:R-:W-:Y:S05]  /*138f0*/  BSYNC B1 ;  /* 0x0000000000017941 */ /* 0x000fea0003800000 */
.L_x_4081:
        /* <DEDUP_REMOVED lines=13> */
[----:B------:R-:W1:Y:S01]  /*139d0*/  LDC R11, c[0x0][0x41c] ;  /* 0x00010700ff0b7b82 */ /* 0x000e620000000800 */
[----:B------:R-:W-:Y:S01]  /*139e0*/  IMAD.MOV.U32 R9, RZ, RZ, R10 ;  /* 0x000000ffff097224 */ /* 0x000fe200078e000a */
        /* <DEDUP_REMOVED lines=16> */
.L_x_4090:
[----:B------:R-:W2:Y:S01]  /*13af0*/  S2R R3, SR_CgaCtaId ;  /* 0x0000000000037919 */ /* 0x000ea20000008800 */
[----:B------:R-:W-:-:S04]  /*13b00*/  MOV R2, 0x400 ;  /* 0x0000040000027802 */ /* 0x000fc80000000f00 */
[----:B--2---:R-:W-:Y:S02]  /*13b10*/  LEA R2, R3, R2, 0x18 ;  /* 0x0000000203027211 */ /* 0x004fe400078ec0ff */
[----:B------:R-:W-:-:S03]  /*13b20*/  SHF.L.U32 R3, R12, 0x1f, RZ ;  /* 0x0000001f0c037819 */ /* 0x000fc600000006ff */
[----:B------:R-:W-:-:S04]  /*13b30*/  IMAD R2, R13, 0x8, R2 ;  /* 0x000000080d027824 */ /* 0x000fc800078e0202 */
[----:B------:R-:W2:Y:S02]  /*13b40*/  SYNCS.PHASECHK.TRANS64.TRYWAIT P0, [R2+URZ+0x38840], R3 ;  /* 0x03884003020075a7 */ /* 0x000ea4000800017f */
[----:B--2---:R-:W-:Y:S05]  /*13b50*/  @!P0 BRA `(.L_x_4091) ;  /* 0x0000001c00a48947 */ /* 0x004fea0003800000 */
.L_x_4139:
        /* <DEDUP_REMOVED lines=11> */
.L_x_4092:
[----:B------:R-:W3:Y:S01]  /*13c10*/  LDL R6, [R1] ;  /* 0x0000000001067983 */ /* 0x000ee20000100800 */
        /* <DEDUP_REMOVED lines=19> */
[----:B------:R-:W1:Y:S02]  /*13d50*/  SYNCS.PHASECHK.TRANS64.TRYWAIT P1, [R2+URZ+0x38860], R3 ;  /* 0x03886003020075a7 */ /* 0x000e64000802017f */
[----:B01----:R-:W-:Y:S05]  /*13d60*/  @!P1 BRA `(.L_x_4093) ;  /* 0x0000001c00349947 */ /* 0x003fea0003800000 */
.L_x_4140:
[----:B------:R-:W-:Y:S05]  /*13d70*/  @P0 BRA `(.L_x_4094) ;  /* 0x00000000001c0947 */ /* 0x000fea0003800000 */
[----:B------:R-:W1:Y:S01]  /*13d80*/  S2R R6, SR_TID.X ;  /* 0x0000000000067919 */ /* 0x000e620000002100 */
[----:B0-2---:R-:W-:-:S04]  /*13d90*/  MOV R3, 0x10000 ;  /* 0x0001000000037802 */ /* 0x005fc80000000f00 */
[----:B------:R3:W-:Y:S01]  /*13da0*/  SYNCS.ARRIVE.TRANS64 RZ, [R2+URZ+0x38850], R3 ;  /* 0x0388500302ff79a7 */ /* 0x0007e2000800003f */
[----:B-1----:R-:W-:-:S04]  /*13db0*/  LOP3.LUT R6, R6, 0x1f, RZ, 0xc0, !PT ;  /* 0x0000001f06067812 */ /* 0x002fc800078ec0ff */
[----:B------:R-:W-:-:S13]  /*13dc0*/  ISETP.NE.AND P1, PT, R6, RZ, PT ;  /* 0x000000ff0600720c */ /* 0x000fda0003f25270 */
[----:B---3--:R-:W-:Y:S05]  /*13dd0*/  @!P1 BRA `(.L_x_4094) ;  /* 0x0000000000049947 */ /* 0x008fea0003800000 */
[----:B------:R-:W-:Y:S01]  /*13de0*/  BPT.TRAP 0x1 ;  /* 0x000000040000795c */ /* 0x000fe20000300000 */
.L_x_4094:
        /* <DEDUP_REMOVED lines=54> */
.L_x_4089:
[----:B------:R-:W-:Y:S05]  /*14150*/  BSYNC B1 ;  /* 0x0000000000017941 */ /* 0x000fea0003800000 */
.L_x_4088:
[C---:B------:R-:W-:Y:S01]  /*14160*/  ISETP.GT.AND P0, PT, R8.reuse, 0x1, PT ;  /* 0x000000010800780c */ /* 0x040fe20003f04270 */
[----:B------:R-:W-:-:S04]  /*14170*/  VIADD R2, R8, 0xfffffffe ;  /* 0xfffffffe08027836 */ /* 0x000fc80000000000 */
[----:B------:R-:W-:-:S08]  /*14180*/  IMAD.MOV.U32 R8, RZ, RZ, R2 ;  /* 0x000000ffff087224 */ /* 0x000fd000078e0002 */
[----:B------:R-:W-:Y:S05]  /*14190*/  @P0 BRA `(.L_x_4095) ;  /* 0xffffffec00c40947 */ /* 0x000fea000383ffff */
.L_x_4071:
[----:B------:R-:W-:Y:S05]  /*141a0*/  BSYNC B0 ;  /* 0x0000000000007941 */ /* 0x000fea0003800000 */
.L_x_4070:
[----:B------:R-:W2:Y:S01]  /*141b0*/  LDL.LU R3, [R1] ;  /* 0x0000000001037983 */ /* 0x000ea20000300800 */
[----:B------:R-:W-:Y:S01]  /*141c0*/  BSSY B0, `(.L_x_4096) ;  /* 0x0000019000007945 */ /* 0x000fe20003800000 */
[----:B------:R-:W1:Y:S02]  /*141d0*/  S2R R2, SR_TID.X ;  /* 0x0000000000027919 */ /* 0x000e640000002100 */
[----:B-1----:R-:W-:-:S04]  /*141e0*/  LOP3.LUT R2, R2, 0x1f, RZ, 0xc0, !PT ;  /* 0x0000001f02027812 */ /* 0x002fc800078ec0ff */
[----:B------:R-:W-:Y:S01]  /*141f0*/  ISETP.NE.AND P1, PT, R2, RZ, PT ;  /* 0x000000ff0200720c */ /* 0x000fe20003f25270 */
[----:B--2---:R-:W-:-:S05]  /*14200*/  VIADD R0, R3, 0x1 ;  /* 0x0000000103007836 */ /* 0x004fca0000000000 */
[----:B------:R-:W-:-:S04]  /*14210*/  ISETP.NE.AND P0, PT, R0, 0x2, PT ;  /* 0x000000020000780c */ /* 0x000fc80003f05270 */
[----:B------:R-:W-:Y:S02]  /*14220*/  SEL R2, R0, RZ, P0 ;  /* 0x000000ff00027207 */ /* 0x000fe40000000000 */
[----:B------:R-:W-:-:S03]  /*14230*/  SEL R0, RZ, 0x1, P0 ;  /* 0x00000001ff007807 */ /* 0x000fc60000000000 */
[----:B------:R1:W-:Y:S01]  /*14240*/  STL [R1], R2 ;  /* 0x0000000201007387 */ /* 0x0003e20000100800 */
[----:B------:R-:W-:Y:S05]  /*14250*/  @P1 BRA `(.L_x_4097) ;  /* 0x00000000003c1947 */ /* 0x000fea0003800000 */
[----:B-1----:R-:W2:Y:S01]  /*14260*/  LDL R2, [R1+0x28] ;  /* 0x0000280001027983 */ /* 0x002ea20000100800 */
        /* <DEDUP_REMOVED lines=9> */
[----:B0-----:R-:W0:Y:S02]  /*14300*/  S2R R6, SR_LTMASK ;  /* 0x0000000000067919 */ /* 0x001e240000003900 */
[----:B0-----:R-:W-:-:S04]  /*14310*/  LOP3.LUT R6, R6, UR4, RZ, 0xc0, !PT ;  /* 0x0000000406067c12 */ /* 0x001fc8000f8ec0ff */
[----:B------:R-:W0:Y:S01]  /*14320*/  POPC R7, R6 ;  /* 0x0000000600077309 */ /* 0x000e220000000000 */
[----:B--2---:R-:W0:Y:S02]  /*14330*/  SHFL.IDX PT, R4, R3, R4, 0x1f ;  /* 0x00001f0403047589 */ /* 0x004e2400000e0000 */
[----:B0-----:R-:W-:-:S07]  /*14340*/  IADD3 R16, R4, UR5, R7 ;  /* 0x0000000504107c10 */ /* 0x001fce000fffe007 */
.L_x_4097:
[----:B------:R-:W-:Y:S05]  /*14350*/  BSYNC B0 ;  /* 0x0000000000007941 */ /* 0x000fea0003800000 */
.L_x_4096:
[----:B-1----:R-:W2:Y:S02]  /*14360*/  LDL.LU R2, [R1+0x4] ;  /* 0x0000040001027983 */ /* 0x002ea40000300800 */
[----:B--2---:R-:W-:-:S05]  /*14370*/  LOP3.LUT R2, R2, R0, RZ, 0x3c, !PT ;  /* 0x0000000002027212 */ /* 0x004fca00078e3cff */
[----:B------:R1:W-:Y:S02]  /*14380*/  STL [R1+0x4], R2 ;  /* 0x0000040201007387 */ /* 0x0003e40000100800 */
.L_x_4052:
[----:B------:R-:W-:Y:S05]  /*14390*/  BSYNC B6 ;  /* 0x0000000000067941 */ /* 0x000fea0003800000 */
.L_x_4050:
[----:B------:R-:W-:-:S03]  /*143a0*/  UMOV UR4, 0xffffffff ;  /* 0xffffffff00047882 */ /* 0x000fc60000000000 */
[----:B------:R-:W-:Y:S05]  /*143b0*/  BRA.DIV UR4, `(.L_x_4098) ;  /* 0x0000001604b47947 */ /* 0x000fea000b800000 */
[----:B------:R2:W3:Y:S04]  /*143c0*/  SHFL.IDX PT, R4, R16, RZ, 0x1f ;  /* 0x00001fff10047589 */ /* 0x0004e800000e0000 */
[----:B------:R-:W4:Y:S02]  /*143d0*/  SHFL.IDX PT, R16, R16, 0x1, 0x1f ;  /* 0x00201f0010107f89 */ /* 0x000f2400000e0000 */
.L_x_4144:
[----:B------:R-:W0:Y:S01]  /*143e0*/  S2R R0, SR_TID.X ;  /* 0x0000000000007919 */ /* 0x000e220000002100 */
[----:B------:R-:W-:Y:S01]  /*143f0*/  ULDC UR4, c[0x0][0xd14] ;  /* 0x0003450000047ab9 */ /* 0x000fe20000000800 */
[----:B------:R-:W-:Y:S01]  /*14400*/  BSSY B0, `(.L_x_4099) ;  /* 0x000000c000007945 */ /* 0x000fe20003800000 */
[----:B------:R-:W-:Y:S01]  /*14410*/  IMAD.MOV.U32 R3, RZ, RZ, RZ ;  /* 0x000000ffff037224 */ /* 0x000fe200078e00ff */
[----:B0-----:R-:W-:Y:S02]  /*14420*/  LOP3.LUT R8, R0, 0x1f, RZ, 0xc0, !PT ;  /* 0x0000001f00087812 */ /* 0x001fe400078ec0ff */
[----:B------:R-:W-:Y:S02]  /*14430*/  MOV R0, UR4 ;  /* 0x0000000400007c02 */ /* 0x000fe40008000f00 */
[C---:B------:R-:W-:Y:S01]  /*14440*/  ISETP.NE.AND P0, PT, R8.reuse, 0x1f, PT ;  /* 0x0000001f0800780c */ /* 0x040fe20003f05270 */
[----:B------:R-:W-:-:S05]  /*14450*/  IMAD.IADD R5, R8, 0x1, R19 ;  /* 0x0000000108057824 */ /* 0x000fca00078e0213 */
[----:B------:R-:W-:-:S13]  /*14460*/  ISETP.GE.OR P0, PT, R5, R0, !P0 ;  /* 0x000000000500720c */ /* 0x000fda0004706670 */
[----:B------:R-:W-:Y:S05]  /*14470*/  @P0 BRA `(.L_x_4100) ;  /* 0x0000000000100947 */ /* 0x000fea0003800000 */
[----:B-1----:R-:W0:Y:S01]  /*14480*/  LDC.64 R2, c[0x0][0xd58] ;  /* 0x00035600ff027b82 */ /* 0x002e220000000a00 */
[----:B------:R-:W-:Y:S01]  /*14490*/  ULDC.64 UR4, c[0x0][0x208] ;  /* 0x0000820000047ab9 */ /* 0x000fe20000000a00 */
[----:B0-----:R-:W-:-:S06]  /*144a0*/  IMAD.WIDE R2, R5, 0x4, R2 ;  /* 0x0000000405027825 */ /* 0x001fcc00078e0202 */
[----:B------:R0:W5:Y:S02]  /*144b0*/  LDG.E R3, desc[UR4][R2.64] ;  /* 0x0000000402037981 */ /* 0x000164000c1e1900 */
.L_x_4100:
[----:B------:R-:W-:Y:S05]  /*144c0*/  BSYNC B0 ;  /* 0x0000000000007941 */ /* 0x000fea0003800000 */
.L_x_4099:
        /* <DEDUP_REMOVED lines=20> */
[----:B-1----:R-:W-:-:S04]  /*14610*/  SEL R2, R14, RZ, P0 ;  /* 0x000000ff0e027207 */ /* 0x002fc80000000000 */
[----:B------:R-:W-:-:S05]  /*14620*/  IADD3 R2, R7, R2, RZ ;  /* 0x0000000207027210 */ /* 0x000fca0007ffe0ff */
[----:B------:R0:W1:Y:S02]  /*14630*/  SHFL.IDX PT, R14, R2, 0x1f, 0x1f ;  /* 0x03e01f00020e7f89 */ /* 0x00006400000e0000 */
.L_x_4152:
[----:B------:R-:W-:Y:S02]  /*14640*/  ULDC UR4, c[0x0][0xd10] ;  /* 0x0003440000047ab9 */ /* 0x000fe40000000800 */
[----:B------:R-:W-:-:S04]  /*14650*/  IMAD.U32 R5, RZ, RZ, UR4 ;  /* 0x00000004ff057e24 */ /* 0x000fc8000f8e00ff */
[----:B-1----:R-:W-:-:S04]  /*14660*/  IMAD R7, R14, R5, RZ ;  /* 0x000000050e077224 */ /* 0x002fc800078e02ff */
[----:B--2-4-:R-:W-:-:S05]  /*14670*/  IMAD.IADD R16, R16, 0x1, R7 ;  /* 0x0000000110107824 */ /* 0x014fca00078e0207 */
[----:B---3--:R-:W-:-:S13]  /*14680*/  ISETP.GT.AND P0, PT, R16, R4, PT ;  /* 0x000000041000720c */ /* 0x008fda0003f04270 */
[----:B------:R-:W-:Y:S05]  /*14690*/  @P0 BRA `(.L_x_4102) ;  /* 0x0000000000b80947 */ /* 0x000fea0003800000 */
[----:B------:R-:W1:Y:S02]  /*146a0*/  LDC R0, c[0x0][0xd14] ;  /* 0x00034500ff007b82 */ /* 0x000e640000000800 */
.L_x_4107:
        /* <DEDUP_REMOVED lines=15> */
.L_x_4105:
[----:B------:R-:W-:Y:S05]  /*147a0*/  BSYNC B0 ;  /* 0x0000000000007941 */ /* 0x000fea0003800000 */
.L_x_4104:
[----:B------:R-:W-:-:S03]  /*147b0*/  UMOV UR4, 0xffffffff ;  /* 0xffffffff00047882 */ /* 0x000fc60000000000 */
[----:B------:R-:W-:Y:S05]  /*147c0*/  BRA.DIV UR4, `(.L_x_4106) ;  /* 0x0000001604cc7947 */ /* 0x000fea000b800000 */
[----:B-----5:R-:W1:Y:S01]  /*147d0*/  SHFL.UP PT, R14, R3, 0x1, RZ ;  /* 0x04200000030e7989 */ /* 0x020e6200000e00ff */
[C---:B------:R-:W-:Y:S02]  /*147e0*/  ISETP.NE.AND P0, PT, R7.reuse, RZ, PT ;  /* 0x000000ff0700720c */ /* 0x040fe40003f05270 */
[C---:B------:R-:W-:Y:S02]  /*147f0*/  ISETP.GE.U32.AND P1, PT, R7.reuse, 0x2, PT ;  /* 0x000000020700780c */ /* 0x040fe40003f26070 */
[----:B-1----:R-:W-:Y:S02]  /*14800*/  SEL R14, R14, RZ, P0 ;  /* 0x000000ff0e0e7207 */ /* 0x002fe40000000000 */
        /* <DEDUP_REMOVED lines=17> */
.L_x_4160:
[----:B------:R-:W-:Y:S02]  /*14920*/  ULDC UR4, c[0x0][0xd10] ;  /* 0x0003440000047ab9 */ /* 0x000fe40000000800 */
[----:B------:R-:W-:-:S04]  /*14930*/  IMAD.U32 R5, RZ, RZ, UR4 ;  /* 0x00000004ff057e24 */ /* 0x000fc8000f8e00ff */
[----:B-1----:R-:W-:-:S05]  /*14940*/  IMAD R7, R14, R5, RZ ;  /* 0x000000050e077224 */ /* 0x002fca00078e02ff */
[----:B------:R-:W-:-:S04]  /*14950*/  IADD3 R16, R7, R16, RZ ;  /* 0x0000001007107210 */ /* 0x000fc80007ffe0ff */
[----:B------:R-:W-:-:S13]  /*14960*/  ISETP.GT.AND P0, PT, R16, R4, PT ;  /* 0x000000041000720c */ /* 0x000fda0003f04270 */
[----:B------:R-:W-:Y:S05]  /*14970*/  @!P0 BRA `(.L_x_4107) ;  /* 0xfffffffc004c8947 */ /* 0x000fea000383ffff */
.L_x_4102:
        /* <DEDUP_REMOVED lines=8> */
.L_x_4164:
[----:B------:R-:W-:Y:S01]  /*14a00*/  ISETP.NE.AND P0, PT, R6, RZ, PT ;  /* 0x000000ff0600720c */ /* 0x000fe20003f05270 */
[----:B------:R-:W-:-:S12]  /*14a10*/  IMAD.MOV.U32 R8, RZ, RZ, RZ ;  /* 0x000000ffff087224 */ /* 0x000fd800078e00ff */
[----:B------:R-:W-:Y:S05]  /*14a20*/  @!P0 BRA `(.L_x_4109) ;  /* 0x0000000000108947 */ /* 0x000fea0003800000 */
[----:B------:R-:W-:Y:S01]  /*14a30*/  UMOV UR4, 0xffffffff ;  /* 0xffffffff00047882 */ /* 0x000fe20000000000 */
[----:B------:R-:W-:Y:S02]  /*14a40*/  VIADD R12, R7, 0xffffffff ;  /* 0xffffffff070c7836 */ /* 0x000fe40000000000 */
[----:B------:R-:W-:Y:S05]  /*14a50*/  BRA.DIV UR4, `(.L_x_4110) ;  /* 0x0000001a04407947 */ /* 0x000fea000b800000 */
[----:B------:R3:W4:Y:S02]  /*14a60*/  SHFL.IDX PT, R8, R2, R12, 0x1f ;  /* 0x00001f0c02087589 */ /* 0x00072400000e0000 */
.L_x_4109:
[----:B01-3--:R-:W0:Y:S01]  /*14a70*/  LDC.64 R2, c[0x0][0xd68] ;  /* 0x00035a00ff027b82 */ /* 0x00be220000000a00 */
[----:B------:R-:W-:Y:S01]  /*14a80*/  IMAD.IADD R19, R7, 0x1, R19 ;  /* 0x0000000107137824 */ /* 0x000fe200078e0213 */
[----:B------:R-:W-:-:S03]  /*14a90*/  ULDC.64 UR4, c[0x0][0x208] ;  /* 0x0000820000047ab9 */ /* 0x000fc60000000a00 */
[----:B0-----:R-:W-:-:S05]  /*14aa0*/  IMAD.WIDE R2, R19, 0x4, R2 ;  /* 0x0000000413027825 */ /* 0x001fca00078e0202 */
[----:B------:R-:W2:Y:S01]  /*14ab0*/  LDG.E R7, desc[UR4][R2.64] ;  /* 0x0000000402077981 */ /* 0x000ea2000c1e1900 */
[----:B----4-:R-:W-:Y:S02]  /*14ac0*/  IMAD R16, R8, R5, R16 ;  /* 0x0000000508107224 */ /* 0x010fe400078e0210 */
[----:B--2---:R-:W-:-:S05]  /*14ad0*/  IMAD R6, R17, R7, RZ ;  /* 0x0000000711067224 */ /* 0x004fca00078e02ff */
[----:B------:R-:W-:-:S04]  /*14ae0*/  IABS R9, R6 ;  /* 0x0000000600097213 */ /* 0x000fc80000000000 */
[----:B------:R-:W0:Y:S08]  /*14af0*/  I2F.RP R10, R9 ;  /* 0x00000009000a7306 */ /* 0x000e300000209400 */
[----:B0-----:R-:W0:Y:S02]  /*14b00*/  MUFU.RCP R10, R10 ;  /* 0x0000000a000a7308 */ /* 0x001e240000001000 */
[----:B0-----:R-:W-:-:S06]  /*14b10*/  VIADD R12, R10, 0xffffffe ;  /* 0x0ffffffe0a0c7836 */ /* 0x001fcc0000000000 */
[----:B------:R-:W0:Y:S02]  /*14b20*/  F2I.FTZ.U32.TRUNC.NTZ R3, R12 ;  /* 0x0000000c00037305 */ /* 0x000e24000021f000 */
[----:B0-----:R-:W-:-:S05]  /*14b30*/  IADD3 R2, RZ, -R3, RZ ;  /* 0x80000003ff027210 */ /* 0x001fca0007ffe0ff */
        /* <DEDUP_REMOVED lines=28> */
[----:B0-----:R-:W-:Y:S01]  /*14d00*/  VIADD R9, R8, 0xffffffe ;  /* 0x0ffffffe08097836 */ /* 0x001fe20000000000 */
[----:B------:R-:W-:-:S05]  /*14d10*/  IABS R8, R5 ;  /* 0x0000000500087213 */ /* 0x000fca0000000000 */
[----:B------:R-:W0:Y:S01]  /*14d20*/  F2I.FTZ.U32.TRUNC.NTZ R3, R9 ;  /* 0x0000000900037305 */ /* 0x000e22000021f000 */
[----:B------:R-:W-:Y:S02]  /*14d30*/  IMAD.MOV R8, RZ, RZ, -R8 ;  /* 0x000000ffff087224 */ /* 0x000fe400078e0a08 */
[----:B0-----:R-:W-:-:S04]  /*14d40*/  IMAD.MOV R2, RZ, RZ, -R3 ;  /* 0x000000ffff027224 */ /* 0x001fc800078e0a03 */
[----:B------:R-:W-:Y:S01]  /*14d50*/  IMAD R11, R2, R7, RZ ;  /* 0x00000007020b7224 */ /* 0x000fe200078e02ff */
[----:B------:R-:W-:-:S05]  /*14d60*/  MOV R2, RZ ;  /* 0x000000ff00027202 */ /* 0x000fca0000000f00 */
        /* <DEDUP_REMOVED lines=19> */
.L_x_4103:
[----:B------:R-:W-:Y:S01]  /*14ea0*/  UMOV UR4, URZ ;  /* 0x0000003f00047c82 */ /* 0x000fe20008000000 */
[----:B------:R-:W-:Y:S01]  /*14eb0*/  UMOV UR5, URZ ;  /* 0x0000003f00057c82 */ /* 0x000fe20008000000 */
[----:B------:R-:W-:Y:S01]  /*14ec0*/  ULDC UR6, c[0x0][0xd14] ;  /* 0x0003450000067ab9 */ /* 0x000fe20000000800 */
[----:B------:R-:W-:Y:S01]  /*14ed0*/  IMAD.MOV.U32 R16, RZ, RZ, R4 ;  /* 0x000000ffff107224 */ /* 0x000fe200078e0004 */
[----:B------:R-:W-:Y:S01]  /*14ee0*/  MOV R19, UR6 ;  /* 0x0000000600137c02 */ /* 0x000fe20008000f00 */
[----:B------:R-:W-:Y:S02]  /*14ef0*/  IMAD.U32 R17, RZ, RZ, UR4 ;  /* 0x00000004ff117e24 */ /* 0x000fe4000f8e00ff */
[----:B------:R-:W-:-:S07]  /*14f00*/  IMAD.U32 R18, RZ, RZ, UR5 ;  /* 0x00000005ff127e24 */ /* 0x000fce000f8e00ff */
.L_x_4111:
        /* <DEDUP_REMOVED lines=12> */
.L_x_4046:
        /* <DEDUP_REMOVED lines=13> */
.L_x_4167:
[----:B------:R-:W-:-:S03]  /*150a0*/  UMOV UR4, 0xffffffff ;  /* 0xffffffff00047882 */ /* 0x000fc60000000000 */
[----:B------:R-:W-:Y:S05]  /*150b0*/  BRA.DIV UR4, `(.L_x_4114) ;  /* 0x0000001204e47947 */ /* 0x000fea000b800000 */
[----:B--2---:R-:W2:Y:S02]  /*150c0*/  S2R R2, SR_TID.X ;  /* 0x0000000000027919 */ /* 0x004ea40000002100 */
[----:B--2---:R-:W-:-:S04]  /*150d0*/  SHF.R.U32.HI R2, RZ, 0x5, R2 ;  /* 0x00000005ff027819 */ /* 0x004fc80000011602 */
[----:B------:R-:W-:-:S05]  /*150e0*/  LOP3.LUT R2, R2, 0x3, RZ, 0xc0, !PT ;  /* 0x0000000302027812 */ /* 0x000fca00078ec0ff */
[----:B------:R2:W3:Y:S02]  /*150f0*/  SHFL.IDX PT, R14, R2, RZ, 0x1f ;  /* 0x00001fff020e7589 */ /* 0x0004e400000e0000 */
.L_x_4170:
[----:B---3--:R-:W-:Y:S01]  /*15100*/  ISETP.NE.AND P0, PT, R14, RZ, PT ;  /* 0x000000ff0e00720c */ /* 0x008fe20003f05270 */
[----:B------:R-:W-:-:S12]  /*15110*/  BSSY B0, `(.L_x_4115) ;  /* 0x0000029000007945 */ /* 0x000fd80003800000 */
[----:B------:R-:W-:Y:S05]  /*15120*/  @P0 BRA `(.L_x_4116) ;  /* 0x00000000009c0947 */ /* 0x000fea0003800000 */
[----:B------:R-:W-:-:S03]  /*15130*/  UMOV UR4, 0xffffffff ;  /* 0xffffffff00047882 */ /* 0x000fc60000000000 */
[----:B------:R-:W-:Y:S05]  /*15140*/  BRA.DIV UR4, `(.L_x_4117) ;  /* 0x0000001204f47947 */ /* 0x000fea000b800000 */
[----:B------:R-:W-:-:S13]  /*15150*/  ELECT P6, URZ, PT ;  /* 0x00000000003f782f */ /* 0x000fda00038c0000 */
.L_x_4173:
        /* <DEDUP_REMOVED lines=8> */
.L_x_4118:
        /* <DEDUP_REMOVED lines=10> */
[----:B------:R-:W-:Y:S02]  /*15280*/  LOP3.LUT R4, R7, R4, RZ, 0x3c, !PT ;  /* 0x0000000407047212 */ /* 0x000fe400078e3cff */
[----:B------:R-:W-:-:S02]  /*15290*/  LEA R7, R3, R2, 0x3 ;  /* 0x0000000203077211 */ /* 0x000fc400078e18ff */
[----:B------:R-:W-:Y:S01]  /*152a0*/  SHF.L.U32 R2, R4, 0x1f, RZ ;  /* 0x0000001f04027819 */ /* 0x000fe200000006ff */
[----:B-1----:R-:W-:Y:S06]  /*152b0*/  @!P0 BRA `(.L_x_4119) ;  /* 0x0000001000b88947 */ /* 0x002fec0003800000 */
.L_x_4174:
[----:B------:R-:W2:Y:S02]  /*152c0*/  SYNCS.PHASECHK.TRANS64.TRYWAIT P0, [R7+URZ], R2 ;  /* 0x00000002070075a7 */ /* 0x000ea4000800017f */
[----:B--2---:R-:W-:Y:S05]  /*152d0*/  @!P0 BRA `(.L_x_4120) ;  /* 0x0000001000c48947 */ /* 0x004fea0003800000 */
.L_x_4175:
[----:B------:R-:W-:Y:S05]  /*152e0*/  @!P2 BRA `(.L_x_4121) ;  /* 0x000000000004a947 */ /* 0x000fea0003800000 */
[----:B------:R-:W-:Y:S01]  /*152f0*/  BPT.TRAP 0x1 ;  /* 0x000000040000795c */ /* 0x000fe20000300000 */
.L_x_4121:
[----:B------:R-:W3:Y:S01]  /*15300*/  LDL.LU R4, [R1] ;  /* 0x0000000001047983 */ /* 0x000ee20000300800 */
[----:B------:R-:W-:-:S04]  /*15310*/  VIADD R0, R0, 0x38860 ;  /* 0x0003886000007836 */ /* 0x000fc80000000000 */
[----:B---3--:R-:W-:-:S04]  /*15320*/  IMAD R4, R4, 0x8, R0 ;  /* 0x0000000804047824 */ /* 0x008fc800078e0200 */
[----:B------:R-:W3:Y:S02]  /*15330*/  SYNCS.PHASECHK.TRANS64.TRYWAIT P0, [R4+URZ], R5 ;  /* 0x00000005040075a7 */ /* 0x000ee4000800017f */
[----:B---3--:R-:W-:Y:S05]  /*15340*/  @!P0 BRA `(.L_x_4122) ;  /* 0x0000001000bc8947 */ /* 0x008fea0003800000 */
.L_x_4176:
[----:B------:R-:W-:-:S07]  /*15350*/  IMAD R3, R3, 0x8, R0 ;  /* 0x0000000803037824 */ /* 0x000fce00078e0200 */
.L_x_4123:
[----:B----4-:R4:W0:Y:S02]  /*15360*/  SYNCS.PHASECHK.TRANS64.TRYWAIT P0, [R3+URZ], R2 ;  /* 0x00000002030075a7 */ /* 0x010824000800017f */
[----:B0-----:R-:W-:Y:S05]  /*15370*/  @!P0 NANOSLEEP.SYNCS 0x989680 ;  /* 0x009896800000895d */ /* 0x001fea0003900000 */
[----:B------:R-:W0:Y:S02]  /*15380*/  @!P0 SYNCS.PHASECHK.TRANS64 P0, [R3+URZ], R2 ;  /* 0x00000002030085a7 */ /* 0x000e24000800007f */
[----:B0-----:R-:W-:Y:S05]  /*15390*/  @!P0 BRA `(.L_x_4123) ;  /* 0xfffffffc00f08947 */ /* 0x001fea000383ffff */
.L_x_4116:
[----:B------:R-:W-:Y:S05]  /*153a0*/  BSYNC B0 ;  /* 0x0000000000007941 */ /* 0x000fea0003800000 */
.L_x_4115:
[----:B------:R-:W-:Y:S05]  /*153b0*/  EXIT ;  /* 0x000000000000794d */ /* 0x000fea0003800000 */
.L_x_3996:
[----:B0-----:R0:W1:Y:S02]  /*153c0*/  SYNCS.PHASECHK.TRANS64.TRYWAIT P1, [R17+URZ+0x38800], R4 ;  /* 0x03880004110075a7 */ /* 0x001064000802017f */
[----:B-1----:R-:W-:Y:S05]  /*153d0*/  @!P1 NANOSLEEP.SYNCS 0x989680 ;  /* 0x009896800000995d */ /* 0x002fea0003900000 */
[----:B------:R-:W1:Y:S02]  /*153e0*/  @!P1 SYNCS.PHASECHK.TRANS64 P1, [R17+URZ+0x38800], R4 ;  /* 0x03880004110095a7 */ /* 0x000e64000802007f */
[----:B-1----:R-:W-:Y:S05]  /*153f0*/  @!P1 BRA `(.L_x_3996) ;  /* 0xfffffffc00f09947 */ /* 0x002fea000383ffff */
[----:B------:R-:W-:Y:S05]  /*15400*/  BRA `(.L_x_4124) ;  /* 0xfffffedc00d47947 */ /* 0x000fea000383ffff */
.L_x_4000:
[----:B--2---:R2:W3:Y:S02]  /*15410*/  SYNCS.PHASECHK.TRANS64.TRYWAIT P1, [R5+URZ+0x38830], R8 ;  /* 0x03883008050075a7 */ /* 0x0044e4000802017f */
[----:B---3--:R-:W-:Y:S05]  /*15420*/  @!P1 NANOSLEEP.SYNCS 0x989680 ;  /* 0x009896800000995d */ /* 0x008fea0003900000 */
[----:B------:R-:W3:Y:S02]  /*15430*/  @!P1 SYNCS.PHASECHK.TRANS64 P1, [R5+URZ+0x38830], R8 ;  /* 0x03883008050095a7 */ /* 0x000ee4000802007f */
[----:B---3--:R-:W-:Y:S05]  /*15440*/  @!P1 BRA `(.L_x_4000) ;  /* 0xfffffffc00f09947 */ /* 0x008fea000383ffff */
[----:B------:R-:W-:Y:S05]  /*15450*/  BRA `(.L_x_3999) ;  /* 0xfffffedc00f47947 */ /* 0x000fea000383ffff */
.L_x_4001:
[----:B---3--:R3:W4:Y:S02]  /*15460*/  SYNCS.PHASECHK.TRANS64.TRYWAIT P1, [R17+URZ+0x38810], R4 ;  /* 0x03881004110075a7 */ /* 0x008724000802017f */
[----:B----4-:R-:W-:Y:S05]  /*15470*/  @!P1 NANOSLEEP.SYNCS 0x989680 ;  /* 0x009896800000995d */ /* 0x010fea0003900000 */
[----:B------:R-:W4:Y:S02]  /*15480*/  @!P1 SYNCS.PHASECHK.TRANS64 P1, [R17+URZ+0x38810], R4 ;  /* 0x03881004110095a7 */ /* 0x000f24000802007f */
[----:B----4-:R-:W-:Y:S05]  /*15490*/  @!P1 BRA `(.L_x_4001) ;  /* 0xfffffffc00f09947 */ /* 0x010fea000383ffff */
[----:B------:R-:W-:Y:S05]  /*154a0*/  BRA `(.L_x_4125) ;  /* 0xfffffee000807947 */ /* 0x000fea000383ffff */
.L_x_4005:
[----:B0-----:R0:W3:Y:S02]  /*154b0*/  SYNCS.PHASECHK.TRANS64.TRYWAIT P1, [R5+URZ+0x38850], R8 ;  /* 0x03885008050075a7 */ /* 0x0010e4000802017f */
[----:B---3--:R-:W-:Y:S05]  /*154c0*/  @!P1 NANOSLEEP.SYNCS 0x989680 ;  /* 0x009896800000995d */ /* 0x008fea0003900000 */
[----:B------:R-:W3:Y:S02]  /*154d0*/  @!P1 SYNCS.PHASECHK.TRANS64 P1, [R5+URZ+0x38850], R8 ;  /* 0x03885008050095a7 */ /* 0x000ee4000802007f */
[----:B---3--:R-:W-:Y:S05]  /*154e0*/  @!P1 BRA `(.L_x_4005) ;  /* 0xfffffffc00f09947 */ /* 0x008fea000383ffff */
[----:B------:R-:W-:Y:S05]  /*154f0*/  BRA `(.L_x_4004) ;  /* 0xfffffee000b07947 */ /* 0x000fea000383ffff */
.L_x_4010:
[----:B-1----:R1:W2:Y:S02]  /*15500*/  SYNCS.PHASECHK.TRANS64.TRYWAIT P2, [R10+URZ+0x38830], R7 ;  /* 0x038830070a0075a7 */ /* 0x0022a4000804017f */
[----:B--2---:R-:W-:Y:S05]  /*15510*/  @!P2 NANOSLEEP.SYNCS 0x989680 ;  /* 0x009896800000a95d */ /* 0x004fea0003900000 */
[----:B------:R-:W2:Y:S02]  /*15520*/  @!P2 SYNCS.PHASECHK.TRANS64 P2, [R10+URZ+0x38830], R7 ;  /* 0x038830070a00a5a7 */ /* 0x000ea4000804007f */
[----:B--2---:R-:W-:Y:S05]  /*15530*/  @!P2 BRA `(.L_x_4010) ;  /* 0xfffffffc00f0a947 */ /* 0x004fea000383ffff */
[----:B------:R-:W-:Y:S05]  /*15540*/  BRA `(.L_x_4009) ;  /* 0xffffff0c00807947 */ /* 0x000fea000383ffff */
.L_x_4014:
[----:B---3--:R3:W4:Y:S02]  /*15550*/  SYNCS.PHASECHK.TRANS64.TRYWAIT P2, [R10+URZ+0x38850], R7 ;  /* 0x038850070a0075a7 */ /* 0x008724000804017f */
[----:B----4-:R-:W-:Y:S05]  /*15560*/  @!P2 NANOSLEEP.SYNCS 0x989680 ;  /* 0x009896800000a95d */ /* 0x010fea0003900000 */
[----:B------:R-:W4:Y:S02]  /*15570*/  @!P2 SYNCS.PHASECHK.TRANS64 P2, [R10+URZ+0x38850], R7 ;  /* 0x038850070a00a5a7 */ /* 0x000f24000804007f */
[----:B----4-:R-:W-:Y:S05]  /*15580*/  @!P2 BRA `(.L_x_4014) ;  /* 0xfffffffc00f0a947 */ /* 0x010fea000383ffff */
[----:B------:R-:W-:Y:S05]  /*15590*/  BRA `(.L_x_4013) ;  /* 0xffffff0c00dc7947 */ /* 0x000fea000383ffff */
.L_x_4020:
[----:B-1----:R1:W2:Y:S02]  /*155a0*/  SYNCS.PHASECHK.TRANS64.TRYWAIT P2, [R9+URZ+0x38830], R8 ;  /* 0x03883008090075a7 */ /* 0x0022a4000804017f */
[----:B--2---:R-:W-:Y:S05]  /*155b0*/  @!P2 NANOSLEEP.SYNCS 0x989680 ;  /* 0x009896800000a95d */ /* 0x004fea0003900000 */
[----:B------:R-:W2:Y:S02]  /*155c0*/  @!P2 SYNCS.PHASECHK.TRANS64 P2, [R9+URZ+0x38830], R8 ;  /* 0x038830080900a5a7 */ /* 0x000ea4000804007f */
[----:B--2---:R-:W-:Y:S05]  /*155d0*/  @!P2 BRA `(.L_x_4020) ;  /* 0xfffffffc00f0a947 */ /* 0x004fea000383ffff */
[----:B------:R-:W-:Y:S05]  /*155e0*/  BRA `(.L_x_4019) ;  /* 0xffffff4000d87947 */ /* 0x000fea000383ffff */
.L_x_4024:
[----:B---3--:R3:W4:Y:S02]  /*155f0*/  SYNCS.PHASECHK.TRANS64.TRYWAIT P2, [R9+URZ+0x38850], R8 ;  /* 0x03885008090075a7 */ /* 0x008724000804017f */
[----:B----4-:R-:W-:Y:S05]  /*15600*/  @!P2 NANOSLEEP.SYNCS 0x989680 ;  /* 0x009896800000a95d */ /* 0x010fea0003900000 */
[----:B------:R-:W4:Y:S02]  /*15610*/  @!P2 SYNCS.PHASECHK.TRANS64 P2, [R9+URZ+0x38850], R8 ;  /* 0x038850080900a5a7 */ /* 0x000f24000804007f */
[----:B----4-:R-:W-:Y:S05]  /*15620*/  @!P2 BRA `(.L_x_4024) ;  /* 0xfffffffc00f0a947 */ /* 0x010fea000383ffff */
[----:B------:R-:W-:Y:S05]  /*15630*/  BRA `(.L_x_4023) ;  /* 0xffffff4400347947 */ /* 0x000fea000383ffff */
.L_x_4057:
        /* <DEDUP_REMOVED lines=11> */
.L_x_4127:
[----:B------:R-:W-:Y:S05]  /*156f0*/  BSYNC B0 ;  /* 0x0000000000007941 */ /* 0x000fea0003800000 */
.L_x_4126:
[----:B------:R-:W-:Y:S05]  /*15700*/  BRA `(.L_x_4128) ;  /* 0xffffffc000387947 */ /* 0x000fea000383ffff */
.L_x_4058:
[----:B------:R-:W-:Y:S01]  /*15710*/  BSSY B0, `(.L_x_4129) ;  /* 0x0000006000007945 */ /* 0x000fe20003800000 */
[----:B------:R-:W-:-:S07]  /*15720*/  IMAD.MOV.U32 R15, RZ, RZ, -0x1 ;  /* 0xffffffffff0f7424 */ /* 0x000fce00078e00ff */
[----:B------:R-:W-:Y:S05]  /*15730*/  WARPSYNC.COLLECTIVE R15, `(.L_x_4130) ;  /* 0x000000000f0c7348 */ /* 0x000fea0003c00000 */
[----:B------:R-:W-:Y:S02]  /*15740*/  ELECT P6, UR62, PT ;  /* 0x00000000003e782f */ /* 0x000fe400038c0000 */
[----:B------:R-:W-:Y:S01]  /*15750*/  MOV R14, UR62 ;  /* 0x0000003e000e7c02 */ /* 0x000fe20008000f00 */
[----:B------:R-:W-:Y:S10]  /*15760*/  ENDCOLLECTIVE ;  /* 0x000000000000791b */ /* 0x000ff40003800000 */
.L_x_4130:
[----:B------:R-:W-:Y:S05]  /*15770*/  BSYNC B0 ;  /* 0x0000000000007941 */ /* 0x000fea0003800000 */
.L_x_4129:
[----:B------:R-:W-:Y:S05]  /*15780*/  BRA `(.L_x_4131) ;  /* 0xffffffc000287947 */ /* 0x000fea000383ffff */
.L_x_4061:
[----:B0-----:R0:W1:Y:S02]  /*15790*/  SYNCS.PHASECHK.TRANS64.TRYWAIT P0, [R8+URZ+0x38840], R10 ;  /* 0x0388400a080075a7 */ /* 0x001064000800017f */
[----:B-1----:R-:W-:Y:S05]  /*157a0*/  @!P0 NANOSLEEP.SYNCS 0x989680 ;  /* 0x009896800000895d */ /* 0x002fea0003900000 */
[----:B------:R-:W1:Y:S02]  /*157b0*/  @!P0 SYNCS.PHASECHK.TRANS64 P0, [R8+URZ+0x38840], R10 ;  /* 0x0388400a080085a7 */ /* 0x000e64000800007f */
[----:B-1----:R-:W-:Y:S05]  /*157c0*/  @!P0 BRA `(.L_x_4061) ;  /* 0xfffffffc00f08947 */ /* 0x002fea000383ffff */
[----:B------:R-:W-:Y:S05]  /*157d0*/  BRA `(.L_x_4132) ;  /* 0xffffffc000907947 */ /* 0x000fea000383ffff */
.L_x_4065:
        /* <DEDUP_REMOVED lines=8> */
.L_x_4068:
[----:B0-----:R0:W1:Y:S02]  /*15860*/  SYNCS.PHASECHK.TRANS64.TRYWAIT P0, [R6+URZ+0x38860], R8 ;  /* 0x03886008060075a7 */ /* 0x001064000800017f */
[----:B-1----:R-:W-:Y:S05]  /*15870*/  @!P0 NANOSLEEP.SYNCS 0x989680 ;  /* 0x009896800000895d */ /* 0x002fea0003900000 */
[----:B------:R-:W1:Y:S02]  /*15880*/  @!P0 SYNCS.PHASECHK.TRANS64 P0, [R6+URZ+0x38860], R8 ;  /* 0x03886008060085a7 */ /* 0x000e64000800007f */
[----:B-1----:R-:W-:Y:S05]  /*15890*/  @!P0 BRA `(.L_x_4068) ;  /* 0xfffffffc00f08947 */ /* 0x002fea000383ffff */
[----:B------:R-:W-:Y:S05]  /*158a0*/  BRA `(.L_x_4134) ;  /* 0xffffffc8008c7947 */ /* 0x000fea000383ffff */
.L_x_4077:
[----:B-1----:R1:W2:Y:S02]  /*158b0*/  SYNCS.PHASECHK.TRANS64.TRYWAIT P0, [R2+URZ+0x38840], R3 ;  /* 0x03884003020075a7 */ /* 0x0022a4000800017f */
[----:B--2---:R-:W-:Y:S05]  /*158c0*/  @!P0 NANOSLEEP.SYNCS 0x989680 ;  /* 0x009896800000895d */ /* 0x004fea0003900000 */
[----:B------:R-:W2:Y:S02]  /*158d0*/  @!P0 SYNCS.PHASECHK.TRANS64 P0, [R2+URZ+0x38840], R3 ;  /* 0x03884003020085a7 */ /* 0x000ea4000800007f */
[----:B--2---:R-:W-:Y:S05]  /*158e0*/  @!P0 BRA `(.L_x_4077) ;  /* 0xfffffffc00f08947 */ /* 0x004fea000383ffff */
[----:B------:R-:W-:Y:S05]  /*158f0*/  BRA `(.L_x_4135) ;  /* 0xffffffd000587947 */ /* 0x000fea000383ffff */
.L_x_4079:
[----:B0-----:R0:W2:Y:S02]  /*15900*/  SYNCS.PHASECHK.TRANS64.TRYWAIT P0, [R2+URZ+0x38860], R3 ;  /* 0x03886003020075a7 */ /* 0x0010a4000800017f */
[----:B--2---:R-:W-:Y:S05]  /*15910*/  @!P0 NANOSLEEP.SYNCS 0x989680 ;  /* 0x009896800000895d */ /* 0x004fea0003900000 */
[----:B------:R-:W2:Y:S02]  /*15920*/  @!P0 SYNCS.PHASECHK.TRANS64 P0, [R2+URZ+0x38860], R3 ;  /* 0x03886003020085a7 */ /* 0x000ea4000800007f */
[----:B--2---:R-:W-:Y:S05]  /*15930*/  @!P0 BRA `(.L_x_4079) ;  /* 0xfffffffc00f08947 */ /* 0x004fea000383ffff */
[----:B------:R-:W-:Y:S05]  /*15940*/  BRA `(.L_x_4136) ;  /* 0xffffffd000c87947 */ /* 0x000fea000383ffff */
.L_x_4084:
[----:B-1----:R1:W2:Y:S02]  /*15950*/  SYNCS.PHASECHK.TRANS64.TRYWAIT P0, [R2+URZ+0x38840], R3 ;  /* 0x03884003020075a7 */ /* 0x0022a4000800017f */
[----:B--2---:R-:W-:Y:S05]  /*15960*/  @!P0 NANOSLEEP.SYNCS 0x989680 ;  /* 0x009896800000895d */ /* 0x004fea0003900000 */
[----:B------:R-:W2:Y:S02]  /*15970*/  @!P0 SYNCS.PHASECHK.TRANS64 P0, [R2+URZ+0x38840], R3 ;  /* 0x03884003020085a7 */ /* 0x000ea4000800007f */
[----:B--2---:R-:W-:Y:S05]  /*15980*/  @!P0 BRA `(.L_x_4084) ;  /* 0xfffffffc00f08947 */ /* 0x004fea000383ffff */
[----:B------:R-:W-:Y:S05]  /*15990*/  BRA `(.L_x_4137) ;  /* 0xffffffd800607947 */ /* 0x000fea000383ffff */
.L_x_4086:
[----:B0-----:R0:W2:Y:S02]  /*159a0*/  SYNCS.PHASECHK.TRANS64.TRYWAIT P1, [R2+URZ+0x38860], R3 ;  /* 0x03886003020075a7 */ /* 0x0010a4000802017f */
[----:B--2---:R-:W-:Y:S05]  /*159b0*/  @!P1 NANOSLEEP.SYNCS 0x989680 ;  /* 0x009896800000995d */ /* 0x004fea0003900000 */
[----:B------:R-:W2:Y:S02]  /*159c0*/  @!P1 SYNCS.PHASECHK.TRANS64 P1, [R2+URZ+0x38860], R3 ;  /* 0x03886003020095a7 */ /* 0x000ea4000802007f */
[----:B--2---:R-:W-:Y:S05]  /*159d0*/  @!P1 BRA `(.L_x_4086) ;  /* 0xfffffffc00f09947 */ /* 0x004fea000383ffff */
[----:B------:R-:W-:Y:S05]  /*159e0*/  BRA `(.L_x_4138) ;  /* 0xffffffd800cc7947 */ /* 0x000fea000383ffff */
.L_x_4091:
[----:B--2---:R2:W3:Y:S02]  /*159f0*/  SYNCS.PHASECHK.TRANS64.TRYWAIT P0, [R2+URZ+0x38840], R3 ;  /* 0x03884003020075a7 */ /* 0x0044e4000800017f */
[----:B---3--:R-:W-:Y:S05]  /*15a00*/  @!P0 NANOSLEEP.SYNCS 0x989680 ;  /* 0x009896800000895d */ /* 0x008fea0003900000 */
[----:B------:R-:W3:Y:S02]  /*15a10*/  @!P0 SYNCS.PHASECHK.TRANS64 P0, [R2+URZ+0x38840], R3 ;  /* 0x03884003020085a7 */ /* 0x000ee4000800007f */
[----:B---3--:R-:W-:Y:S05]  /*15a20*/  @!P0 BRA `(.L_x_4091) ;  /* 0xfffffffc00f08947 */ /* 0x008fea000383ffff */
[----:B------:R-:W-:Y:S05]  /*15a30*/  BRA `(.L_x_4139) ;  /* 0xffffffe000487947 */ /* 0x000fea000383ffff */
.L_x_4093:
[----:B0-----:R0:W1:Y:S02]  /*15a40*/  SYNCS.PHASECHK.TRANS64.TRYWAIT P1, [R2+URZ+0x38860], R3 ;  /* 0x03886003020075a7 */ /* 0x001064000802017f */
[----:B-1----:R-:W-:Y:S05]  /*15a50*/  @!P1 NANOSLEEP.SYNCS 0x989680 ;  /* 0x009896800000995d */ /* 0x002fea0003900000 */
[----:B------:R-:W1:Y:S02]  /*15a60*/  @!P1 SYNCS.PHASECHK.TRANS64 P1, [R2+URZ+0x38860], R3 ;  /* 0x03886003020095a7 */ /* 0x000e64000802007f */
[----:B-1----:R-:W-:Y:S05]  /*15a70*/  @!P1 BRA `(.L_x_4093) ;  /* 0xfffffffc00f09947 */ /* 0x002fea000383ffff */
[----:B------:R-:W-:Y:S05]  /*15a80*/  BRA `(.L_x_4140) ;  /* 0xffffffe000b87947 */ /* 0x000fea000383ffff */
.L_x_4098:
[----:B------:R-:W-:Y:S01]  /*15a90*/  BSSY B0, `(.L_x_4141) ;  /* 0x0000008000007945 */ /* 0x000fe20003800000 */
[----:B0-----:R-:W-:Y:S01]  /*15aa0*/  IMAD.MOV.U32 R13, RZ, RZ, R16 ;  /* 0x000000ffff0d7224 */ /* 0x001fe200078e0010 */
[----:B------:R-:W-:Y:S01]  /*15ab0*/  MOV R15, 0xffffffff ;  /* 0xffffffff000f7802 */ /* 0x000fe20000000f00 */
[----:B------:R-:W-:Y:S02]  /*15ac0*/  IMAD.MOV.U32 R12, RZ, RZ, RZ ;  /* 0x000000ffff0c7224 */ /* 0x000fe400078e00ff */
[----:B------:R-:W-:-:S07]  /*15ad0*/  IMAD.MOV.U32 R11, RZ, RZ, 0x1f ;  /* 0x0000001fff0b7424 */ /* 0x000fce00078e00ff */
[----:B-1----:R-:W-:Y:S05]  /*15ae0*/  WARPSYNC.COLLECTIVE R15, `(.L_x_4142) ;  /* 0x000000000f087348 */ /* 0x002fea0003c00000 */
[----:B------:R0:W2:Y:S02]  /*15af0*/  SHFL.IDX P6, R14, R13, R12, R11 ;  /* 0x0000000c0d0e7389 */ /* 0x0000a400000c000b */
[----:B012---:R-:W-:Y:S01]  /*15b00*/  ENDCOLLECTIVE ;  /* 0x000000000000791b */ /* 0x007fe20003800000 */
.L_x_4142:
[----:B------:R-:W-:Y:S05]  /*15b10*/  BSYNC B0 ;  /* 0x0000000000007941 */ /* 0x000fea0003800000 */
.L_x_4141:
        /* <DEDUP_REMOVED lines=8> */
.L_x_4143:
[----:B------:R-:W-:Y:S01]  /*15ba0*/  MOV R16, R14 ;  /* 0x0000000e00107202 */ /* 0x000fe20000000f00 */
[----:B------:R-:W-:Y:S06]  /*15bb0*/  BRA `(.L_x_4144) ;  /* 0xffffffe800087947 */ /* 0x000fec000383ffff */
.L_x_4101:
        /* <DEDUP_REMOVED lines=8> */
.L_x_4146:
[----:B------:R-:W-:Y:S05]  /*15c40*/  BSYNC B0 ;  /* 0x0000000000007941 */ /* 0x000fea0003800000 */
.L_x_4145:
        /* <DEDUP_REMOVED lines=10> */
.L_x_4147:
        /* <DEDUP_REMOVED lines=8> */
.L_x_4148:
        /* <DEDUP_REMOVED lines=8> */
.L_x_4149:
        /* <DEDUP_REMOVED lines=8> */
.L_x_4150:
        /* <DEDUP_REMOVED lines=8> */
.L_x_4151:
[----:B------:R-:W-:Y:S05]  /*15ef0*/  BRA `(.L_x_4152) ;  /* 0xffffffe400d07947 */ /* 0x000fea000383ffff */
.L_x_4106:
        /* <DEDUP_REMOVED lines=8> */
.L_x_4154:
[----:B------:R-:W-:Y:S05]  /*15f80*/  BSYNC B0 ;  /* 0x0000000000007941 */ /* 0x000fea0003800000 */
.L_x_4153:
        /* <DEDUP_REMOVED lines=10> */
.L_x_4155:
        /* <DEDUP_REMOVED lines=8> */
.L_x_4156:
        /* <DEDUP_REMOVED lines=8> */
.L_x_4157:
        /* <DEDUP_REMOVED lines=8> */
.L_x_4158:
        /* <DEDUP_REMOVED lines=8> */
.L_x_4159:
[----:B------:R-:W-:Y:S05]  /*16230*/  BRA `(.L_x_4160) ;  /* 0xffffffe400b87947 */ /* 0x000fea000383ffff */
.L_x_4108:
[----:B------:R-:W-:Y:S01]  /*16240*/  BSSY B0, `(.L_x_4161) ;  /* 0x0000006000007945 */ /* 0x000fe20003800000 */
[----:B------:R-:W-:Y:S01]  /*16250*/  PLOP3.LUT P6, PT, P6, PT, PT, 0x8, 0x0 ;  /* 0x000000000000781c */ /* 0x000fe200037ce170 */
[----:B------:R-:W-:-:S12]  /*16260*/  IMAD.MOV.U32 R15, RZ, RZ, -0x1 ;  /* 0xffffffffff0f7424 */ /* 0x000fd800078e00ff */
[----:B0-----:R-:W-:Y:S05]  /*16270*/  WARPSYNC.COLLECTIVE R15, `(.L_x_4162) ;  /* 0x000000000f087348 */ /* 0x001fea0003c00000 */
[----:B------:R-:W-:Y:S01]  /*16280*/  VOTE.ANY R14, PT, P6 ;  /* 0x00000000000e7806 */ /* 0x000fe200030e0100 */
[----:B0-----:R-:W-:Y:S06]  /*16290*/  ENDCOLLECTIVE ;  /* 0x000000000000791b */ /* 0x001fec0003800000 */
.L_x_4162:
[----:B------:R-:W-:Y:S05]  /*162a0*/  BSYNC B0 ;  /* 0x0000000000007941 */ /* 0x000fea0003800000 */
.L_x_4161:
        /* <DEDUP_REMOVED lines=9> */
.L_x_4163:
[----:B------:R-:W-:Y:S01]  /*16340*/  IMAD.MOV.U32 R17, RZ, RZ, R14 ;  /* 0x000000ffff117224 */ /* 0x000fe200078e000e */
[----:B------:R-:W-:Y:S06]  /*16350*/  BRA `(.L_x_4164) ;  /* 0xffffffe400a87947 */ /* 0x000fec000383ffff */
.L_x_4110:
[----:B------:R-:W-:Y:S01]  /*16360*/  BSSY B0, `(.L_x_4165) ;  /* 0x0000007000007945 */ /* 0x000fe20003800000 */
[----:B------:R-:W-:Y:S02]  /*16370*/  IMAD.MOV.U32 R13, RZ, RZ, R2 ;  /* 0x000000ffff0d7224 */ /* 0x000fe400078e0002 */
[----:B------:R-:W-:Y:S02]  /*16380*/  IMAD.MOV.U32 R11, RZ, RZ, 0x1f ;  /* 0x0000001fff0b7424 */ /* 0x000fe400078e00ff */
[----:B------:R-:W-:-:S07]  /*16390*/  IMAD.MOV.U32 R15, RZ, RZ, -0x1 ;  /* 0xffffffffff0f7424 */ /* 0x000fce00078e00ff */
[----:B012---:R-:W-:Y:S05]  /*163a0*/  WARPSYNC.COLLECTIVE R15, `(.L_x_4166) ;  /* 0x000000000f087348 */ /* 0x007fea0003c00000 */
[----:B------:R3:W4:Y:S02]  /*163b0*/  SHFL.IDX P6, R14, R13, R12, R11 ;  /* 0x0000000c0d0e7389 */ /* 0x00072400000c000b */
[----:B01234-:R-:W-:Y:S01]  /*163c0*/  ENDCOLLECTIVE ;  /* 0x000000000000791b */ /* 0x01ffe20003800000 */
.L_x_4166:
[----:B------:R-:W-:Y:S05]  /*163d0*/  BSYNC B0 ;  /* 0x0000000000007941 */ /* 0x000fea0003800000 */
.L_x_4165:
[----:B------:R-:W-:Y:S01]  /*163e0*/  IMAD.MOV.U32 R8, RZ, RZ, R14 ;  /* 0x000000ffff087224 */ /* 0x000fe200078e000e */
[----:B------:R-:W-:Y:S06]  /*163f0*/  BRA `(.L_x_4109) ;  /* 0xffffffe4009c7947 */ /* 0x000fec000383ffff */
.L_x_4113:
[----:B-1----:R1:W3:Y:S02]  /*16400*/  SYNCS.PHASECHK.TRANS64.TRYWAIT P0, [R0+URZ+0x38820], R3 ;  /* 0x03882003000075a7 */ /* 0x0022e4000800017f */
[----:B---3--:R-:W-:Y:S05]  /*16410*/  @!P0 NANOSLEEP.SYNCS 0x989680 ;  /* 0x009896800000895d */ /* 0x008fea0003900000 */
[----:B------:R-:W3:Y:S02]  /*16420*/  @!P0 SYNCS.PHASECHK.TRANS64 P0, [R0+URZ+0x38820], R3 ;  /* 0x03882003000085a7 */ /* 0x000ee4000800007f */
[----:B---3--:R-:W-:Y:S05]  /*16430*/  @!P0 BRA `(.L_x_4113) ;  /* 0xfffffffc00f08947 */ /* 0x008fea000383ffff */
[----:B------:R-:W-:Y:S05]  /*16440*/  BRA `(.L_x_4167) ;  /* 0xffffffec00147947 */ /* 0x000fea000383ffff */
.L_x_4114:
        /* <DEDUP_REMOVED lines=11> */
.L_x_4169:
[----:B------:R-:W-:Y:S05]  /*16500*/  BSYNC B0 ;  /* 0x0000000000007941 */ /* 0x000fea0003800000 */
.L_x_4168:
[----:B------:R-:W-:Y:S05]  /*16510*/  BRA `(.L_x_4170) ;  /* 0xffffffe800f87947 */ /* 0x000fea000383ffff */
.L_x_4117:
[----:B------:R-:W-:Y:S01]  /*16520*/  BSSY B1, `(.L_x_4171) ;  /* 0x0000006000017945 */ /* 0x000fe20003800000 */
[----:B------:R-:W-:-:S07]  /*16530*/  IMAD.MOV.U32 R15, RZ, RZ, -0x1 ;  /* 0xffffffffff0f7424 */ /* 0x000fce00078e00ff */
[----:B012---:R-:W-:Y:S05]  /*16540*/  WARPSYNC.COLLECTIVE R15, `(.L_x_4172) ;  /* 0x000000000f0c7348 */ /* 0x007fea0003c00000 */
[----:B------:R-:W-:Y:S02]  /*16550*/  ELECT P6, UR62, PT ;  /* 0x00000000003e782f */ /* 0x000fe400038c0000 */
[----:B------:R-:W-:Y:S01]  /*16560*/  MOV R14, UR62 ;  /* 0x0000003e000e7c02 */ /* 0x000fe20008000f00 */
[----:B012---:R-:W-:Y:S10]  /*16570*/  ENDCOLLECTIVE ;  /* 0x000000000000791b */ /* 0x007ff40003800000 */
.L_x_4172:
[----:B------:R-:W-:Y:S05]  /*16580*/  BSYNC B1 ;  /* 0x0000000000017941 */ /* 0x000fea0003800000 */
.L_x_4171:
[----:B------:R-:W-:Y:S05]  /*16590*/  BRA `(.L_x_4173) ;  /* 0xffffffe800f07947 */ /* 0x000fea000383ffff */
.L_x_4119:
[----:B-1----:R1:W2:Y:S02]  /*165a0*/  SYNCS.PHASECHK.TRANS64.TRYWAIT P0, [R6+URZ], R5 ;  /* 0x00000005060075a7 */ /* 0x0022a4000800017f */
[----:B--2---:R-:W-:Y:S05]  /*165b0*/  @!P0 NANOSLEEP.SYNCS 0x989680 ;  /* 0x009896800000895d */ /* 0x004fea0003900000 */
[----:B------:R-:W2:Y:S02]  /*165c0*/  @!P0 SYNCS.PHASECHK.TRANS64 P0, [R6+URZ], R5 ;  /* 0x00000005060085a7 */ /* 0x000ea4000800007f */
[----:B--2---:R-:W-:Y:S05]  /*165d0*/  @!P0 BRA `(.L_x_4119) ;  /* 0xfffffffc00f08947 */ /* 0x004fea000383ffff */
[----:B------:R-:W-:Y:S05]  /*165e0*/  BRA `(.L_x_4174) ;  /* 0xffffffec00347947 */ /* 0x000fea000383ffff */
.L_x_4120:
[----:B--2---:R2:W3:Y:S02]  /*165f0*/  SYNCS.PHASECHK.TRANS64.TRYWAIT P0, [R7+URZ], R2 ;  /* 0x00000002070075a7 */ /* 0x0044e4000800017f */
[----:B---3--:R-:W-:Y:S05]  /*16600*/  @!P0 NANOSLEEP.SYNCS 0x989680 ;  /* 0x009896800000895d */ /* 0x008fea0003900000 */
[----:B------:R-:W3:Y:S02]  /*16610*/  @!P0 SYNCS.PHASECHK.TRANS64 P0, [R7+URZ], R2 ;  /* 0x00000002070085a7 */ /* 0x000ee4000800007f */
[----:B---3--:R-:W-:Y:S05]  /*16620*/  @!P0 BRA `(.L_x_4120) ;  /* 0xfffffffc00f08947 */ /* 0x008fea000383ffff */
[----:B------:R-:W-:Y:S05]  /*16630*/  BRA `(.L_x_4175) ;  /* 0xffffffec00287947 */ /* 0x000fea000383ffff */
.L_x_4122:
[----:B---3--:R3:W4:Y:S02]  /*16640*/  SYNCS.PHASECHK.TRANS64.TRYWAIT P0, [R4+URZ], R5 ;  /* 0x00000005040075a7 */ /* 0x008724000800017f */
[----:B----4-:R-:W-:Y:S05]  /*16650*/  @!P0 NANOSLEEP.SYNCS 0x989680 ;  /* 0x009896800000895d */ /* 0x010fea0003900000 */
[----:B------:R-:W4:Y:S02]  /*16660*/  @!P0 SYNCS.PHASECHK.TRANS64 P0, [R4+URZ], R5 ;  /* 0x00000005040085a7 */ /* 0x000f24000800007f */
[----:B----4-:R-:W-:Y:S05]  /*16670*/  @!P0 BRA `(.L_x_4122) ;  /* 0xfffffffc00f08947 */ /* 0x010fea000383ffff */
[----:B------:R-:W-:Y:S05]  /*16680*/  BRA `(.L_x_4176) ;  /* 0xffffffec00307947 */ /* 0x000fea000383ffff */
.L_x_4177:
        /* <DEDUP_REMOVED lines=15> */
.L_x_4565:


//--------------------- .text._ZN7cutlass13device_kernelIN5flash11enable_sm90INS1_16FlashAttnFwdSm90INS1_25CollectiveMainloopFwdSm90ILi2EN4cute5tupleIJNS5_1CILi1EEES8_S8_EEENS6_IJNS7_ILi64EEESA_SA_EEELi512ENS_10bfloat16_tEfNS_4arch4Sm90ELb1ELb0ELb1ELb1ELb0ELb1ELb1ELb0ELb0ELb0ELb0ELb0EEENS1_21CollectiveEpilogueFwdINS6_IJSA_NS7_ILi512EEESA_EEES9_SC_SE_Li256ELb1ELb0ELb0ELb0EEENS1_36VarlenDynamicPersistentTileSchedulerILi64ELi64ELi256ELi32ELb0ELb0ELb1ELb1ELb1ELb1EEEEEEEEEvNT_6ParamsE --------------------------
	.section	.text._ZN7cutlass13device_kernelIN5flash11enable_sm90INS1_16FlashAttnFwdSm90INS1_25CollectiveMainloopFwdSm90ILi2EN4cute5tupleIJNS5_1CILi1EEES8_S8_EEENS6_IJNS7_ILi64EEESA_SA_EEELi512ENS_10bfloat16_tEfNS_4arch4Sm90ELb1ELb0ELb1ELb1ELb0ELb1ELb1ELb0ELb0ELb0ELb0ELb0EEENS1_21CollectiveEpilogueFwdINS6_IJSA_NS7_ILi512EEESA_EEES9_SC_SE_Li256ELb1ELb0ELb0ELb0EEENS1_36VarlenDynamicPersistentTileSchedulerILi64ELi64ELi256ELi32ELb0ELb0ELb1ELb1ELb1ELb1EEEEEEEEEvNT_6ParamsE,"ax",@progbits
	.align	128
.text._ZN7cutlass13device_kernelIN5flash11enable_sm90INS1_16FlashAttnFwdSm90INS1_25CollectiveMainloopFwdSm90ILi2EN4cute5tupleIJNS5_1CILi1EEES8_S8_EEENS6_IJNS7_ILi64EEESA_SA_EEELi512ENS_10bfloat16_tEfNS_4arch4Sm90ELb1ELb0ELb1ELb1ELb0ELb1ELb1ELb0ELb0ELb0ELb0ELb0EEENS1_21CollectiveEpilogueFwdINS6_IJSA_NS7_ILi512EEESA_EEES9_SC_SE_Li256ELb1ELb0ELb0ELb0EEENS1_36VarlenDynamicPersistentTileSchedulerILi64ELi64ELi256ELi32ELb0ELb0ELb1ELb1ELb1ELb1EEEEEEEEEvNT_6ParamsE:
        .type           _ZN7cutlass13device_kernelIN5flash11enable_sm90INS1_16FlashAttnFwdSm90INS1_25CollectiveMainloopFwdSm90ILi2EN4cute5tupleIJNS5_1CILi1EEES8_S8_EEENS6_IJNS7_ILi64EEESA_SA_EEELi512ENS_10bfloat16_tEfNS_4arch4Sm90ELb1ELb0ELb1ELb1ELb0ELb1ELb1ELb0ELb0ELb0ELb0ELb0EEENS1_21CollectiveEpilogueFwdINS6_IJSA_NS7_ILi512EEESA_EEES9_SC_SE_Li256ELb1ELb0ELb0ELb0EEENS1_36VarlenDynamicPersistentTileSchedulerILi64ELi64ELi256ELi32ELb0ELb0ELb1ELb1ELb1ELb1EEEEEEEEEvNT_6ParamsE,@function
        .size           _ZN7cutlass13device_kernelIN5flash11enable_sm90INS1_16FlashAttnFwdSm90INS1_25CollectiveMainloopFwdSm90ILi2EN4cute5tupleIJNS5_1CILi1EEES8_S8_EEENS6_IJNS7_ILi64EEESA_SA_EEELi512ENS_10bfloat16_tEfNS_4arch4Sm90ELb1ELb0ELb1ELb1ELb0ELb1ELb1ELb0ELb0ELb0ELb0ELb0EEENS1_21CollectiveEpilogueFwdINS6_IJSA_NS7_ILi512EEESA_EEES9_SC_SE_Li256ELb1ELb0ELb0ELb0EEENS1_36VarlenDynamicPersistentTileSchedulerILi64ELi64ELi256ELi32ELb0ELb0ELb1ELb1ELb1ELb1EEEEEEEEEvNT_6ParamsE,(.L_x_4566 - _ZN7cutlass13device_kernelIN5flash11enable_sm90INS1_16FlashAttnFwdSm90INS1_25CollectiveMainloopFwdSm90ILi2EN4cute5tupleIJNS5_1CILi1EEES8_S8_EEENS6_IJNS7_ILi64EEESA_SA_EEELi512ENS_10bfloat16_tEfNS_4arch4Sm90ELb1ELb0ELb1ELb1ELb0ELb1ELb1ELb0ELb0ELb0ELb0ELb0EEENS1_21CollectiveEpilogueFwdINS6_IJSA_NS7_ILi512EEESA_EEES9_SC_SE_Li256ELb1ELb0ELb0ELb0EEENS1_36VarlenDynamicPersistentTileSchedulerILi64ELi64ELi256ELi32ELb0ELb0ELb1ELb1ELb1ELb1EEEEEEEEEvNT_6ParamsE)
        .other          _ZN7cutlass13device_kernelIN5flash11enable_sm90INS1_16FlashAttnFwdSm90INS1_25CollectiveMainloopFwdSm90ILi2EN4cute5tupleIJNS5_1CILi1EEES8_S8_EEENS6_IJNS7_ILi64EEESA_SA_EEELi512ENS_10bfloat16_tEfNS_4arch4Sm90ELb1ELb0ELb1ELb1ELb0ELb1ELb1ELb0ELb0ELb0ELb0ELb0EEENS1_21CollectiveEpilogueFwdINS6_IJSA_NS7_ILi512EEESA_EEES9_SC_SE_Li256ELb1ELb0ELb0ELb0EEENS1_36VarlenDynamicPersistentTileSchedulerILi64ELi64ELi256ELi32ELb0ELb0ELb1ELb1ELb1ELb1EEEEEEEEEvNT_6ParamsE,@"STO_CUDA_ENTRY STV_DEFAULT"
_ZN7cutlass13device_kernelIN5flash11enable_sm90INS1_16FlashAttnFwdSm90INS1_25CollectiveMainloopFwdSm90ILi2EN4cute5tupleIJNS5_1CILi1EEES8_S8_EEENS6_IJNS7_ILi64EEESA_SA_EEELi512ENS_10bfloat16_tEfNS_4arch4Sm90ELb1ELb0ELb1ELb1ELb0ELb1ELb1ELb0ELb0ELb0ELb0ELb0EEENS1_21CollectiveEpilogueFwdINS6_IJSA_NS7_ILi512EEESA_EEES9_SC_SE_Li256ELb1ELb0ELb0ELb0EEENS1_36VarlenDynamicPersistentTileSchedulerILi64ELi64ELi256ELi32ELb0ELb0ELb1ELb1ELb1ELb1EEEEEEEEEvNT_6ParamsE:
        /* <DEDUP_REMOVED lines=29> */
.L_x_4179:
[----:B------:R-:W-:Y:S05]  /*01d0*/  BSYNC B0 ;  /* 0x0000000000007941 */ /* 0x000fea0003800000 */
.L_x_4178:
        /* <DEDUP_REMOVED lines=39> */
.L_x_4180:
        /* <DEDUP_REMOVED lines=22> */
.L_x_4181:
        /* <DEDUP_REMOVED lines=18> */
.L_x_4182:
        /* <DEDUP_REMOVED lines=22> */
.L_x_4183:
        /* <DEDUP_REMOVED lines=22> */
.L_x_4184:
        /* <DEDUP_REMOVED lines=9> */
.L_x_4187:
        /* <DEDUP_REMOVED lines=44> */
[----:B------:R-:W-:Y:S01]  /*0ce0*/  LOP3.LUT R5, R5, 0x7ffffffc, RZ, 0xc0, !PT ;  /* 0x7ffffffc05057812 */ /* 0x000fe200078ec0ff */
[----:B------:R-:W-:Y:S01]  /*0cf0*/  IMAD.IADD R11, R10, 0x1, -R11 ;  /* 0x000000010a0b7824 */ /* 0x000fe200078e0a0b */
[----:B------:R-:W-:Y:S02]  /*0d00*/  SHF.R.S32.HI R223, RZ, 0x7, R4 ;  /* 0x00000007ffdf7819 */ /* 0x000fe40000011404 */
[----:B------:R-:W-:Y:S02]  /*0d10*/  LOP3.LUT R15, R14, 0x3ffffc, RZ, 0xc0, !PT ;  /* 0x003ffffc0e0f7812 */ /* 0x000fe400078ec0ff */
[----:B------:R-:W-:Y:S01]  /*0d20*/  LEA.HI R8, R8, R7, RZ, 0x3 ;  /* 0x0000000708087211 */ /* 0x000fe200078f18ff */
[----:B------:R-:W-:Y:S01]  /*0d30*/  IMAD.IADD R5, R6, 0x1, -R5 ;  /* 0x0000000106057824 */ /* 0x000fe200078e0a05 */
[----:B------:R-:W-:Y:S01]  /*0d40*/  LEA.HI R3, R3, R6, RZ, 0x5 ;  /* 0x0000000603037211 */ /* 0x000fe200078f28ff */
[----:B------:R-:W-:Y:S01]  /*0d50*/  IMAD R14, R223, 0x100, R10 ;  /* 0x00000100df0e7824 */ /* 0x000fe200078e020a */
[----:B------:R-:W-:Y:S01]  /*0d60*/  LOP3.LUT R8, R8, 0xfffffff8, RZ, 0xc0, !PT ;  /* 0xfffffff808087812 */ /* 0x000fe200078ec0ff */
[----:B------:R-:W-:Y:S01]  /*0d70*/  IMAD.IADD R15, R212, 0x1, -R15 ;  /* 0x00000001d40f7824 */ /* 0x000fe200078e0a0f */
[----:B------:R-:W-:Y:S01]  /*0d80*/  LEA.HI R6, R0, R235, RZ, 0x2 ;  /* 0x000000eb00067211 */ /* 0x000fe200078f10ff */
[----:B------:R-:W-:Y:S01]  /*0d90*/  IMAD.IADD R13, R12, 0x1, -R13 ;  /* 0x000000010c0d7824 */ /* 0x000fe200078e0a0d */
[----:B------:R-:W-:Y:S01]  /*0da0*/  SHF.L.U32 R10, R11, 0x6, RZ ;  /* 0x000000060b0a7819 */ /* 0x000fe200000006ff */
[----:B------:R-:W-:Y:S01]  /*0db0*/  IMAD R14, R15, 0x10, R14 ;  /* 0x000000100f0e7824 */ /* 0x000fe200078e020e */
[----:B------:R-:W-:Y:S01]  /*0dc0*/  SHF.R.S32.HI R3, RZ, 0x5, R3 ;  /* 0x00000005ff037819 */ /* 0x000fe20000011403 */
[----:B------:R-:W-:Y:S01]  /*0dd0*/  IMAD.SHL.U32 R13, R13, 0x8, RZ ;  /* 0x000000080d0d7824 */ /* 0x000fe200078e00ff */
[----:B------:R-:W-:Y:S01]  /*0de0*/  SHF.R.S32.HI R19, RZ, 0x2, R6 ;  /* 0x00000002ff137819 */ /* 0x000fe20000011406 */
[----:B------:R-:W-:Y:S01]  /*0df0*/  IMAD.IADD R8, R7, 0x1, -R8 ;  /* 0x0000000107087824 */ /* 0x000fe200078e0a08 */
[----:B------:R-:W-:Y:S01]  /*0e00*/  LOP3.LUT R10, R10, 0x1c0, RZ, 0xc0, !PT ;  /* 0x000001c00a0a7812 */ /* 0x000fe200078ec0ff */
[----:B------:R-:W-:-:S02]  /*0e10*/  IMAD.SHL.U32 R9, R9, 0x40, RZ ;  /* 0x0000004009097824 */ /* 0x000fc400078e00ff */
[--C-:B------:R-:W-:Y:S01]  /*0e20*/  IMAD.U32 R234, R14, 0x40, R13.reuse ;  /* 0x000000400eea7824 */ /* 0x100fe200078e000d */
[----:B------:R-:W-:Y:S01]  /*0e30*/  LOP3.LUT R13, R10, 0x8, R13, 0xf8, !PT ;  /* 0x000000080a0d7812 */ /* 0x000fe200078ef80d */
[----:B------:R-:W-:Y:S01]  /*0e40*/  IMAD R190, R3, 0x10, R8 ;  /* 0x0000001003be7824 */ /* 0x000fe200078e0208 */
[----:B------:R-:W-:Y:S01]  /*0e50*/  LEA.HI R3, R0, R235, RZ, 0x3 ;  /* 0x000000eb00037211 */ /* 0x000fe200078f18ff */
[----:B------:R-:W-:Y:S01]  /*0e60*/  VIADD R236, R19, 0x20 ;  /* 0x0000002013ec7836 */ /* 0x000fe20000000000 */
[----:B------:R-:W-:Y:S02]  /*0e70*/  SHF.R.U32.HI R10, RZ, 0x3, R10 ;  /* 0x00000003ff0a7819 */ /* 0x000fe4000001160a */
[----:B------:R-:W-:Y:S02]  /*0e80*/  LOP3.LUT R9, R9, 0x7ffffe00, RZ, 0xc0, !PT ;  /* 0x7ffffe0009097812 */ /* 0x000fe400078ec0ff */
[----:B------:R-:W-:Y:S02]  /*0e90*/  LOP3.LUT R222, R6, 0xfffffffc, RZ, 0xc0, !PT ;  /* 0xfffffffc06de7812 */ /* 0x000fe400078ec0ff */
[----:B------:R-:W-:-:S02]  /*0ea0*/  SHF.R.S32.HI R214, RZ, 0x3, R3 ;  /* 0x00000003ffd67819 */ /* 0x000fc40000011403 */
[----:B------:R-:W-:Y:S01]  /*0eb0*/  LOP3.LUT R0, R3, 0x1ffffff8, RZ, 0xc0, !PT ;  /* 0x1ffffff803007812 */ /* 0x000fe200078ec0ff */
[----:B------:R-:W-:Y:S01]  /*0ec0*/  IMAD R9, R212, 0x400, R9 ;  /* 0x00000400d4097824 */ /* 0x000fe200078e0209 */
[----:B------:R-:W-:Y:S02]  /*0ed0*/  LOP3.LUT R10, R13, R10, RZ, 0x3c, !PT ;  /* 0x0000000a0d0a7212 */ /* 0x000fe400078e3cff */
[----:B------:R-:W-:Y:S01]  /*0ee0*/  SHF.R.S32.HI R3, RZ, 0x1f, R236 ;  /* 0x0000001fff037819 */ /* 0x000fe200000114ec */
[----:B------:R-:W-:Y:S01]  /*0ef0*/  IMAD.IADD R222, R235, 0x1, -R222 ;  /* 0x00000001ebde7824 */ /* 0x000fe200078e0ade */
[----:B------:R-:W-:Y:S01]  /*0f00*/  R2P PR, R11, 0x6 ;  /* 0x000000060b007804 */ /* 0x000fe20000000000 */
[----:B------:R-:W-:Y:S01]  /*0f10*/  IMAD.SHL.U32 R232, R236, 0x40, RZ ;  /* 0x00000040ece87824 */ /* 0x000fe200078e00ff */
[----:B------:R-:W-:Y:S01]  /*0f20*/  LEA.HI R3, R3, R236, RZ, 0x3 ;  /* 0x000000ec03037211 */ /* 0x000fe200078f18ff */
[----:B------:R-:W-:Y:S01]  /*0f30*/  IMAD.IADD R9, R9, 0x1, R10 ;  /* 0x0000000109097824 */ /* 0x000fe200078e020a */
[----:B------:R-:W-:Y:S01]  /*0f40*/  SHF.R.S32.HI R6, RZ, 0x1f, R6 ;  /* 0x0000001fff067819 */ /* 0x000fe20000011406 */
[----:B------:R-:W-:Y:S01]  /*0f50*/  IMAD.IADD R0, R235, 0x1, -R0 ;  /* 0x00000001eb007824 */ /* 0x000fe200078e0a00 */
[----:B------:R-:W-:Y:S01]  /*0f60*/  LEA.HI R4, R4, R223, RZ, 0x1 ;  /* 0x000000df04047211 */ /* 0x000fe200078f08ff */
[----:B------:R-:W-:Y:S01]  /*0f70*/  IMAD R196, R9, 0x2, R2 ;  /* 0x0000000209c47824 */ /* 0x000fe200078e0202 */
[----:B------:R-:W-:-:S02]  /*0f80*/  LOP3.LUT R232, R232, 0x1c0, RZ, 0xc0, !PT ;  /* 0x000001c0e8e87812 */ /* 0x000fc400078ec0ff */
[----:B------:R-:W-:Y:S01]  /*0f90*/  SHF.L.U32 R3, R3, 0x6, RZ ;  /* 0x0000000603037819 */ /* 0x000fe200000006ff */
[----:B------:R-:W-:Y:S01]  /*0fa0*/  IMAD.MOV.U32 R209, RZ, RZ, 0x40 ;  /* 0x00000040ffd17424 */ /* 0x000fe200078e00ff */
[----:B------:R-:W-:Y:S01]  /*0fb0*/  LEA.HI R6, R6, R19, RZ, 0x3 ;  /* 0x0000001306067211 */ /* 0x000fe200078f18ff */
[----:B------:R-:W-:Y:S01]  /*0fc0*/  IMAD.SHL.U32 R193, R0, 0x8, RZ ;  /* 0x0000000800c17824 */ /* 0x000fe200078e00ff */
[----:B------:R-:W-:Y:S01]  /*0fd0*/  LOP3.LUT R4, R4, 0xfffffe, RZ, 0xc0, !PT ;  /* 0x00fffffe04047812 */ /* 0x000fe200078ec0ff */
[C---:B------:R-:W-:Y:S01]  /*0fe0*/  VIADD R210, R196.reuse, 0x36400 ;  /* 0x00036400c4d27836 */ /* 0x040fe20000000000 */
[----:B------:R-:W-:Y:S02]  /*0ff0*/  SHF.R.U32.HI R237, RZ, 0x3, R232 ;  /* 0x00000003ffed7819 */ /* 0x000fe400000116e8 */
[----:B------:R-:W-:Y:S01]  /*1000*/  LOP3.LUT R233, R3, 0xfffffe00, RZ, 0xc0, !PT ;  /* 0xfffffe0003e97812 */ /* 0x000fe200078ec0ff */
[----:B------:R-:W-:Y:S01]  /*1010*/  VIADD R208, R196, 0x36420 ;  /* 0x00036420c4d07836 */ /* 0x000fe20000000000 */
[----:B------:R-:W-:Y:S01]  /*1020*/  SEL R209, R209, 0xffffffc0, !P2 ;  /* 0xffffffc0d1d17807 */ /* 0x000fe20005000000 */
[----:B------:R-:W-:Y:S01]  /*1030*/  IMAD.IADD R4, R223, 0x1, -R4 ;  /* 0x00000001df047824 */ /* 0x000fe200078e0a04 */
[----:B------:R-:W-:Y:S01]  /*1040*/  LOP3.LUT R6, R6, 0xfffffff8, RZ, 0xc0, !PT ;  /* 0xfffffff806067812 */ /* 0x000fe200078ec0ff */
[C---:B------:R-:W-:Y:S01]  /*1050*/  @P1 VIADD R208, R210.reuse, 0xffffffe0 ;  /* 0xffffffe0d2d01836 */ /* 0x040fe20000000000 */
[----:B------:R-:W-:Y:S01]  /*1060*/  CS2R R22, SRZ ;  /* 0x0000000000167805 */ /* 0x000fe2000001ff00 */
[----:B------:R-:W-:Y:S01]  /*1070*/  IMAD.IADD R210, R210, 0x1, R209 ;  /* 0x00000001d2d27824 */ /* 0x000fe200078e02d1 */
[----:B------:R-:W-:Y:S01]  /*1080*/  MOV R188, RZ ;  /* 0x000000ff00bc7202 */ /* 0x000fe20000000f00 */
[----:B------:R-:W-:Y:S01]  /*1090*/  IMAD.MOV.U32 R18, RZ, RZ, RZ ;  /* 0x000000ffff127224 */ /* 0x000fe200078e00ff */
[----:B------:R-:W-:Y:S01]  /*10a0*/  SHF.R.S32.HI R230, RZ, 0x1f, R19 ;  /* 0x0000001fffe67819 */ /* 0x000fe20000011413 */
[----:B------:R-:W-:-:S02]  /*10b0*/  IMAD.MOV.U32 R219, RZ, RZ, RZ ;  /* 0x000000ffffdb7224 */ /* 0x000fc400078e00ff */
[----:B------:R-:W-:Y:S02]  /*10c0*/  IMAD.IADD R191, R19, 0x1, -R6 ;  /* 0x0000000113bf7824 */ /* 0x000fe400078e0a06 */
[----:B------:R-:W-:Y:S02]  /*10d0*/  IMAD.SHL.U32 R195, R4, 0x100, RZ ;  /* 0x0000010004c37824 */ /* 0x000fe400078e00ff */
[----:B------:R-:W-:Y:S02]  /*10e0*/  IMAD.SHL.U32 R192, R5, 0x2, RZ ;  /* 0x0000000205c07824 */ /* 0x000fe400078e00ff */
[----:B------:R-:W-:Y:S01]  /*10f0*/  IMAD.IADD R209, R209, 0x1, R208 ;  /* 0x00000001d1d17824 */ /* 0x000fe200078e02d0 */
[----:B--2---:R-:W-:Y:S01]  /*1100*/  LOP3.LUT R189, R16, 0x1, RZ, 0xfc, !PT ;  /* 0x0000000110bd7812 */ /* 0x004fe200078efcff */
[----:B------:R-:W-:-:S05]  /*1110*/  IMAD.SHL.U32 R16, R222, 0x8, RZ ;  /* 0x00000008de107824 */ /* 0x000fca00078e00ff */
[----:B------:R-:W-:-:S04]  /*1120*/  LOP3.LUT R0, R232, 0x38, R16, 0xf8, !PT ;  /* 0x00000038e8007812 */ /* 0x000fc800078ef810 */
[----:B------:R-:W-:Y:S02]  /*1130*/  LOP3.LUT R231, R233, R0, R237, 0xf6, !PT ;  /* 0x00000000e9e77212 */ /* 0x000fe400078ef6ed */
[----:B------:R-:W-:-:S03]  /*1140*/  SHF.R.S32.HI R17, RZ, 0x1f, R16 ;  /* 0x0000001fff117819 */ /* 0x000fc60000011410 */
[----:B------:R-:W-:-:S07]  /*1150*/  IMAD R231, R231, 0x2, R2 ;  /* 0x00000002e7e77824 */ /* 0x000fce00078e0202 */
.L_x_4329:
[----:B0----5:R-:W0:Y:S01]  /*1160*/  LDC.64 R4, c[0x0][0xd60] ;  /* 0x00035800ff047b82 */ /* 0x021e220000000a00 */
[----:B------:R-:W-:Y:S01]  /*1170*/  ULDC.64 UR4, c[0x0][0xb20] ;  /* 0x0002c80000047ab9 */ /* 0x000fe20000000a00 */
[----:B------:R-:W-:Y:S01]  /*1180*/  ULDC.64 UR8, c[0x0][0xb10] ;  /* 0x0002c40000087ab9 */ /* 0x000fe20000000a00 */
[----:B------:R-:W-:Y:S01]  /*1190*/  ULDC.64 UR6, c[0x0][0xb00] ;  /* 0x0002c00000067ab9 */ /* 0x000fe20000000a00 */
[----:B0-----:R-:W-:-:S05]  /*11a0*/  IMAD.WIDE R4, R187, 0x4, R4 ;  /* 0x00000004bb047825 */ /* 0x001fca00078e0204 */
[----:B--2---:R-:W2:Y:S01]  /*11b0*/  LDG.E R218, desc[UR54][R4.64] ;  /* 0x0000003604da7981 */ /* 0x004ea2000c1e1900 */
[----:B------:R-:W-:Y:S01]  /*11c0*/  ISETP.NE.U32.AND P2, PT, RZ, UR4, PT ;  /* 0x00000004ff007c0c */ /* 0x000fe2000bf45070 */
[----:B----4-:R-:W-:Y:S01]  /*11d0*/  IMAD.MOV.U32 R27, RZ, RZ, RZ ;  /* 0x000000ffff1b7224 */ /* 0x010fe200078e00ff */
[----:B------:R-:W-:Y:S02]  /*11e0*/  ISETP.NE.U32.AND P1, PT, RZ, UR8, PT ;  /* 0x00000008ff007c0c */ /* 0x000fe4000bf25070 */
[----:B------:R-:W-:Y:S02]  /*11f0*/  ISETP.NE.AND.EX P2, PT, RZ, UR5, PT, P2 ;  /* 0x00000005ff007c0c */ /* 0x000fe4000bf45320 */
[----:B------:R-:W-:Y:S02]  /*1200*/  ISETP.NE.AND.EX P1, PT, RZ, UR9, PT, P1 ;  /* 0x00000009ff007c0c */ /* 0x000fe4000bf25310 */
[----:B------:R-:W-:Y:S02]  /*1210*/  ISETP.NE.U32.AND P0, PT, RZ, UR6, PT ;  /* 0x00000006ff007c0c */ /* 0x000fe4000bf05070 */
[----:B------:R-:W-:-:S02]  /*1220*/  MOV R3, RZ ;  /* 0x000000ff00037202 */ /* 0x000fc40000000f00 */
        /* <DEDUP_REMOVED lines=26> */
[----:B------:R-:W-:Y:S02]  /*13d0*/  IMAD.MOV.U32 R220, RZ, RZ, R185 ;  /* 0x000000ffffdc7224 */ /* 0x000fe400078e00b9 */
[----:B------:R-:W-:Y:S02]  /*13e0*/  IMAD.MOV.U32 R213, RZ, RZ, R186 ;  /* 0x000000ffffd57224 */ /* 0x000fe400078e00ba */
        /* <DEDUP_REMOVED lines=11> */
.L_x_4189:
[----:B------:R-:W-:Y:S02]  /*14a0*/  IMAD.U32 R32, RZ, RZ, UR5 ;  /* 0x00000005ff207e24 */ /* 0x000fe4000f8e00ff */
[----:B------:R-:W-:Y:S01]  /*14b0*/  IMAD.U32 R24, RZ, RZ, UR4 ;  /* 0x00000004ff187e24 */ /* 0x000fe2000f8e00ff */
[----:B------:R-:W-:Y:S06]  /*14c0*/  @!P2 BRA `(.L_x_4190) ;  /* 0x000000000010a947 */ /* 0x000fec0003800000 */
[----:B------:R-:W-:-:S04]  /*14d0*/  IADD3 R4, P0, R216, UR8, RZ ;  /* 0x00000008d8047c10 */ /* 0x000fc8000ff1e0ff */
[----:B------:R-:W-:-:S05]  /*14e0*/  IADD3.X R5, R217, UR9, RZ, P0, !PT ;  /* 0x00000009d9057c10 */ /* 0x000fca00087fe4ff */
[----:B------:R0:W5:Y:S01]  /*14f0*/  LDG.E R24, desc[UR54][R4.64] ;  /* 0x0000003604187981 */ /* 0x000162000c1e1900 */
[----:B------:R-:W-:Y:S05]  /*1500*/  BRA `(.L_x_4191) ;  /* 0x0000000000107947 */ /* 0x000fea0003800000 */
.L_x_4190:
[----:B------:R-:W-:Y:S05]  /*1510*/  @!P0 BRA `(.L_x_4191) ;  /* 0x00000000000c8947 */ /* 0x000fea0003800000 */
[----:B------:R-:W2:Y:S04]  /*1520*/  LDG.E R5, desc[UR54][R8.64] ;  /* 0x0000003608057981 */ /* 0x000ea8000c1e1900 */
[----:B------:R-:W2:Y:S02]  /*1530*/  LDG.E R24, desc[UR54][R8.64+0x4] ;  /* 0x0000043608187981 */ /* 0x000ea4000c1e1900 */
[----:B--2---:R-:W-:-:S07]  /*1540*/  IMAD.IADD R24, R24, 0x1, -R5 ;  /* 0x0000000118187824 */ /* 0x004fce00078e0a05 */
.L_x_4191:
        /* <DEDUP_REMOVED lines=14> */
[----:B------:R-:W-:Y:S02]  /*1630*/  IADD3 R11, -R3, R24, RZ ;  /* 0x00000018030b7210 */ /* 0x000fe40007ffe1ff */
[----:B------:R-:W-:Y:S02]  /*1640*/  LEA R3, R185, 0x7f, 0x6 ;  /* 0x0000007fb9037811 */ /* 0x000fe400078e30ff */
[----:B------:R-:W-:Y:S01]  /*1650*/  PLOP3.LUT P3, PT, PT, PT, PT, 0x80, 0x0 ;  /* 0x000000000000781c */ /* 0x000fe20003f6f070 */
[----:B------:R-:W-:-:S05]  /*1660*/  IMAD.MOV R46, RZ, RZ, -R11 ;  /* 0x000000ffff2e7224 */ /* 0x000fca00078e0a0b */
[----:B------:R-:W-:Y:S01]  /*1670*/  VIMNMX R46, RZ, R46, !PT ;  /* 0x0000002eff2e7248 */ /* 0x000fe20007fe0100 */
[----:B--2---:R-:W-:-:S04]  /*1680*/  @P0 IMAD.IADD R32, R9, 0x1, -R0 ;  /* 0x0000000109200824 */ /* 0x004fc800078e0a00 */
        /* <DEDUP_REMOVED lines=41> */
.L_x_4194:
[----:B------:R-:W-:Y:S05]  /*1920*/  BSYNC B6 ;  /* 0x0000000000067941 */ /* 0x000fea0003800000 */
.L_x_4193:
        /* <DEDUP_REMOVED lines=20> */
.L_x_4196:
[----:B------:R-:W-:Y:S05]  /*1a70*/  BSYNC B6 ;  /* 0x0000000000067941 */ /* 0x000fea0003800000 */
.L_x_4195:
        /* <DEDUP_REMOVED lines=8> */
[----:B------:R-:W2:Y:S06]  /*1b00*/  LDC R63, c[0x0][0x3d4] ;  /* 0x0000f500ff3f7b82 */ /* 0x000eac0000000800 */
[----:B------:R-:W-:Y:S02]  /*1b10*/  @P0 IADD3 R4, P1, R216, UR4, RZ ;  /* 0x00000004d8040c10 */ /* 0x000fe4000ff3e0ff */
[----:B------:R-:W3:Y:S02]  /*1b20*/  LDC.64 R26, c[0x0][0x3d8] ;  /* 0x0000f600ff1a7b82 */ /* 0x000ee40000000a00 */
[----:B------:R-:W-:Y:S01]  /*1b30*/  @P0 IADD3.X R5, R217, UR5, RZ, P1, !PT ;  /* 0x00000005d9050c10 */ /* 0x000fe20008ffe4ff */
[----:B------:R-:W-:-:S04]  /*1b40*/  ULDC.64 UR4, c[0x0][0x2f8] ;  /* 0x0000be0000047ab9 */ /* 0x000fc80000000a00 */
[----:B------:R4:W3:Y:S01]  /*1b50*/  @P0 LDG.E R25, desc[UR54][R4.64] ;  /* 0x0000003604190981 */ /* 0x0008e2000c1e1900 */
[----:B0-----:R-:W-:Y:S01]  /*1b60*/  ISETP.NE.AND P0, PT, R0, 0x1, PT ;  /* 0x000000010000780c */ /* 0x001fe20003f05270 */
[----:B------:R-:W0:Y:S01]  /*1b70*/  LDC.64 R42, c[0x0][0x3e8] ;  /* 0x0000fa00ff2a7b82 */ /* 0x000e220000000a00 */
[----:B------:R-:W-:Y:S01]  /*1b80*/  SHF.R.S32.HI R15, RZ, 0x1f, R44 ;  /* 0x0000001fff0f7819 */ /* 0x000fe2000001142c */
[----:B------:R-:W-:Y:S01]  /*1b90*/  IMAD.SHL.U32 R38, R222, 0x4, RZ ;  /* 0x00000004de267824 */ /* 0x000fe200078e00ff */
[----:B------:R-:W0:Y:S01]  /*1ba0*/  S2R R45, SR_TID.X ;  /* 0x00000000002d7919 */ /* 0x000e220000002100 */
[-C--:B-1----:R-:W-:Y:S01]  /*1bb0*/  IMAD.WIDE.U32 R48, R19, R28.reuse, R16 ;  /* 0x0000001c13307225 */ /* 0x082fe200078e0010 */
[----:B------:R-:W-:Y:S02]  /*1bc0*/  SHF.L.U64.HI R50, R28, 0x6, R29 ;  /* 0x000000061c327819 */ /* 0x000fe4000001021d */
[----:B--2---:R-:W-:Y:S01]  /*1bd0*/  ISETP.GE.AND P2, PT, R16, R63, PT ;  /* 0x0000003f1000720c */ /* 0x004fe20003f46270 */
[-C--:B------:R-:W-:Y:S01]  /*1be0*/  IMAD R3, R15, R28.reuse, RZ ;  /* 0x0000001c0f037224 */ /* 0x080fe200078e02ff */
[----:B------:R-:W-:Y:S01]  /*1bf0*/  SHF.R.S32.HI R39, RZ, 0x1f, R38 ;  /* 0x0000001fff277819 */ /* 0x000fe20000011426 */
[C---:B----4-:R-:W-:Y:S01]  /*1c00*/  IMAD.WIDE.U32 R4, R44.reuse, R28, RZ ;  /* 0x0000001c2c047225 */ /* 0x050fe200078e00ff */
[----:B------:R-:W-:Y:S01]  /*1c10*/  SEL R13, R63, RZ, P2 ;  /* 0x000000ff3f0d7207 */ /* 0x000fe20001000000 */
[----:B------:R-:W1:Y:S01]  /*1c20*/  @P0 LDC R7, c[0x0][0x42c] ;  /* 0x00010b00ff070b82 */ /* 0x000e620000000800 */
[----:B------:R-:W-:Y:S01]  /*1c30*/  P2R R72, PR, RZ, 0x4 ;  /* 0x00000004ff487803 */ /* 0x000fe20000000000 */
[----:B------:R-:W-:Y:S01]  /*1c40*/  IMAD R3, R44, R29, R3 ;  /* 0x0000001d2c037224 */ /* 0x000fe200078e0203 */
[----:B------:R-:W-:Y:S01]  /*1c50*/  IADD3 R44, P2, R19, R44, RZ ;  /* 0x0000002c132c7210 */ /* 0x000fe20007f5e0ff */
[----:B------:R-:W-:Y:S01]  /*1c60*/  IMAD.IADD R13, R16, 0x1, R13 ;  /* 0x00000001100d7824 */ /* 0x000fe200078e020d */
[----:B---3--:R-:W-:Y:S01]  /*1c70*/  SHF.L.U64.HI R52, R26, 0x6, R27 ;  /* 0x000000061a347819 */ /* 0x008fe2000001021b */
[----:B------:R-:W-:-:S02]  /*1c80*/  IMAD.IADD R5, R5, 0x1, R3 ;  /* 0x0000000105057824 */ /* 0x000fc400078e0203 */
[----:B------:R-:W2:Y:S01]  /*1c90*/  @P0 LDC R9, c[0x0][0x430] ;  /* 0x00010c00ff090b82 */ /* 0x000ea20000000800 */
[----:B------:R-:W-:Y:S01]  /*1ca0*/  SHF.R.S32.HI R12, RZ, 0x1f, R13 ;  /* 0x0000001fff0c7819 */ /* 0x000fe2000001140d */
[----:B------:R-:W-:Y:S02]  /*1cb0*/  IMAD.SHL.U32 R58, R191, 0x40, RZ ;  /* 0x00000040bf3a7824 */ /* 0x000fe400078e00ff */
[----:B0-----:R-:W-:Y:S01]  /*1cc0*/  IMAD.WIDE.U32 R10, R19, R42, R16 ;  /* 0x0000002a130a7225 */ /* 0x001fe200078e0010 */
[----:B------:R-:W-:Y:S02]  /*1cd0*/  SHF.L.U64.HI R54, R42, 0x6, R43 ;  /* 0x000000062a367819 */ /* 0x000fe4000001022b */
[----:B------:R-:W-:Y:S01]  /*1ce0*/  LOP3.LUT R58, R58, 0x1c0, RZ, 0xc0, !PT ;  /* 0x000001c03a3a7812 */ /* 0x000fe200078ec0ff */
[----:B------:R-:W-:Y:S01]  /*1cf0*/  IMAD.SHL.U32 R51, R28, 0x40, RZ ;  /* 0x000000401c337824 */ /* 0x000fe200078e00ff */
[----:B------:R-:W0:Y:S01]  /*1d00*/  LDC R61, c[0x0][0x3d4] ;  /* 0x0000f500ff3d7b82 */ /* 0x000e220000000800 */
[----:B------:R-:W-:Y:S01]  /*1d10*/  IMAD.SHL.U32 R55, R42, 0x40, RZ ;  /* 0x000000402a377824 */ /* 0x000fe200078e00ff */
[----:B------:R-:W-:Y:S01]  /*1d20*/  SHF.R.U32.HI R62, RZ, 0x3, R58 ;  /* 0x00000003ff3e7819 */ /* 0x000fe2000001163a */
[----:B------:R-:W-:-:S02]  /*1d30*/  VIADD R80, R16, 0x20 ;  /* 0x0000002010507836 */ /* 0x000fc40000000000 */
[----:B------:R-:W-:Y:S01]  /*1d40*/  IMAD.SHL.U32 R53, R26, 0x40, RZ ;  /* 0x000000401a357824 */ /* 0x000fe200078e00ff */
[----:B------:R-:W-:Y:S01]  /*1d50*/  SHF.R.U32.HI R45, RZ, 0x7, R45 ;  /* 0x00000007ff2d7819 */ /* 0x000fe2000001162d */
[----:B-1----:R-:W-:Y:S01]  /*1d60*/  @P0 IMAD.HI.U32 R0, R186, R7, RZ ;  /* 0x00000007ba000227 */ /* 0x002fe200078e00ff */
[----:B------:R-:W1:Y:S02]  /*1d70*/  LDC R60, c[0x0][0x2e4] ;  /* 0x0000b900ff3c7b82 */ /* 0x000e640000000800 */
[----:B------:R-:W-:Y:S01]  /*1d80*/  IADD3 R59, R45, 0x8, RZ ;  /* 0x000000082d3b7810 */ /* 0x000fe20007ffe0ff */
[----:B------:R-:W-:Y:S02]  /*1d90*/  IMAD.SHL.U32 R63, R63, 0x2, RZ ;  /* 0x000000023f3f7824 */ /* 0x000fe400078e00ff */
[----:B------:R-:W-:Y:S01]  /*1da0*/  IMAD.X R45, R230, 0x1, R15, P2 ;  /* 0x00000001e62d7824 */ /* 0x000fe200010e060f */
[----:B--2---:R-:W-:Y:S02]  /*1db0*/  @P0 SHF.R.U32.HI R186, RZ, R9, R0 ;  /* 0x00000009ffba0219 */ /* 0x004fe40000011600 */
[----:B------:R-:W-:-:S02]  /*1dc0*/  ISETP.NE.U32.AND P0, PT, RZ, UR8, PT ;  /* 0x00000008ff007c0c */ /* 0x000fc4000bf05070 */
        /* <DEDUP_REMOVED lines=20> */
[----:B------:R-:W-:Y:S01]  /*1f10*/  IMAD R4, R0, UR4, RZ ;  /* 0x0000000400047c24 */ /* 0x000fe2000f8e02ff */
[----:B------:R-:W-:Y:S01]  /*1f20*/  IADD3 R0, R41, R3, RZ ;  /* 0x0000000329007210 */ /* 0x000fe20007ffe0ff */
[----:B------:R-:W-:Y:S01]  /*1f30*/  IMAD.WIDE.U32 R36, R9, UR4, R6 ;  /* 0x0000000409247c25 */ /* 0x000fe2000f8e0006 */
[----:B------:R-:W-:Y:S01]  /*1f40*/  IADD3 R3, P0, R40, R48, RZ ;  /* 0x0000003028037210 */ /* 0x000fe20007f1e0ff */
[----:B------:R-:W-:-:S02]  /*1f50*/  ULDC UR4, c[0x0][0x2e4] ;  /* 0x0000b90000047ab9 */ /* 0x000fc40000000800 */
[----:B------:R-:W-:Y:S01]  /*1f60*/  IMAD R75, R9, UR5, R4 ;  /* 0x00000005094b7c24 */ /* 0x000fe2000f8e0204 */
[----:B------:R-:W-:Y:S01]  /*1f70*/  IADD3.X R48, R0, R49, R5, P0, !PT ;  /* 0x0000003100307210 */ /* 0x000fe200007fe405 */
[-C--:B------:R-:W-:Y:S01]  /*1f80*/  IMAD R4, R230, R26.reuse, RZ ;  /* 0x0000001ae6047224 */ /* 0x080fe200078e02ff */
[----:B------:R-:W-:Y:S01]  /*1f90*/  LEA.HI R49, R12, R13, RZ, 0x3 ;  /* 0x0000000d0c317211 */ /* 0x000fe200078f18ff */
[-C--:B------:R-:W-:Y:S01]  /*1fa0*/  IMAD.WIDE.U32 R8, R19, R26.reuse, R16 ;  /* 0x0000001a13087225 */ /* 0x080fe200078e0010 */
[----:B------:R-:W-:Y:S02]  /*1fb0*/  ISETP.GE.AND P0, PT, R16, UR4, PT ;  /* 0x0000000410007c0c */ /* 0x000fe4000bf06270 */
[----:B------:R-:W-:Y:S01]  /*1fc0*/  LOP3.LUT R69, R49, 0xfffffff8, RZ, 0xc0, !PT ;  /* 0xfffffff831457812 */ /* 0x000fe200078ec0ff */
[C---:B------:R-:W-:Y:S01]  /*1fd0*/  IMAD R21, R19.reuse, R27, R4 ;  /* 0x0000001b13157224 */ /* 0x040fe200078e0204 */
[----:B------:R-:W-:Y:S01]  /*1fe0*/  ISETP.GE.AND P1, PT, R80, UR4, PT ;  /* 0x0000000450007c0c */ /* 0x000fe2000bf26270 */
[----:B------:R-:W-:Y:S01]  /*1ff0*/  IMAD.WIDE.U32 R4, R19, R26, R38 ;  /* 0x0000001a13047225 */ /* 0x000fe200078e0026 */
[----:B------:R-:W-:-:S03]  /*2000*/  SHF.R.S32.HI R73, RZ, 0x1f, R69 ;  /* 0x0000001fff497819 */ /* 0x000fc60000011445 */
[-C--:B------:R-:W-:Y:S02]  /*2010*/  IMAD R6, R230, R42.reuse, RZ ;  /* 0x0000002ae6067224 */ /* 0x080fe400078e02ff */
[----:B------:R-:W-:Y:S02]  /*2020*/  IMAD.IADD R9, R21, 0x1, R9 ;  /* 0x0000000115097824 */ /* 0x000fe400078e0209 */
[----:B------:R-:W-:Y:S01]  /*2030*/  IMAD.IADD R5, R5, 0x1, R21 ;  /* 0x0000000105057824 */ /* 0x000fe200078e0215 */
[----:B-----5:R-:W-:Y:S01]  /*2040*/  SHF.R.S32.HI R21, RZ, 0x1f, R33 ;  /* 0x0000001fff157819 */ /* 0x020fe20000011421 */
[C---:B------:R-:W-:Y:S02]  /*2050*/  IMAD R25, R19.reuse, R43, R6 ;  /* 0x0000002b13197224 */ /* 0x040fe400078e0206 */
[----:B------:R-:W-:-:S04]  /*2060*/  IMAD.WIDE.U32 R6, R19, R42, R38 ;  /* 0x0000002a13067225 */ /* 0x000fc800078e0026 */
[----:B------:R-:W-:Y:S02]  /*2070*/  IMAD.IADD R11, R25, 0x1, R11 ;  /* 0x00000001190b7824 */ /* 0x000fe400078e020b */
[----:B------:R-:W-:Y:S02]  /*2080*/  IMAD.IADD R7, R7, 0x1, R25 ;  /* 0x0000000107077824 */ /* 0x000fe400078e0219 */
[C---:B------:R-:W-:Y:S02]  /*2090*/  IMAD R12, R21.reuse, R42, RZ ;  /* 0x0000002a150c7224 */ /* 0x040fe400078e02ff */
[----:B------:R-:W-:Y:S02]  /*20a0*/  IMAD R14, R21, R26, RZ ;  /* 0x0000001a150e7224 */ /* 0x000fe400078e02ff */
[C---:B------:R-:W-:Y:S02]  /*20b0*/  IMAD R71, R33.reuse, R43, R12 ;  /* 0x0000002b21477224 */ /* 0x040fe400078e020c */
[----:B------:R-:W-:-:S04]  /*20c0*/  IMAD.WIDE.U32 R28, R33, R42, R10 ;  /* 0x0000002a211c7225 */ /* 0x000fc800078e000a */
[C---:B------:R-:W-:Y:S02]  /*20d0*/  IMAD.WIDE.U32 R20, R33.reuse, R42, R6 ;  /* 0x0000002a21147225 */ /* 0x040fe400078e0006 */
[----:B------:R-:W2:Y:S02]  /*20e0*/  LDC.64 R42, c[0x0][0x2d8] ;  /* 0x0000b600ff2a7b82 */ /* 0x000ea40000000a00 */
[----:B------:R-:W-:Y:S01]  /*20f0*/  IMAD.WIDE.U32 R30, R33, R26, R4 ;  /* 0x0000001a211e7225 */ /* 0x000fe200078e0004 */
[----:B------:R-:W-:-:S03]  /*2100*/  LOP3.LUT R5, R58, 0x18, R16, 0xf8, !PT ;  /* 0x000000183a057812 */ /* 0x000fc600078ef810 */
[----:B------:R-:W-:Y:S01]  /*2110*/  IMAD R13, R33, R27, R14 ;  /* 0x0000001b210d7224 */ /* 0x000fe200078e020e */
[----:B------:R-:W-:Y:S01]  /*2120*/  LOP3.LUT R5, R5, R62, RZ, 0x3c, !PT ;  /* 0x0000003e05057212 */ /* 0x000fe200078e3cff */
[----:B------:R-:W-:-:S04]  /*2130*/  IMAD.WIDE.U32 R34, R33, R26, R8 ;  /* 0x0000001a21227225 */ /* 0x000fc800078e0008 */
[----:B------:R-:W-:Y:S01]  /*2140*/  IMAD R64, R212, 0x200, R5 ;  /* 0x00000200d4407824 */ /* 0x000fe200078e0205 */
[----:B------:R-:W-:Y:S01]  /*2150*/  LOP3.LUT R5, R58, 0x38, R49, 0xf8, !PT ;  /* 0x000000383a057812 */ /* 0x000fe200078ef831 */
[----:B------:R-:W-:Y:S02]  /*2160*/  IMAD.IADD R67, R71, 0x1, R29 ;  /* 0x0000000147437824 */ /* 0x000fe400078e021d */
[----:B------:R-:W-:Y:S01]  /*2170*/  IMAD.IADD R65, R13, 0x1, R35 ;  /* 0x000000010d417824 */ /* 0x000fe200078e0223 */
[----:B------:R-:W-:Y:S01]  /*2180*/  LOP3.LUT R5, R5, R62, RZ, 0x3c, !PT ;  /* 0x0000003e05057212 */ /* 0x000fe200078e3cff */
[----:B------:R-:W-:Y:S02]  /*2190*/  IMAD.IADD R66, R31, 0x1, R13 ;  /* 0x000000011f427824 */ /* 0x000fe400078e020d */
[----:B------:R-:W-:Y:S02]  /*21a0*/  IMAD.IADD R71, R21, 0x1, R71 ;  /* 0x0000000115477824 */ /* 0x000fe400078e0247 */
[----:B------:R-:W-:-:S02]  /*21b0*/  IMAD R68, R212, 0x200, R5 ;  /* 0x00000200d4447824 */ /* 0x000fc400078e0205 */
[----:B01----:R-:W-:-:S07]  /*21c0*/  IMAD.IADD R75, R37, 0x1, R75 ;  /* 0x00000001254b7824 */ /* 0x003fce00078e024b */
.L_x_4226:
[----:B------:R-:W-:Y:S01]  /*21d0*/  VIADD R47, R47, 0xffffffff ;  /* 0xffffffff2f2f7836 */ /* 0x000fe20000000000 */
[----:B------:R-:W-:Y:S01]  /*21e0*/  ISETP.GE.AND P3, PT, R61, 0x1, PT ;  /* 0x000000013d00780c */ /* 0x000fe20003f66270 */
[----:B--2---:R-:W-:Y:S01]  /*21f0*/  IMAD.SHL.U32 R25, R23, 0x1000, RZ ;  /* 0x0000100017197824 */ /* 0x004fe200078e00ff */
[----:B------:R-:W-:Y:S05]  /*2200*/  YIELD ;  /* 0x0000000000007946 */ /* 0x000fea0003800000 */
[----:B------:R-:W-:Y:S01]  /*2210*/  SHF.R.S32.HI R74, RZ, 0x1f, R47 ;  /* 0x0000001fff4a7819 */ /* 0x000fe2000001142f */
[-C--:B-1----:R-:W-:Y:S01]  /*2220*/  IMAD R4, R50, R47.reuse, RZ ;  /* 0x0000002f32047224 */ /* 0x082fe200078e02ff */
[----:B------:R-:W-:Y:S01]  /*2230*/  BSSY B0, `(.L_x_4197) ;  /* 0x0000189000007945 */ /* 0x000fe20003800000 */
[----:B---3--:R-:W-:-:S04]  /*2240*/  IMAD.WIDE.U32 R14, R51, R47, RZ ;  /* 0x0000002f330e7225 */ /* 0x008fc800078e00ff */
[----:B------:R-:W-:Y:S01]  /*2250*/  IMAD R5, R74, R51, R4 ;  /* 0x000000334a057224 */ /* 0x000fe200078e0204 */
[----:B------:R-:W-:-:S04]  /*2260*/  IADD3 R4, P2, R3, R14, RZ ;  /* 0x0000000e03047210 */ /* 0x000fc80007f5e0ff */
[----:B------:R-:W-:Y:S01]  /*2270*/  IADD3 R77, R15, R5, RZ ;  /* 0x000000050f4d7210 */ /* 0x000fe20007ffe0ff */
[----:B------:R-:W-:Y:S01]  /*2280*/  IMAD.IADD R5, R64, 0x1, R25 ;  /* 0x0000000140057824 */ /* 0x000fe200078e0219 */
[----:B--2---:R-:W-:-:S03]  /*2290*/  LEA R12, P4, R4, R42, 0x1 ;  /* 0x0000002a040c7211 */ /* 0x004fc600078808ff */
        /* <DEDUP_REMOVED lines=43> */
.L_x_4201:
[----:B------:R-:W-:Y:S05]  /*2550*/  BSYNC B1 ;  /* 0x0000000000017941 */ /* 0x000fea0003800000 */
.L_x_4200:
        /* <DEDUP_REMOVED lines=19> */
.L_x_4202:
[----:B------:R-:W-:Y:S01]  /*2690*/  IMAD R70, R23, 0x8, R2 ;  /* 0x0000000817467824 */ /* 0x000fe200078e0202 */
[----:B------:R-:W-:Y:S01]  /*26a0*/  SHF.L.U32 R57, R188, 0x1f, RZ ;  /* 0x0000001fbc397819 */ /* 0x000fe200000006ff */
[----:B------:R-:W-:Y:S03]  /*26b0*/  BSSY B1, `(.L_x_4203) ;  /* 0x0000003000017945 */ /* 0x000fe60003800000 */
[----:B------:R-:W0:Y:S02]  /*26c0*/  SYNCS.PHASECHK.TRANS64.TRYWAIT P5, [R70+URZ+0x38890], R57 ;  /* 0x03889039460075a7 */ /* 0x000e2400080a017f */
[----:B0-----:R-:W-:Y:S05]  /*26d0*/  @!P5 BRA `(.L_x_4204) ;  /* 0x000001ac0008d947 */ /* 0x001fea0003800000 */
.L_x_4431:
[----:B------:R-:W-:Y:S05]  /*26e0*/  BSYNC B1 ;  /* 0x0000000000017941 */ /* 0x000fea0003800000 */
.L_x_4203:
        /* <DEDUP_REMOVED lines=9> */
[--C-:B------:R-:W-:Y:S01]  /*2780*/  SHF.R.U64 R78, R14, 0x10, R15.reuse ;  /* 0x000000100e4e7819 */ /* 0x100fe2000000120f */
[----:B------:R-:W-:Y:S01]  /*2790*/  IMAD.U32 R14, R6, 0x10000, RZ ;  /* 0x00010000060e7824 */ /* 0x000fe200078e00ff */
[----:B------:R-:W-:Y:S02]  /*27a0*/  SHF.R.U32.HI R81, RZ, 0x10, R15 ;  /* 0x00000010ff517819 */ /* 0x000fe4000001160f */
[----:B------:R-:W-:Y:S02]  /*27b0*/  SHF.R.U32.HI R76, RZ, 0x10, R27 ;  /* 0x00000010ff4c7819 */ /* 0x000fe4000001161b */
[----:B------:R-:W-:Y:S02]  /*27c0*/  PRMT R27, R77, 0x5432, R74 ;  /* 0x000054324d1b7816 */ /* 0x000fe4000000004a */
[----:B------:R-:W-:-:S02]  /*27d0*/  PRMT R78, R82, 0x5432, R78 ;  /* 0x00005432524e7816 */ /* 0x000fc4000000004e */
[----:B------:R-:W-:Y:S02]  /*27e0*/  PRMT R81, R77, 0x5410, R81 ;  /* 0x000054104d517816 */ /* 0x000fe40000000051 */
        /* <DEDUP_REMOVED lines=9> */
[----:B------:R-:W-:Y:S01]  /*2880*/  FMUL.FTZ R83, R7, R79 ;  /* 0x0000004f07537220 */ /* 0x000fe20000410000 */
[----:B------:R-:W-:-:S02]  /*2890*/  IMAD.U32 R6, R5, 0x10000, RZ ;  /* 0x0001000005067824 */ /* 0x000fc400078e00ff */
[----:B------:R-:W-:Y:S01]  /*28a0*/  FMUL.FTZ R84, R7, R74 ;  /* 0x0000004a07547220 */ /* 0x000fe20000410000 */
[C---:B------:R-:W-:Y:S01]  /*28b0*/  SHF.L.U32 R5, R4.reuse, 0x10, RZ ;  /* 0x0000001004057819 */ /* 0x040fe200000006ff */
[C---:B------:R-:W-:Y:S01]  /*28c0*/  FMUL.FTZ R7, R15.reuse, R82 ;  /* 0x000000520f077220 */ /* 0x040fe20000410000 */
[-C--:B------:R-:W-:Y:S01]  /*28d0*/  FMUL.FTZ R15, R15, R77.reuse ;  /* 0x0000004d0f0f7220 */ /* 0x080fe20000410000 */
[----:B------:R-:W-:Y:S01]  /*28e0*/  LOP3.LUT R4, R4, 0xffff0000, RZ, 0xc0, !PT ;  /* 0xffff000004047812 */ /* 0x000fe200078ec0ff */
[----:B------:R-:W-:Y:S02]  /*28f0*/  IMAD.U32 R27, R27, 0x10000, RZ ;  /* 0x000100001b1b7824 */ /* 0x000fe400078e00ff */
[----:B------:R-:W-:Y:S01]  /*2900*/  FFMA.FTZ R77, R14, R77, -R7 ;  /* 0x0000004d0e4d7223 */ /* 0x000fe20000010807 */
[----:B------:R-:W-:Y:S01]  /*2910*/  LOP3.LUT R81, R81, 0xffff0000, RZ, 0xc0, !PT ;  /* 0xffff000051517812 */ /* 0x000fe200078ec0ff */
[----:B------:R-:W-:Y:S01]  /*2920*/  FFMA.FTZ R83, R6, R74, -R83 ;  /* 0x0000004a06537223 */ /* 0x000fe20000010853 */
[----:B------:R-:W-:Y:S01]  /*2930*/  LOP3.LUT R7, R76, 0xffff0000, RZ, 0xc0, !PT ;  /* 0xffff00004c077812 */ /* 0x000fe200078ec0ff */
[----:B------:R-:W-:Y:S01]  /*2940*/  FFMA.FTZ R84, R6, R79, R84 ;  /* 0x0000004f06547223 */ /* 0x000fe20000010054 */
[----:B------:R-:W-:Y:S01]  /*2950*/  FFMA.FTZ R14, R14, R82, R15 ;  /* 0x000000520e0e7223 */ /* 0x000fe2000001000f */
[----:B------:R-:W-:Y:S01]  /*2960*/  FMUL.FTZ R79, R26, R81 ;  /* 0x000000511a4f7220 */ /* 0x000fe20000410000 */
        /* <DEDUP_REMOVED lines=11> */
[----:B------:R-:W-:-:S07]  /*2a20*/  F2FP.BF16.F32.PACK_AB R7, R26, R79 ;  /* 0x0000004f1a07723e */ /* 0x000fce00000010ff */
.L_x_4209:
[----:B------:R-:W-:Y:S05]  /*2a30*/  BSYNC B2 ;  /* 0x0000000000027941 */ /* 0x000fea0003800000 */
.L_x_4208:
[----:B--2---:R1:W-:Y:S02]  /*2a40*/  STG.E.128 desc[UR54][R12.64], R4 ;  /* 0x000000040c007986 */ /* 0x0043e4000c101d36 */
.L_x_4207:
[----:B------:R-:W-:Y:S05]  /*2a50*/  BSYNC B1 ;  /* 0x0000000000017941 */ /* 0x000fea0003800000 */
.L_x_4206:
        /* <DEDUP_REMOVED lines=35> */
[----:B------:R-:W-:Y:S01]  /*2c90*/  FMUL.FTZ R9, R9, R25 ;  /* 0x0000001909097220 */ /* 0x000fe20000410000 */
[----:B------:R-:W-:Y:S01]  /*2ca0*/  SHF.L.U32 R6, R5, 0x10, RZ ;  /* 0x0000001005067819 */ /* 0x000fe200000006ff */
[----:B------:R-:W-:-:S02]  /*2cb0*/  IMAD.U32 R5, R4, 0x10000, RZ ;  /* 0x0001000004057824 */ /* 0x000fc400078e00ff */
        /* <DEDUP_REMOVED lines=19> */
.L_x_4211:
[----:B------:R-:W-:Y:S05]  /*2df0*/  BSYNC B1 ;  /* 0x0000000000017941 */ /* 0x000fea0003800000 */
.L_x_4210:
[----:B-1----:R1:W-:Y:S01]  /*2e00*/  STG.E.128 desc[UR54][R12.64+0x40], R4 ;  /* 0x000040040c007986 */ /* 0x0023e2000c101d36 */
[----:B------:R-:W-:Y:S05]  /*2e10*/  BRA `(.L_x_4205) ;  /* 0x0000000c00287947 */ /* 0x000fea0003800000 */
.L_x_4199:
        /* <DEDUP_REMOVED lines=30> */
[----:B---3--:R-:W-:-:S02]  /*3000*/  IMAD.MOV.U32 R12, RZ, RZ, R10 ;  /* 0x000000ffff0c7224 */ /* 0x008fc400078e000a */
[----:B------:R-:W-:Y:S01]  /*3010*/  IMAD.MOV.U32 R13, RZ, RZ, R11 ;  /* 0x000000ffff0d7224 */ /* 0x000fe200078e000b */
[----:B------:R-:W-:Y:S01]  /*3020*/  PRMT R92, R57, 0x5410, R74 ;  /* 0x00005410395c7816 */ /* 0x000fe2000000004a */
[----:B------:R-:W-:Y:S02]  /*3030*/  IMAD.MOV.U32 R24, RZ, RZ, R8 ;  /* 0x000000ffff187224 */ /* 0x000fe400078e0008 */
[----:B------:R-:W-:Y:S01]  /*3040*/  IMAD.MOV.U32 R26, RZ, RZ, R9 ;  /* 0x000000ffff1a7224 */ /* 0x000fe200078e0009 */
[----:B------:R-:W-:-:S04]  /*3050*/  PRMT R91, R12, 0x5410, R13 ;  /* 0x000054100c5b7816 */ /* 0x000fc8000000000d */
[----:B------:R-:W-:Y:S01]  /*3060*/  PRMT R84, R26, 0x5410, R24 ;  /* 0x000054101a547816 */ /* 0x000fe20000000018 */
[----:B------:R-:W-:Y:S06]  /*3070*/  @!P3 BRA `(.L_x_4212) ;  /* 0x000000000004b947 */ /* 0x000fec0003800000 */
[----:B------:R-:W-:Y:S01]  /*3080*/  BPT.TRAP 0x1 ;  /* 0x000000040000795c */ /* 0x000fe20000300000 */
.L_x_4212:
[----:B------:R-:W-:Y:S01]  /*3090*/  IMAD R70, R23, 0x8, R2 ;  /* 0x0000000817467824 */ /* 0x000fe200078e0202 */
[----:B------:R-:W-:Y:S01]  /*30a0*/  SHF.L.U32 R57, R188, 0x1f, RZ ;  /* 0x0000001fbc397819 */ /* 0x000fe200000006ff */
[----:B------:R-:W-:Y:S03]  /*30b0*/  BSSY B1, `(.L_x_4213) ;  /* 0x0000003000017945 */ /* 0x000fe60003800000 */
[----:B------:R-:W0:Y:S02]  /*30c0*/  SYNCS.PHASECHK.TRANS64.TRYWAIT P5, [R70+URZ+0x38890], R57 ;  /* 0x03889039460075a7 */ /* 0x000e2400080a017f */
[----:B0-----:R-:W-:Y:S05]  /*30d0*/  @!P5 BRA `(.L_x_4214) ;  /* 0x000001a0009cd947 */ /* 0x001fea0003800000 */
.L_x_4432:
[----:B------:R-:W-:Y:S05]  /*30e0*/  BSYNC B1 ;  /* 0x0000000000017941 */ /* 0x000fea0003800000 */
.L_x_4213:
[C---:B------:R-:W-:Y:S01]  /*30f0*/  ISETP.GE.OR P5, PT, R19.reuse, R56, P0 ;  /* 0x000000381300720c */ /* 0x040fe200007a6670 */
[----:B------:R-:W-:Y:S01]  /*3100*/  ULDC.64 UR4, c[0x0][0x2f0] ;  /* 0x0000bc0000047ab9 */ /* 0x000fe20000000a00 */
[----:B------:R-:W-:Y:S02]  /*3110*/  IMAD.MOV.U32 R76, RZ, RZ, R14 ;  /* 0x000000ffff4c7224 */ /* 0x000fe400078e000e */
[----:B------:R-:W-:Y:S02]  /*3120*/  IMAD R12, R230, UR4, RZ ;  /* 0x00000004e60c7c24 */ /* 0x000fe4000f8e02ff */
[----:B------:R-:W-:-:S04]  /*3130*/  IMAD.WIDE.U32 R76, R19, UR4, R76 ;  /* 0x00000004134c7c25 */ /* 0x000fc8000f8e004c */
[----:B------:R-:W-:-:S03]  /*3140*/  IMAD R95, R19, UR5, R12 ;  /* 0x00000005135f7c24 */ /* 0x000fc6000f8e020c */
[----:B------:R-:W-:Y:S05]  /*3150*/  @P5 BRA `(.L_x_4205) ;  /* 0x0000000800585947 */ /* 0x000fea0003800000 */
[----:B------:R-:W-:Y:S01]  /*3160*/  IADD3 R95, R95, R77, RZ ;  /* 0x0000004d5f5f7210 */ /* 0x000fe20007ffe0ff */
[----:B------:R-:W-:Y:S01]  /*3170*/  IMAD.IADD R12, R60, 0x1, -R63 ;  /* 0x000000013c0c7824 */ /* 0x000fe200078e0a3f */
[----:B------:R-:W-:Y:S01]  /*3180*/  IADD3 R74, P5, P6, R40, R76, R69 ;  /* 0x0000004c284a7210 */ /* 0x000fe20007ebe045 */
[----:B------:R-:W-:Y:S03]  /*3190*/  BSSY B1, `(.L_x_4215) ;  /* 0x0000070000017945 */ /* 0x000fe60003800000 */
[----:B------:R-:W-:Y:S02]  /*31a0*/  IADD3.X R79, R0, R95, R73, P5, P6 ;  /* 0x0000005f004f7210 */ /* 0x000fe40002fec449 */
[----:B------:R-:W-:Y:S02]  /*31b0*/  ISETP.NE.AND P6, PT, R72, RZ, PT ;  /* 0x000000ff4800720c */ /* 0x000fe40003fc5270 */
[----:B------:R-:W-:-:S02]  /*31c0*/  LEA R78, P5, R74, R42, 0x1 ;  /* 0x0000002a4a4e7211 */ /* 0x000fc400078a08ff */
[----:B------:R-:W-:Y:S02]  /*31d0*/  SEL R12, R63, R12, !P6 ;  /* 0x0000000c3f0c7207 */ /* 0x000fe40007000000 */
        /* <DEDUP_REMOVED lines=9> */
[----:B------:R-:W-:Y:S02]  /*3270*/  IMAD.IADD R13, R68, 0x1, R25 ;  /* 0x00000001440d7824 */ /* 0x000fe400078e0219 */
        /* <DEDUP_REMOVED lines=21> */
[C---:B------:R-:W-:Y:S02]  /*33d0*/  PRMT R74, R88.reuse, 0x5432, R74 ;  /* 0x00005432584a7816 */ /* 0x040fe4000000004a */
        /* <DEDUP_REMOVED lines=41> */
[----:B------:R-:W-:Y:S01]  /*3670*/  IMAD.U32 R15, R26, 0x10000, RZ ;  /* 0x000100001a0f7824 */ /* 0x000fe200078e00ff */
[----:B------:R-:W-:Y:S01]  /*3680*/  LOP3.LUT R12, R12, 0xffff0000, RZ, 0xc0, !PT ;  /* 0xffff00000c0c7812 */ /* 0x000fe200078ec0ff */
[----:B------:R-:W-:Y:S01]  /*3690*/  FFMA.FTZ R85, R9, R90, R88 ;  /* 0x0000005a09557223 */ /* 0x000fe20000010058 */
[C---:B------:R-:W-:Y:S01]  /*36a0*/  FFMA.FTZ R27, R4.reuse, R5, -R27 ;  /* 0x00000005041b7223 */ /* 0x040fe2000001081b */
[----:B------:R-:W-:Y:S01]  /*36b0*/  FFMA.FTZ R10, R4, R13, R10 ;  /* 0x0000000d040a7223 */ /* 0x000fe2000001000a */
[----:B------:R-:W-:Y:S01]  /*36c0*/  SHF.L.U32 R6, R89, 0x10, RZ ;  /* 0x0000001059067819 */ /* 0x000fe200000006ff */
[----:B------:R-:W-:Y:S01]  /*36d0*/  FMUL.FTZ R9, R24, R25 ;  /* 0x0000001918097220 */ /* 0x000fe20000410000 */
[----:B------:R-:W-:Y:S01]  /*36e0*/  LOP3.LUT R26, R26, 0xffff0000, RZ, 0xc0, !PT ;  /* 0xffff00001a1a7812 */ /* 0x000fe200078ec0ff */
        /* <DEDUP_REMOVED lines=26> */
.L_x_4216:
[----:B------:R-:W-:Y:S05]  /*3890*/  BSYNC B1 ;  /* 0x0000000000017941 */ /* 0x000fea0003800000 */
.L_x_4215:
        /* <DEDUP_REMOVED lines=10> */
.L_x_4198:
[----:B------:R-:W-:-:S13]  /*3940*/  ISETP.NE.AND P3, PT, R189, 0x3, PT ;  /* 0x00000003bd00780c */ /* 0x000fda0003f65270 */
[----:B------:R-:W-:Y:S05]  /*3950*/  @!P3 BRA `(.L_x_4217) ;  /* 0x000000000004b947 */ /* 0x000fea0003800000 */
[----:B------:R-:W-:Y:S01]  /*3960*/  BPT.TRAP 0x1 ;  /* 0x000000040000795c */ /* 0x000fe20000300000 */
.L_x_4217:
        /* <DEDUP_REMOVED lines=8> */
.L_x_4433:
[----:B------:R-:W-:Y:S05]  /*39f0*/  BSYNC B1 ;  /* 0x0000000000017941 */ /* 0x000fea0003800000 */
.L_x_4218:
[----:B------:R-:W-:Y:S05]  /*3a00*/  @P4 BRA `(.L_x_4205) ;  /* 0x00000000002c4947 */ /* 0x000fea0003800000 */
[----:B------:R-:W-:Y:S01]  /*3a10*/  @!P1 LOP3.LUT P4, RZ, R191, 0x4, RZ, 0xc0, !PT ;  /* 0x00000004bfff9812 */ /* 0x000fe2000788c0ff */
[----:B------:R-:W-:Y:S01]  /*3a20*/  @!P1 VIADD R4, R64, 0x20 ;  /* 0x0000002040049836 */ /* 0x000fe20000000000 */
[----:B------:R-:W-:Y:S02]  /*3a30*/  PLOP3.LUT P5, PT, PT, PT, PT, 0x8, 0x0 ;  /* 0x000000000000781c */ /* 0x000fe40003fae170 */
[----:B------:R-:W-:-:S13]  /*3a40*/  @!P1 PLOP3.LUT P5, PT, P4, PT, PT, 0x80, 0x0 ;  /* 0x000000000000981c */ /* 0x000fda00027af070 */
[----:B------:R-:W-:-:S04]  /*3a50*/  @P5 VIADD R4, R64, 0xffffffe0 ;  /* 0xffffffe040045836 */ /* 0x000fc80000000000 */
[----:B------:R-:W-:Y:S02]  /*3a60*/  @!P1 IMAD.IADD R25, R25, 0x1, R4 ;  /* 0x0000000119199824 */ /* 0x000fe400078e0204 */
[----:B------:R-:W1:Y:S02]  /*3a70*/  @!P0 LDS.128 R4, [R24+0x22400] ;  /* 0x0224000018048984 */ /* 0x000e640000000c00 */
[----:B------:R-:W-:-:S06]  /*3a80*/  @!P1 IMAD R8, R25, 0x2, R2 ;  /* 0x0000000219089824 */ /* 0x000fcc00078e0202 */
[----:B------:R-:W2:Y:S04]  /*3a90*/  @!P1 LDS.128 R8, [R8+0x22400] ;  /* 0x0224000008089984 */ /* 0x000ea80000000c00 */
[----:B-1----:R1:W-:Y:S04]  /*3aa0*/  @!P0 STG.E.128 desc[UR54][R12.64], R4 ;  /* 0x000000040c008986 */ /* 0x0023e8000c101d36 */
[----:B--2---:R1:W-:Y:S02]  /*3ab0*/  @!P1 STG.E.128 desc[UR54][R12.64+0x40], R8 ;  /* 0x000040080c009986 */ /* 0x0043e4000c101d36 */
.L_x_4205:
[----:B------:R-:W-:Y:S05]  /*3ac0*/  BSYNC B0 ;  /* 0x0000000000007941 */ /* 0x000fea0003800000 */
.L_x_4197:
        /* <DEDUP_REMOVED lines=17> */
.L_x_4221:
[----:B------:R-:W-:Y:S05]  /*3be0*/  BSYNC B0 ;  /* 0x0000000000007941 */ /* 0x000fea0003800000 */
.L_x_4220:
[----:B------:R-:W4:Y:S01]  /*3bf0*/  SYNCS.PHASECHK.TRANS64.TRYWAIT P5, [R70+URZ+0x388b0], R57 ;  /* 0x0388b039460075a7 */ /* 0x000f2200080a017f */
[----:B------:R-:W-:Y:S01]  /*3c00*/  BSSY B0, `(.L_x_4222) ;  /* 0x0000003000007945 */ /* 0x000fe20003800000 */
[----:B------:R-:W-:-:S03]  /*3c10*/  ISETP.GE.AND P3, PT, R19, R56, PT ;  /* 0x000000381300720c */ /* 0x000fc60003f66270 */
[----:B----4-:R-:W-:Y:S10]  /*3c20*/  @!P5 BRA `(.L_x_4223) ;  /* 0x0000019400f0d947 */ /* 0x010ff40003800000 */
.L_x_4434:
[----:B------:R-:W-:Y:S05]  /*3c30*/  BSYNC B0 ;  /* 0x0000000000007941 */ /* 0x000fea0003800000 */
.L_x_4222:
[----:B------:R-:W-:Y:S04]  /*3c40*/  BSSY B0, `(.L_x_4224) ;  /* 0x0000051000007945 */ /* 0x000fe80003800000 */
[----:B------:R-:W-:Y:S05]  /*3c50*/  @P3 BRA `(.L_x_4225) ;  /* 0x00000004003c3947 */ /* 0x000fea0003800000 */
[----:B-1----:R-:W-:Y:S01]  /*3c60*/  IMAD.WIDE R4, R47, 0x40, R44 ;  /* 0x000000402f047825 */ /* 0x002fe200078e022c */
[----:B------:R-:W-:Y:S01]  /*3c70*/  ULDC.64 UR4, c[0x0][0x318] ;  /* 0x0000c60000047ab9 */ /* 0x000fe20000000a00 */
[----:B------:R-:W-:Y:S02]  /*3c80*/  MOV R74, R36 ;  /* 0x00000024004a7202 */ /* 0x000fe40000000f00 */
[----:B------:R-:W-:Y:S01]  /*3c90*/  IMAD R5, R5, UR4, RZ ;  /* 0x0000000405057c24 */ /* 0x000fe2000f8e02ff */
[----:B------:R-:W-:Y:S01]  /*3ca0*/  LOP3.LUT P3, RZ, R191, 0x4, RZ, 0xc0, !PT ;  /* 0x00000004bfff7812 */ /* 0x000fe2000786c0ff */
[----:B------:R-:W-:Y:S02]  /*3cb0*/  IMAD R9, R23, 0x8000, R64 ;  /* 0x0000800017097824 */ /* 0x000fe400078e0240 */
[----:B------:R-:W-:-:S04]  /*3cc0*/  IMAD.WIDE.U32 R6, R4, UR4, R74 ;  /* 0x0000000404067c25 */ /* 0x000fc8000f8e004a */
[----:B------:R-:W-:Y:S01]  /*3cd0*/  IMAD R5, R4, UR5, R5 ;  /* 0x0000000504057c24 */ /* 0x000fe2000f8e0205 */
[----:B------:R-:W-:Y:S01]  /*3ce0*/  ULDC.64 UR4, c[0x0][0x308] ;  /* 0x0000c20000047ab9 */ /* 0x000fe20000000a00 */
[----:B------:R-:W-:Y:S01]  /*3cf0*/  VIADD R4, R16, 0x40 ;  /* 0x0000004010047836 */ /* 0x000fe20000000000 */
[C---:B------:R-:W-:Y:S01]  /*3d00*/  LEA R56, P5, R6.reuse, UR4, 0x1 ;  /* 0x0000000406387c11 */ /* 0x040fe2000f8a08ff */
[----:B------:R-:W-:Y:S01]  /*3d10*/  IMAD.IADD R5, R7, 0x1, R5 ;  /* 0x0000000107057824 */ /* 0x000fe200078e0205 */
[----:B------:R-:W-:Y:S01]  /*3d20*/  ULDC UR4, c[0x0][0x310] ;  /* 0x0000c40000047ab9 */ /* 0x000fe20000000800 */
[C---:B------:R-:W-:Y:S02]  /*3d30*/  VIADD R77, R9.reuse, 0x20 ;  /* 0x00000020094d7836 */ /* 0x040fe40000000000 */
[C---:B------:R-:W-:Y:S01]  /*3d40*/  @P3 VIADD R77, R9.reuse, 0xffffffe0 ;  /* 0xffffffe0094d3836 */ /* 0x040fe20000000000 */
[----:B0---4-:R-:W-:Y:S01]  /*3d50*/  LEA.HI.X R57, R6, UR5, R5, 0x1, P5 ;  /* 0x0000000506397c11 */ /* 0x011fe2000a8f0c05 */
[----:B---3--:R-:W-:Y:S01]  /*3d60*/  IMAD R78, R9, 0x2, R2 ;  /* 0x00000002094e7824 */ /* 0x008fe200078e0202 */
[C---:B------:R-:W-:Y:S01]  /*3d70*/  ISETP.GE.AND P5, PT, R16.reuse, UR4, PT ;  /* 0x0000000410007c0c */ /* 0x040fe2000bfa6270 */
[----:B------:R-:W-:Y:S01]  /*3d80*/  VIADD R12, R16, 0x80 ;  /* 0x00000080100c7836 */ /* 0x000fe20000000000 */
[----:B------:R-:W-:Y:S01]  /*3d90*/  ISETP.GE.AND P3, PT, R4, UR4, PT ;  /* 0x0000000404007c0c */ /* 0x000fe2000bf66270 */
[----:B------:R-:W-:-:S02]  /*3da0*/  VIADD R13, R16, 0xc0 ;  /* 0x000000c0100d7836 */ /* 0x000fc40000000000 */
[C---:B------:R-:W-:Y:S02]  /*3db0*/  VIADD R74, R16.reuse, 0x100 ;  /* 0x00000100104a7836 */ /* 0x040fe40000000000 */
[----:B------:R-:W-:Y:S02]  /*3dc0*/  VIADD R76, R16, 0x140 ;  /* 0x00000140104c7836 */ /* 0x000fe40000000000 */
[----:B------:R-:W-:-:S04]  /*3dd0*/  IMAD R77, R77, 0x2, R2 ;  /* 0x000000024d4d7824 */ /* 0x000fc800078e0202 */
        /* <DEDUP_REMOVED lines=55> */
.L_x_4225:
[----:B------:R-:W-:Y:S05]  /*4150*/  BSYNC B0 ;  /* 0x0000000000007941 */ /* 0x000fea0003800000 */
.L_x_4224:
[----:B------:R-:W-:Y:S01]  /*4160*/  @!PT LDS RZ, [RZ] ;  /* 0x00000000fffff984 */ /* 0x000fe20000000800 */
[----:B------:R-:W-:Y:S01]  /*4170*/  @!PT LDS RZ, [RZ] ;  /* 0x00000000fffff984 */ /* 0x000fe20000000800 */
[----:B------:R-:W-:Y:S01]  /*4180*/  @!PT LDS RZ, [RZ] ;  /* 0x00000000fffff984 */ /* 0x000fe20000000800 */
[----:B------:R-:W-:Y:S01]  /*4190*/  @!PT LDS RZ, [RZ] ;  /* 0x00000000fffff984 */ /* 0x000fe20000000800 */
[----:B------:R5:W-:Y:S06]  /*41a0*/  MEMBAR.ALL.CTA ;  /* 0x0000000000007992 */ /* 0x000bec0000008000 */
[----:B-----5:R-:W5:Y:S01]  /*41b0*/  FENCE.VIEW.ASYNC.S ;  /* 0x00000000000073c6 */ /* 0x020f620000000000 */
[----:B0---4-:R-:W-:Y:S01]  /*41c0*/  @!P4 VIADD R70, R70, 0x388c0 ;  /* 0x000388c04646c836 */ /* 0x011fe20000000000 */
[----:B------:R-:W-:Y:S01]  /*41d0*/  IADD3 R23, R23, 0x1, RZ ;  /* 0x0000000117177810 */ /* 0x000fe20007ffe0ff */
[----:B-----5:R0:W-:Y:S03]  /*41e0*/  BAR.SYNC.DEFER_BLOCKING R59, 0x80 ;  /* 0x0002003b0000751d */ /* 0x0201e60000010000 */
[----:B------:R-:W-:-:S02]  /*41f0*/  @!P4 PRMT R70, RZ, 0x654, R70 ;  /* 0x00000654ff46c816 */ /* 0x000fc40000000046 */
[----:B------:R-:W-:Y:S02]  /*4200*/  PLOP3.LUT P3, PT, PT, PT, PT, 0x8, 0x0 ;  /* 0x000000000000781c */ /* 0x000fe40003f6e170 */
[----:B------:R0:W-:Y:S01]  /*4210*/  @!P4 SYNCS.ARRIVE.TRANS64.RED.A1T0 RZ, [R70+URZ], RZ ;  /* 0x000000ff46ffc9a7 */ /* 0x0001e2000810043f */
[----:B------:R-:W-:-:S04]  /*4220*/  ISETP.NE.AND P4, PT, R23, 0x2, PT ;  /* 0x000000021700780c */ /* 0x000fc80003f85270 */
[----:B------:R-:W-:Y:S02]  /*4230*/  SEL R5, RZ, 0x1, P4 ;  /* 0x00000001ff057807 */ /* 0x000fe40002000000 */
[----:B------:R-:W-:Y:S02]  /*4240*/  SEL R23, R23, RZ, P4 ;  /* 0x000000ff17177207 */ /* 0x000fe40002000000 */
[----:B------:R-:W-:Y:S01]  /*4250*/  LOP3.LUT R188, R188, R5, RZ, 0x3c, !PT ;  /* 0x00000005bcbc7212 */ /* 0x000fe200078e3cff */
[----:B0-----:R-:W-:Y:S06]  /*4260*/  @P2 BRA `(.L_x_4226) ;  /* 0xffffffdc00d82947 */ /* 0x001fec000383ffff */
.L_x_4192:
        /* <DEDUP_REMOVED lines=44> */
[----:B---3--:R-:W-:-:S02]  /*4530*/  CS2R R78, SRZ ;  /* 0x00000000004e7805 */ /* 0x008fc4000001ff00 */
        /* <DEDUP_REMOVED lines=18> */
[----:B--2---:R-:W-:Y:S01]  /*4660*/  CS2R R24, SRZ ;  /* 0x0000000000187805 */ /* 0x004fe2000001ff00 */
[----:B------:R-:W-:Y:S02]  /*4670*/  IMAD.MOV.U32 R176, RZ, RZ, RZ ;  /* 0x000000ffffb07224 */ /* 0x000fe400078e00ff */
        /* <DEDUP_REMOVED lines=9> */
.L_x_4228:
[----:B------:R-:W-:Y:S05]  /*4710*/  BSYNC B0 ;  /* 0x0000000000007941 */ /* 0x000fea0003800000 */
.L_x_4227:
        /* <DEDUP_REMOVED lines=9> */
[----:B------:R-:W-:Y:S01]  /*47b0*/  ISETP.GE.AND P0, PT, R168, 0x2, PT ;  /* 0x00000002a800780c */ /* 0x000fe20003f06270 */
[----:B------:R-:W-:Y:S01]  /*47c0*/  IMAD.MOV.U32 R7, RZ, RZ, 0x40000040 ;  /* 0x40000040ff077424 */ /* 0x000fe200078e00ff */
[----:B------:R-:W-:Y:S01]  /*47d0*/  BAR.SYNC.DEFER_BLOCKING 0xe, 0x100 ;  /* 0x0384000000007b1d */ /* 0x000fe20000010000 */
[----:B------:R-:W-:Y:S01]  /*47e0*/  IMAD.MOV.U32 R11, RZ, RZ, 0x40000040 ;  /* 0x40000040ff0b7424 */ /* 0x000fe200078e00ff */
[----:B------:R-:W-:Y:S01]  /*47f0*/  R2UR UR5, R5 ;  /* 0x00000000050572ca */ /* 0x000fe200000e0000 */
[----:B------:R-:W-:Y:S01]  /*4800*/  IMAD.MOV.U32 R9, RZ, RZ, 0x40000040 ;  /* 0x40000040ff097424 */ /* 0x000fe200078e00ff */
[----:B------:R-:W-:Y:S01]  /*4810*/  R2UR UR7, R7 ;  /* 0x00000000070772ca */ /* 0x000fe200000e0000 */
[----:B------:R-:W-:Y:S01]  /*4820*/  IMAD.MOV.U32 R13, RZ, RZ, 0x40000040 ;  /* 0x40000040ff0d7424 */ /* 0x000fe200078e00ff */
[----:B------:R-:W-:Y:S01]  /*4830*/  BSSY B0, `(.L_x_4232) ;  /* 0x00000f5000007945 */ /* 0x000fe20003800000 */
[----:B------:R-:W-:Y:S01]  /*4840*/  IMAD.MOV.U32 R7, RZ, RZ, 0x40000040 ;  /* 0x40000040ff077424 */ /* 0x000fe200078e00ff */
[----:B------:R-:W1:Y:S01]  /*4850*/  S2R R20, SR_TID.X ;  /* 0x0000000000147919 */ /* 0x000e620000002100 */
[----:B0-----:R-:W-:-:S04]  /*4860*/  LEA.HI R3, R0, R0, RZ, 0x1 ;  /* 0x0000000000037211 */ /* 0x001fc800078f08ff */
[----:B------:R-:W-:Y:S01]  /*4870*/  LOP3.LUT R3, R3, 0x1fffe, RZ, 0xc0, !PT ;  /* 0x0001fffe03037812 */ /* 0x000fe200078ec0ff */
[----:B-----5:R-:W-:-:S03]  /*4880*/  WARPGROUP.ARRIVE ;  /* 0x00000000000079c5 */ /* 0x020fc60000000000 */
[----:B------:R-:W-:Y:S01]  /*4890*/  IADD3 R3, R0, -R3, RZ ;  /* 0x8000000300037210 */ /* 0x000fe20007ffe0ff */
[----:B------:R-:W-:-:S04]  /*48a0*/  VIADD R0, R2, 0x36400 ;  /* 0x0003640002007836 */ /* 0x000fc80000000000 */
[----:B------:R-:W-:Y:S01]  /*48b0*/  IMAD R3, R3, 0x8000, R2 ;  /* 0x0000800003037824 */ /* 0x000fe200078e0202 */
[----:B------:R-:W-:-:S03]  /*48c0*/  SHF.R.U32.HI R0, RZ, 0x4, R0 ;  /* 0x00000004ff007819 */ /* 0x000fc60000011600 */
[----:B------:R-:W-:Y:S01]  /*48d0*/  VIADD R3, R3, 0x400 ;  /* 0x0000040003037836 */ /* 0x000fe20000000000 */
[----:B------:R-:W-:Y:S02]  /*48e0*/  LOP3.LUT R0, R0, 0x3fff, RZ, 0xc0, !PT ;  /* 0x00003fff00007812 */ /* 0x000fe400078ec0ff */
[----:B-1----:R-:W-:Y:S02]  /*48f0*/  LOP3.LUT R20, R20, 0x7f, RZ, 0xc0, !PT ;  /* 0x0000007f14147812 */ /* 0x002fe400078ec0ff */
[----:B------:R-:W-:Y:S02]  /*4900*/  SHF.R.U32.HI R3, RZ, 0x4, R3 ;  /* 0x00000004ff037819 */ /* 0x000fe40000011603 */
[----:B------:R-:W-:Y:S02]  /*4910*/  LOP3.LUT R4, R0, 0x10000, RZ, 0xfc, !PT ;  /* 0x0001000000047812 */ /* 0x000fe400078efcff */
[----:B------:R-:W-:Y:S02]  /*4920*/  LOP3.LUT R3, R3, 0x3fff, RZ, 0xc0, !PT ;  /* 0x00003fff03037812 */ /* 0x000fe400078ec0ff */
[C---:B------:R-:W-:Y:S01]  /*4930*/  R2UR UR4, R4.reuse ;  /* 0x00000000040472ca */ /* 0x040fe200000e0000 */
[----:B------:R-:W-:Y:S01]  /*4940*/  VIADD R10, R4, 0x2 ;  /* 0x00000002040a7836 */ /* 0x000fe20000000000 */
[----:B------:R-:W-:-:S02]  /*4950*/  LOP3.LUT R15, R3, 0x2000000, RZ, 0xfc, !PT ;  /* 0x02000000030f7812 */ /* 0x000fc400078efcff */
[----:B------:R-:W-:-:S03]  /*4960*/  ISETP.NE.AND P2, PT, R20, RZ, PT ;  /* 0x000000ff1400720c */ /* 0x000fc60003f45270 */
[----:B------:R-:W-:-:S04]  /*4970*/  IMAD R6, R18, 0x1000, R15 ;  /* 0x0000100012067824 */ /* 0x000fc800078e020f */
[C---:B------:R-:W-:Y:S01]  /*4980*/  VIADD R8, R6.reuse, 0x80 ;  /* 0x0000008006087836 */ /* 0x040fe20000000000 */
[C---:B------:R-:W-:Y:S01]  /*4990*/  R2UR UR6, R6.reuse ;  /* 0x00000000060672ca */ /* 0x040fe200000e0000 */
[C---:B------:R-:W-:Y:S02]  /*49a0*/  VIADD R12, R6.reuse, 0x100 ;  /* 0x00000100060c7836 */ /* 0x040fe40000000000 */
[----:B------:R-:W-:Y:S02]  /*49b0*/  VIADD R6, R6, 0x180 ;  /* 0x0000018006067836 */ /* 0x000fe40000000000 */
[----:B------:R-:W-:-:S04]  /*49c0*/  @!P2 IMAD R0, R18, 0x8, R2 ;  /* 0x000000081200a824 */ /* 0x000fc800078e0202 */
[----:B------:R-:W-:-:S04]  /*49d0*/  @!P2 VIADD R0, R0, 0x38860 ;  /* 0x000388600000a836 */ /* 0x000fc80000000000 */
[----:B------:R-:W-:Y:S01]  /*49e0*/  HGMMA.64x256x16.F32.BF16 R24, gdesc[UR4].tnspB, RZ, !UPT, gsb0 ;  /* 0x43e00000041879f0 */ /* 0x000fe2000c0018ff */
[----:B------:R-:W-:Y:S02]  /*49f0*/  R2UR UR4, R10 ;  /* 0x000000000a0472ca */ /* 0x000fe400000e0000 */
[----:B------:R-:W-:Y:S02]  /*4a00*/  R2UR UR5, R11 ;  /* 0x000000000b0572ca */ /* 0x000fe400000e0000 */
[----:B------:R-:W-:Y:S02]  /*4a10*/  R2UR UR6, R8 ;  /* 0x00000000080672ca */ /* 0x000fe400000e0000 */
[----:B------:R-:W-:Y:S01]  /*4a20*/  R2UR UR7, R9 ;  /* 0x00000000090772ca */ /* 0x000fe200000e0000 */
[----:B------:R-:W-:Y:S01]  /*4a30*/  IMAD.MOV.U32 R9, RZ, RZ, 0x40000040 ;  /* 0x40000040ff097424 */ /* 0x000fe200078e00ff */
[----:B------:R-:W-:Y:S02]  /*4a40*/  IADD3 R8, R4, 0x4, RZ ;  /* 0x0000000404087810 */ /* 0x000fe40007ffe0ff */
[----:B------:R-:W-:Y:S01]  /*4a50*/  @!P2 PRMT R0, RZ, 0x654, R0 ;  /* 0x00000654ff00a816 */ /* 0x000fe20000000000 */
[----:B------:R-:W-:-:S02]  /*4a60*/  WARPGROUP.DEPBAR.LE gsb0, 0x0 ;  /* 0x00008000000079c5 */ /* 0x000fc40000010000 */
[----:B------:R-:W-:-:S14]  /*4a70*/  WARPGROUP.ARRIVE ;  /* 0x00000000000079c5 */ /* 0x000fdc0000000000 */
[----:B------:R-:W-:Y:S01]  /*4a80*/  HGMMA.64x256x16.F32.BF16 R24, gdesc[UR4].tnspB, R24, gsb0 ;  /* 0x43e00000041879f0 */ /* 0x000fe20008001818 */
[----:B------:R-:W-:Y:S02]  /*4a90*/  R2UR UR4, R8 ;  /* 0x00000000080472ca */ /* 0x000fe400000e0000 */
[----:B------:R-:W-:Y:S02]  /*4aa0*/  R2UR UR5, R9 ;  /* 0x00000000090572ca */ /* 0x000fe400000e0000 */
[----:B------:R-:W-:Y:S01]  /*4ab0*/  R2UR UR6, R12 ;  /* 0x000000000c0672ca */ /* 0x000fe200000e0000 */
[----:B------:R-:W-:Y:S01]  /*4ac0*/  VIADD R12, R4, 0x6 ;  /* 0x00000006040c7836 */ /* 0x000fe20000000000 */
[----:B------:R-:W-:Y:S01]  /*4ad0*/  R2UR UR7, R13 ;  /* 0x000000000d0772ca */ /* 0x000fe200000e0000 */
[----:B------:R-:W-:Y:S01]  /*4ae0*/  IMAD.MOV.U32 R13, RZ, RZ, 0x40000040 ;  /* 0x40000040ff0d7424 */ /* 0x000fe200078e00ff */
[----:B------:R-:W-:Y:S02]  /*4af0*/  WARPGROUP.DEPBAR.LE gsb0, 0x0 ;  /* 0x00008000000079c5 */ /* 0x000fe40000010000 */
[----:B------:R-:W-:-:S15]  /*4b00*/  WARPGROUP.ARRIVE ;  /* 0x00000000000079c5 */ /* 0x000fde0000000000 */
[----:B------:R-:W-:-:S02]  /*4b10*/  NOP ;  /* 0x0000000000007918 */ /* 0x000fc40000000000 */
        /* <DEDUP_REMOVED lines=14> */
.L_x_4234:
[----:B------:R-:W-:Y:S01]  /*4c00*/  BAR.SYNC.DEFER_BLOCKING 0xe, 0x100 ;  /* 0x0384000000007b1d */ /* 0x000fe20000010000 */
[C---:B------:R-:W-:Y:S01]  /*4c10*/  LEA R3, R18.reuse, R190, 0x6 ;  /* 0x000000be12037211 */ /* 0x040fe200078e30ff */
[----:B------:R-:W-:Y:S01]  /*4c20*/  VIADD R18, R18, 0x1 ;  /* 0x0000000112127836 */ /* 0x000fe20000000000 */
[----:B------:R-:W-:Y:S01]  /*4c30*/  R2UR UR4, R4 ;  /* 0x00000000040472ca */ /* 0x000fe200000e0000 */
[----:B------:R-:W-:Y:S01]  /*4c40*/  IMAD.MOV.U32 R7, RZ, RZ, 0x40000040 ;  /* 0x40000040ff077424 */ /* 0x000fe200078e00ff */
[----:B------:R-:W-:Y:S01]  /*4c50*/  R2UR UR5, R5 ;  /* 0x00000000050572ca */ /* 0x000fe200000e0000 */
[----:B------:R-:W-:Y:S01]  /*4c60*/  IMAD R3, R3, 0x4, R2 ;  /* 0x0000000403037824 */ /* 0x000fe200078e0202 */
[C---:B------:R-:W-:Y:S01]  /*4c70*/  ISETP.NE.AND P0, PT, R18.reuse, 0x2, PT ;  /* 0x000000021200780c */ /* 0x040fe20003f05270 */
[----:B------:R-:W-:Y:S01]  /*4c80*/  IMAD.MOV.U32 R21, RZ, RZ, 0x40000040 ;  /* 0x40000040ff157424 */ /* 0x000fe200078e00ff */
[----:B------:R-:W-:Y:S01]  /*4c90*/  R2UR UR7, R7 ;  /* 0x00000000070772ca */ /* 0x000fe200000e0000 */
[----:B------:R-:W-:Y:S01]  /*4ca0*/  IMAD.MOV.U32 R7, RZ, RZ, 0x40000040 ;  /* 0x40000040ff077424 */ /* 0x000fe200078e00ff */
[----:B------:R-:W-:-:S02]  /*4cb0*/  SEL R18, R18, RZ, P0 ;  /* 0x000000ff12127207 */ /* 0x000fc40000000000 */
[C---:B------:R-:W-:Y:S01]  /*4cc0*/  ISETP.GT.AND P1, PT, R168.reuse, RZ, PT ;  /* 0x000000ffa800720c */ /* 0x040fe20003f24270 */
[----:B------:R-:W-:Y:S02]  /*4cd0*/  VIADD R168, R168, 0xffffffff ;  /* 0xffffffffa8a87836 */ /* 0x000fe40000000000 */
[----:B------:R-:W-:-:S04]  /*4ce0*/  IMAD R6, R18, 0x1000, R15 ;  /* 0x0000100012067824 */ /* 0x000fc800078e020f */
[C---:B------:R-:W-:Y:S01]  /*4cf0*/  VIADD R20, R6.reuse, 0x80 ;  /* 0x0000008006147836 */ /* 0x040fe20000000000 */
[----:B------:R-:W-:Y:S01]  /*4d00*/  R2UR UR6, R6 ;  /* 0x00000000060672ca */ /* 0x000fe200000e0000 */
[----:B01----:R-:W0:Y:S04]  /*4d10*/  LDS R0, [R3+0x38400] ;  /* 0x0384000003007984 */ /* 0x003e280000000800 */
[----:B------:R1:W2:Y:S02]  /*4d20*/  LDS R14, [R3+0x38420] ;  /* 0x03842000030e7984 */ /* 0x0002a40000000800 */
[----:B-1----:R-:W-:-:S04]  /*4d30*/  SEL R3, RZ, 0x1, P0 ;  /* 0x00000001ff037807 */ /* 0x002fc80000000000 */
[----:B------:R-:W-:Y:S01]  /*4d40*/  LOP3.LUT R22, R22, R3, RZ, 0x3c, !PT ;  /* 0x0000000316167212 */ /* 0x000fe200078e3cff */
        /* <DEDUP_REMOVED lines=128> */
[----:B------:R-:W-:-:S05]  /*5550*/  @!P2 LEA R0, R18, R2, 0x3 ;  /* 0x000000021200a211 */ /* 0x000fca00078e18ff */
[----:B------:R-:W-:Y:S01]  /*5560*/  WARPGROUP.ARRIVE ;  /* 0x00000000000079c5 */ /* 0x000fe20000000000 */
[----:B------:R-:W-:-:S05]  /*5570*/  @!P2 VIADD R0, R0, 0x38860 ;  /* 0x000388600000a836 */ /* 0x000fca0000000000 */
[----:B------:R-:W-:Y:S01]  /*5580*/  HGMMA.64x256x16.F32.BF16 R24, gdesc[UR4].tnspB, R24, gsb0 ;  /* 0x43e00000041879f0 */ /* 0x000fe20008001818 */
[----:B------:R-:W-:Y:S02]  /*5590*/  R2UR UR4, R10 ;  /* 0x000000000a0472ca */ /* 0x000fe400000e0000 */
        /* <DEDUP_REMOVED lines=30> */
.L_x_4233:
[----:B------:R-:W-:Y:S05]  /*5780*/  BSYNC B0 ;  /* 0x0000000000007941 */ /* 0x000fea0003800000 */
.L_x_4232:
        /* <DEDUP_REMOVED lines=141> */
.L_x_4230:
        /* <DEDUP_REMOVED lines=32> */
.L_x_4236:
[----:B------:R-:W-:Y:S05]  /*6260*/  BSYNC B6 ;  /* 0x0000000000067941 */ /* 0x000fea0003800000 */
.L_x_4235:
        /* <DEDUP_REMOVED lines=12> */
.L_x_4240:
[----:B-1----:R1:W2:Y:S02]  /*6330*/  SYNCS.PHASECHK.TRANS64.TRYWAIT P0, [R2+URZ+0x38800], R3 ;  /* 0x03880003020075a7 */ /* 0x0022a4000800017f */
[----:B--2---:R-:W-:Y:S05]  /*6340*/  @!P0 NANOSLEEP.SYNCS 0x989680 ;  /* 0x009896800000895d */ /* 0x004fea0003900000 */
[----:B------:R-:W2:Y:S02]  /*6350*/  @!P0 SYNCS.PHASECHK.TRANS64 P0, [R2+URZ+0x38800], R3 ;  /* 0x03880003020085a7 */ /* 0x000ea4000800007f */
[----:B--2---:R-:W-:Y:S05]  /*6360*/  @!P0 BRA `(.L_x_4240) ;  /* 0xfffffffc00f08947 */ /* 0x004fea000383ffff */
.L_x_4239:
[----:B------:R-:W-:Y:S05]  /*6370*/  BSYNC B0 ;  /* 0x0000000000007941 */ /* 0x000fea0003800000 */
.L_x_4238:
[----:B------:R-:W-:Y:S05]  /*6380*/  BRA `(.L_x_4241) ;  /* 0x0000003000047947 */ /* 0x000fea0003800000 */
.L_x_4237:
        /* <DEDUP_REMOVED lines=55> */
.L_x_4243:
[----:B------:R-:W-:Y:S05]  /*6700*/  BSYNC B6 ;  /* 0x0000000000067941 */ /* 0x000fea0003800000 */
.L_x_4242:
        /* <DEDUP_REMOVED lines=27> */
[----:B------:R-:W-:Y:S01]  /*68c0*/  MOV R11, R49 ;  /* 0x00000031000b7202 */ /* 0x000fe20000000f00 */
        /* <DEDUP_REMOVED lines=27> */
[----:B------:R-:W-:Y:S01]  /*6a80*/  LEA R14, P4, R15, UR6, 0x1 ;  /* 0x000000060f0e7c11 */ /* 0x000fe2000f8808ff */
[----:B------:R-:W-:Y:S01]  /*6a90*/  IMAD.X R31, R59, 0x1, R50, P5 ;  /* 0x000000013b1f7824 */ /* 0x000fe200028e0632 */
[----:B------:R-:W-:-:S02]  /*6aa0*/  LEA R38, P5, R0, UR8, 0x1 ;  /* 0x0000000800267c11 */ /* 0x000fc4000f8a08ff */
[----:B------:R-:W-:Y:S02]  /*6ab0*/  CS2R R36, SRZ ;  /* 0x0000000000247805 */ /* 0x000fe4000001ff00 */
[----:B------:R-:W-:Y:S02]  /*6ac0*/  LEA.HI.X R15, R15, UR7, R30, 0x1, P4 ;  /* 0x000000070f0f7c11 */ /* 0x000fe4000a0f0c1e */
[----:B------:R-:W-:Y:S02]  /*6ad0*/  CS2R R32, SRZ ;  /* 0x0000000000207805 */ /* 0x000fe4000001ff00 */
[----:B------:R-:W-:Y:S02]  /*6ae0*/  LEA.HI.X R39, R0, UR9, R31, 0x1, P5 ;  /* 0x0000000900277c11 */ /* 0x000fe4000a8f0c1f */
[----:B------:R-:W-:Y:S02]  /*6af0*/  CS2R R34, SRZ ;  /* 0x0000000000227805 */ /* 0x000fe4000001ff00 */
[----:B------:R-:W-:Y:S01]  /*6b00*/  CS2R R30, SRZ ;  /* 0x00000000001e7805 */ /* 0x000fe2000001ff00 */
[----:B------:R0:W5:Y:S04]  /*6b10*/  @!P3 LDG.E.64 R36, desc[UR54][R14.64] ;  /* 0x000000360e24b981 */ /* 0x000168000c1e1b00 */
[----:B------:R0:W5:Y:S04]  /*6b20*/  @!P2 LDG.E.64 R32, desc[UR54][R14.64+0x20] ;  /* 0x000020360e20a981 */ /* 0x000168000c1e1b00 */
[----:B------:R0:W5:Y:S04]  /*6b30*/  @!P3 LDG.E.64 R34, desc[UR54][R38.64] ;  /* 0x000000362622b981 */ /* 0x000168000c1e1b00 */
[----:B------:R0:W5:Y:S02]  /*6b40*/  @!P2 LDG.E.64 R30, desc[UR54][R38.64+0x20] ;  /* 0x00002036261ea981 */ /* 0x000164000c1e1b00 */
.L_x_4247:
[----:B------:R-:W-:Y:S05]  /*6b50*/  BSYNC B1 ;  /* 0x0000000000017941 */ /* 0x000fea0003800000 */
.L_x_4246:
        /* <DEDUP_REMOVED lines=24> */
.L_x_4249:
[----:B------:R-:W-:Y:S05]  /*6ce0*/  BSYNC B1 ;  /* 0x0000000000017941 */ /* 0x000fea0003800000 */
.L_x_4248:
[----:B------:R-:W-:Y:S01]  /*6cf0*/  IMAD.WIDE.U32 R10, R3, R4, R10 ;  /* 0x00000004030a7225 */ /* 0x000fe200078e000a */
[----:B------:R-:W-:Y:S01]  /*6d00*/  LEA.HI R0, R219, R219, RZ, 0x1 ;  /* 0x000000dbdb007211 */ /* 0x000fe200078f08ff */
[----:B------:R-:W-:Y:S01]  /*6d10*/  ULDC.64 UR4, c[0x0][0x3c8] ;  /* 0x0000f20000047ab9 */ /* 0x000fe20000000a00 */
[----:B------:R-:W-:Y:S01]  /*6d20*/  ULDC.64 UR6, c[0x0][0x3e0] ;  /* 0x0000f80000067ab9 */ /* 0x000fe20000000a00 */
[----:B------:R-:W-:Y:S01]  /*6d30*/  IMAD.WIDE.U32 R12, R3, R6, R12 ;  /* 0x00000006030c7225 */ /* 0x000fe200078e000c */
[----:B------:R-:W-:-:S03]  /*6d40*/  LOP3.LUT R56, R0, 0xfffffffe, RZ, 0xc0, !PT ;  /* 0xfffffffe00387812 */ /* 0x000fc600078ec0ff */
[C---:B------:R-:W-:Y:S01]  /*6d50*/  IMAD R4, R41.reuse, R4, RZ ;  /* 0x0000000429047224 */ /* 0x040fe200078e02ff */
[----:B------:R-:W-:Y:S01]  /*6d60*/  LEA R0, P3, R12, UR6, 0x1 ;  /* 0x000000060c007c11 */ /* 0x000fe2000f8608ff */
[----:B------:R-:W-:Y:S02]  /*6d70*/  IMAD R6, R41, R6, RZ ;  /* 0x0000000629067224 */ /* 0x000fe400078e02ff */
[----:B01----:R-:W-:Y:S02]  /*6d80*/  IMAD.SHL.U32 R14, R191, 0x40, RZ ;  /* 0x00000040bf0e7824 */ /* 0x003fe400078e00ff */
[C---:B------:R-:W-:Y:S01]  /*6d90*/  IMAD R5, R3.reuse, R5, R4 ;  /* 0x0000000503057224 */ /* 0x040fe200078e0204 */
[----:B------:R-:W-:Y:S01]  /*6da0*/  LEA R4, P2, R10, UR4, 0x1 ;  /* 0x000000040a047c11 */ /* 0x000fe2000f8408ff */
[----:B------:R-:W-:Y:S01]  /*6db0*/  IMAD R3, R3, R7, R6 ;  /* 0x0000000703037224 */ /* 0x000fe200078e0206 */
[----:B------:R-:W-:Y:S01]  /*6dc0*/  LOP3.LUT R15, R14, 0x1c0, RZ, 0xc0, !PT ;  /* 0x000001c00e0f7812 */ /* 0x000fe200078ec0ff */
[----:B------:R-:W-:Y:S01]  /*6dd0*/  IMAD.IADD R5, R11, 0x1, R5 ;  /* 0x000000010b057824 */ /* 0x000fe200078e0205 */
[----:B------:R-:W-:Y:S01]  /*6de0*/  UMOV UR4, 0xffffffff ;  /* 0xffffffff00047882 */ /* 0x000fe20000000000 */
[----:B------:R-:W-:Y:S01]  /*6df0*/  IMAD.IADD R3, R13, 0x1, R3 ;  /* 0x000000010d037824 */ /* 0x000fe200078e0203 */
[----:B------:R-:W-:Y:S01]  /*6e00*/  LOP3.LUT R6, R15, 0x18, R16, 0xf8, !PT ;  /* 0x000000180f067812 */ /* 0x000fe200078ef810 */
[----:B------:R-:W-:Y:S01]  /*6e10*/  IMAD.IADD R56, R219, 0x1, -R56 ;  /* 0x00000001db387824 */ /* 0x000fe200078e0a38 */
[----:B------:R-:W-:-:S02]  /*6e20*/  SHF.R.U32.HI R15, RZ, 0x3, R15 ;  /* 0x00000003ff0f7819 */ /* 0x000fc4000001160f */
[----:B------:R-:W-:Y:S02]  /*6e30*/  LEA.HI.X R5, R10, UR5, R5, 0x1, P2 ;  /* 0x000000050a057c11 */ /* 0x000fe400090f0c05 */
[----:B------:R-:W-:Y:S02]  /*6e40*/  LEA.HI.X R3, R12, UR7, R3, 0x1, P3 ;  /* 0x000000070c037c11 */ /* 0x000fe400098f0c03 */
[----:B------:R-:W-:Y:S02]  /*6e50*/  LOP3.LUT R39, R6, R15, RZ, 0x3c, !PT ;  /* 0x0000000f06277212 */ /* 0x000fe400078e3cff */
[----:B------:R-:W-:Y:S01]  /*6e60*/  SHF.L.U32 R7, R56, 0x1f, RZ ;  /* 0x0000001f38077819 */ /* 0x000fe200000006ff */
[----:B------:R-:W-:Y:S06]  /*6e70*/  BRA.DIV UR4, `(.L_x_4250) ;  /* 0x0000016604707947 */ /* 0x000fec000b800000 */
.L_x_4437:
[----:B------:R-:W-:-:S03]  /*6e80*/  UMOV UR4, 0xffffffff ;  /* 0xffffffff00047882 */ /* 0x000fc60000000000 */
[----:B------:R-:W-:Y:S05]  /*6e90*/  BRA.DIV UR4, `(.L_x_4251) ;  /* 0x0000016604907947 */ /* 0x000fea000b800000 */
.L_x_4440:
[----:B------:R-:W-:-:S03]  /*6ea0*/  UMOV UR4, 0xffffffff ;  /* 0xffffffff00047882 */ /* 0x000fc60000000000 */
[----:B------:R-:W-:Y:S05]  /*6eb0*/  BRA.DIV UR4, `(.L_x_4252) ;  /* 0x0000016604b07947 */ /* 0x000fea000b800000 */
.L_x_4443:
[----:B------:R-:W-:-:S03]  /*6ec0*/  UMOV UR4, 0xffffffff ;  /* 0xffffffff00047882 */ /* 0x000fc60000000000 */
[----:B------:R-:W-:Y:S05]  /*6ed0*/  BRA.DIV UR4, `(.L_x_4253) ;  /* 0x0000016604d07947 */ /* 0x000fea000b800000 */
.L_x_4446:
[----:B------:R-:W-:-:S03]  /*6ee0*/  UMOV UR4, 0xffffffff ;  /* 0xffffffff00047882 */ /* 0x000fc60000000000 */
[----:B------:R-:W-:Y:S05]  /*6ef0*/  BRA.DIV UR4, `(.L_x_4254) ;  /* 0x0000016604f07947 */ /* 0x000fea000b800000 */
.L_x_4449:
[----:B------:R-:W-:-:S03]  /*6f00*/  UMOV UR4, 0xffffffff ;  /* 0xffffffff00047882 */ /* 0x000fc60000000000 */
[----:B------:R-:W-:Y:S05]  /*6f10*/  BRA.DIV UR4, `(.L_x_4255) ;  /* 0x0000016a04107947 */ /* 0x000fea000b800000 */
.L_x_4452:
[----:B------:R-:W-:-:S03]  /*6f20*/  UMOV UR4, 0xffffffff ;  /* 0xffffffff00047882 */ /* 0x000fc60000000000 */
[----:B------:R-:W-:Y:S05]  /*6f30*/  BRA.DIV UR4, `(.L_x_4256) ;  /* 0x0000016a04307947 */ /* 0x000fea000b800000 */
.L_x_4455:
[----:B------:R-:W-:-:S03]  /*6f40*/  UMOV UR4, 0xffffffff ;  /* 0xffffffff00047882 */ /* 0x000fc60000000000 */
[----:B------:R-:W-:Y:S05]  /*6f50*/  BRA.DIV UR4, `(.L_x_4257) ;  /* 0x0000016a04507947 */ /* 0x000fea000b800000 */
.L_x_4458:
[----:B------:R-:W0:Y:S01]  /*6f60*/  SYNCS.PHASECHK.TRANS64.TRYWAIT P2, [R2+URZ+0x38800], R7 ;  /* 0x03880007020075a7 */ /* 0x000e22000804017f */
[----:B-----5:R-:W-:Y:S01]  /*6f70*/  IMAD.MOV.U32 R3, RZ, RZ, R31 ;  /* 0x000000ffff037224 */ /* 0x020fe200078e001f */
[----:B------:R-:W-:Y:S01]  /*6f80*/  LOP3.LUT P3, RZ, R191, 0x4, RZ, 0xc0, !PT ;  /* 0x00000004bfff7812 */ /* 0x000fe2000786c0ff */
[----:B------:R-:W-:Y:S01]  /*6f90*/  IMAD.MOV.U32 R5, RZ, RZ, R35 ;  /* 0x000000ffff057224 */ /* 0x000fe200078e0023 */
[----:B------:R-:W-:Y:S01]  /*6fa0*/  MOV R0, R30 ;  /* 0x0000001e00007202 */ /* 0x000fe20000000f00 */
[----:B------:R-:W-:Y:S01]  /*6fb0*/  IMAD.MOV.U32 R4, RZ, RZ, R34 ;  /* 0x000000ffff047224 */ /* 0x000fe200078e0022 */
[----:B------:R-:W-:Y:S01]  /*6fc0*/  PRMT R42, R42, 0x5410, R3 ;  /* 0x000054102a2a7816 */ /* 0x000fe20000000003 */
[----:B------:R-:W-:Y:S01]  /*6fd0*/  IMAD R3, R212, 0x200, R39 ;  /* 0x00000200d4037824 */ /* 0x000fe200078e0227 */
[----:B------:R-:W-:Y:S01]  /*6fe0*/  PRMT R12, R12, 0x5410, R5 ;  /* 0x000054100c0c7816 */ /* 0x000fe20000000005 */
[----:B------:R-:W-:Y:S01]  /*6ff0*/  IMAD.MOV.U32 R5, RZ, RZ, R32 ;  /* 0x000000ffff057224 */ /* 0x000fe200078e0020 */
[----:B------:R-:W-:Y:S01]  /*7000*/  PRMT R11, R11, 0x5410, R4 ;  /* 0x000054100b0b7816 */ /* 0x000fe20000000004 */
[----:B------:R-:W-:Y:S01]  /*7010*/  IMAD.MOV.U32 R4, RZ, RZ, R37 ;  /* 0x000000ffff047224 */ /* 0x000fe200078e0025 */
[----:B------:R-:W-:Y:S01]  /*7020*/  PRMT R40, R40, 0x5410, R0 ;  /* 0x0000541028287816 */ /* 0x000fe20000000000 */
[----:B------:R-:W-:Y:S01]  /*7030*/  IMAD R3, R3, 0x2, R2 ;  /* 0x0000000203037824 */ /* 0x000fe200078e0202 */
[----:B------:R-:W-:Y:S01]  /*7040*/  PRMT R43, R43, 0x5410, R5 ;  /* 0x000054102b2b7816 */ /* 0x000fe20000000005 */
[----:B------:R-:W-:Y:S01]  /*7050*/  IMAD.MOV.U32 R0, RZ, RZ, R36 ;  /* 0x000000ffff007224 */ /* 0x000fe200078e0024 */
[----:B------:R-:W-:Y:S01]  /*7060*/  PRMT R11, R4, 0x7610, R11 ;  /* 0x00007610040b7816 */ /* 0x000fe2000000000b */
[----:B------:R-:W-:Y:S01]  /*7070*/  IMAD.MOV.U32 R5, RZ, RZ, R33 ;  /* 0x000000ffff057224 */ /* 0x000fe200078e0021 */
[----:B------:R-:W-:Y:S01]  /*7080*/  BSSY B1, `(.L_x_4258) ;  /* 0x0000015000017945 */ /* 0x000fe20003800000 */
[----:B------:R-:W-:Y:S01]  /*7090*/  VIADD R4, R3, 0x20400 ;  /* 0x0002040003047836 */ /* 0x000fe20000000000 */
[----:B------:R-:W-:Y:S01]  /*70a0*/  PRMT R13, R13, 0x5410, R0 ;  /* 0x000054100d0d7816 */ /* 0x000fe20000000000 */
[----:B------:R-:W-:Y:S01]  /*70b0*/  IMAD.MOV.U32 R6, RZ, RZ, R26 ;  /* 0x000000ffff067224 */ /* 0x000fe200078e001a */
[----:B------:R-:W-:Y:S01]  /*70c0*/  IADD3 R0, R3, 0x20440, RZ ;  /* 0x0002044003007810 */ /* 0x000fe20007ffe0ff */
[----:B------:R-:W-:Y:S01]  /*70d0*/  IMAD.MOV.U32 R10, RZ, RZ, R27 ;  /* 0x000000ffff0a7224 */ /* 0x000fe200078e001b */
[----:B------:R-:W-:Y:S01]  /*70e0*/  PRMT R40, R5, 0x7610, R40 ;  /* 0x0000761005287816 */ /* 0x000fe20000000028 */
[----:B------:R-:W-:Y:S01]  /*70f0*/  @P3 VIADD R0, R4, 0xffffffc0 ;  /* 0xffffffc004003836 */ /* 0x000fe20000000000 */
[----:B------:R-:W-:Y:S01]  /*7100*/  PRMT R42, R6, 0x7610, R42 ;  /* 0x00007610062a7816 */ /* 0x000fe2000000002a */
[----:B------:R-:W-:Y:S01]  /*7110*/  IMAD.MOV.U32 R4, RZ, RZ, R8 ;  /* 0x000000ffff047224 */ /* 0x000fe200078e0008 */
[----:B------:R-:W-:Y:S01]  /*7120*/  PRMT R44, R44, 0x5410, R10 ;  /* 0x000054102c2c7816 */ /* 0x000fe2000000000a */
[----:B------:R-:W-:-:S02]  /*7130*/  IMAD.MOV.U32 R5, RZ, RZ, R9 ;  /* 0x000000ffff057224 */ /* 0x000fc400078e0009 */
        /* <DEDUP_REMOVED lines=9> */
.L_x_4459:
[----:B------:R-:W-:Y:S05]  /*71d0*/  BSYNC B1 ;  /* 0x0000000000017941 */ /* 0x000fea0003800000 */
.L_x_4258:
        /* <DEDUP_REMOVED lines=56> */
.L_x_4263:
[----:B------:R-:W-:Y:S05]  /*7560*/  BSYNC B2 ;  /* 0x0000000000027941 */ /* 0x000fea0003800000 */
.L_x_4262:
        /* <DEDUP_REMOVED lines=47> */
.L_x_4261:
[----:B------:R-:W-:Y:S05]  /*7860*/  BSYNC B1 ;  /* 0x0000000000017941 */ /* 0x000fea0003800000 */
.L_x_4260:
        /* <DEDUP_REMOVED lines=53> */
.L_x_4266:
[----:B------:R-:W-:Y:S05]  /*7bc0*/  BSYNC B1 ;  /* 0x0000000000017941 */ /* 0x000fea0003800000 */
.L_x_4265:
        /* <DEDUP_REMOVED lines=48> */
.L_x_4245:
        /* <DEDUP_REMOVED lines=13> */
[----:B------:R-:W-:Y:S01]  /*7fa0*/  @!P1 IADD3.X R10, R57, R26, RZ, P4, !PT ;  /* 0x0000001a390a9210 */ /* 0x000fe200027fe4ff */
[----:B------:R-:W1:Y:S01]  /*7fb0*/  @!P0 LDC.64 R30, c[0x0][0x3e0] ;  /* 0x0000f800ff1e8b82 */ /* 0x000e620000000a00 */
[----:B------:R-:W-:Y:S02]  /*7fc0*/  @!P1 LEA R8, P4, R9, UR4, 0x1 ;  /* 0x0000000409089c11 */ /* 0x000fe4000f8808ff */
[----:B------:R-:W-:-:S02]  /*7fd0*/  @!P0 IADD3.X R3, R28, R45, R59, P2, P3 ;  /* 0x0000002d1c038210 */ /* 0x000fc400017e643b */
        /* <DEDUP_REMOVED lines=21> */
[----:B------:R-:W-:-:S04]  /*8130*/  IMAD R3, R185, 0x40, R19 ;  /* 0x00000040b9037824 */ /* 0x000fc800078e0213 */
[----:B------:R-:W-:Y:S01]  /*8140*/  IMAD R3, R222, 0x20, R3 ;  /* 0x00000020de037824 */ /* 0x000fe200078e0203 */
        /* <DEDUP_REMOVED lines=18> */
[----:B------:R-:W-:Y:S01]  /*8270*/  LEA R0, P1, R10, UR6, 0x1 ;  /* 0x000000060a007c11 */ /* 0x000fe2000f8208ff */
[----:B------:R-:W-:Y:S01]  /*8280*/  IMAD.IADD R3, R11, 0x1, R3 ;  /* 0x000000010b037824 */ /* 0x000fe200078e0203 */
[----:B------:R-:W-:Y:S02]  /*8290*/  UMOV UR4, 0xffffffff ;  /* 0xffffffff00047882 */ /* 0x000fe40000000000 */
[----:B------:R-:W-:Y:S02]  /*82a0*/  LEA.HI.X R5, R8, UR5, R5, 0x1, P0 ;  /* 0x0000000508057c11 */ /* 0x000fe400080f0c05 */
[----:B------:R-:W-:-:S02]  /*82b0*/  LEA.HI.X R3, R10, UR7, R3, 0x1, P1 ;  /* 0x000000070a037c11 */ /* 0x000fc400088f0c03 */
[----:B------:R-:W-:Y:S01]  /*82c0*/  LEA.HI R6, R219, R219, RZ, 0x1 ;  /* 0x000000dbdb067211 */ /* 0x000fe200078f08ff */
[----:B------:R-:W-:Y:S06]  /*82d0*/  BRA.DIV UR4, `(.L_x_4267) ;  /* 0x0000015604ac7947 */ /* 0x000fec000b800000 */
.L_x_4462:
[----:B------:R-:W-:-:S03]  /*82e0*/  UMOV UR4, 0xffffffff ;  /* 0xffffffff00047882 */ /* 0x000fc60000000000 */
[----:B------:R-:W-:Y:S05]  /*82f0*/  BRA.DIV UR4, `(.L_x_4268) ;  /* 0x0000015604cc7947 */ /* 0x000fea000b800000 */
.L_x_4465:
[----:B------:R-:W-:-:S03]  /*8300*/  UMOV UR4, 0xffffffff ;  /* 0xffffffff00047882 */ /* 0x000fc60000000000 */
[----:B------:R-:W-:Y:S05]  /*8310*/  BRA.DIV UR4, `(.L_x_4269) ;  /* 0x0000015604ec7947 */ /* 0x000fea000b800000 */
.L_x_4468:
[----:B------:R-:W-:-:S03]  /*8320*/  UMOV UR4, 0xffffffff ;  /* 0xffffffff00047882 */ /* 0x000fc60000000000 */
[----:B------:R-:W-:Y:S05]  /*8330*/  BRA.DIV UR4, `(.L_x_4270) ;  /* 0x0000015a040c7947 */ /* 0x000fea000b800000 */
.L_x_4471:
[----:B------:R-:W-:-:S03]  /*8340*/  UMOV UR4, 0xffffffff ;  /* 0xffffffff00047882 */ /* 0x000fc60000000000 */
[----:B------:R-:W-:Y:S05]  /*8350*/  BRA.DIV UR4, `(.L_x_4271) ;  /* 0x0000015a042c7947 */ /* 0x000fea000b800000 */
.L_x_4474:
[----:B------:R-:W-:Y:S01]  /*8360*/  UMOV UR4, 0xffffffff ;  /* 0xffffffff00047882 */ /* 0x000fe20000000000 */
[----:B------:R-:W-:Y:S02]  /*8370*/  LOP3.LUT R6, R6, 0xfffffffe, RZ, 0xc0, !PT ;  /* 0xfffffffe06067812 */ /* 0x000fe400078ec0ff */
[----:B------:R-:W-:Y:S05]  /*8380*/  BRA.DIV UR4, `(.L_x_4272) ;  /* 0x0000015a04487947 */ /* 0x000fea000b800000 */
.L_x_4477:
[----:B------:R-:W-:Y:S01]  /*8390*/  UMOV UR4, 0xffffffff ;  /* 0xffffffff00047882 */ /* 0x000fe20000000000 */
[----:B------:R-:W-:Y:S02]  /*83a0*/  IMAD.IADD R56, R219, 0x1, -R6 ;  /* 0x00000001db387824 */ /* 0x000fe400078e0a06 */
[----:B------:R-:W-:Y:S05]  /*83b0*/  BRA.DIV UR4, `(.L_x_4273) ;  /* 0x0000015a04647947 */ /* 0x000fea000b800000 */
.L_x_4480:
[----:B------:R-:W-:Y:S01]  /*83c0*/  UMOV UR4, 0xffffffff ;  /* 0xffffffff00047882 */ /* 0x000fe20000000000 */
[----:B------:R-:W-:Y:S02]  /*83d0*/  SHF.L.U32 R3, R56, 0x1f, RZ ;  /* 0x0000001f38037819 */ /* 0x000fe400000006ff */
[----:B------:R-:W-:Y:S05]  /*83e0*/  BRA.DIV UR4, `(.L_x_4274) ;  /* 0x0000015a04807947 */ /* 0x000fea000b800000 */
.L_x_4483:
[----:B------:R-:W0:Y:S01]  /*83f0*/  SYNCS.PHASECHK.TRANS64.TRYWAIT P1, [R2+URZ+0x38800], R3 ;  /* 0x03880003020075a7 */ /* 0x000e22000802017f */
[----:B-----5:R-:W-:Y:S01]  /*8400*/  IMAD.MOV.U32 R4, RZ, RZ, R33 ;  /* 0x000000ffff047224 */ /* 0x020fe200078e0021 */
[----:B------:R-:W-:Y:S01]  /*8410*/  MOV R0, R32 ;  /* 0x0000002000007202 */ /* 0x000fe20000000f00 */
[----:B------:R-:W-:Y:S01]  /*8420*/  IMAD.MOV.U32 R5, RZ, RZ, R34 ;  /* 0x000000ffff057224 */ /* 0x000fe200078e0022 */
[----:B------:R-:W-:Y:S01]  /*8430*/  ISETP.GE.AND P0, PT, R16, R21, PT ;  /* 0x000000151000720c */ /* 0x000fe20003f06270 */
        /* <DEDUP_REMOVED lines=20> */
[----:B------:R-:W-:Y:S01]  /*8580*/  BSSY B1, `(.L_x_4275) ;  /* 0x000000a000017945 */ /* 0x000fe20003800000 */
[-C--:B------:R-:W-:Y:S01]  /*8590*/  ISETP.GE.OR P2, PT, R19, R58.reuse, P0 ;  /* 0x0000003a1300720c */ /* 0x080fe20000746670 */
        /* <DEDUP_REMOVED lines=8> */
.L_x_4484:
[----:B------:R-:W-:Y:S05]  /*8620*/  BSYNC B1 ;  /* 0x0000000000017941 */ /* 0x000fea0003800000 */
.L_x_4275:
        /* <DEDUP_REMOVED lines=8> */
[----:B------:R-:W-:Y:S02]  /*86b0*/  LOP3.LUT R0, R5, 0x38, R16, 0xf8, !PT ;  /* 0x0000003805007812 */ /* 0x000fe400078ef810 */
[----:B------:R-:W-:-:S02]  /*86c0*/  SHF.R.U32.HI R7, RZ, 0x3, R5 ;  /* 0x00000003ff077819 */ /* 0x000fc40000011605 */
[----:B------:R-:W-:Y:S02]  /*86d0*/  LOP3.LUT R4, R5, 0x38, R4, 0xf8, !PT ;  /* 0x0000003805047812 */ /* 0x000fe400078ef804 */
[-C--:B0-----:R-:W-:Y:S02]  /*86e0*/  LOP3.LUT R3, R0, R7.reuse, RZ, 0x3c, !PT ;  /* 0x0000000700037212 */ /* 0x081fe400078e3cff */
[----:B------:R-:W-:Y:S02]  /*86f0*/  LOP3.LUT R5, R4, R7, RZ, 0x3c, !PT ;  /* 0x0000000704057212 */ /* 0x000fe400078e3cff */
[----:B------:R-:W-:Y:S01]  /*8700*/  SHF.R.U64 R0, R36, 0x10, R37 ;  /* 0x0000001024007819 */ /* 0x000fe20000001225 */
[----:B------:R-:W-:Y:S01]  /*8710*/  IMAD R3, R212, 0x200, R3 ;  /* 0x00000200d4037824 */ /* 0x000fe200078e0203 */
[----:B------:R-:W-:Y:S02]  /*8720*/  SHF.R.U32.HI R40, RZ, 0x10, R37 ;  /* 0x00000010ff287819 */ /* 0x000fe40000011625 */
[----:B------:R-:W-:Y:S01]  /*8730*/  PRMT R33, R20, 0x5432, R12 ;  /* 0x0000543214217816 */ /* 0x000fe2000000000c */
[----:B------:R-:W-:Y:S01]  /*8740*/  IMAD R46, R3, 0x2, R2 ;  /* 0x00000002032e7824 */ /* 0x000fe200078e0202 */
[----:B------:R-:W-:Y:S01]  /*8750*/  PRMT R38, R13, 0x5432, R0 ;  /* 0x000054320d267816 */ /* 0x000fe20000000000 */
[----:B------:R-:W-:Y:S01]  /*8760*/  IMAD R3, R212, 0x200, R5 ;  /* 0x00000200d4037824 */ /* 0x000fe200078e0205 */
[----:B------:R-:W-:-:S02]  /*8770*/  SHF.R.U32.HI R42, RZ, 0x10, R39 ;  /* 0x00000010ff2a7819 */ /* 0x000fc40000011627 */
[----:B------:R-:W0:Y:S01]  /*8780*/  LDS.128 R4, [R46+0x20400] ;  /* 0x020400002e047984 */ /* 0x000e220000000c00 */
[----:B------:R-:W-:Y:S01]  /*8790*/  IMAD R47, R3, 0x2, R2 ;  /* 0x00000002032f7824 */ /* 0x000fe200078e0202 */
[--C-:B------:R-:W-:Y:S01]  /*87a0*/  SHF.R.U64 R3, R34, 0x10, R35.reuse ;  /* 0x0000001022037819 */ /* 0x100fe20000001223 */
[----:B------:R-:W-:Y:S01]  /*87b0*/  IMAD.U32 R39, R38, 0x10000, RZ ;  /* 0x0001000026277824 */ /* 0x000fe200078e00ff */
[----:B------:R-:W-:Y:S02]  /*87c0*/  SHF.R.U32.HI R35, RZ, 0x10, R35 ;  /* 0x00000010ff237819 */ /* 0x000fe40000011623 */
[----:B------:R-:W1:Y:S01]  /*87d0*/  LDS.128 R8, [R47+0x20400] ;  /* 0x020400002f087984 */ /* 0x000e620000000c00 */
[C---:B------:R-:W-:Y:S02]  /*87e0*/  PRMT R36, R14.reuse, 0x5410, R3 ;  /* 0x000054100e247816 */ /* 0x040fe40000000003 */
[----:B------:R-:W-:Y:S01]  /*87f0*/  PRMT R37, R15, 0x5410, R35 ;  /* 0x000054100f257816 */ /* 0x000fe20000000023 */
[----:B------:R-:W-:Y:S01]  /*8800*/  IMAD.U32 R35, R33, 0x10000, RZ ;  /* 0x0001000021237824 */ /* 0x000fe200078e00ff */
[----:B------:R-:W-:-:S02]  /*8810*/  PRMT R40, R14, 0x5432, R40 ;  /* 0x000054320e287816 */ /* 0x000fc40000000028 */
[----:B------:R-:W-:Y:S02]  /*8820*/  PRMT R34, R43, 0x5432, R32 ;  /* 0x000054322b227816 */ /* 0x000fe40000000020 */
[----:B------:R-:W-:Y:S02]  /*8830*/  LOP3.LUT R38, R38, 0xffff0000, RZ, 0xc0, !PT ;  /* 0xffff000026267812 */ /* 0x000fe400078ec0ff */
[----:B------:R-:W-:Y:S02]  /*8840*/  LOP3.LUT R33, R33, 0xffff0000, RZ, 0xc0, !PT ;  /* 0xffff000021217812 */ /* 0x000fe400078ec0ff */
[----:B------:R-:W-:Y:S02]  /*8850*/  PRMT R42, R15, 0x5432, R42 ;  /* 0x000054320f2a7816 */ /* 0x000fe4000000002a */
[----:B------:R-:W-:Y:S02]  /*8860*/  PRMT R41, R13, 0x5410, R41 ;  /* 0x000054100d297816 */ /* 0x000fe40000000029 */
        /* <DEDUP_REMOVED lines=17> */
[----:B------:R-:W-:Y:S01]  /*8980*/  SHF.L.U32 R0, R34, 0x10, RZ ;  /* 0x0000001022007819 */ /* 0x000fe200000006ff */
        /* <DEDUP_REMOVED lines=11> */
[C---:B------:R-:W-:Y:S01]  /*8a40*/  IMAD.U32 R20, R10.reuse, 0x10000, RZ ;  /* 0x000100000a147824 */ /* 0x040fe200078e00ff */
[----:B------:R-:W-:Y:S01]  /*8a50*/  LOP3.LUT R10, R10, 0xffff0000, RZ, 0xc0, !PT ;  /* 0xffff00000a0a7812 */ /* 0x000fe200078ec0ff */
        /* <DEDUP_REMOVED lines=8> */
[----:B------:R-:W-:Y:S02]  /*8ae0*/  IMAD.U32 R0, R37, 0x10000, RZ ;  /* 0x0001000025007824 */ /* 0x000fe400078e00ff */
[----:B------:R-:W-:Y:S01]  /*8af0*/  FMUL.FTZ R38, R32, R4 ;  /* 0x0000000420267220 */ /* 0x000fe20000410000 */
[----:B------:R-:W-:Y:S01]  /*8b00*/  LOP3.LUT R11, R11, 0xffff0000, RZ, 0xc0, !PT ;  /* 0xffff00000b0b7812 */ /* 0x000fe200078ec0ff */
[-C--:B------:R-:W-:Y:S01]  /*8b10*/  FMUL.FTZ R20, R20, R3.reuse ;  /* 0x0000000314147220 */ /* 0x080fe20000410000 */
        /* <DEDUP_REMOVED lines=27> */
.L_x_4278:
[----:B------:R-:W-:Y:S05]  /*8cd0*/  BSYNC B1 ;  /* 0x0000000000017941 */ /* 0x000fea0003800000 */
.L_x_4277:
[----:B------:R-:W-:Y:S01]  /*8ce0*/  PRMT R14, R54, 0x5410, R53 ;  /* 0x00005410360e7816 */ /* 0x000fe20000000035 */
[----:B------:R-:W-:Y:S06]  /*8cf0*/  @P0 BRA `(.L_x_4264) ;  /* 0x0000000400840947 */ /* 0x000fec0003800000 */
[----:B------:R-:W-:Y:S01]  /*8d00*/  IMAD.IADD R21, R16, 0x1, R21 ;  /* 0x0000000110157824 */ /* 0x000fe200078e0215 */
[----:B-1----:R-:W1:Y:S01]  /*8d10*/  LDS.128 R4, [R231+0x20400] ;  /* 0x02040000e7047984 */ /* 0x002e620000000c00 */
[----:B------:R-:W-:Y:S02]  /*8d20*/  SHF.R.U64 R13, R24, 0x10, R25 ;  /* 0x00000010180d7819 */ /* 0x000fe40000001219 */
[----:B------:R-:W-:Y:S02]  /*8d30*/  SHF.R.U64 R34, R30, 0x10, R31 ;  /* 0x000000101e227819 */ /* 0x000fe4000000121f */
[----:B------:R-:W-:Y:S02]  /*8d40*/  LOP3.LUT R0, R232, 0x38, R21, 0xf8, !PT ;  /* 0x00000038e8007812 */ /* 0x000fe400078ef815 */
[----:B------:R-:W-:Y:S02]  /*8d50*/  SHF.R.U32.HI R32, RZ, 0x10, R29 ;  /* 0x00000010ff207819 */ /* 0x000fe4000001161d */
[----:B------:R-:W-:-:S02]  /*8d60*/  LOP3.LUT R0, R0, R237, RZ, 0x3c, !PT ;  /* 0x000000ed00007212 */ /* 0x000fc400078e3cff */
[----:B------:R-:W-:Y:S02]  /*8d70*/  SHF.R.U32.HI R24, RZ, 0x10, R25 ;  /* 0x00000010ff187819 */ /* 0x000fe40000011619 */
[----:B------:R-:W-:Y:S01]  /*8d80*/  SHF.R.U64 R12, R26, 0x10, R27 ;  /* 0x000000101a0c7819 */ /* 0x000fe2000000121b */
[----:B0-----:R-:W-:Y:S01]  /*8d90*/  IMAD.IADD R3, R233, 0x1, R0 ;  /* 0x00000001e9037824 */ /* 0x001fe200078e0200 */
[----:B------:R-:W-:Y:S02]  /*8da0*/  SHF.R.U64 R0, R28, 0x10, R29 ;  /* 0x000000101c007819 */ /* 0x000fe4000000121d */
[----:B------:R-:W-:Y:S01]  /*8db0*/  SHF.R.U32.HI R26, RZ, 0x10, R27 ;  /* 0x00000010ff1a7819 */ /* 0x000fe2000001161b */
[----:B------:R-:W-:Y:S01]  /*8dc0*/  IMAD R3, R3, 0x2, R2 ;  /* 0x0000000203037824 */ /* 0x000fe200078e0202 */
[C---:B------:R-:W-:Y:S02]  /*8dd0*/  PRMT R30, R48.reuse, 0x5432, R0 ;  /* 0x00005432301e7816 */ /* 0x040fe40000000000 */
[----:B------:R-:W-:-:S02]  /*8de0*/  PRMT R25, R48, 0x5410, R13 ;  /* 0x0000541030197816 */ /* 0x000fc4000000000d */
[----:B------:R-:W0:Y:S01]  /*8df0*/  LDS.128 R8, [R3+0x20400] ;  /* 0x0204000003087984 */ /* 0x000e220000000c00 */
[----:B------:R-:W-:Y:S01]  /*8e00*/  SHF.R.U32.HI R35, RZ, 0x10, R31 ;  /* 0x00000010ff237819 */ /* 0x000fe2000001161f */
[----:B------:R-:W-:Y:S01]  /*8e10*/  IMAD.U32 R31, R30, 0x10000, RZ ;  /* 0x000100001e1f7824 */ /* 0x000fe200078e00ff */
[----:B------:R-:W-:Y:S02]  /*8e20*/  PRMT R32, R49, 0x5432, R32 ;  /* 0x0000543231207816 */ /* 0x000fe40000000020 */
[----:B------:R-:W-:Y:S01]  /*8e30*/  PRMT R29, R52, 0x5432, R26 ;  /* 0x00005432341d7816 */ /* 0x000fe2000000001a */
[----:B------:R-:W-:Y:S01]  /*8e40*/  IMAD.U32 R26, R25, 0x10000, RZ ;  /* 0x00010000191a7824 */ /* 0x000fe200078e00ff */
[----:B------:R-:W-:Y:S01]  /*8e50*/  PRMT R27, R50, 0x5432, R24 ;  /* 0x00005432321b7816 */ /* 0x000fe20000000018 */
[----:B------:R-:W-:Y:S01]  /*8e60*/  IMAD.U32 R33, R32, 0x10000, RZ ;  /* 0x0001000020217824 */ /* 0x000fe200078e00ff */
[----:B------:R-:W-:Y:S02]  /*8e70*/  PRMT R35, R14, 0x5410, R35 ;  /* 0x000054100e237816 */ /* 0x000fe40000000023 */
[----:B------:R-:W-:-:S02]  /*8e80*/  PRMT R28, R51, 0x5432, R12 ;  /* 0x00005432331c7816 */ /* 0x000fc4000000000c */
[----:B------:R-:W-:Y:S02]  /*8e90*/  PRMT R34, R14, 0x5432, R34 ;  /* 0x000054320e227816 */ /* 0x000fe40000000022 */
[----:B------:R-:W-:Y:S01]  /*8ea0*/  LOP3.LUT R25, R25, 0xffff0000, RZ, 0xc0, !PT ;  /* 0xffff000019197812 */ /* 0x000fe200078ec0ff */
[----:B-1----:R-:W-:Y:S01]  /*8eb0*/  IMAD.U32 R0, R4, 0x10000, RZ ;  /* 0x0001000004007824 */ /* 0x002fe200078e00ff */
[----:B------:R-:W-:Y:S01]  /*8ec0*/  LOP3.LUT R32, R32, 0xffff0000, RZ, 0xc0, !PT ;  /* 0xffff000020207812 */ /* 0x000fe200078ec0ff */
[----:B------:R-:W-:Y:S01]  /*8ed0*/  IMAD.U32 R12, R5, 0x10000, RZ ;  /* 0x00010000050c7824 */ /* 0x000fe200078e00ff */
[----:B------:R-:W-:Y:S01]  /*8ee0*/  LOP3.LUT R4, R4, 0xffff0000, RZ, 0xc0, !PT ;  /* 0xffff000004047812 */ /* 0x000fe200078ec0ff */
[----:B------:R-:W-:Y:S01]  /*8ef0*/  IMAD.U32 R14, R7, 0x10000, RZ ;  /* 0x00010000070e7824 */ /* 0x000fe200078e00ff */
[----:B------:R-:W-:Y:S02]  /*8f00*/  LOP3.LUT R5, R5, 0xffff0000, RZ, 0xc0, !PT ;  /* 0xffff000005057812 */ /* 0x000fe400078ec0ff */
[----:B------:R-:W-:-:S02]  /*8f10*/  SHF.L.U32 R13, R6, 0x10, RZ ;  /* 0x00000010060d7819 */ /* 0x000fc400000006ff */
        /* <DEDUP_REMOVED lines=15> */
[----:B------:R-:W-:Y:S01]  /*9010*/  FFMA.FTZ R41, R12, R15, -R41 ;  /* 0x0000000f0c297223 */ /* 0x000fe20000010829 */
[----:B------:R-:W-:Y:S02]  /*9020*/  IMAD.U32 R31, R29, 0x10000, RZ ;  /* 0x000100001d1f7824 */ /* 0x000fe400078e00ff */
[----:B------:R-:W-:Y:S01]  /*9030*/  FMUL.FTZ R45, R24, R37 ;  /* 0x00000025182d7220 */ /* 0x000fe20000410000 */
[----:B------:R-:W-:Y:S01]  /*9040*/  LOP3.LUT R15, R30, 0xffff0000, RZ, 0xc0, !PT ;  /* 0xffff00001e0f7812 */ /* 0x000fe200078ec0ff */
[----:B------:R-:W-:Y:S01]  /*9050*/  FFMA.FTZ R43, R12, R33, R43 ;  /* 0x000000210c2b7223 */ /* 0x000fe2000001002b */
[-C--:B------:R-:W-:Y:S01]  /*9060*/  FMUL.FTZ R24, R24, R31.reuse ;  /* 0x0000001f18187220 */ /* 0x080fe20000410000 */
[----:B------:R-:W-:Y:S01]  /*9070*/  FFMA.FTZ R45, R14, R31, -R45 ;  /* 0x0000001f0e2d7223 */ /* 0x000fe2000001082d */
[----:B------:R-:W-:Y:S01]  /*9080*/  LOP3.LUT R0, R27, 0xffff0000, RZ, 0xc0, !PT ;  /* 0xffff00001b007812 */ /* 0x000fe200078ec0ff */
[C---:B------:R-:W-:Y:S01]  /*9090*/  FMUL.FTZ R31, R8.reuse, R15 ;  /* 0x0000000f081f7220 */ /* 0x040fe20000410000 */
[----:B------:R-:W-:Y:S01]  /*90a0*/  FMUL.FTZ R27, R8, R25 ;  /* 0x00000019081b7220 */ /* 0x000fe20000410000 */
[----:B------:R-:W-:Y:S01]  /*90b0*/  SHF.L.U32 R12, R34, 0x10, RZ ;  /* 0x00000010220c7819 */ /* 0x000fe200000006ff */
[----:B------:R-:W-:-:S02]  /*90c0*/  IMAD.U32 R21, R10, 0x10000, RZ ;  /* 0x000100000a157824 */ /* 0x000fc400078e00ff */
[----:B------:R-:W-:Y:S01]  /*90d0*/  FFMA.FTZ R37, R14, R37, R24 ;  /* 0x000000250e257223 */ /* 0x000fe20000010018 */
[C---:B------:R-:W-:Y:S01]  /*90e0*/  FMUL.FTZ R20, R9.reuse, R32 ;  /* 0x0000002009147220 */ /* 0x040fe20000410000 */
[C---:B------:R-:W-:Y:S01]  /*90f0*/  FFMA.FTZ R31, R4.reuse, R25, -R31 ;  /* 0x00000019041f7223 */ /* 0x040fe2000001081f */
[----:B------:R-:W-:Y:S01]  /*9100*/  FMUL.FTZ R9, R9, R0 ;  /* 0x0000000009097220 */ /* 0x000fe20000410000 */
[----:B------:R-:W-:Y:S01]  /*9110*/  FFMA.FTZ R14, R4, R15, R27 ;  /* 0x0000000f040e7223 */ /* 0x000fe2000001001b */
[----:B------:R-:W-:Y:S02]  /*9120*/  IMAD.U32 R8, R28, 0x10000, RZ ;  /* 0x000100001c087824 */ /* 0x000fe400078e00ff */
[----:B------:R-:W-:Y:S01]  /*9130*/  FMUL.FTZ R4, R21, R12 ;  /* 0x0000000c15047220 */ /* 0x000fe20000410000 */
[C---:B------:R-:W-:Y:S01]  /*9140*/  FFMA.FTZ R32, R5.reuse, R32, R9 ;  /* 0x0000002005207223 */ /* 0x040fe20000010009 */
[----:B------:R-:W-:Y:S01]  /*9150*/  LOP3.LUT R10, R10, 0xffff0000, RZ, 0xc0, !PT ;  /* 0xffff00000a0a7812 */ /* 0x000fe200078ec0ff */
[----:B------:R-:W-:Y:S01]  /*9160*/  FFMA.FTZ R20, R5, R0, -R20 ;  /* 0x0000000005147223 */ /* 0x000fe20000010814 */
[-C--:B------:R-:W-:Y:S01]  /*9170*/  FMUL.FTZ R24, R21, R8.reuse ;  /* 0x0000000815187220 */ /* 0x080fe20000410000 */
[----:B------:R-:W-:Y:S01]  /*9180*/  FFMA.FTZ R15, R13, R8, -R4 ;  /* 0x000000080d0f7223 */ /* 0x000fe20000010804 */
[----:B------:R-:W-:-:S02]  /*9190*/  LOP3.LUT R9, R34, 0xffff0000, RZ, 0xc0, !PT ;  /* 0xffff000022097812 */ /* 0x000fc400078ec0ff */
[----:B------:R-:W-:Y:S01]  /*91a0*/  LOP3.LUT R11, R11, 0xffff0000, RZ, 0xc0, !PT ;  /* 0xffff00000b0b7812 */ /* 0x000fe200078ec0ff */
[----:B------:R-:W-:Y:S01]  /*91b0*/  FFMA.FTZ R24, R13, R12, R24 ;  /* 0x0000000c0d187223 */ /* 0x000fe20000010018 */
[----:B------:R-:W-:Y:S01]  /*91c0*/  LOP3.LUT R5, R28, 0xffff0000, RZ, 0xc0, !PT ;  /* 0xffff00001c057812 */ /* 0x000fe200078ec0ff */
[C---:B------:R-:W-:Y:S01]  /*91d0*/  FMUL.FTZ R13, R10.reuse, R9 ;  /* 0x000000090a0d7220 */ /* 0x040fe20000410000 */
[----:B------:R-:W-:Y:S02]  /*91e0*/  LOP3.LUT R4, R35, 0xffff0000, RZ, 0xc0, !PT ;  /* 0xffff000023047812 */ /* 0x000fe400078ec0ff */
[----:B------:R-:W-:Y:S01]  /*91f0*/  LOP3.LUT R0, R29, 0xffff0000, RZ, 0xc0, !PT ;  /* 0xffff00001d007812 */ /* 0x000fe200078ec0ff */
[-C--:B------:R-:W-:Y:S01]  /*9200*/  FMUL.FTZ R8, R10, R5.reuse ;  /* 0x000000050a087220 */ /* 0x080fe20000410000 */
[----:B------:R-:W-:Y:S01]  /*9210*/  FFMA.FTZ R10, R6, R5, -R13 ;  /* 0x00000005060a7223 */ /* 0x000fe2000001080d */
[C---:B------:R-:W-:Y:S01]  /*9220*/  FMUL.FTZ R12, R11.reuse, R4 ;  /* 0x000000040b0c7220 */ /* 0x040fe20000410000 */
[----:B------:R-:W-:Y:S01]  /*9230*/  F2FP.BF16.F32.PACK_AB R5, R20, R41 ;  /* 0x000000291405723e */ /* 0x000fe200000010ff */
        /* <DEDUP_REMOVED lines=13> */
.L_x_4264:
[----:B------:R-:W-:Y:S05]  /*9310*/  BSYNC B0 ;  /* 0x0000000000007941 */ /* 0x000fea0003800000 */
.L_x_4244:
        /* <DEDUP_REMOVED lines=8> */
.L_x_4241:
[----:B------:R-:W-:-:S13]  /*93a0*/  ISETP.NE.AND P0, PT, R189, 0x3, PT ;  /* 0x00000003bd00780c */ /* 0x000fda0003f05270 */
[----:B------:R-:W-:Y:S05]  /*93b0*/  @!P0 BRA `(.L_x_4279) ;  /* 0x0000000000048947 */ /* 0x000fea0003800000 */
[----:B------:R-:W-:Y:S01]  /*93c0*/  BPT.TRAP 0x1 ;  /* 0x000000040000795c */ /* 0x000fe20000300000 */
.L_x_4279:
[----:B------:R-:W-:Y:S01]  /*93d0*/  IMAD R172, R18, 0x8, R2 ;  /* 0x0000000812ac7824 */ /* 0x000fe200078e0202 */
[----:B---3--:R-:W-:-:S04]  /*93e0*/  SHF.L.U32 R15, R22, 0x1f, RZ ;  /* 0x0000001f160f7819 */ /* 0x008fc800000006ff */
[----:B------:R3:W0:Y:S01]  /*93f0*/  SYNCS.PHASECHK.TRANS64.TRYWAIT P1, [R172+URZ+0x38830], R15 ;  /* 0x0388300fac0075a7 */ /* 0x000622000802017f */
[----:B------:R-:W-:Y:S05]  /*9400*/  @!P0 BRA `(.L_x_4280) ;  /* 0x0000000000048947 */ /* 0x000fea0003800000 */
[----:B------:R-:W-:Y:S01]  /*9410*/  BPT.TRAP 0x1 ;  /* 0x000000040000795c */ /* 0x000fe20000300000 */
.L_x_4280:
[C---:B--2---:R-:W-:Y:S02]  /*9420*/  VIADD R0, R2.reuse, 0x22400 ;  /* 0x0002240002007836 */ /* 0x044fe40000000000 */
        /* <DEDUP_REMOVED lines=9> */
.L_x_4281:
        /* <DEDUP_REMOVED lines=13> */
[----:B------:R-:W-:Y:S01]  /*9590*/  MOV R9, 0x40000040 ;  /* 0x4000004000097802 */ /* 0x000fe20000000f00 */
[----:B------:R-:W-:Y:S01]  /*95a0*/  VIADD R10, R6, 0x4 ;  /* 0x00000004060a7836 */ /* 0x000fe20000000000 */
[----:B------:R-:W-:Y:S01]  /*95b0*/  SHF.L.U32 R3, R56, 0x1f, RZ ;  /* 0x0000001f38037819 */ /* 0x000fe200000006ff */
[----:B------:R-:W-:Y:S01]  /*95c0*/  IMAD.MOV.U32 R11, RZ, RZ, 0x40000040 ;  /* 0x40000040ff0b7424 */ /* 0x000fe200078e00ff */
[----:B------:R-:W-:Y:S01]  /*95d0*/  BSSY B0, `(.L_x_4283) ;  /* 0x0000020000007945 */ /* 0x000fe20003800000 */
[----:B------:R-:W-:-:S06]  /*95e0*/  IMAD.MOV.U32 R5, RZ, RZ, 0x40000040 ;  /* 0x40000040ff057424 */ /* 0x000fcc00078e00ff */
        /* <DEDUP_REMOVED lines=30> */
.L_x_4485:
[----:B------:R-:W-:Y:S05]  /*97d0*/  BSYNC B0 ;  /* 0x0000000000007941 */ /* 0x000fea0003800000 */
.L_x_4283:
[----:B------:R-:W-:Y:S05]  /*97e0*/  @!P0 BRA `(.L_x_4285) ;  /* 0x0000000000048947 */ /* 0x000fea0003800000 */
[----:B------:R-:W-:Y:S01]  /*97f0*/  BPT.TRAP 0x1 ;  /* 0x000000040000795c */ /* 0x000fe20000300000 */
.L_x_4285:
[----:B------:R2:W4:Y:S01]  /*9800*/  SYNCS.PHASECHK.TRANS64.TRYWAIT P1, [R172+URZ+0x38850], R15 ;  /* 0x0388500fac0075a7 */ /* 0x000522000802017f */
[----:B------:R-:W-:Y:S05]  /*9810*/  @!P0 BRA `(.L_x_4286) ;  /* 0x0000000000048947 */ /* 0x000fea0003800000 */
[----:B------:R-:W-:Y:S01]  /*9820*/  BPT.TRAP 0x1 ;  /* 0x000000040000795c */ /* 0x000fe20000300000 */
.L_x_4286:
        /* <DEDUP_REMOVED lines=8> */
[----:B----4-:R-:W-:Y:S06]  /*98b0*/  @P1 BRA `(.L_x_4288) ;  /* 0x0000000000081947 */ /* 0x010fec0003800000 */
[----:B------:R-:W1:Y:S02]  /*98c0*/  SYNCS.PHASECHK.TRANS64.TRYWAIT P1, [R172+URZ+0x38850], R15 ;  /* 0x0388500fac0075a7 */ /* 0x000e64000802017f */
[----:B-1----:R-:W-:Y:S05]  /*98d0*/  @!P1 BRA `(.L_x_4289) ;  /* 0x0000014400a89947 */ /* 0x002fea0003800000 */
.L_x_4288:
[----:B------:R-:W-:Y:S05]  /*98e0*/  BSYNC B0 ;  /* 0x0000000000007941 */ /* 0x000fea0003800000 */
.L_x_4287:
[----:B------:R-:W-:Y:S01]  /*98f0*/  IMAD.MOV.U32 R5, RZ, RZ, 0x40000040 ;  /* 0x40000040ff057424 */ /* 0x000fe200078e00ff */
[----:B------:R-:W-:Y:S01]  /*9900*/  LOP3.LUT R4, R4, 0x10000, RZ, 0xfc, !PT ;  /* 0x0001000004047812 */ /* 0x000fe200078efcff */
[----:B0123--:R-:W-:Y:S01]  /*9910*/  IMAD.MOV.U32 R15, RZ, RZ, 0x40000040 ;  /* 0x40000040ff0f7424 */ /* 0x00ffe200078e00ff */
[----:B------:R-:W-:Y:S01]  /*9920*/  LEA R14, R18, R3, 0xc ;  /* 0x00000003120e7211 */ /* 0x000fe200078e60ff */
[----:B------:R-:W-:Y:S05]  /*9930*/  WARPSYNC.ALL ;  /* 0x0000000000007948 */ /* 0x000fea0003800000 */
[C---:B------:R-:W-:Y:S01]  /*9940*/  R2UR UR4, R4.reuse ;  /* 0x00000000040472ca */ /* 0x040fe200000e0000 */
[----:B------:R-:W-:Y:S01]  /*9950*/  WARPGROUP.ARRIVE ;  /* 0x00000000000079c5 */ /* 0x000fe20000000000 */
[----:B------:R-:W-:Y:S01]  /*9960*/  R2UR UR5, R5 ;  /* 0x00000000050572ca */ /* 0x000fe200000e0000 */
[----:B------:R-:W-:Y:S01]  /*9970*/  VIADD R56, R4, 0x2 ;  /* 0x0000000204387836 */ /* 0x000fe20000000000 */
[C---:B------:R-:W-:Y:S01]  /*9980*/  R2UR UR6, R14.reuse ;  /* 0x000000000e0672ca */ /* 0x040fe200000e0000 */
        /* <DEDUP_REMOVED lines=8> */
[----:B------:R-:W-:-:S02]  /*9a10*/  IMAD.MOV.U32 R61, RZ, RZ, 0x4 ;  /* 0x00000004ff3d7424 */ /* 0x000fc400078e00ff */
        /* <DEDUP_REMOVED lines=172> */
[----:B------:R-:W-:Y:S01]  /*a4e0*/  IADD3 R20, R15, R58, RZ ;  /* 0x0000003a0f147210 */ /* 0x000fe20007ffe0ff */
        /* <DEDUP_REMOVED lines=16> */
[----:B------:R-:W-:Y:S02]  /*a5f0*/  R2UR UR7, R57 ;  /* 0x00000000390772ca */ /* 0x000fe400000e0000 */
[----:B------:R-:W-:Y:S01]  /*a600*/  R2UR UR4, R20 ;  /* 0x00000000140472ca */ /* 0x000fe200000e0000 */
[----:B------:R-:W-:Y:S01]  /*a610*/  IMAD.IADD R20, R58, 0x1, R61 ;  /* 0x000000013a147824 */ /* 0x000fe200078e023d */
[----:B------:R-:W-:Y:S01]  /*a620*/  R2UR UR5, R21 ;  /* 0x00000000150572ca */ /* 0x000fe200000e0000 */
[----:B------:R-:W-:Y:S01]  /*a630*/  IMAD.MOV.U32 R21, RZ, RZ, 0x40000040 ;  /* 0x40000040ff157424 */ /* 0x000fe200078e00ff */
[----:B------:R-:W-:Y:S01]  /*a640*/  MOV R57, 0x40000040 ;  /* 0x4000004000397802 */ /* 0x000fe20000000f00 */
[----:B------:R-:W-:Y:S01]  /*a650*/  VIADD R58, R14, 0xe00 ;  /* 0x00000e000e3a7836 */ /* 0x000fe20000000000 */
[----:B------:R-:W-:-:S02]  /*a660*/  WARPGROUP.DEPBAR.LE gsb0, 0x0 ;  /* 0x00008000000079c5 */ /* 0x000fc40000010000 */
[----:B------:R-:W-:-:S07]  /*a670*/  WARPGROUP.ARRIVE ;  /* 0x00000000000079c5 */ /* 0x000fce0000000000 */
[----:B------:R-:W-:Y:S01]  /*a680*/  HGMMA.64x64x16.F32.BF16 R24, gdesc[UR4], R24, gsb0 ;  /* 0x00e00000041879f0 */ /* 0x000fe20008001818 */
[----:B------:R-:W-:Y:S01]  /*a690*/  R2UR UR4, R20 ;  /* 0x00000000140472ca */ /* 0x000fe200000e0000 */
[----:B------:R-:W-:Y:S01]  /*a6a0*/  IMAD.MOV.U32 R20, RZ, RZ, 0x28 ;  /* 0x00000028ff147424 */ /* 0x000fe200078e00ff */
[----:B------:R-:W-:Y:S02]  /*a6b0*/  R2UR UR5, R21 ;  /* 0x00000000150572ca */ /* 0x000fe400000e0000 */
[----:B------:R-:W-:Y:S01]  /*a6c0*/  R2UR UR6, R56 ;  /* 0x00000000380672ca */ /* 0x000fe200000e0000 */
[----:B------:R-:W-:Y:S01]  /*a6d0*/  IMAD.MOV.U32 R56, RZ, RZ, 0xa00 ;  /* 0x00000a00ff387424 */ /* 0x000fe200078e00ff */
        /* <DEDUP_REMOVED lines=8> */
[----:B------:R-:W-:Y:S02]  /*a760*/  IMAD.MOV.U32 R21, RZ, RZ, 0x40000040 ;  /* 0x40000040ff157424 */ /* 0x000fe400078e00ff */
[----:B------:R-:W-:-:S04]  /*a770*/  VIADD R56, R14, 0xa00 ;  /* 0x00000a000e387836 */ /* 0x000fc80000000000 */
[----:B------:R-:W-:Y:S01]  /*a780*/  IMAD.IADD R64, R15, 0x1, R56 ;  /* 0x000000010f407824 */ /* 0x000fe200078e0238 */
        /* <DEDUP_REMOVED lines=9> */
[----:B------:R-:W-:Y:S02]  /*a820*/  IMAD.MOV.U32 R21, RZ, RZ, 0x40000040 ;  /* 0x40000040ff157424 */ /* 0x000fe400078e00ff */
[----:B------:R-:W-:Y:S01]  /*a830*/  IMAD.IADD R62, R15, 0x1, R20 ;  /* 0x000000010f3e7824 */ /* 0x000fe200078e0214 */
[----:B------:R-:W-:-:S02]  /*a840*/  WARPGROUP.DEPBAR.LE gsb0, 0x0 ;  /* 0x00008000000079c5 */ /* 0x000fc40000010000 */
[----:B------:R-:W-:-:S07]  /*a850*/  WARPGROUP.ARRIVE ;  /* 0x00000000000079c5 */ /* 0x000fce0000000000 */
[----:B------:R-:W-:Y:S01]  /*a860*/  HGMMA.64x64x16.F32.BF16 R24, gdesc[UR4], R24, gsb0 ;  /* 0x00e00000041879f0 */ /* 0x000fe20008001818 */
[----:B------:R-:W-:Y:S02]  /*a870*/  R2UR UR4, R62 ;  /* 0x000000003e0472ca */ /* 0x000fe400000e0000 */
[----:B------:R-:W-:Y:S01]  /*a880*/  R2UR UR5, R63 ;  /* 0x000000003f0572ca */ /* 0x000fe200000e0000 */
[----:B------:R-:W-:Y:S01]  /*a890*/  IMAD.MOV.U32 R63, RZ, RZ, 0x40000040 ;  /* 0x40000040ff3f7424 */ /* 0x000fe200078e00ff */
[----:B------:R-:W-:Y:S01]  /*a8a0*/  R2UR UR6, R64 ;  /* 0x00000000400672ca */ /* 0x000fe200000e0000 */
[----:B------:R-:W-:Y:S01]  /*a8b0*/  IMAD.IADD R64, R59, 0x1, R56 ;  /* 0x000000013b407824 */ /* 0x000fe200078e0238 */
[----:B------:R-:W-:Y:S01]  /*a8c0*/  R2UR UR7, R65 ;  /* 0x00000000410772ca */ /* 0x000fe200000e0000 */
[----:B------:R-:W-:Y:S01]  /*a8d0*/  IMAD.MOV.U32 R65, RZ, RZ, 0x40000040 ;  /* 0x40000040ff417424 */ /* 0x000fe200078e00ff */
[----:B------:R-:W-:Y:S01]  /*a8e0*/  IADD3 R62, R59, R20, RZ ;  /* 0x000000143b3e7210 */ /* 0x000fe20007ffe0ff */
[----:B------:R-:W-:-:S02]  /*a8f0*/  IMAD.IADD R20, R61, 0x1, R20 ;  /* 0x000000013d147824 */ /* 0x000fc400078e0214 */
[----:B------:R-:W-:Y:S01]  /*a900*/  IMAD.IADD R56, R61, 0x1, R56 ;  /* 0x000000013d387824 */ /* 0x000fe200078e0238 */
        /* <DEDUP_REMOVED lines=25> */
[----:B------:R-:W-:Y:S01]  /*aaa0*/  VIADD R56, R14, 0xc00 ;  /* 0x00000c000e387836 */ /* 0x000fe20000000000 */
[----:B------:R-:W-:-:S03]  /*aab0*/  MOV R21, 0x40000040 ;  /* 0x4000004000157802 */ /* 0x000fc60000000f00 */
        /* <DEDUP_REMOVED lines=15> */
[----:B------:R-:W-:Y:S01]  /*abb0*/  R2UR UR4, R62 ;  /* 0x000000003e0472ca */ /* 0x000fe200000e0000 */
[----:B------:R-:W-:Y:S01]  /*abc0*/  IMAD.IADD R62, R59, 0x1, R20 ;  /* 0x000000013b3e7824 */ /* 0x000fe200078e0214 */
[----:B------:R-:W-:Y:S01]  /*abd0*/  R2UR UR5, R63 ;  /* 0x000000003f0572ca */ /* 0x000fe200000e0000 */
[----:B------:R-:W-:Y:S01]  /*abe0*/  IMAD.MOV.U32 R63, RZ, RZ, 0x40000040 ;  /* 0x40000040ff3f7424 */ /* 0x000fe200078e00ff */
[----:B------:R-:W-:Y:S01]  /*abf0*/  R2UR UR6, R64 ;  /* 0x00000000400672ca */ /* 0x000fe200000e0000 */
[--C-:B------:R-:W-:Y:S01]  /*ac00*/  IMAD.IADD R64, R59, 0x1, R56.reuse ;  /* 0x000000013b407824 */ /* 0x100fe200078e0238 */
[----:B------:R-:W-:Y:S01]  /*ac10*/  R2UR UR7, R65 ;  /* 0x00000000410772ca */ /* 0x000fe200000e0000 */
[----:B------:R-:W-:Y:S01]  /*ac20*/  IMAD.MOV.U32 R65, RZ, RZ, 0x40000040 ;  /* 0x40000040ff417424 */ /* 0x000fe200078e00ff */
[C---:B------:R-:W-:Y:S01]  /*ac30*/  IADD3 R20, R61.reuse, R20, RZ ;  /* 0x000000143d147210 */ /* 0x040fe20007ffe0ff */
        /* <DEDUP_REMOVED lines=9> */
[----:B------:R-:W-:Y:S02]  /*acd0*/  WARPGROUP.DEPBAR.LE gsb0, 0x0 ;  /* 0x00008000000079c5 */ /* 0x000fe40000010000 */
[----:B------:R-:W-:-:S10]  /*ace0*/  WARPGROUP.ARRIVE ;  /* 0x00000000000079c5 */ /* 0x000fd40000000000 */
        /* <DEDUP_REMOVED lines=51> */
[----:B------:R-:W-:Y:S01]  /*b020*/  R2UR UR4, R20 ;  /* 0x00000000140472ca */ /* 0x000fe200000e0000 */
[----:B------:R-:W-:Y:S01]  /*b030*/  IMAD.MOV.U32 R20, RZ, RZ, 0x1000 ;  /* 0x00001000ff147424 */ /* 0x000fe200078e00ff */
[----:B------:R-:W-:Y:S02]  /*b040*/  R2UR UR5, R21 ;  /* 0x00000000150572ca */ /* 0x000fe400000e0000 */
        /* <DEDUP_REMOVED lines=18> */
[----:B------:R-:W-:Y:S02]  /*b170*/  IMAD R15, R168, -0x40, R21 ;  /* 0xffffffc0a80f7824 */ /* 0x000fe400078e0215 */
[----:B------:R-:W-:-:S03]  /*b180*/  IMAD R21, R185, 0x40, R190 ;  /* 0x00000040b9157824 */ /* 0x000fc600078e02be */
[----:B------:R-:W-:Y:S02]  /*b190*/  IADD3 R14, R194, 0x1, R15 ;  /* 0x00000001c20e7810 */ /* 0x000fe40007ffe00f */
[C---:B------:R-:W-:Y:S02]  /*b1a0*/  IADD3 R15, -R192.reuse, R15, R194 ;  /* 0x0000000fc00f7210 */ /* 0x040fe40007ffe1c2 */
[----:B------:R-:W-:-:S04]  /*b1b0*/  IADD3 R14, -R192, R14, -R187 ;  /* 0x0000000ec00e7210 */ /* 0x000fc80007ffe9bb */
[----:B------:R-:W-:Y:S02]  /*b1c0*/  VIADDMNMX R20, R21, R14, R15, PT ;  /* 0x0000000e15147246 */ /* 0x000fe4000380010f */
[----:B------:R-:W-:Y:S02]  /*b1d0*/  IADD3 R14, R14, 0x8, R21 ;  /* 0x000000080e0e7810 */ /* 0x000fe40007ffe015 */
[C---:B------:R-:W-:Y:S02]  /*b1e0*/  ISETP.GT.AND P1, PT, R20.reuse, RZ, PT ;  /* 0x000000ff1400720c */ /* 0x040fe40003f24270 */
[C---:B------:R-:W-:Y:S02]  /*b1f0*/  ISETP.GT.AND P2, PT, R20.reuse, 0x1, PT ;  /* 0x000000011400780c */ /* 0x040fe40003f44270 */
[----:B------:R-:W-:Y:S02]  /*b200*/  ISETP.GT.AND P3, PT, R20, 0x8, PT ;  /* 0x000000081400780c */ /* 0x000fe40003f64270 */
[----:B------:R-:W-:-:S04]  /*b210*/  VIMNMX R14, R15, R14, PT ;  /* 0x0000000e0f0e7248 */ /* 0x000fc80003fe0100 */
[----:B------:R-:W-:Y:S01]  /*b220*/  ISETP.GT.AND P4, PT, R14, 0x29, PT ;  /* 0x000000290e00780c */ /* 0x000fe20003f84270 */
        /* <DEDUP_REMOVED lines=50> */
[----:B------:R-:W-:Y:S01]  /*b550*/  ULDC UR4, c[0x0][0xa80] ;  /* 0x0002a00000047ab9 */ /* 0x000fe20000000800 */
[----:B------:R-:W2:Y:S01]  /*b560*/  MUFU.TANH R33, R33 ;  /* 0x0000002100217308 */ /* 0x000ea20000002400 */
[----:B0-----:R-:W-:Y:S01]  /*b570*/  FSEL R29, R29, -INF , P1 ;  /* 0xff8000001d1d7808 */ /* 0x001fe20000800000 */
[----:B------:R-:W-:Y:S01]  /*b580*/  IMAD.U32 R170, RZ, RZ, UR4 ;  /* 0x00000004ffaa7e24 */ /* 0x000fe2000f8e00ff */
[----:B------:R-:W-:-:S02]  /*b590*/  ISETP.GT.AND P1, PT, R20, 0x11, PT ;  /* 0x000000111400780c */ /* 0x000fc40003f24270 */
        /* <DEDUP_REMOVED lines=47> */
[----:B------:R-:W-:Y:S02]  /*b890*/  ISETP.GT.AND P1, PT, R14, RZ, PT ;  /* 0x000000ff0e00720c */ /* 0x000fe40003f24270 */
[----:B------:R-:W-:-:S03]  /*b8a0*/  FMNMX.FTZ R24, R53, R24, !PT ;  /* 0x0000001835187209 */ /* 0x000fc60007810000 */
[----:B------:R-:W0:Y:S01]  /*b8b0*/  MUFU.TANH R30, R30 ;  /* 0x0000001e001e7308 */ /* 0x000e220000002400 */
[----:B-1----:R-:W-:Y:S01]  /*b8c0*/  FSEL R15, R26, -INF , P1 ;  /* 0xff8000001a0f7808 */ /* 0x002fe20000800000 */
[----:B------:R-:W1:Y:S01]  /*b8d0*/  SHFL.BFLY PT, R73, R24, 0x2, 0x1f ;  /* 0x0c401f0018497f89 */ /* 0x000e6200000e0000 */
[----:B------:R-:W-:-:S05]  /*b8e0*/  ISETP.GT.AND P1, PT, R14, 0x9, PT ;  /* 0x000000090e00780c */ /* 0x000fca0003f24270 */
[----:B------:R-:W3:Y:S01]  /*b8f0*/  MUFU.TANH R31, R31 ;  /* 0x0000001f001f7308 */ /* 0x000ee20000002400 */
[----:B--2---:R-:W-:Y:S02]  /*b900*/  FSEL R27, R27, -INF , P2 ;  /* 0xff8000001b1b7808 */ /* 0x004fe40001000000 */
[----:B------:R-:W-:-:S05]  /*b910*/  ISETP.GT.AND P2, PT, R14, 0x10, PT ;  /* 0x000000100e00780c */ /* 0x000fca0003f44270 */
[----:B------:R-:W-:Y:S01]  /*b920*/  MUFU.TANH R34, R34 ;  /* 0x0000002200227308 */ /* 0x000fe20000002400 */
[----:B0-----:R-:W-:Y:S02]  /*b930*/  FSEL R21, R30, -INF , P3 ;  /* 0xff8000001e157808 */ /* 0x001fe40001800000 */
[----:B------:R-:W-:-:S05]  /*b940*/  ISETP.GT.AND P3, PT, R14, 0x20, PT ;  /* 0x000000200e00780c */ /* 0x000fca0003f64270 */
[----:B------:R-:W0:Y:S01]  /*b950*/  MUFU.TANH R35, R35 ;  /* 0x0000002300237308 */ /* 0x000e220000002400 */
[----:B---3--:R-:W-:Y:S02]  /*b960*/  FSEL R31, R31, -INF , P1 ;  /* 0xff8000001f1f7808 */ /* 0x008fe40000800000 */
[----:B-1----:R-:W-:Y:S02]  /*b970*/  FMNMX.FTZ R73, R24, R73, !PT ;  /* 0x0000004918497209 */ /* 0x002fe40007810000 */
[----:B------:R-:W-:-:S03]  /*b980*/  ISETP.GT.AND P1, PT, R14, 0x11, PT ;  /* 0x000000110e00780c */ /* 0x000fc60003f24270 */
[----:B------:R-:W1:Y:S01]  /*b990*/  SHFL.BFLY PT, R20, R73, 0x1, 0x1f ;  /* 0x0c201f0049147f89 */ /* 0x000e6200000e0000 */
[----:B------:R-:W2:Y:S08]  /*b9a0*/  MUFU.TANH R38, R38 ;  /* 0x0000002600267308 */ /* 0x000eb00000002400 */
[----:B------:R-:W3:Y:S01]  /*b9b0*/  MUFU.TANH R39, R39 ;  /* 0x0000002700277308 */ /* 0x000ee20000002400 */
[----:B0-----:R-:W-:-:S02]  /*b9c0*/  FSEL R35, R35, -INF , P1 ;  /* 0xff80000023237808 */ /* 0x001fc40000800000 */
[----:B------:R-:W-:-:S05]  /*b9d0*/  ISETP.GT.AND P1, PT, R14, 0x19, PT ;  /* 0x000000190e00780c */ /* 0x000fca0003f24270 */
[----:B------:R-:W0:Y:S01]  /*b9e0*/  MUFU.TANH R42, R42 ;  /* 0x0000002a002a7308 */ /* 0x000e220000002400 */
[----:B-1----:R-:W-:-:S07]  /*b9f0*/  FMNMX.FTZ R169, R73, R20, !PT ;  /* 0x0000001449a97209 */ /* 0x002fce0007810000 */
[----:B------:R-:W1:Y:S01]  /*ba00*/  MUFU.TANH R43, R43 ;  /* 0x0000002b002b7308 */ /* 0x000e620000002400 */
[----:B------:R-:W-:Y:S02]  /*ba10*/  FMNMX.FTZ R20, R15, R27, !PT ;  /* 0x0000001b0f147209 */ /* 0x000fe40007810000 */
[----:B------:R-:W-:Y:S01]  /*ba20*/  FSEL R73, R34, -INF , P2 ;  /* 0xff80000022497808 */ /* 0x000fe20001000000 */
[----:B------:R-:W-:Y:S01]  /*ba30*/  FMUL.FTZ R24, R169, R170 ;  /* 0x000000aaa9187220 */ /* 0x000fe20000410000 */
[----:B------:R-:W-:Y:S02]  /*ba40*/  FMNMX.FTZ R20, R21, R20, !PT ;  /* 0x0000001415147209 */ /* 0x000fe40007810000 */
[----:B------:R-:W-:Y:S01]  /*ba50*/  ISETP.GT.AND P2, PT, R14, 0x18, PT ;  /* 0x000000180e00780c */ /* 0x000fe20003f44270 */
[----:B------:R-:W4:Y:S01]  /*ba60*/  MUFU.TANH R46, R46 ;  /* 0x0000002e002e7308 */ /* 0x000f220000002400 */
[----:B------:R-:W-:Y:S02]  /*ba70*/  FMNMX.FTZ R20, R31, R20, !PT ;  /* 0x000000141f147209 */ /* 0x000fe40007810000 */
[----:B--2---:R-:W-:-:S02]  /*ba80*/  FSEL R75, R38, -INF , P2 ;  /* 0xff800000264b7808 */ /* 0x004fc40001000000 */
[----:B------:R-:W-:Y:S02]  /*ba90*/  FMNMX.FTZ R20, R73, R20, !PT ;  /* 0x0000001449147209 */ /* 0x000fe40007810000 */
[----:B---3--:R-:W-:Y:S01]  /*baa0*/  FSEL R39, R39, -INF , P1 ;  /* 0xff80000027277808 */ /* 0x008fe20000800000 */
[----:B------:R-:W2:Y:S01]  /*bab0*/  MUFU.TANH R47, R47 ;  /* 0x0000002f002f7308 */ /* 0x000ea20000002400 */
[----:B------:R-:W-:Y:S02]  /*bac0*/  FMNMX.FTZ R20, R35, R20, !PT ;  /* 0x0000001423147209 */ /* 0x000fe40007810000 */
[----:B------:R-:W-:Y:S02]  /*bad0*/  ISETP.GT.AND P2, PT, R14, 0x21, PT ;  /* 0x000000210e00780c */ /* 0x000fe40003f44270 */
[----:B------:R-:W-:Y:S02]  /*bae0*/  FMNMX.FTZ R20, R75, R20, !PT ;  /* 0x000000144b147209 */ /* 0x000fe40007810000 */
[----:B0-----:R-:W-:Y:S01]  /*baf0*/  FSEL R77, R42, -INF , P3 ;  /* 0xff8000002a4d7808 */ /* 0x001fe20001800000 */
[----:B------:R-:W0:Y:S01]  /*bb00*/  MUFU.TANH R50, R50 ;  /* 0x0000003200327308 */ /* 0x000e220000002400 */
[----:B------:R-:W-:-:S02]  /*bb10*/  FMNMX.FTZ R20, R39, R20, !PT ;  /* 0x0000001427147209 */ /* 0x000fc40007810000 */
[----:B------:R-:W-:Y:S02]  /*bb20*/  ISETP.GT.AND P1, PT, R14, 0x28, PT ;  /* 0x000000280e00780c */ /* 0x000fe40003f24270 */
[----:B-1----:R-:W-:Y:S02]  /*bb30*/  FSEL R43, R43, -INF , P2 ;  /* 0xff8000002b2b7808 */ /* 0x002fe40001000000 */
[----:B------:R-:W-:Y:S01]  /*bb40*/  FMNMX.FTZ R20, R77, R20, !PT ;  /* 0x000000144d147209 */ /* 0x000fe20007810000 */
[----:B------:R-:W1:Y:S01]  /*bb50*/  MUFU.TANH R51, R51 ;  /* 0x0000003300337308 */ /* 0x000e620000002400 */
[----:B----4-:R-:W-:Y:S02]  /*bb60*/  FSEL R79, R46, -INF , P1 ;  /* 0xff8000002e4f7808 */ /* 0x010fe40000800000 */
[----:B------:R-:W-:Y:S02]  /*bb70*/  FMNMX.FTZ R20, R43, R20, !PT ;  /* 0x000000142b147209 */ /* 0x000fe40007810000 */
[----:B------:R-:W-:-:S02]  /*bb80*/  ISETP.GT.AND P3, PT, R14, 0x30, PT ;  /* 0x000000300e00780c */ /* 0x000fc40003f64270 */
[----:B--2---:R-:W-:Y:S01]  /*bb90*/  FSEL R47, R47, -INF , P4 ;  /* 0xff8000002f2f7808 */ /* 0x004fe20002000000 */
[----:B------:R-:W2:Y:S01]  /*bba0*/  MUFU.TANH R54, R54 ;  /* 0x0000003600367308 */ /* 0x000ea20000002400 */
[----:B------:R-:W-:Y:S02]  /*bbb0*/  FMNMX.FTZ R20, R79, R20, !PT ;  /* 0x000000144f147209 */ /* 0x000fe40007810000 */
[----:B------:R-:W-:Y:S02]  /*bbc0*/  FSETP.NEU.FTZ.AND P2, PT, R169, -INF , PT ;  /* 0xff800000a900780b */ /* 0x000fe40003f5d000 */
[----:B------:R-:W-:Y:S02]  /*bbd0*/  ISETP.GT.AND P1, PT, R14, 0x31, PT ;  /* 0x000000310e00780c */ /* 0x000fe40003f24270 */
[----:B0-----:R-:W-:Y:S01]  /*bbe0*/  FSEL R81, R50, -INF , P3 ;  /* 0xff80000032517808 */ /* 0x001fe20001800000 */
[----:B------:R-:W0:Y:S01]  /*bbf0*/  MUFU.TANH R55, R55 ;  /* 0x0000003700377308 */ /* 0x000e220000002400 */
[----:B------:R-:W-:-:S02]  /*bc00*/  FMNMX.FTZ R20, R47, R20, !PT ;  /* 0x000000142f147209 */ /* 0x000fc40007810000 */
[----:B------:R-:W-:Y:S02]  /*bc10*/  FSEL R24, R24, RZ, P2 ;  /* 0x000000ff18187208 */ /* 0x000fe40001000000 */
[C---:B------:R-:W-:Y:S02]  /*bc20*/  ISETP.GT.AND P2, PT, R14.reuse, 0x38, PT ;  /* 0x000000380e00780c */ /* 0x040fe40003f44270 */
[----:B-1----:R-:W-:Y:S01]  /*bc30*/  FSEL R51, R51, -INF , P1 ;  /* 0xff80000033337808 */ /* 0x002fe20000800000 */
[--C-:B------:R-:W-:Y:S01]  /*bc40*/  FFMA.FTZ R26, R57, R170, -R24.reuse ;  /* 0x000000aa391a7223 */ /* 0x100fe20000010818 */
[----:B------:R-:W-:Y:S01]  /*bc50*/  FMNMX.FTZ R20, R81, R20, !PT ;  /* 0x0000001451147209 */ /* 0x000fe20007810000 */
[-CC-:B------:R-:W-:Y:S01]  /*bc60*/  FFMA.FTZ R179, R59, R170.reuse, -R24.reuse ;  /* 0x000000aa3bb37223 */ /* 0x180fe20000010818 */
[----:B------:R-:W-:Y:S01]  /*bc70*/  ISETP.GT.AND P1, PT, R14, 0x39, PT ;  /* 0x000000390e00780c */ /* 0x000fe20003f24270 */
[-CC-:B------:R-:W-:Y:S01]  /*bc80*/  FFMA.FTZ R14, R25, R170.reuse, -R24.reuse ;  /* 0x000000aa190e7223 */ /* 0x180fe20000010818 */
[----:B--2---:R-:W-:Y:S01]  /*bc90*/  FSEL R57, R54, -INF , P2 ;  /* 0xff80000036397808 */ /* 0x004fe20001000000 */
[--C-:B------:R-:W-:Y:S01]  /*bca0*/  FFMA.FTZ R180, R29, R170, -R24.reuse ;  /* 0x000000aa1db47223 */ /* 0x100fe20000010818 */
[----:B------:R-:W-:Y:S01]  /*bcb0*/  FMNMX.FTZ R20, R51, R20, !PT ;  /* 0x0000001433147209 */ /* 0x000fe20007810000 */
[----:B------:R-:W-:Y:S01]  /*bcc0*/  MUFU.EX2 R83, R14 ;  /* 0x0000000e00537308 */ /* 0x000fe20000000800 */
[----:B0-----:R-:W-:Y:S01]  /*bcd0*/  FSEL R55, R55, -INF , P1 ;  /* 0xff80000037377808 */ /* 0x001fe20000800000 */
        /* <DEDUP_REMOVED lines=13> */
[-CC-:B------:R-:W-:Y:S01]  /*bdb0*/  FFMA.FTZ R176, R71, R170.reuse, -R24.reuse ;  /* 0x000000aa47b07223 */ /* 0x180fe20000010818 */
[----:B------:R-:W-:Y:S01]  /*bdc0*/  FFMA.FTZ R178, R53, R170, -R24 ;  /* 0x000000aa35b27223 */ /* 0x000fe20000010818 */
[----:B------:R-:W1:Y:S08]  /*bdd0*/  MUFU.EX2 R26, R26 ;  /* 0x0000001a001a7308 */ /* 0x000e700000000800 */
[----:B------:R-:W-:Y:S08]  /*bde0*/  MUFU.EX2 R179, R179 ;  /* 0x000000b300b37308 */ /* 0x000ff00000000800 */
[----:B------:R-:W2:Y:S01]  /*bdf0*/  MUFU.EX2 R180, R180 ;  /* 0x000000b400b47308 */ /* 0x000ea20000000800 */
[----:B-1----:R-:W-:Y:S01]  /*be00*/  F2FP.BF16.F32.PACK_AB R152, R83, R26 ;  /* 0x0000001a5398723e */ /* 0x002fe200000010ff */
[----:B------:R-:W-:Y:S01]  /*be10*/  FADD.FTZ R228, R26, R83 ;  /* 0x000000531ae47221 */ /* 0x000fe20000010000 */
[----:B0-----:R-:W-:-:S05]  /*be20*/  FMNMX.FTZ R25, R20, R25, !PT ;  /* 0x0000001914197209 */ /* 0x001fca0007810000 */
[----:B------:R-:W0:Y:S01]  /*be30*/  SHFL.BFLY PT, R14, R25, 0x1, 0x1f ;  /* 0x0c201f00190e7f89 */ /* 0x000e2200000e0000 */
[----:B------:R-:W-:Y:S08]  /*be40*/  MUFU.EX2 R181, R181 ;  /* 0x000000b500b57308 */ /* 0x000ff00000000800 */
[----:B------:R-:W1:Y:S01]  /*be50*/  MUFU.EX2 R182, R182 ;  /* 0x000000b600b67308 */ /* 0x000e620000000800 */
[----:B--2---:R-:W-:Y:S01]  /*be60*/  F2FP.BF16.F32.PACK_AB R154, R180, R179 ;  /* 0x000000b3b49a723e */ /* 0x004fe200000010ff */
[----:B------:R-:W-:-:S04]  /*be70*/  FADD.FTZ R179, R179, R228 ;  /* 0x000000e4b3b37221 */ /* 0x000fc80000010000 */
[----:B------:R-:W-:Y:S02]  /*be80*/  FADD.FTZ R180, R180, R179 ;  /* 0x000000b3b4b47221 */ /* 0x000fe40000010000 */
[----:B------:R-:W-:Y:S01]  /*be90*/  MUFU.EX2 R183, R183 ;  /* 0x000000b700b77308 */ /* 0x000fe20000000800 */
[----:B0-----:R-:W-:-:S07]  /*bea0*/  FMNMX.FTZ R171, R25, R14, !PT ;  /* 0x0000000e19ab7209 */ /* 0x001fce0007810000 */
[----:B------:R-:W0:Y:S01]  /*beb0*/  MUFU.EX2 R186, R186 ;  /* 0x000000ba00ba7308 */ /* 0x000e220000000800 */
[C---:B-1----:R-:W-:Y:S01]  /*bec0*/  F2FP.BF16.F32.PACK_AB R156, R182.reuse, R181 ;  /* 0x000000b5b69c723e */ /* 0x042fe200000010ff */
[----:B------:R-:W-:Y:S01]  /*bed0*/  FADD.FTZ R181, R181, R180 ;  /* 0x000000b4b5b57221 */ /* 0x000fe20000010000 */
[C---:B------:R-:W-:Y:S01]  /*bee0*/  FSETP.NEU.FTZ.AND P1, PT, R171.reuse, -INF , PT ;  /* 0xff800000ab00780b */ /* 0x040fe20003f3d000 */
[----:B------:R-:W-:Y:S02]  /*bef0*/  FMUL.FTZ R14, R171, R170 ;  /* 0x000000aaab0e7220 */ /* 0x000fe40000410000 */
[----:B------:R-:W-:Y:S02]  /*bf00*/  FADD.FTZ R182, R182, R181 ;  /* 0x000000b5b6b67221 */ /* 0x000fe40000010000 */
[----:B------:R-:W-:Y:S01]  /*bf10*/  MUFU.EX2 R197, R197 ;  /* 0x000000c500c57308 */ /* 0x000fe20000000800 */
[----:B------:R-:W-:Y:S01]  /*bf20*/  FSEL R24, R14, RZ, P1 ;  /* 0x000000ff0e187208 */ /* 0x000fe20000800000 */
[----:B------:R-:W-:Y:S01]  /*bf30*/  IMAD R14, R18, 0x1000, R184 ;  /* 0x00001000120e7824 */ /* 0x000fe200078e02b8 */
[----:B------:R-:W-:-:S03]  /*bf40*/  ISETP.NE.AND P1, PT, R66, RZ, PT ;  /* 0x000000ff4200720c */ /* 0x000fc60003f25270 */
        /* <DEDUP_REMOVED lines=13> */
[----:B-1----:R-:W-:-:S02]  /*c020*/  @!P1 VIADD R15, R172, 0x38840 ;  /* 0x00038840ac0f9836 */ /* 0x002fc40000000000 */
[-CC-:B------:R-:W-:Y:S01]  /*c030*/  FFMA.FTZ R227, R81, R170.reuse, -R24.reuse ;  /* 0x000000aa51e37223 */ /* 0x180fe20000010818 */
[-CC-:B------:R-:W-:Y:S01]  /*c040*/  FFMA.FTZ R175, R51, R170.reuse, -R24.reuse ;  /* 0x000000aa33af7223 */ /* 0x180fe20000010818 */
[-CC-:B------:R-:W-:Y:S01]  /*c050*/  FFMA.FTZ R177, R57, R170.reuse, -R24.reuse ;  /* 0x000000aa39b17223 */ /* 0x180fe20000010818 */
[----:B------:R-:W-:Y:S01]  /*c060*/  FFMA.FTZ R173, R55, R170, -R24 ;  /* 0x000000aa37ad7223 */ /* 0x000fe20000010818 */
[----:B------:R-:W-:Y:S01]  /*c070*/  @!P1 PRMT R15, RZ, 0x654, R15 ;  /* 0x00000654ff0f9816 */ /* 0x000fe2000000000f */
[----:B------:R-:W1:Y:S01]  /*c080*/  MUFU.EX2 R28, R27 ;  /* 0x0000001b001c7308 */ /* 0x000e620000000800 */
[----:B0-----:R-:W-:Y:S01]  /*c090*/  F2FP.BF16.F32.PACK_AB R158, R186, R183 ;  /* 0x000000b7ba9e723e */ /* 0x001fe200000010ff */
[C---:B------:R-:W-:Y:S01]  /*c0a0*/  VIADD R20, R14.reuse, 0x80 ;  /* 0x000000800e147836 */ /* 0x040fe20000000000 */
[----:B------:R0:W-:Y:S01]  /*c0b0*/  @!P1 SYNCS.ARRIVE.TRANS64.RED.A1T0 RZ, [R15+URZ], RZ ;  /* 0x000000ff0fff99a7 */ /* 0x0001e2000810043f */
[----:B------:R-:W-:Y:S01]  /*c0c0*/  R2UR UR6, R14 ;  /* 0x000000000e0672ca */ /* 0x000fe200000e0000 */
[----:B------:R-:W-:-:S02]  /*c0d0*/  IMAD.MOV.U32 R21, RZ, RZ, 0x40000040 ;  /* 0x40000040ff157424 */ /* 0x000fc400078e00ff */
[----:B------:R-:W-:Y:S01]  /*c0e0*/  FADD.FTZ R183, R183, R182 ;  /* 0x000000b6b7b77221 */ /* 0x000fe20000010000 */
[----:B------:R-:W-:Y:S01]  /*c0f0*/  R2UR UR10, R20 ;  /* 0x00000000140a72ca */ /* 0x000fe200000e0000 */
[----:B------:R-:W-:Y:S01]  /*c100*/  MUFU.EX2 R202, R202 ;  /* 0x000000ca00ca7308 */ /* 0x000fe20000000800 */
[C---:B------:R-:W-:Y:S01]  /*c110*/  IADD3 R20, R14.reuse, 0x100, RZ ;  /* 0x000001000e147810 */ /* 0x040fe20007ffe0ff */
[----:B------:R-:W-:Y:S01]  /*c120*/  VIADD R14, R14, 0x180 ;  /* 0x000001800e0e7836 */ /* 0x000fe20000000000 */
[----:B------:R-:W-:Y:S01]  /*c130*/  R2UR UR11, R21 ;  /* 0x00000000150b72ca */ /* 0x000fe200000e0000 */
[----:B0-----:R-:W-:Y:S02]  /*c140*/  IMAD.MOV.U32 R15, RZ, RZ, 0x40000040 ;  /* 0x40000040ff0f7424 */ /* 0x001fe400078e00ff */
[----:B------:R-:W-:Y:S01]  /*c150*/  FADD.FTZ R186, R186, R183 ;  /* 0x000000b7baba7221 */ /* 0x000fe20000010000 */
[----:B------:R-:W-:Y:S01]  /*c160*/  IMAD.MOV.U32 R21, RZ, RZ, 0x40000040 ;  /* 0x40000040ff157424 */ /* 0x000fe200078e00ff */
[----:B------:R-:W0:Y:S01]  /*c170*/  MUFU.EX2 R203, R203 ;  /* 0x000000cb00cb7308 */ /* 0x000e220000000800 */
[----:B-1----:R-:W-:Y:S01]  /*c180*/  FADD.FTZ R229, R153, R28 ;  /* 0x0000001c99e57221 */ /* 0x002fe20000010000 */
[----:B------:R-:W-:Y:S01]  /*c190*/  F2FP.BF16.F32.PACK_AB R153, R28, R153 ;  /* 0x000000991c99723e */ /* 0x000fe200000010ff */
[----:B------:R-:W-:Y:S01]  /*c1a0*/  @!P1 VIADD R172, R172, 0x38860 ;  /* 0x00038860acac9836 */ /* 0x000fe20000000000 */
[----:B------:R-:W-:Y:S01]  /*c1b0*/  R2UR UR7, R15 ;  /* 0x000000000f0772ca */ /* 0x000fe200000e0000 */
[----:B------:R-:W-:-:S03]  /*c1c0*/  IMAD.MOV.U32 R15, RZ, RZ, 0x40000040 ;  /* 0x40000040ff0f7424 */ /* 0x000fc600078e00ff */
[----:B------:R-:W-:Y:S01]  /*c1d0*/  MUFU.EX2 R204, R204 ;  /* 0x000000cc00cc7308 */ /* 0x000fe20000000800 */
[----:B------:R-:W-:-:S07]  /*c1e0*/  @!P1 PRMT R172, RZ, 0x654, R172 ;  /* 0x00000654ffac9816 */ /* 0x000fce00000000ac */
[----:B------:R-:W1:Y:S01]  /*c1f0*/  MUFU.EX2 R205, R205 ;  /* 0x000000cd00cd7308 */ /* 0x000e620000000800 */
[----:B0-----:R-:W-:Y:S01]  /*c200*/  F2FP.BF16.F32.PACK_AB R155, R203, R202 ;  /* 0x000000cacb9b723e */ /* 0x001fe200000010ff */
[----:B------:R-:W-:Y:S01]  /*c210*/  BAR.SYNC.DEFER_BLOCKING 0xf, 0x100 ;  /* 0x03c4000000007b1d */ /* 0x000fe20000010000 */
[----:B------:R-:W-:-:S04]  /*c220*/  FADD.FTZ R202, R202, R229 ;  /* 0x000000e5caca7221 */ /* 0x000fc80000010000 */
[----:B------:R-:W-:Y:S01]  /*c230*/  FADD.FTZ R203, R203, R202 ;  /* 0x000000cacbcb7221 */ /* 0x000fe20000010000 */
[----:B------:R-:W-:Y:S08]  /*c240*/  MUFU.EX2 R206, R206 ;  /* 0x000000ce00ce7308 */ /* 0x000ff00000000800 */
[----:B------:R-:W0:Y:S01]  /*c250*/  MUFU.EX2 R207, R207 ;  /* 0x000000cf00cf7308 */ /* 0x000e220000000800 */
[----:B-1----:R-:W-:Y:S01]  /*c260*/  F2FP.BF16.F32.PACK_AB R157, R205, R204 ;  /* 0x000000cccd9d723e */ /* 0x002fe200000010ff */
[----:B------:R-:W-:-:S04]  /*c270*/  FADD.FTZ R204, R204, R203 ;  /* 0x000000cbcccc7221 */ /* 0x000fc80000010000 */
[----:B------:R-:W-:Y:S02]  /*c280*/  FADD.FTZ R205, R205, R204 ;  /* 0x000000cccdcd7221 */ /* 0x000fe40000010000 */
[----:B------:R-:W1:Y:S01]  /*c290*/  MUFU.EX2 R198, R198 ;  /* 0x000000c600c67308 */ /* 0x000e620000000800 */
[----:B------:R2:W-:Y:S07]  /*c2a0*/  STSM.16.M88.4 [R196+0x36400], R152 ;  /* 0x03640098c4007844 */ /* 0x0005ee0000000200 */
[----:B------:R-:W-:Y:S01]  /*c2b0*/  MUFU.EX2 R199, R199 ;  /* 0x000000c700c77308 */ /* 0x000fe20000000800 */
[----:B0-----:R-:W-:Y:S01]  /*c2c0*/  F2FP.BF16.F32.PACK_AB R159, R207, R206 ;  /* 0x000000cecf9f723e */ /* 0x001fe200000010ff */
[----:B------:R-:W-:-:S04]  /*c2d0*/  FADD.FTZ R206, R206, R205 ;  /* 0x000000cdcece7221 */ /* 0x000fc80000010000 */
[----:B------:R2:W-:Y:S01]  /*c2e0*/  STSM.16.M88.4 [R208], R156 ;  /* 0x0000009cd0007844 */ /* 0x0005e20000000200 */
[----:B------:R-:W-:Y:S01]  /*c2f0*/  FADD.FTZ R206, R207, R206 ;  /* 0x000000cecfce7221 */ /* 0x000fe20000010000 */
[----:B------:R-:W0:Y:S01]  /*c300*/  MUFU.EX2 R200, R200 ;  /* 0x000000c800c87308 */ /* 0x000e220000000800 */
[----:B-1----:R-:W-:Y:S01]  /*c310*/  F2FP.BF16.F32.PACK_AB R160, R198, R197 ;  /* 0x000000c5c6a0723e */ /* 0x002fe200000010ff */
[----:B------:R-:W-:-:S04]  /*c320*/  FADD.FTZ R197, R197, R186 ;  /* 0x000000bac5c57221 */ /* 0x000fc80000010000 */
[----:B------:R-:W-:Y:S02]  /*c330*/  FADD.FTZ R198, R198, R197 ;  /* 0x000000c5c6c67221 */ /* 0x000fe40000010000 */
[----:B------:R-:W-:Y:S08]  /*c340*/  MUFU.EX2 R211, R211 ;  /* 0x000000d300d37308 */ /* 0x000ff00000000800 */
[----:B------:R-:W1:Y:S01]  /*c350*/  MUFU.EX2 R224, R224 ;  /* 0x000000e000e07308 */ /* 0x000e620000000800 */
[----:B0-----:R-:W-:Y:S01]  /*c360*/  F2FP.BF16.F32.PACK_AB R162, R200, R199 ;  /* 0x000000c7c8a2723e */ /* 0x001fe200000010ff */
[----:B------:R-:W-:-:S04]  /*c370*/  FADD.FTZ R199, R199, R198 ;  /* 0x000000c6c7c77221 */ /* 0x000fc80000010000 */
[----:B------:R-:W-:Y:S02]  /*c380*/  FADD.FTZ R200, R200, R199 ;  /* 0x000000c7c8c87221 */ /* 0x000fe40000010000 */
[----:B------:R-:W-:Y:S08]  /*c390*/  MUFU.EX2 R225, R225 ;  /* 0x000000e100e17308 */ /* 0x000ff00000000800 */
        /* <DEDUP_REMOVED lines=8> */
[----:B------:R2:W-:Y:S01]  /*c420*/  STSM.16.M88.4 [R210], R160 ;  /* 0x000000a0d2007844 */ /* 0x0005e20000000200 */
[----:B------:R-:W-:Y:S01]  /*c430*/  FADD.FTZ R226, R226, R225 ;  /* 0x000000e1e2e27221 */ /* 0x000fe20000010000 */
[----:B------:R-:W0:Y:S08]  /*c440*/  MUFU.EX2 R176, R176 ;  /* 0x000000b000b07308 */ /* 0x000e300000000800 */
[----:B------:R-:W3:Y:S01]  /*c450*/  MUFU.EX2 R178, R178 ;  /* 0x000000b200b27308 */ /* 0x000ee20000000800 */
[----:B-1----:R-:W-:Y:S01]  /*c460*/  F2FP.BF16.F32.PACK_AB R164, R174, R201 ;  /* 0x000000c9aea4723e */ /* 0x002fe200000010ff */
[----:B------:R-:W-:-:S04]  /*c470*/  FADD.FTZ R201, R201, R200 ;  /* 0x000000c8c9c97221 */ /* 0x000fc80000010000 */
[----:B------:R-:W-:Y:S02]  /*c480*/  FADD.FTZ R201, R174, R201 ;  /* 0x000000c9aec97221 */ /* 0x000fe40000010000 */
[----:B------:R-:W1:Y:S02]  /*c490*/  MUFU.EX2 R227, R227 ;  /* 0x000000e300e37308 */ /* 0x000e640000000800 */
[----:B0-----:R-:W-:-:S06]  /*c4a0*/  FADD.FTZ R201, R176, R201 ;  /* 0x000000c9b0c97221 */ /* 0x001fcc0000010000 */
[----:B------:R-:W0:Y:S01]  /*c4b0*/  MUFU.EX2 R175, R175 ;  /* 0x000000af00af7308 */ /* 0x000e220000000800 */
[----:B---3--:R-:W-:-:S07]  /*c4c0*/  F2FP.BF16.F32.PACK_AB R166, R178, R176 ;  /* 0x000000b0b2a6723e */ /* 0x008fce00000010ff */
[----:B------:R-:W3:Y:S01]  /*c4d0*/  MUFU.EX2 R177, R177 ;  /* 0x000000b100b17308 */ /* 0x000ee20000000800 */
[----:B-1----:R-:W-:-:S07]  /*c4e0*/  FADD.FTZ R226, R227, R226 ;  /* 0x000000e2e3e27221 */ /* 0x002fce0000010000 */
[----:B------:R-:W1:Y:S01]  /*c4f0*/  MUFU.EX2 R173, R173 ;  /* 0x000000ad00ad7308 */ /* 0x000e620000000800 */
[C---:B0-----:R-:W-:Y:S01]  /*c500*/  F2FP.BF16.F32.PACK_AB R165, R175.reuse, R227 ;  /* 0x000000e3afa5723e */ /* 0x041fe200000010ff */
[----:B------:R-:W-:-:S04]  /*c510*/  FADD.FTZ R226, R175, R226 ;  /* 0x000000e2afe27221 */ /* 0x000fc80000010000 */
[----:B---3--:R-:W-:Y:S01]  /*c520*/  FADD.FTZ R226, R177, R226 ;  /* 0x000000e2b1e27221 */ /* 0x008fe20000010000 */
[----:B-1----:R-:W-:-:S05]  /*c530*/  F2FP.BF16.F32.PACK_AB R167, R173, R177 ;  /* 0x000000b1ada7723e */ /* 0x002fca00000010ff */
[----:B------:R2:W-:Y:S01]  /*c540*/  STSM.16.M88.4 [R209], R164 ;  /* 0x000000a4d1007844 */ /* 0x0005e20000000200 */
[----:B------:R-:W-:-:S06]  /*c550*/  WARPGROUP.ARRIVE ;  /* 0x00000000000079c5 */ /* 0x000fcc0000000000 */
[----:B------:R-:W-:Y:S01]  /*c560*/  HGMMA.64x256x16.F32.BF16 R24, R152, gdesc[UR4].tnspB, RZ, !UPT, gsb0 ;  /* 0x43e0000498187df0 */ /* 0x000fe2000c0018ff */
[----:B------:R-:W-:Y:S02]  /*c570*/  R2UR UR6, R20 ;  /* 0x00000000140672ca */ /* 0x000fe400000e0000 */
[----:B------:R-:W-:Y:S01]  /*c580*/  R2UR UR7, R21 ;  /* 0x00000000150772ca */ /* 0x000fe200000e0000 */
[----:B------:R-:W-:Y:S01]  /*c590*/  VIADD R21, R168, 0xfffffffe ;  /* 0xfffffffea8157836 */ /* 0x000fe20000000000 */
[----:B------:R-:W-:Y:S02]  /*c5a0*/  WARPGROUP.DEPBAR.LE gsb0, 0x0 ;  /* 0x00008000000079c5 */ /* 0x000fe40000010000 */
[----:B------:R-:W-:-:S15]  /*c5b0*/  WARPGROUP.ARRIVE ;  /* 0x00000000000079c5 */ /* 0x000fde0000000000 */
[----:B------:R-:W-:-:S06]  /*c5c0*/  NOP ;  /* 0x0000000000007918 */ /* 0x000fcc0000000000 */
[----:B------:R-:W-:Y:S03]  /*c5d0*/  HGMMA.64x256x16.F32.BF16 R24, R156, gdesc[UR8].tnspB, R24, gsb0 ;  /* 0x43e000089c187df0 */ /* 0x000fe60008001818 */
[----:B------:R-:W-:Y:S02]  /*c5e0*/  WARPGROUP.DEPBAR.LE gsb0, 0x0 ;  /* 0x00008000000079c5 */ /* 0x000fe40000010000 */
[----:B------:R-:W-:-:S15]  /*c5f0*/  WARPGROUP.ARRIVE ;  /* 0x00000000000079c5 */ /* 0x000fde0000000000 */
[----:B------:R-:W-:-:S08]  /*c600*/  NOP ;  /* 0x0000000000007918 */ /* 0x000fd00000000000 */
[----:B------:R-:W-:Y:S01]  /*c610*/  HGMMA.64x256x16.F32.BF16 R24, R160, gdesc[UR4].tnspB, R24, gsb0 ;  /* 0x43e00004a0187df0 */ /* 0x000fe20008001818 */
[----:B------:R-:W-:Y:S01]  /*c620*/  R2UR UR6, R14 ;  /* 0x000000000e0672ca */ /* 0x000fe200000e0000 */
[----:B------:R-:W-:Y:S01]  /*c630*/  IMAD.IADD R14, R194, 0x1, -R187 ;  /* 0x00000001c20e7824 */ /* 0x000fe200078e0abb */
[----:B------:R-:W-:-:S03]  /*c640*/  R2UR UR7, R15 ;  /* 0x000000000f0772ca */ /* 0x000fc600000e0000 */
[----:B------:R-:W-:-:S05]  /*c650*/  IMAD R14, R185, 0x40, R14 ;  /* 0x00000040b90e7824 */ /* 0x000fca00078e020e */
[----:B------:R-:W-:-:S04]  /*c660*/  SHF.R.S32.HI R15, RZ, 0x1f, R14 ;  /* 0x0000001fff0f7819 */ /* 0x000fc8000001140e */
[----:B------:R-:W-:Y:S01]  /*c670*/  LEA.HI R15, R15, R14, RZ, 0x6 ;  /* 0x0000000e0f0f7211 */ /* 0x000fe200078f30ff */
[----:B------:R-:W-:-:S03]  /*c680*/  FADD.FTZ R14, R173, R226 ;  /* 0x000000e2ad0e7221 */ /* 0x000fc60000010000 */
[----:B------:R-:W-:-:S04]  /*c690*/  SHF.R.S32.HI R15, RZ, 0x6, R15 ;  /* 0x00000006ff0f7819 */ /* 0x000fc8000001140f */
[----:B------:R-:W-:Y:S01]  /*c6a0*/  VIMNMX R211, RZ, R15, !PT ;  /* 0x0000000fffd37248 */ /* 0x000fe20007fe0100 */
[----:B------:R-:W-:-:S03]  /*c6b0*/  FADD.FTZ R15, R178, R201 ;  /* 0x000000c9b20f7221 */ /* 0x000fc60000010000 */
        /* <DEDUP_REMOVED lines=19> */
.L_x_4303:
[----:B------:R-:W-:-:S04]  /*c7f0*/  IADD3 R18, R197, 0x1, RZ ;  /* 0x00000001c5127810 */ /* 0x000fc80007ffe0ff */
[----:B------:R-:W-:-:S04]  /*c800*/  ISETP.NE.AND P2, PT, R18, 0x2, PT ;  /* 0x000000021200780c */ /* 0x000fc80003f45270 */
[----:B--2---:R-:W-:Y:S02]  /*c810*/  SEL R153, RZ, 0x1, P2 ;  /* 0x00000001ff997807 */ /* 0x004fe40001000000 */
[----:B------:R-:W-:Y:S02]  /*c820*/  SEL R18, R18, RZ, P2 ;  /* 0x000000ff12127207 */ /* 0x000fe40001000000 */
[----:B------:R-:W-:Y:S01]  /*c830*/  LOP3.LUT R22, R22, R153, RZ, 0x3c, !PT ;  /* 0x0000009916167212 */ /* 0x000fe200078e3cff */
[----:B------:R-:W-:Y:S06]  /*c840*/  @!P0 BRA `(.L_x_4293) ;  /* 0x0000000000048947 */ /* 0x000fec0003800000 */
[----:B------:R-:W-:Y:S01]  /*c850*/  BPT.TRAP 0x1 ;  /* 0x000000040000795c */ /* 0x000fe20000300000 */
.L_x_4293:
[----:B------:R-:W-:Y:S01]  /*c860*/  IMAD R20, R18, 0x8, R2 ;  /* 0x0000000812147824 */ /* 0x000fe200078e0202 */
[----:B------:R-:W-:-:S04]  /*c870*/  SHF.L.U32 R201, R22, 0x1f, RZ ;  /* 0x0000001f16c97819 */ /* 0x000fc800000006ff */
[----:B------:R0:W1:Y:S01]  /*c880*/  SYNCS.PHASECHK.TRANS64.TRYWAIT P2, [R20+URZ+0x38830], R201 ;  /* 0x038830c9140075a7 */ /* 0x000062000804017f */
[----:B------:R-:W-:Y:S05]  /*c890*/  @!P0 BRA `(.L_x_4294) ;  /* 0x0000000000048947 */ /* 0x000fea0003800000 */
[----:B------:R-:W-:Y:S01]  /*c8a0*/  BPT.TRAP 0x1 ;  /* 0x000000040000795c */ /* 0x000fe20000300000 */
.L_x_4294:
[----:B------:R-:W-:Y:S01]  /*c8b0*/  BSSY B2, `(.L_x_4295) ;  /* 0x0000006000027945 */ /* 0x000fe20003800000 */
[----:B------:R-:W-:Y:S02]  /*c8c0*/  IMAD R198, R18, 0x200, R0 ;  /* 0x0000020012c67824 */ /* 0x000fe400078e0200 */
[----:B------:R-:W-:Y:S01]  /*c8d0*/  IMAD.MOV.U32 R199, RZ, RZ, 0x40000040 ;  /* 0x40000040ffc77424 */ /* 0x000fe200078e00ff */
[----:B-1----:R-:W-:Y:S06]  /*c8e0*/  @P2 BRA `(.L_x_4296) ;  /* 0x0000000000082947 */ /* 0x002fec0003800000 */
[----:B------:R-:W1:Y:S02]  /*c8f0*/  SYNCS.PHASECHK.TRANS64.TRYWAIT P2, [R20+URZ+0x38830], R201 ;  /* 0x038830c9140075a7 */ /* 0x000e64000804017f */
[----:B-1----:R-:W-:Y:S05]  /*c900*/  @!P2 BRA `(.L_x_4297) ;  /* 0x0000011400b0a947 */ /* 0x002fea0003800000 */
.L_x_4296:
[----:B------:R-:W-:Y:S05]  /*c910*/  BSYNC B2 ;  /* 0x0000000000027941 */ /* 0x000fea0003800000 */
.L_x_4295:
        /* <DEDUP_REMOVED lines=36> */
.L_x_4298:
[----:B------:R2:W3:Y:S01]  /*cb60*/  SYNCS.PHASECHK.TRANS64.TRYWAIT P2, [R20+URZ+0x38850], R201 ;  /* 0x038850c9140075a7 */ /* 0x0004e2000804017f */
[----:B------:R-:W-:Y:S05]  /*cb70*/  @!P0 BRA `(.L_x_4299) ;  /* 0x0000000000048947 */ /* 0x000fea0003800000 */
[----:B------:R-:W-:Y:S01]  /*cb80*/  BPT.TRAP 0x1 ;  /* 0x000000040000795c */ /* 0x000fe20000300000 */
.L_x_4299:
[----:B------:R-:W-:Y:S04]  /*cb90*/  BSSY B2, `(.L_x_4300) ;  /* 0x0000004000027945 */ /* 0x000fe80003800000 */
[----:B---3--:R-:W-:Y:S05]  /*cba0*/  @P2 BRA `(.L_x_4301) ;  /* 0x0000000000082947 */ /* 0x008fea0003800000 */
[----:B------:R-:W3:Y:S02]  /*cbb0*/  SYNCS.PHASECHK.TRANS64.TRYWAIT P2, [R20+URZ+0x38850], R201 ;  /* 0x038850c9140075a7 */ /* 0x000ee4000804017f */
[----:B---3--:R-:W-:Y:S05]  /*cbc0*/  @!P2 BRA `(.L_x_4302) ;  /* 0x000001140014a947 */ /* 0x008fea0003800000 */
.L_x_4301:
[----:B------:R-:W-:Y:S05]  /*cbd0*/  BSYNC B2 ;  /* 0x0000000000027941 */ /* 0x000fea0003800000 */
.L_x_4300:
[----:B------:R-:W-:Y:S01]  /*cbe0*/  IMAD R202, R18, 0x1000, R3 ;  /* 0x0000100012ca7824 */ /* 0x000fe200078e0203 */
[----:B------:R-:W-:Y:S01]  /*cbf0*/  MOV R203, 0x40000040 ;  /* 0x4000004000cb7802 */ /* 0x000fe20000000f00 */
[----:B------:R-:W-:Y:S01]  /*cc00*/  WARPGROUP.ARRIVE ;  /* 0x00000000000079c5 */ /* 0x000fe20000000000 */
[C---:B------:R-:W-:Y:S01]  /*cc10*/  R2UR UR4, R4.reuse ;  /* 0x00000000040472ca */ /* 0x040fe200000e0000 */
[----:B------:R-:W-:Y:S01]  /*cc20*/  VIADD R198, R4, 0x2 ;  /* 0x0000000204c67836 */ /* 0x000fe20000000000 */
[C---:B------:R-:W-:Y:S01]  /*cc30*/  R2UR UR6, R202.reuse ;  /* 0x00000000ca0672ca */ /* 0x040fe200000e0000 */
[----:B------:R-:W-:Y:S01]  /*cc40*/  IMAD.MOV.U32 R199, RZ, RZ, 0x40000040 ;  /* 0x40000040ffc77424 */ /* 0x000fe200078e00ff */
[----:B------:R-:W-:Y:S01]  /*cc50*/  R2UR UR7, R203 ;  /* 0x00000000cb0772ca */ /* 0x000fe200000e0000 */
[----:B------:R-:W4:Y:S01]  /*cc60*/  S2R R204, SR_TID.X ;  /* 0x0000000000cc7919 */ /* 0x000f220000002100 */
[----:B------:R-:W-:Y:S01]  /*cc70*/  R2UR UR5, R5 ;  /* 0x00000000050572ca */ /* 0x000fe200000e0000 */
[----:B------:R-:W-:-:S02]  /*cc80*/  VIADD R203, R202, 0x800 ;  /* 0x00000800cacb7836 */ /* 0x000fc40000000000 */
[----:B------:R-:W-:Y:S02]  /*cc90*/  IMAD.MOV.U32 R205, RZ, RZ, 0x40000040 ;  /* 0x40000040ffcd7424 */ /* 0x000fe400078e00ff */
[----:B------:R-:W-:Y:S02]  /*cca0*/  VIADD R206, R4, 0x800 ;  /* 0x0000080004ce7836 */ /* 0x000fe40000000000 */
[----:B------:R-:W-:-:S06]  /*ccb0*/  IMAD.MOV.U32 R207, RZ, RZ, 0x40000040 ;  /* 0x40000040ffcf7424 */ /* 0x000fcc00078e00ff */
        /* <DEDUP_REMOVED lines=162> */
[----:B------:R-:W4:Y:S01]  /*d6e0*/  SHFL.IDX PT, R198, R204, RZ, 0x1f ;  /* 0x00001fffccc67589 */ /* 0x000f2200000e0000 */
[----:B------:R-:W-:Y:S01]  /*d6f0*/  IMAD.MOV.U32 R199, RZ, RZ, 0x4 ;  /* 0x00000004ffc77424 */ /* 0x000fe200078e00ff */
[----:B----4-:R-:W-:-:S04]  /*d700*/  ISETP.GT.AND P2, PT, R198, 0x7f, PT ;  /* 0x0000007fc600780c */ /* 0x010fc80003f44270 */
[----:B------:R-:W-:Y:S02]  /*d710*/  SEL R198, RZ, 0x2, !P2 ;  /* 0x00000002ffc67807 */ /* 0x000fe40005000000 */
[C---:B0123--:R-:W-:Y:S02]  /*d720*/  SEL R201, R199.reuse, 0x2, P2 ;  /* 0x00000002c7c97807 */ /* 0x04ffe40001000000 */
[----:B------:R-:W-:Y:S01]  /*d730*/  SEL R199, R199, 0x6, !P2 ;  /* 0x00000006c7c77807 */ /* 0x000fe20005000000 */
[----:B------:R-:W-:Y:S01]  /*d740*/  IMAD.IADD R204, R198, 0x1, R203 ;  /* 0x00000001c6cc7824 */ /* 0x000fe200078e02cb */
        /* <DEDUP_REMOVED lines=33> */
[----:B------:R-:W-:-:S02]  /*d960*/  MOV R204, 0xa00 ;  /* 0x00000a0000cc7802 */ /* 0x000fc40000000f00 */
        /* <DEDUP_REMOVED lines=39> */
[----:B------:R-:W-:-:S02]  /*dbe0*/  IMAD.IADD R204, R203, 0x1, R199 ;  /* 0x00000001cbcc7824 */ /* 0x000fc400078e02c7 */
        /* <DEDUP_REMOVED lines=85> */
[C---:B------:R-:W-:Y:S01]  /*e140*/  IMAD.IADD R204, R206.reuse, 0x1, R198 ;  /* 0x00000001cecc7824 */ /* 0x040fe200078e02c6 */
[----:B------:R-:W-:Y:S01]  /*e150*/  R2UR UR7, R205 ;  /* 0x00000000cd0772ca */ /* 0x000fe200000e0000 */
[----:B------:R-:W-:Y:S01]  /*e160*/  IMAD.IADD R198, R206, 0x1, R199 ;  /* 0x00000001cec67824 */ /* 0x000fe200078e02c7 */
        /* <DEDUP_REMOVED lines=29> */
[----:B------:R-:W-:-:S04]  /*e340*/  LOP3.LUT R199, R199, 0x1e00, RZ, 0xc0, !PT ;  /* 0x00001e00c7c77812 */ /* 0x000fc800078ec0ff */
[CC--:B------:R-:W-:Y:S02]  /*e350*/  IADD3 R198, R203.reuse, R199.reuse, R4 ;  /* 0x000000c7cbc67210 */ /* 0x0c0fe40007ffe004 */
[----:B------:R-:W-:Y:S01]  /*e360*/  IADD3 R202, R203, R199, R202 ;  /* 0x000000c7cbca7210 */ /* 0x000fe20007ffe0ca */
[----:B------:R-:W-:Y:S01]  /*e370*/  IMAD.MOV.U32 R203, RZ, RZ, 0x40000040 ;  /* 0x40000040ffcb7424 */ /* 0x000fe200078e00ff */
[----:B------:R-:W-:Y:S01]  /*e380*/  MOV R199, 0x40000040 ;  /* 0x4000004000c77802 */ /* 0x000fe20000000f00 */
[----:B------:R-:W-:Y:S02]  /*e390*/  WARPGROUP.DEPBAR.LE gsb0, 0x0 ;  /* 0x00008000000079c5 */ /* 0x000fe40000010000 */
[----:B------:R-:W-:-:S06]  /*e3a0*/  WARPGROUP.ARRIVE ;  /* 0x00000000000079c5 */ /* 0x000fcc0000000000 */
[----:B------:R-:W-:Y:S01]  /*e3b0*/  HGMMA.64x64x16.F32.BF16 R152, gdesc[UR4], R152, gsb0 ;  /* 0x00e00000049879f0 */ /* 0x000fe20008001898 */
[----:B------:R-:W-:Y:S01]  /*e3c0*/  R2UR UR4, R198 ;  /* 0x00000000c60472ca */ /* 0x000fe200000e0000 */
[----:B------:R-:W-:Y:S01]  /*e3d0*/  IMAD R198, R18, 0x1000, R184 ;  /* 0x0000100012c67824 */ /* 0x000fe200078e02b8 */
[----:B------:R-:W-:Y:S01]  /*e3e0*/  R2UR UR5, R199 ;  /* 0x00000000c70572ca */ /* 0x000fe200000e0000 */
[----:B------:R-:W-:Y:S01]  /*e3f0*/  IMAD.MOV.U32 R199, RZ, RZ, 0x40000040 ;  /* 0x40000040ffc77424 */ /* 0x000fe200078e00ff */
[----:B------:R-:W-:Y:S02]  /*e400*/  R2UR UR6, R202 ;  /* 0x00000000ca0672ca */ /* 0x000fe400000e0000 */
[----:B------:R-:W-:Y:S01]  /*e410*/  R2UR UR7, R203 ;  /* 0x00000000cb0772ca */ /* 0x000fe200000e0000 */
[----:B------:R-:W-:Y:S02]  /*e420*/  WARPGROUP.DEPBAR.LE gsb0, 0x0 ;  /* 0x00008000000079c5 */ /* 0x000fe40000010000 */
[----:B------:R-:W-:-:S10]  /*e430*/  WARPGROUP.ARRIVE ;  /* 0x00000000000079c5 */ /* 0x000fd40000000000 */
[----:B------:R-:W-:Y:S01]  /*e440*/  HGMMA.64x64x16.F32.BF16 R152, gdesc[UR4], R152, gsb0 ;  /* 0x00e00000049879f0 */ /* 0x000fe20008001898 */
[----:B------:R-:W-:Y:S01]  /*e450*/  ULDC UR4, c[0x0][0xad0] ;  /* 0x0002b40000047ab9 */ /* 0x000fe20000000800 */
[----:B------:R-:W-:Y:S01]  /*e460*/  R2UR UR7, R199 ;  /* 0x00000000c70772ca */ /* 0x000fe200000e0000 */
[----:B------:R-:W-:Y:S01]  /*e470*/  ULDC UR5, c[0x0][0xa80] ;  /* 0x0002a00000057ab9 */ /* 0x000fe20000000800 */
[----:B------:R-:W-:Y:S01]  /*e480*/  R2UR UR6, R198 ;  /* 0x00000000c60672ca */ /* 0x000fe200000e0000 */
[----:B------:R-:W-:Y:S02]  /*e490*/  WARPGROUP.DEPBAR.LE gsb0, 0x0 ;  /* 0x00008000000079c5 */ /* 0x000fe40000010000 */
[----:B------:R-:W-:Y:S01]  /*e4a0*/  FMUL.FTZ R206, R153, UR4 ;  /* 0x0000000499ce7c20 */ /* 0x000fe20008410000 */
[----:B------:R-:W-:Y:S01]  /*e4b0*/  FMUL.FTZ R153, R160, UR4 ;  /* 0x00000004a0997c20 */ /* 0x000fe20008410000 */
[----:B------:R-:W-:Y:S02]  /*e4c0*/  IMAD.MOV.U32 R160, RZ, RZ, -0x40 ;  /* 0xffffffc0ffa07424 */ /* 0x000fe400078e00ff */
[----:B------:R-:W-:Y:S01]  /*e4d0*/  FMUL.FTZ R207, R152, UR4 ;  /* 0x0000000498cf7c20 */ /* 0x000fe20008410000 */
[----:B------:R-:W-:Y:S01]  /*e4e0*/  FMUL.FTZ R204, R156, UR4 ;  /* 0x000000049ccc7c20 */ /* 0x000fe20008410000 */
[----:B------:R-:W-:Y:S01]  /*e4f0*/  FMUL.FTZ R199, R154, UR4 ;  /* 0x000000049ac77c20 */ /* 0x000fe20008410000 */
[----:B------:R-:W-:Y:S01]  /*e500*/  IMAD R160, R21, R160, 0x1 ;  /* 0x0000000115a07424 */ /* 0x000fe200078e02a0 */
        /* <DEDUP_REMOVED lines=8> */
[----:B------:R-:W1:Y:S01]  /*e590*/  MUFU.TANH R207, R207 ;  /* 0x000000cf00cf7308 */ /* 0x000e620000002400 */
[----:B------:R-:W-:Y:S01]  /*e5a0*/  IADD3 R161, -R187, R160, R194 ;  /* 0x000000a0bba17210 */ /* 0x000fe20007ffe1c2 */
[----:B------:R-:W-:Y:S01]  /*e5b0*/  FMUL.FTZ R165, R168, UR4 ;  /* 0x00000004a8a57c20 */ /* 0x000fe20008410000 */
[----:B------:R-:W-:Y:S01]  /*e5c0*/  FMUL.FTZ R160, R172, UR4 ;  /* 0x00000004aca07c20 */ /* 0x000fe20008410000 */
[----:B------:R-:W-:Y:S01]  /*e5d0*/  FMUL.FTZ R176, R176, UR4 ;  /* 0x00000004b0b07c20 */ /* 0x000fe20008410000 */
[----:B------:R-:W-:Y:S01]  /*e5e0*/  IADD3 R169, R190, R161, -R192 ;  /* 0x000000a1bea97210 */ /* 0x000fe20007ffe8c0 */
[----:B------:R-:W-:Y:S01]  /*e5f0*/  FMUL.FTZ R162, R162, UR4 ;  /* 0x00000004a2a27c20 */ /* 0x000fe20008410000 */
[----:B------:R-:W-:Y:S01]  /*e600*/  FMUL.FTZ R174, R174, UR4 ;  /* 0x00000004aeae7c20 */ /* 0x000fe20008410000 */
[----:B------:R-:W2:Y:S01]  /*e610*/  MUFU.TANH R204, R204 ;  /* 0x000000cc00cc7308 */ /* 0x000ea20000002400 */
        /* <DEDUP_REMOVED lines=8> */
[----:B-1----:R-:W-:Y:S01]  /*e6a0*/  FSEL R207, R207, -INF , P2 ;  /* 0xff800000cfcf7808 */ /* 0x002fe20001000000 */
[----:B------:R-:W-:Y:S01]  /*e6b0*/  FMUL.FTZ R225, R178, UR4 ;  /* 0x00000004b2e17c20 */ /* 0x000fe20008410000 */
[----:B------:R-:W-:Y:S01]  /*e6c0*/  ISETP.GT.AND P2, PT, R169, 0x9, PT ;  /* 0x00000009a900780c */ /* 0x000fe20003f44270 */
[----:B------:R-:W-:Y:S01]  /*e6d0*/  FMUL.FTZ R227, R179, UR4 ;  /* 0x00000004b3e37c20 */ /* 0x000fe20008410000 */
[----:B------:R-:W-:Y:S01]  /*e6e0*/  FMNMX.FTZ R161, R207, R186, !PT ;  /* 0x000000bacfa17209 */ /* 0x000fe20007810000 */
[----:B------:R-:W-:Y:S01]  /*e6f0*/  FMUL.FTZ R228, R182, UR4 ;  /* 0x00000004b6e47c20 */ /* 0x000fe20008410000 */
[----:B------:R-:W-:Y:S01]  /*e700*/  ISETP.GT.AND P3, PT, R169, 0x10, PT ;  /* 0x00000010a900780c */ /* 0x000fe20003f64270 */
[----:B------:R-:W1:Y:S01]  /*e710*/  MUFU.TANH R153, R153 ;  /* 0x0000009900997308 */ /* 0x000e620000002400 */
[----:B--2---:R-:W-:Y:S01]  /*e720*/  FSEL R204, R204, -INF , P4 ;  /* 0xff800000cccc7808 */ /* 0x004fe20002000000 */
[----:B------:R-:W-:Y:S01]  /*e730*/  FMUL.FTZ R229, R183, UR4 ;  /* 0x00000004b7e57c20 */ /* 0x000fe20008410000 */
[----:B------:R-:W-:-:S05]  /*e740*/  FMNMX.FTZ R173, R206, R161, !PT ;  /* 0x000000a1cead7209 */ /* 0x000fca0007810000 */
[----:B------:R-:W2:Y:S01]  /*e750*/  MUFU.TANH R154, R154 ;  /* 0x0000009a009a7308 */ /* 0x000ea20000002400 */
[----:B0-----:R-:W-:Y:S02]  /*e760*/  FSEL R161, R156, -INF , P2 ;  /* 0xff8000009ca17808 */ /* 0x001fe40001000000 */
[----:B------:R-:W-:Y:S02]  /*e770*/  FMNMX.FTZ R156, R204, R173, !PT ;  /* 0x000000adcc9c7209 */ /* 0x000fe40007810000 */
[----:B------:R-:W-:Y:S02]  /*e780*/  ISETP.GT.AND P2, PT, R169, 0x11, PT ;  /* 0x00000011a900780c */ /* 0x000fe40003f44270 */
[----:B------:R-:W-:Y:S01]  /*e790*/  FMNMX.FTZ R173, R161, R156, !PT ;  /* 0x0000009ca1ad7209 */ /* 0x000fe20007810000 */
[----:B------:R-:W0:Y:S01]  /*e7a0*/  MUFU.TANH R152, R152 ;  /* 0x0000009800987308 */ /* 0x000e220000002400 */
[----:B-1----:R-:W-:Y:S02]  /*e7b0*/  FSEL R172, R153, -INF , P3 ;  /* 0xff80000099ac7808 */ /* 0x002fe40001800000 */
[----:B------:R-:W-:-:S02]  /*e7c0*/  ISETP.GT.AND P3, PT, R169, 0x18, PT ;  /* 0x00000018a900780c */ /* 0x000fc40003f64270 */
[----:B------:R-:W-:-:S03]  /*e7d0*/  FMNMX.FTZ R203, R172, R173, !PT ;  /* 0x000000adaccb7209 */ /* 0x000fc60007810000 */
[----:B------:R-:W1:Y:S01]  /*e7e0*/  MUFU.TANH R164, R164 ;  /* 0x000000a400a47308 */ /* 0x000e620000002400 */
[----:B--2---:R-:W-:Y:S01]  /*e7f0*/  FSEL R168, R154, -INF , P2 ;  /* 0xff8000009aa87808 */ /* 0x004fe20001000000 */
[----:B------:R-:W-:Y:S01]  /*e800*/  FMUL.FTZ R154, R177, UR4 ;  /* 0x00000004b19a7c20 */ /* 0x000fe20008410000 */
[----:B------:R-:W-:-:S05]  /*e810*/  ISETP.GT.AND P2, PT, R169, 0x19, PT ;  /* 0x00000019a900780c */ /* 0x000fca0003f44270 */
[----:B------:R-:W2:Y:S01]  /*e820*/  MUFU.TANH R165, R165 ;  /* 0x000000a500a57308 */ /* 0x000ea20000002400 */
[----:B0-----:R-:W-:Y:S02]  /*e830*/  FSEL R173, R152, -INF , P3 ;  /* 0xff80000098ad7808 */ /* 0x001fe40001800000 */
[----:B------:R-:W-:Y:S01]  /*e840*/  FMNMX.FTZ R152, R168, R203, !PT ;  /* 0x000000cba8987209 */ /* 0x000fe20007810000 */
[----:B------:R-:W-:Y:S01]  /*e850*/  FMUL.FTZ R203, R170, UR4 ;  /* 0x00000004aacb7c20 */ /* 0x000fe20008410000 */
[----:B------:R-:W-:Y:S02]  /*e860*/  ISETP.GT.AND P3, PT, R169, 0x20, PT ;  /* 0x00000020a900780c */ /* 0x000fe40003f64270 */
[----:B------:R-:W-:Y:S01]  /*e870*/  FMNMX.FTZ R177, R173, R152, !PT ;  /* 0x00000098adb17209 */ /* 0x000fe20007810000 */
[----:B------:R-:W0:Y:S01]  /*e880*/  MUFU.TANH R157, R157 ;  /* 0x0000009d009d7308 */ /* 0x000e220000002400 */
[----:B-1----:R-:W-:Y:S01]  /*e890*/  FSEL R164, R164, -INF , P2 ;  /* 0xff800000a4a47808 */ /* 0x002fe20001000000 */
[----:B------:R-:W-:Y:S01]  /*e8a0*/  FMUL.FTZ R152, R180, UR4 ;  /* 0x00000004b4987c20 */ /* 0x000fe20008410000 */
[----:B------:R-:W-:-:S02]  /*e8b0*/  ISETP.GT.AND P2, PT, R169, 0x21, PT ;  /* 0x00000021a900780c */ /* 0x000fc40003f44270 */
[----:B------:R-:W-:Y:S01]  /*e8c0*/  FMNMX.FTZ R156, R164, R177, !PT ;  /* 0x000000b1a49c7209 */ /* 0x000fe20007810000 */
[----:B------:R-:W-:Y:S02]  /*e8d0*/  FMUL.FTZ R177, R181, UR4 ;  /* 0x00000004b5b17c20 */ /* 0x000fe40008410000 */
        /* <DEDUP_REMOVED lines=8> */
[----:B------:R0:W3:Y:S01]  /*e960*/  MUFU.TANH R153, R176 ;  /* 0x000000b000997308 */ /* 0x0000e20000002400 */
[----:B-1----:R-:W-:Y:S02]  /*e970*/  FSEL R160, R160, -INF , P3 ;  /* 0xff800000a0a07808 */ /* 0x002fe40001800000 */
[----:B------:R-:W-:Y:S02]  /*e980*/  ISETP.GT.AND P3, PT, R169, 0x30, PT ;  /* 0x00000030a900780c */ /* 0x000fe40003f64270 */
[----:B------:R-:W-:-:S03]  /*e990*/  FMNMX.FTZ R181, R160, R181, !PT ;  /* 0x000000b5a0b57209 */ /* 0x000fc60007810000 */
[----:B------:R-:W1:Y:S01]  /*e9a0*/  MUFU.TANH R154, R154 ;  /* 0x0000009a009a7308 */ /* 0x000e620000002400 */
[----:B--2---:R-:W-:Y:S01]  /*e9b0*/  FSEL R156, R201, -INF , P2 ;  /* 0xff800000c99c7808 */ /* 0x004fe20001000000 */
[----:B0-----:R-:W-:Y:S01]  /*e9c0*/  FMUL.FTZ R176, R155, UR4 ;  /* 0x000000049bb07c20 */ /* 0x001fe20008410000 */
[----:B------:R-:W-:Y:S02]  /*e9d0*/  ISETP.GT.AND P2, PT, R169, 0x31, PT ;  /* 0x00000031a900780c */ /* 0x000fe40003f44270 */
[----:B------:R-:W-:Y:S01]  /*e9e0*/  FMNMX.FTZ R180, R156, R181, !PT ;  /* 0x000000b59cb47209 */ /* 0x000fe20007810000 */
[----:B------:R-:W-:Y:S02]  /*e9f0*/  FMUL.FTZ R181, R158, UR4 ;  /* 0x000000049eb57c20 */ /* 0x000fe40008410000 */
[----:B------:R-:W0:Y:S01]  /*ea00*/  MUFU.TANH R152, R152 ;  /* 0x0000009800987308 */ /* 0x000e220000002400 */
[----:B---3--:R-:W-:Y:S02]  /*ea10*/  FSEL R155, R153, -INF , P3 ;  /* 0xff800000999b7808 */ /* 0x008fe40001800000 */
[----:B------:R-:W-:-:S02]  /*ea20*/  ISETP.GT.AND P3, PT, R169, 0x38, PT ;  /* 0x00000038a900780c */ /* 0x000fc40003f64270 */
[----:B------:R-:W-:Y:S01]  /*ea30*/  FMNMX.FTZ R153, R155, R180, !PT ;  /* 0x000000b49b997209 */ /* 0x000fe20007810000 */
[----:B------:R-:W-:Y:S02]  /*ea40*/  FMUL.FTZ R180, R163, UR4 ;  /* 0x00000004a3b47c20 */ /* 0x000fe40008410000 */
[----:B------:R-:W2:Y:S01]  /*ea50*/  MUFU.TANH R177, R177 ;  /* 0x000000b100b17308 */ /* 0x000ea20000002400 */
[----:B-1----:R-:W-:Y:S02]  /*ea60*/  FSEL R154, R154, -INF , P2 ;  /* 0xff8000009a9a7808 */ /* 0x002fe40001000000 */
[C---:B------:R-:W-:Y:S01]  /*ea70*/  ISETP.GT.AND P2, PT, R169.reuse, 0x39, PT ;  /* 0x00000039a900780c */ /* 0x040fe20003f44270 */
[----:B------:R-:W-:Y:S01]  /*ea80*/  VIADD R169, R169, 0x8 ;  /* 0x00000008a9a97836 */ /* 0x000fe20000000000 */
[----:B------:R-:W-:-:S03]  /*ea90*/  FMNMX.FTZ R201, R154, R153, !PT ;  /* 0x000000999ac97209 */ /* 0x000fc60007810000 */
[----:B------:R-:W-:Y:S01]  /*eaa0*/  MUFU.TANH R199, R199 ;  /* 0x000000c700c77308 */ /* 0x000fe20000002400 */
[----:B0-----:R-:W-:Y:S02]  /*eab0*/  FSEL R152, R152, -INF , P3 ;  /* 0xff80000098987808 */ /* 0x001fe40001800000 */
[C---:B------:R-:W-:Y:S02]  /*eac0*/  ISETP.GT.AND P3, PT, R169.reuse, RZ, PT ;  /* 0x000000ffa900720c */ /* 0x040fe40003f64270 */
[----:B------:R-:W-:Y:S01]  /*ead0*/  FMNMX.FTZ R158, R152, R201, !PT ;  /* 0x000000c9989e7209 */ /* 0x000fe20007810000 */
[----:B------:R-:W-:Y:S01]  /*eae0*/  FMUL.FTZ R201, R166, UR4 ;  /* 0x00000004a6c97c20 */ /* 0x000fe20008410000 */
[----:B------:R-:W-:Y:S01]  /*eaf0*/  ISETP.GT.AND P4, PT, R169, 0x10, PT ;  /* 0x00000010a900780c */ /* 0x000fe20003f84270 */
[----:B------:R-:W0:Y:S01]  /*eb00*/  MUFU.TANH R162, R162 ;  /* 0x000000a200a27308 */ /* 0x000e220000002400 */
[----:B--2---:R-:W-:Y:S01]  /*eb10*/  FSEL R153, R177, -INF , P2 ;  /* 0xff800000b1997808 */ /* 0x004fe20001000000 */
[----:B------:R-:W-:Y:S01]  /*eb20*/  FMUL.FTZ R177, R159, UR4 ;  /* 0x000000049fb17c20 */ /* 0x000fe20008410000 */
[----:B------:R-:W-:-:S02]  /*eb30*/  ISETP.GT.AND P2, PT, R169, 0x9, PT ;  /* 0x00000009a900780c */ /* 0x000fc40003f44270 */
[----:B------:R-:W-:Y:S02]  /*eb40*/  FMNMX.FTZ R158, R153, R158, !PT ;  /* 0x0000009e999e7209 */ /* 0x000fe40007810000 */
[C---:B------:R-:W-:Y:S01]  /*eb50*/  ISETP.GT.AND P5, PT, R169.reuse, 0x8, PT ;  /* 0x00000008a900780c */ /* 0x040fe20003fa4270 */
[----:B------:R-:W1:Y:S01]  /*eb60*/  MUFU.TANH R177, R177 ;  /* 0x000000b100b17308 */ /* 0x000e620000002400 */
[----:B------:R-:W-:Y:S01]  /*eb70*/  ISETP.GT.AND P6, PT, R169, 0x1, PT ;  /* 0x00000001a900780c */ /* 0x000fe20003fc4270 */
[----:B------:R-:W2:Y:S06]  /*eb80*/  SHFL.BFLY PT, R159, R158, 0x2, 0x1f ;  /* 0x0c401f009e9f7f89 */ /* 0x000eac00000e0000 */
[----:B------:R-:W-:Y:S01]  /*eb90*/  MUFU.TANH R180, R180 ;  /* 0x000000b400b47308 */ /* 0x000fe20000002400 */
[----:B0-----:R-:W-:-:S02]  /*eba0*/  FSEL R166, R162, -INF , P4 ;  /* 0xff800000a2a67808 */ /* 0x001fc40002000000 */
[----:B------:R-:W-:-:S05]  /*ebb0*/  ISETP.GT.AND P4, PT, R169, 0x21, PT ;  /* 0x00000021a900780c */ /* 0x000fca0003f84270 */
[----:B------:R-:W0:Y:S01]  /*ebc0*/  MUFU.TANH R181, R181 ;  /* 0x000000b500b57308 */ /* 0x000e220000002400 */
[----:B-1----:R-:W-:Y:S02]  /*ebd0*/  FSEL R167, R177, -INF , P2 ;  /* 0xff800000b1a77808 */ /* 0x002fe40001000000 */
[----:B------:R-:W-:-:S05]  /*ebe0*/  ISETP.GT.AND P2, PT, R169, 0x20, PT ;  /* 0x00000020a900780c */ /* 0x000fca0003f44270 */
[----:B------:R-:W1:Y:S01]  /*ebf0*/  MUFU.TANH R203, R203 ;  /* 0x000000cb00cb7308 */ /* 0x000e620000002400 */
[----:B--2---:R-:W-:Y:S02]  /*ec00*/  FMNMX.FTZ R170, R158, R159, !PT ;  /* 0x0000009f9eaa7209 */ /* 0x004fe40007810000 */
[----:B------:R-:W-:Y:S02]  /*ec10*/  FSEL R158, R199, -INF , P3 ;  /* 0xff800000c79e7808 */ /* 0x000fe40001800000 */
[----:B------:R-:W-:Y:S01]  /*ec20*/  ISETP.GT.AND P3, PT, R169, 0x11, PT ;  /* 0x00000011a900780c */ /* 0x000fe20003f64270 */
[----:B------:R-:W2:Y:S02]  /*ec30*/  SHFL.BFLY PT, R175, R170, 0x1, 0x1f ;  /* 0x0c201f00aaaf7f89 */ /* 0x000ea400000e0000 */
[----:B------:R-:W3:Y:S01]  /*ec40*/  MUFU.TANH R174, R174 ;  /* 0x000000ae00ae7308 */ /* 0x000ee20000002400 */
[----:B0-----:R-:W-:Y:S02]  /*ec50*/  FSEL R163, R181, -INF , P5 ;  /* 0xff800000b5a37808 */ /* 0x001fe40002800000 */
[----:B------:R-:W-:-:S02]  /*ec60*/  FSEL R162, R180, -INF , P3 ;  /* 0xff800000b4a27808 */ /* 0x000fc40001800000 */
[C---:B------:R-:W-:Y:S02]  /*ec70*/  ISETP.GT.AND P3, PT, R169.reuse, 0x28, PT ;  /* 0x00000028a900780c */ /* 0x040fe40003f64270 */
[----:B------:R-:W-:Y:S01]  /*ec80*/  ISETP.GT.AND P5, PT, R169, 0x19, PT ;  /* 0x00000019a900780c */ /* 0x000fe20003fa4270 */
[----:B------:R-:W0:Y:S01]  /*ec90*/  MUFU.TANH R176, R176 ;  /* 0x000000b000b07308 */ /* 0x000e220000002400 */
[----:B-1----:R-:W-:Y:S02]  /*eca0*/  FSEL R181, R203, -INF , P2 ;  /* 0xff800000cbb57808 */ /* 0x002fe40001000000 */
[----:B------:R-:W-:-:S05]  /*ecb0*/  ISETP.GT.AND P2, PT, R169, 0x31, PT ;  /* 0x00000031a900780c */ /* 0x000fca0003f44270 */
[----:B------:R-:W1:Y:S01]  /*ecc0*/  MUFU.TANH R202, R202 ;  /* 0x000000ca00ca7308 */ /* 0x000e620000002400 */
[----:B---3--:R-:W-:Y:S02]  /*ecd0*/  FSEL R203, R174, -INF , P3 ;  /* 0xff800000aecb7808 */ /* 0x008fe40001800000 */
[----:B------:R-:W-:Y:S02]  /*ece0*/  FMNMX.FTZ R174, R158, R200, !PT ;  /* 0x000000c89eae7209 */ /* 0x000fe40007810000 */
[----:B------:R-:W-:-:S03]  /*ecf0*/  ISETP.GT.AND P3, PT, R169, 0x39, PT ;  /* 0x00000039a900780c */ /* 0x000fc60003f64270 */
[----:B------:R-:W3:Y:S01]  /*ed00*/  MUFU.TANH R171, R171 ;  /* 0x000000ab00ab7308 */ /* 0x000ee20000002400 */
[----:B0-----:R-:W-:Y:S02]  /*ed10*/  FSEL R159, R176, -INF , P6 ;  /* 0xff800000b09f7808 */ /* 0x001fe40003000000 */
[----:B------:R-:W-:Y:S02]  /*ed20*/  ISETP.GT.AND P6, PT, R169, 0x18, PT ;  /* 0x00000018a900780c */ /* 0x000fe40003fc4270 */
[----:B------:R-:W-:-:S03]  /*ed30*/  FMNMX.FTZ R174, R159, R174, !PT ;  /* 0x000000ae9fae7209 */ /* 0x000fc60007810000 */
[----:B------:R-:W0:Y:S01]  /*ed40*/  MUFU.TANH R201, R201 ;  /* 0x000000c900c97308 */ /* 0x000e220000002400 */
[----:B------:R-:W-:Y:S02]  /*ed50*/  FMNMX.FTZ R174, R163, R174, !PT ;  /* 0x000000aea3ae7209 */ /* 0x000fe40007810000 */
[----:B-1----:R-:W-:Y:S02]  /*ed60*/  FSEL R199, R202, -INF , P5 ;  /* 0xff800000cac77808 */ /* 0x002fe40002800000 */
[----:B------:R-:W-:-:S03]  /*ed70*/  ISETP.GT.AND P5, PT, R169, 0x30, PT ;  /* 0x00000030a900780c */ /* 0x000fc60003fa4270 */
[----:B------:R-:W1:Y:S01]  /*ed80*/  MUFU.TANH R205, R205 ;  /* 0x000000cd00cd7308 */ /* 0x000e620000002400 */
[----:B---3--:R-:W-:Y:S02]  /*ed90*/  FSEL R202, R171, -INF , P4 ;  /* 0xff800000abca7808 */ /* 0x008fe40002000000 */
[----:B------:R-:W-:Y:S02]  /*eda0*/  FMNMX.FTZ R171, R167, R174, !PT ;  /* 0x000000aea7ab7209 */ /* 0x000fe40007810000 */
[----:B------:R-:W-:Y:S02]  /*edb0*/  ISETP.GT.AND P4, PT, R169, 0x38, PT ;  /* 0x00000038a900780c */ /* 0x000fe40003f84270 */
[----:B------:R-:W-:Y:S01]  /*edc0*/  FMNMX.FTZ R171, R166, R171, !PT ;  /* 0x000000aba6ab7209 */ /* 0x000fe20007810000 */
[----:B------:R-:W3:Y:S01]  /*edd0*/  MUFU.TANH R225, R225 ;  /* 0x000000e100e17308 */ /* 0x000ee20000002400 */
[----:B0-----:R-:W-:Y:S02]  /*ede0*/  FSEL R201, R201, -INF , P6 ;  /* 0xff800000c9c97808 */ /* 0x001fe40003000000 */
[----:B------:R-:W-:-:S02]  /*edf0*/  FMNMX.FTZ R174, R162, R171, !PT ;  /* 0x000000aba2ae7209 */ /* 0x000fc40007810000 */
[----:B------:R-:W-:Y:S02]  /*ee00*/  ISETP.GT.AND P6, PT, R169, 0x29, PT ;  /* 0x00000029a900780c */ /* 0x000fe40003fc4270 */
[----:B------:R-:W-:Y:S01]  /*ee10*/  FMNMX.FTZ R174, R201, R174, !PT ;  /* 0x000000aec9ae7209 */ /* 0x000fe20007810000 */
[----:B------:R-:W0:Y:S01]  /*ee20*/  MUFU.TANH R227, R227 ;  /* 0x000000e300e37308 */ /* 0x000e220000002400 */
[----:B-1----:R-:W-:Y:S02]  /*ee30*/  FSEL R205, R205, -INF , P6 ;  /* 0xff800000cdcd7808 */ /* 0x002fe40003000000 */
[----:B------:R-:W-:Y:S02]  /*ee40*/  FMNMX.FTZ R174, R199, R174, !PT ;  /* 0x000000aec7ae7209 */ /* 0x000fe40007810000 */
[----:B--2---:R-:W-:Y:S01]  /*ee50*/  FMNMX.FTZ R169, R170, R175, !PT ;  /* 0x000000afaaa97209 */ /* 0x004fe20007810000 */
[----:B------:R-:W-:Y:S01]  /*ee60*/  IMAD.U32 R170, RZ, RZ, UR5 ;  /* 0x00000005ffaa7e24 */ /* 0x000fe2000f8e00ff */
[----:B------:R-:W-:Y:S01]  /*ee70*/  FMNMX.FTZ R171, R181, R174, !PT ;  /* 0x000000aeb5ab7209 */ /* 0x000fe20007810000 */
[----:B------:R-:W1:Y:S01]  /*ee80*/  MUFU.TANH R228, R228 ;  /* 0x000000e400e47308 */ /* 0x000e620000002400 */
[----:B---3--:R-:W-:Y:S01]  /*ee90*/  FSEL R225, R225, -INF , P5 ;  /* 0xff800000e1e17808 */ /* 0x008fe20002800000 */
[----:B------:R-:W-:Y:S01]  /*eea0*/  FMUL.FTZ R179, R169, R170 ;  /* 0x000000aaa9b37220 */ /* 0x000fe20000410000 */
[----:B------:R-:W-:-:S02]  /*eeb0*/  FMNMX.FTZ R174, R202, R171, !PT ;  /* 0x000000abcaae7209 */ /* 0x000fc40007810000 */
[----:B------:R-:W-:Y:S02]  /*eec0*/  FSETP.NEU.FTZ.AND P6, PT, R169, -INF , PT ;  /* 0xff800000a900780b */ /* 0x000fe40003fdd000 */
[----:B------:R-:W-:Y:S01]  /*eed0*/  FMNMX.FTZ R174, R203, R174, !PT ;  /* 0x000000aecbae7209 */ /* 0x000fe20007810000 */
[----:B------:R-:W2:Y:S01]  /*eee0*/  MUFU.TANH R229, R229 ;  /* 0x000000e500e57308 */ /* 0x000ea20000002400 */
[----:B0-----:R-:W-:Y:S02]  /*eef0*/  FSEL R227, R227, -INF , P2 ;  /* 0xff800000e3e37808 */ /* 0x001fe40001000000 */
[----:B------:R-:W-:Y:S02]  /*ef00*/  FMNMX.FTZ R174, R205, R174, !PT ;  /* 0x000000aecdae7209 */ /* 0x000fe40007810000 */
[----:B------:R-:W-:Y:S02]  /*ef10*/  FSEL R179, R179, RZ, P6 ;  /* 0x000000ffb3b37208 */ /* 0x000fe40003000000 */
[----:B------:R-:W-:-:S02]  /*ef20*/  FMNMX.FTZ R174, R225, R174, !PT ;  /* 0x000000aee1ae7209 */ /* 0x000fc40007810000 */
[----:B-1----:R-:W-:Y:S01]  /*ef30*/  FSEL R228, R228, -INF , P4 ;  /* 0xff800000e4e47808 */ /* 0x002fe20002000000 */
[--C-:B------:R-:W-:Y:S01]  /*ef40*/  FFMA.FTZ R224, R207, R170, -R179.reuse ;  /* 0x000000aacfe07223 */ /* 0x100fe200000108b3 */
[----:B------:R-:W-:Y:S01]  /*ef50*/  FMNMX.FTZ R171, R227, R174, !PT ;  /* 0x000000aee3ab7209 */ /* 0x000fe20007810000 */
[-CC-:B------:R-:W-:Y:S01]  /*ef60*/  FFMA.FTZ R207, R161, R170.reuse, -R179.reuse ;  /* 0x000000aaa1cf7223 */ /* 0x180fe200000108b3 */
[-CC-:B------:R-:W-:Y:S01]  /*ef70*/  FFMA.FTZ R161, R172, R170.reuse, -R179.reuse ;  /* 0x000000aaaca17223 */ /* 0x180fe200000108b3 */
[-CC-:B------:R-:W-:Y:S01]  /*ef80*/  FFMA.FTZ R172, R164, R170.reuse, -R179.reuse ;  /* 0x000000aaa4ac7223 */ /* 0x180fe200000108b3 */
[----:B------:R-:W-:Y:S01]  /*ef90*/  FMNMX.FTZ R174, R228, R171, !PT ;  /* 0x000000abe4ae7209 */ /* 0x000fe20007810000 */
[-CC-:B------:R-:W-:Y:S01]  /*efa0*/  FFMA.FTZ R176, R156, R170.reuse, -R179.reuse ;  /* 0x000000aa9cb07223 */ /* 0x180fe200000108b3 */
[----:B--2---:R-:W-:Y:S01]  /*efb0*/  FSEL R229, R229, -INF , P3 ;  /* 0xff800000e5e57808 */ /* 0x004fe20001800000 */
[-CC-:B------:R-:W-:Y:S01]  /*efc0*/  FFMA.FTZ R156, R152, R170.reuse, -R179.reuse ;  /* 0x000000aa989c7223 */ /* 0x180fe200000108b3 */
[-CC-:B------:R-:W-:Y:S01]  /*efd0*/  FFMA.FTZ R178, R154, R170.reuse, -R179.reuse ;  /* 0x000000aa9ab27223 */ /* 0x180fe200000108b3 */
[--C-:B------:R-:W-:Y:S01]  /*efe0*/  FFMA.FTZ R177, R155, R170, -R179.reuse ;  /* 0x000000aa9bb17223 */ /* 0x100fe200000108b3 */
[----:B------:R-:W-:Y:S01]  /*eff0*/  FMNMX.FTZ R171, R229, R174, !PT ;  /* 0x000000aee5ab7209 */ /* 0x000fe20007810000 */
[-CC-:B------:R-:W-:Y:S01]  /*f000*/  FFMA.FTZ R180, R153, R170.reuse, -R179.reuse ;  /* 0x000000aa99b47223 */ /* 0x180fe200000108b3 */
[-CC-:B------:R-:W-:Y:S01]  /*f010*/  FFMA.FTZ R226, R206, R170.reuse, -R179.reuse ;  /* 0x000000aacee27223 */ /* 0x180fe200000108b3 */
[----:B------:R-:W-:Y:S01]  /*f020*/  MUFU.EX2 R224, R224 ;  /* 0x000000e000e07308 */ /* 0x000fe20000000800 */
[-CC-:B------:R-:W-:Y:S01]  /*f030*/  FFMA.FTZ R206, R168, R170.reuse, -R179.reuse ;  /* 0x000000aaa8ce7223 */ /* 0x180fe200000108b3 */
[----:B------:R-:W0:Y:S01]  /*f040*/  SHFL.BFLY PT, R174, R171, 0x2, 0x1f ;  /* 0x0c401f00abae7f89 */ /* 0x000e2200000e0000 */
[-CC-:B------:R-:W-:Y:S01]  /*f050*/  FFMA.FTZ R183, R204, R170.reuse, -R179.reuse ;  /* 0x000000aaccb77223 */ /* 0x180fe200000108b3 */
[-CC-:B------:R-:W-:Y:S01]  /*f060*/  FFMA.FTZ R168, R173, R170.reuse, -R179.reuse ;  /* 0x000000aaada87223 */ /* 0x180fe200000108b3 */
[----:B------:R-:W-:Y:S01]  /*f070*/  FFMA.FTZ R173, R165, R170, -R179 ;  /* 0x000000aaa5ad7223 */ /* 0x000fe200000108b3 */
[----:B------:R-:W-:-:S02]  /*f080*/  IMAD.MOV R165, RZ, RZ, -R195 ;  /* 0x000000ffffa57224 */ /* 0x000fc400078e0ac3 */
[--C-:B------:R-:W-:Y:S01]  /*f090*/  FFMA.FTZ R175, R160, R170, -R179.reuse ;  /* 0x000000aaa0af7223 */ /* 0x100fe200000108b3 */
[----:B------:R-:W-:Y:S08]  /*f0a0*/  MUFU.EX2 R226, R226 ;  /* 0x000000e200e27308 */ /* 0x000ff00000000800 */
[----:B------:R-:W-:Y:S08]  /*f0b0*/  MUFU.EX2 R183, R183 ;  /* 0x000000b700b77308 */ /* 0x000ff00000000800 */
[----:B------:R-:W-:Y:S01]  /*f0c0*/  MUFU.EX2 R207, R207 ;  /* 0x000000cf00cf7308 */ /* 0x000fe20000000800 */
[----:B0-----:R-:W-:Y:S01]  /*f0d0*/  FMNMX.FTZ R164, R171, R174, !PT ;  /* 0x000000aeaba47209 */ /* 0x001fe20007810000 */
[----:B------:R-:W-:-:S04]  /*f0e0*/  FFMA.FTZ R174, R157, R170, -R179 ;  /* 0x000000aa9dae7223 */ /* 0x000fc800000108b3 */
[----:B------:R-:W0:Y:S02]  /*f0f0*/  SHFL.BFLY PT, R171, R164, 0x1, 0x1f ;  /* 0x0c201f00a4ab7f89 */ /* 0x000e2400000e0000 */
[----:B------:R-:W-:Y:S08]  /*f100*/  MUFU.EX2 R161, R161 ;  /* 0x000000a100a17308 */ /* 0x000ff00000000800 */
[----:B------:R-:W-:Y:S08]  /*f110*/  MUFU.EX2 R179, R156 ;  /* 0x0000009c00b37308 */ /* 0x000ff00000000800 */
[----:B------:R-:W-:Y:S01]  /*f120*/  MUFU.EX2 R206, R206 ;  /* 0x000000ce00ce7308 */ /* 0x000fe20000000800 */
[----:B0-----:R-:W-:-:S07]  /*f130*/  FMNMX.FTZ R171, R164, R171, !PT ;  /* 0x000000aba4ab7209 */ /* 0x001fce0007810000 */
[----:B------:R-:W-:Y:S01]  /*f140*/  MUFU.EX2 R168, R168 ;  /* 0x000000a800a87308 */ /* 0x000fe20000000800 */
[C---:B------:R-:W-:Y:S01]  /*f150*/  FSETP.NEU.FTZ.AND P2, PT, R171.reuse, -INF , PT ;  /* 0xff800000ab00780b */ /* 0x040fe20003f5d000 */
[----:B------:R-:W-:-:S06]  /*f160*/  FMUL.FTZ R152, R171, R170 ;  /* 0x000000aaab987220 */ /* 0x000fcc0000410000 */
[----:B------:R-:W-:Y:S01]  /*f170*/  MUFU.EX2 R172, R172 ;  /* 0x000000ac00ac7308 */ /* 0x000fe20000000800 */
[----:B------:R-:W-:-:S05]  /*f180*/  FSEL R152, R152, RZ, P2 ;  /* 0x000000ff98987208 */ /* 0x000fca0001000000 */
[-CC-:B------:R-:W-:Y:S01]  /*f190*/  FFMA.FTZ R154, R159, R170.reuse, -R152.reuse ;  /* 0x000000aa9f9a7223 */ /* 0x180fe20000010898 */
[----:B------:R-:W-:Y:S01]  /*f1a0*/  FSEL R159, R169, RZ, P6 ;  /* 0x000000ffa99f7208 */ /* 0x000fe20003000000 */
[-CC-:B------:R-:W-:Y:S01]  /*f1b0*/  FFMA.FTZ R153, R158, R170.reuse, -R152.reuse ;  /* 0x000000aa9e997223 */ /* 0x180fe20000010898 */
[-CC-:B------:R-:W-:Y:S01]  /*f1c0*/  FFMA.FTZ R155, R163, R170.reuse, -R152.reuse ;  /* 0x000000aaa39b7223 */ /* 0x180fe20000010898 */
[----:B------:R-:W-:Y:S01]  /*f1d0*/  FSEL R163, R171, RZ, P2 ;  /* 0x000000ffaba37208 */ /* 0x000fe20001000000 */
[-C--:B------:R-:W-:Y:S01]  /*f1e0*/  FFMA.FTZ R182, R162, R170.reuse, -R152 ;  /* 0x000000aaa2b67223 */ /* 0x080fe20000010898 */
[----:B------:R-:W-:Y:S01]  /*f1f0*/  FADD.FTZ R159, -R159, R186 ;  /* 0x000000ba9f9f7221 */ /* 0x000fe20000010100 */
[----:B------:R-:W-:Y:S01]  /*f200*/  ISETP.NE.AND P2, PT, R192, R165, PT ;  /* 0x000000a5c000720c */ /* 0x000fe20003f45270 */
[----:B------:R-:W-:Y:S01]  /*f210*/  MUFU.EX2 R153, R153 ;  /* 0x0000009900997308 */ /* 0x000fe20000000800 */
[----:B------:R-:W-:Y:S01]  /*f220*/  FADD.FTZ R163, -R163, R200 ;  /* 0x000000c8a3a37221 */ /* 0x000fe20000010100 */
[----:B------:R-:W-:Y:S01]  /*f230*/  FMUL.FTZ R158, R159, R170 ;  /* 0x000000aa9f9e7220 */ /* 0x000fe20000410000 */
[----:B------:R-:W-:-:S02]  /*f240*/  @!P1 VIADD R159, R20, 0x38840 ;  /* 0x00038840149f9836 */ /* 0x000fc40000000000 */
[-CC-:B------:R-:W-:Y:S01]  /*f250*/  FFMA.FTZ R167, R167, R170.reuse, -R152.reuse ;  /* 0x000000aaa7a77223 */ /* 0x180fe20000010898 */
[-C--:B------:R-:W-:Y:S01]  /*f260*/  FMUL.FTZ R162, R163, R170.reuse ;  /* 0x000000aaa3a27220 */ /* 0x080fe20000410000 */
[-CC-:B------:R-:W-:Y:S01]  /*f270*/  FFMA.FTZ R202, R202, R170.reuse, -R152.reuse ;  /* 0x000000aacaca7223 */ /* 0x180fe20000010898 */
[-CC-:B------:R-:W-:Y:S01]  /*f280*/  FFMA.FTZ R203, R203, R170.reuse, -R152.reuse ;  /* 0x000000aacbcb7223 */ /* 0x180fe20000010898 */
[----:B------:R-:W0:Y:S01]  /*f290*/  MUFU.EX2 R158, R158 ;  /* 0x0000009e009e7308 */ /* 0x000e220000000800 */
[----:B------:R-:W-:Y:S01]  /*f2a0*/  @!P1 PRMT R160, RZ, 0x654, R159 ;  /* 0x00000654ffa09816 */ /* 0x000fe2000000009f */
[-CC-:B------:R-:W-:Y:S01]  /*f2b0*/  FFMA.FTZ R157, R166, R170.reuse, -R152.reuse ;  /* 0x000000aaa69d7223 */ /* 0x180fe20000010898 */
[-C--:B------:R-:W-:Y:S01]  /*f2c0*/  FFMA.FTZ R201, R201, R170.reuse, -R152 ;  /* 0x000000aac9c97223 */ /* 0x080fe20000010898 */
[----:B------:R-:W-:Y:S01]  /*f2d0*/  @!P2 IMAD R163, R197, 0x40, R190 ;  /* 0x00000040c5a3a824 */ /* 0x000fe200078e02be */
[----:B------:R1:W-:Y:S01]  /*f2e0*/  @!P1 SYNCS.ARRIVE.TRANS64.RED.A1T0 RZ, [R160+URZ], RZ ;  /* 0x000000ffa0ff99a7 */ /* 0x0003e2000810043f */
[-CC-:B------:R-:W-:Y:S01]  /*f2f0*/  FFMA.FTZ R204, R199, R170.reuse, -R152.reuse ;  /* 0x000000aac7cc7223 */ /* 0x180fe20000010898 */
[--C-:B------:R-:W-:Y:S01]  /*f300*/  FFMA.FTZ R181, R181, R170, -R152.reuse ;  /* 0x000000aab5b57223 */ /* 0x100fe20000010898 */
[----:B------:R-:W2:Y:S01]  /*f310*/  MUFU.EX2 R159, R162 ;  /* 0x000000a2009f7308 */ /* 0x000ea20000000800 */
[----:B------:R-:W-:Y:S01]  /*f320*/  @!P2 LEA R163, R163, R2, 0x2 ;  /* 0x00000002a3a3a211 */ /* 0x000fe200078e10ff */
[-CC-:B------:R-:W-:Y:S01]  /*f330*/  FFMA.FTZ R200, R205, R170.reuse, -R152.reuse ;  /* 0x000000aacdc87223 */ /* 0x180fe20000010898 */
[-CC-:B------:R-:W-:Y:S01]  /*f340*/  FFMA.FTZ R205, R228, R170.reuse, -R152.reuse ;  /* 0x000000aae4cd7223 */ /* 0x180fe20000010898 */
[-CC-:B------:R-:W-:Y:S01]  /*f350*/  FFMA.FTZ R227, R227, R170.reuse, -R152.reuse ;  /* 0x000000aae3e37223 */ /* 0x180fe20000010898 */
[----:B------:R-:W-:Y:S01]  /*f360*/  FFMA.FTZ R229, R229, R170, -R152 ;  /* 0x000000aae5e57223 */ /* 0x000fe20000010898 */
[----:B------:R-:W-:-:S02]  /*f370*/  IMAD.MOV.U32 R199, RZ, RZ, 0x40000040 ;  /* 0x40000040ffc77424 */ /* 0x000fc400078e00ff */
[----:B------:R-:W3:Y:S01]  /*f380*/  MUFU.EX2 R154, R154 ;  /* 0x0000009a009a7308 */ /* 0x000ee20000000800 */
[----:B0-----:R-:W-:Y:S01]  /*f390*/  FFMA.FTZ R15, R158, R15, R224 ;  /* 0x0000000f9e0f7223 */ /* 0x001fe200000100e0 */
[----:B------:R0:W-:Y:S01]  /*f3a0*/  @!P2 STS [R163+0x38400], R158 ;  /* 0x0384009ea300a388 */ /* 0x0001e20000000800 */
[-C--:B------:R-:W-:Y:S01]  /*f3b0*/  FMUL.FTZ R24, R24, R158.reuse ;  /* 0x0000009e18187220 */ /* 0x080fe20000410000 */
[-C--:B------:R-:W-:Y:S01]  /*f3c0*/  FMUL.FTZ R25, R25, R158.reuse ;  /* 0x0000009e19197220 */ /* 0x080fe20000410000 */
[----:B-1----:R-:W-:Y:S01]  /*f3d0*/  FADD.FTZ R160, R226, R15 ;  /* 0x0000000fe2a07221 */ /* 0x002fe20000010000 */
[-C--:B------:R-:W-:Y:S01]  /*f3e0*/  FMUL.FTZ R28, R28, R158.reuse ;  /* 0x0000009e1c1c7220 */ /* 0x080fe20000410000 */
[----:B------:R-:W-:Y:S01]  /*f3f0*/  FMUL.FTZ R29, R29, R158 ;  /* 0x0000009e1d1d7220 */ /* 0x000fe20000410000 */
[----:B------:R-:W1:Y:S01]  /*f400*/  MUFU.EX2 R155, R155 ;  /* 0x0000009b009b7308 */ /* 0x000e620000000800 */
[----:B--2---:R-:W-:Y:S01]  /*f410*/  FFMA.FTZ R15, R159, R14, R153 ;  /* 0x0000000e9f0f7223 */ /* 0x004fe20000010099 */
[----:B------:R-:W-:Y:S01]  /*f420*/  FADD.FTZ R160, R183, R160 ;  /* 0x000000a0b7a07221 */ /* 0x000fe20000010000 */
[----:B------:R2:W-:Y:S01]  /*f430*/  @!P2 STS [R163+0x38420], R159 ;  /* 0x0384209fa300a388 */ /* 0x0005e20000000800 */
[-C--:B------:R-:W-:Y:S01]  /*f440*/  FMUL.FTZ R32, R32, R158.reuse ;  /* 0x0000009e20207220 */ /* 0x080fe20000410000 */
[-C--:B------:R-:W-:Y:S01]  /*f450*/  FMUL.FTZ R33, R33, R158.reuse ;  /* 0x0000009e21217220 */ /* 0x080fe20000410000 */
[----:B------:R-:W-:Y:S01]  /*f460*/  FADD.FTZ R160, R207, R160 ;  /* 0x000000a0cfa07221 */ /* 0x000fe20000010000 */
[-C--:B------:R-:W-:Y:S01]  /*f470*/  FMUL.FTZ R36, R36, R158.reuse ;  /* 0x0000009e24247220 */ /* 0x080fe20000410000 */
[----:B------:R-:W4:Y:S01]  /*f480*/  MUFU.EX2 R156, R167 ;  /* 0x000000a7009c7308 */ /* 0x000f220000000800 */
[C---:B---3--:R-:W-:Y:S01]  /*f490*/  FADD.FTZ R14, R154.reuse, R15 ;  /* 0x0000000f9a0e7221 */ /* 0x048fe20000010000 */
[----:B------:R-:W-:Y:S01]  /*f4a0*/  F2FP.BF16.F32.PACK_AB R153, R154, R153 ;  /* 0x000000999a99723e */ /* 0x000fe200000010ff */
[-C--:B------:R-:W-:Y:S01]  /*f4b0*/  FMUL.FTZ R37, R37, R158.reuse ;  /* 0x0000009e25257220 */ /* 0x080fe20000410000 */
[----:B------:R-:W-:Y:S01]  /*f4c0*/  F2FP.BF16.F32.PACK_AB R154, R207, R183 ;  /* 0x000000b7cf9a723e */ /* 0x000fe200000010ff */
[-C--:B------:R-:W-:Y:S01]  /*f4d0*/  FMUL.FTZ R40, R40, R158.reuse ;  /* 0x0000009e28287220 */ /* 0x080fe20000410000 */
[-C--:B------:R-:W-:Y:S01]  /*f4e0*/  FMUL.FTZ R41, R41, R158.reuse ;  /* 0x0000009e29297220 */ /* 0x080fe20000410000 */
        /* <DEDUP_REMOVED lines=9> */
[----:B------:R1:W-:Y:S01]  /*f580*/  MUFU.EX2 R197, R203 ;  /* 0x000000cb00c57308 */ /* 0x0003e20000000800 */
[----:B---3--:R-:W-:Y:S01]  /*f590*/  FFMA.FTZ R202, R225, R170, -R152 ;  /* 0x000000aae1ca7223 */ /* 0x008fe20000010898 */
[C---:B----4-:R-:W-:Y:S01]  /*f5a0*/  FADD.FTZ R14, R156.reuse, R15 ;  /* 0x0000000f9c0e7221 */ /* 0x050fe20000010000 */
[----:B------:R-:W-:Y:S01]  /*f5b0*/  F2FP.BF16.F32.PACK_AB R155, R156, R155 ;  /* 0x0000009b9c9b723e */ /* 0x000fe200000010ff */
[-C--:B------:R-:W-:Y:S01]  /*f5c0*/  FMUL.FTZ R57, R57, R158.reuse ;  /* 0x0000009e39397220 */ /* 0x080fe20000410000 */
[----:B------:R-:W-:Y:S01]  /*f5d0*/  F2FP.BF16.F32.PACK_AB R156, R206, R161 ;  /* 0x000000a1ce9c723e */ /* 0x000fe200000010ff */
[----:B------:R-:W-:Y:S01]  /*f5e0*/  FMUL.FTZ R60, R60, R158 ;  /* 0x0000009e3c3c7220 */ /* 0x000fe20000410000 */
[----:B------:R-:W-:Y:S01]  /*f5f0*/  F2FP.BF16.F32.PACK_AB R152, R226, R224 ;  /* 0x000000e0e298723e */ /* 0x000fe200000010ff */
[----:B------:R-:W-:Y:S01]  /*f600*/  BAR.SYNC.DEFER_BLOCKING 0xf, 0x100 ;  /* 0x03c4000000007b1d */ /* 0x000fe20000010000 */
[----:B-1----:R-:W-:Y:S01]  /*f610*/  FADD.FTZ R203, R161, R160 ;  /* 0x000000a0a1cb7221 */ /* 0x002fe20000010000 */
[-C--:B------:R-:W-:Y:S01]  /*f620*/  FMUL.FTZ R61, R61, R158.reuse ;  /* 0x0000009e3d3d7220 */ /* 0x080fe20000410000 */
[-C--:B------:R-:W-:Y:S01]  /*f630*/  FMUL.FTZ R64, R64, R158.reuse ;  /* 0x0000009e40407220 */ /* 0x080fe20000410000 */
[-C--:B------:R-:W-:Y:S01]  /*f640*/  FMUL.FTZ R65, R65, R158.reuse ;  /* 0x0000009e41417220 */ /* 0x080fe20000410000 */
[----:B------:R-:W-:Y:S01]  /*f650*/  FADD.FTZ R203, R206, R203 ;  /* 0x000000cbcecb7221 */ /* 0x000fe20000010000 */
        /* <DEDUP_REMOVED lines=122> */
[----:B-1----:R-:W-:Y:S01]  /*fe00*/  FADD.FTZ R207, R157, R14 ;  /* 0x0000000e9dcf7221 */ /* 0x002fe20000010000 */
[----:B---3--:R-:W-:Y:S01]  /*fe10*/  F2FP.BF16.F32.PACK_AB R157, R182, R157 ;  /* 0x0000009db69d723e */ /* 0x008fe200000010ff */
[----:B------:R1:W-:Y:S01]  /*fe20*/  STSM.16.M88.4 [R196+0x36400], R152 ;  /* 0x03640098c4007844 */ /* 0x0003e20000000200 */
[----:B0-----:R-:W-:Y:S01]  /*fe30*/  F2FP.BF16.F32.PACK_AB R158, R172, R168 ;  /* 0x000000a8ac9e723e */ /* 0x001fe200000010ff */
[----:B------:R-:W-:Y:S01]  /*fe40*/  VIADD R14, R198, 0x80 ;  /* 0x00000080c60e7836 */ /* 0x000fe20000000000 */
[----:B--2---:R-:W-:Y:S01]  /*fe50*/  F2FP.BF16.F32.PACK_AB R159, R204, R201 ;  /* 0x000000c9cc9f723e */ /* 0x004fe200000010ff */
[----:B------:R-:W0:Y:S01]  /*fe60*/  MUFU.EX2 R206, R229 ;  /* 0x000000e500ce7308 */ /* 0x000e220000000800 */
[----:B----4-:R-:W-:Y:S01]  /*fe70*/  F2FP.BF16.F32.PACK_AB R160, R174, R173 ;  /* 0x000000adaea0723e */ /* 0x010fe200000010ff */
[----:B------:R-:W-:Y:S01]  /*fe80*/  IMAD.MOV.U32 R15, RZ, RZ, 0x40000040 ;  /* 0x40000040ff0f7424 */ /* 0x000fe200078e00ff */
[----:B-----5:R-:W-:Y:S01]  /*fe90*/  F2FP.BF16.F32.PACK_AB R161, R186, R181 ;  /* 0x000000b5baa1723e */ /* 0x020fe200000010ff */
[----:B------:R1:W-:Y:S01]  /*fea0*/  STSM.16.M88.4 [R208], R156 ;  /* 0x0000009cd0007844 */ /* 0x0003e20000000200 */
[----:B------:R-:W-:Y:S01]  /*feb0*/  F2FP.BF16.F32.PACK_AB R162, R176, R175 ;  /* 0x000000afb0a2723e */ /* 0x000fe200000010ff */
[----:B------:R-:W-:Y:S01]  /*fec0*/  FADD.FTZ R182, R182, R207 ;  /* 0x000000cfb6b67221 */ /* 0x000fe20000010000 */
[----:B------:R-:W-:Y:S01]  /*fed0*/  F2FP.BF16.F32.PACK_AB R163, R200, R197 ;  /* 0x000000c5c8a3723e */ /* 0x000fe200000010ff */
[----:B------:R-:W-:Y:S01]  /*fee0*/  FADD.FTZ R203, R168, R203 ;  /* 0x000000cba8cb7221 */ /* 0x000fe20000010000 */
[----:B------:R-:W-:Y:S01]  /*fef0*/  F2FP.BF16.F32.PACK_AB R164, R178, R177 ;  /* 0x000000b1b2a4723e */ /* 0x000fe200000010ff */
[----:B------:R-:W-:Y:S01]  /*ff00*/  FADD.FTZ R201, R201, R182 ;  /* 0x000000b6c9c97221 */ /* 0x000fe20000010000 */
[----:B------:R-:W-:Y:S01]  /*ff10*/  F2FP.BF16.F32.PACK_AB R165, R183, R202 ;  /* 0x000000cab7a5723e */ /* 0x000fe200000010ff */
[----:B------:R1:W-:Y:S01]  /*ff20*/  STSM.16.M88.4 [R210], R160 ;  /* 0x000000a0d2007844 */ /* 0x0003e20000000200 */
[----:B------:R-:W-:Y:S01]  /*ff30*/  F2FP.BF16.F32.PACK_AB R166, R180, R179 ;  /* 0x000000b3b4a6723e */ /* 0x000fe200000010ff */
[----:B------:R-:W-:Y:S01]  /*ff40*/  FADD.FTZ R172, R172, R203 ;  /* 0x000000cbacac7221 */ /* 0x000fe20000010000 */
[----:B------:R-:W-:Y:S01]  /*ff50*/  FADD.FTZ R204, R204, R201 ;  /* 0x000000c9cccc7221 */ /* 0x000fe20000010000 */
[----:B------:R-:W-:Y:S01]  /*ff60*/  ISETP.GT.AND P2, PT, R21, R211, PT ;  /* 0x000000d31500720c */ /* 0x000fe20003f44270 */
[----:B------:R-:W-:Y:S01]  /*ff70*/  @!P1 VIADD R20, R20, 0x38860 ;  /* 0x0003886014149836 */ /* 0x000fe20000000000 */
[----:B0-----:R-:W-:Y:S01]  /*ff80*/  F2FP.BF16.F32.PACK_AB R167, R206, R205 ;  /* 0x000000cdcea7723e */ /* 0x001fe200000010ff */
[----:B------:R-:W-:Y:S01]  /*ff90*/  FADD.FTZ R173, R173, R172 ;  /* 0x000000acadad7221 */ /* 0x000fe20000010000 */
[----:B------:R-:W-:-:S02]  /*ffa0*/  FADD.FTZ R181, R181, R204 ;  /* 0x000000ccb5b57221 */ /* 0x000fc40000010000 */
[----:B------:R-:W-:Y:S01]  /*ffb0*/  @!P1 PRMT R20, RZ, 0x654, R20 ;  /* 0x00000654ff149816 */ /* 0x000fe20000000014 */
[----:B------:R1:W-:Y:S01]  /*ffc0*/  STSM.16.M88.4 [R209], R164 ;  /* 0x000000a4d1007844 */ /* 0x0003e20000000200 */
[----:B------:R-:W-:Y:S01]  /*ffd0*/  WARPGROUP.ARRIVE ;  /* 0x00000000000079c5 */ /* 0x000fe20000000000 */
[----:B------:R-:W-:Y:S01]  /*ffe0*/  FADD.FTZ R174, R174, R173 ;  /* 0x000000adaeae7221 */ /* 0x000fe20000010000 */
[----:B------:R-:W-:-:S03]  /*fff0*/  FADD.FTZ R186, R186, R181 ;  /* 0x000000b5baba7221 */ /* 0x000fc60000010000 */
[----:B------:R-:W-:Y:S01]  /*10000*/  FADD.FTZ R175, R175, R174 ;  /* 0x000000aeafaf7221 */ /* 0x000fe20000010000 */
[----:B------:R-:W-:Y:S01]  /*10010*/  HGMMA.64x256x16.F32.BF16 R24, R152, gdesc[UR4].tnspB, R24, gsb0 ;  /* 0x43e0000498187df0 */ /* 0x000fe20008001818 */
[----:B------:R-:W-:Y:S01]  /*10020*/  R2UR UR6, R14 ;  /* 0x000000000e0672ca */ /* 0x000fe200000e0000 */
[C---:B------:R-:W-:Y:S01]  /*10030*/  VIADD R14, R198.reuse, 0x100 ;  /* 0x00000100c60e7836 */ /* 0x040fe20000000000 */
[----:B------:R-:W-:Y:S01]  /*10040*/  R2UR UR7, R15 ;  /* 0x000000000f0772ca */ /* 0x000fe200000e0000 */
[----:B------:R-:W-:Y:S02]  /*10050*/  IMAD.MOV.U32 R15, RZ, RZ, 0x40000040 ;  /* 0x40000040ff0f7424 */ /* 0x000fe400078e00ff */
[----:B------:R-:W-:Y:S01]  /*10060*/  FADD.FTZ R197, R197, R186 ;  /* 0x000000bac5c57221 */ /* 0x000fe20000010000 */
[----:B------:R-:W-:Y:S02]  /*10070*/  VIADD R198, R198, 0x180 ;  /* 0x00000180c6c67836 */ /* 0x000fe40000000000 */
[----:B------:R-:W-:Y:S01]  /*10080*/  FADD.FTZ R176, R176, R175 ;  /* 0x000000afb0b07221 */ /* 0x000fe20000010000 */
[----:B------:R-:W-:-:S02]  /*10090*/  IMAD.MOV.U32 R186, RZ, RZ, R169 ;  /* 0x000000ffffba7224 */ /* 0x000fc400078e00a9 */
[----:B------:R-:W-:Y:S01]  /*100a0*/  FADD.FTZ R197, R200, R197 ;  /* 0x000000c5c8c57221 */ /* 0x000fe20000010000 */
[----:B------:R-:W-:Y:S01]  /*100b0*/  MOV R200, R171 ;  /* 0x000000ab00c87202 */ /* 0x000fe20000000f00 */
[----:B------:R-:W-:Y:S02]  /*100c0*/  FADD.FTZ R177, R177, R176 ;  /* 0x000000b0b1b17221 */ /* 0x000fe40000010000 */
[----:B------:R-:W-:Y:S01]  /*100d0*/  FADD.FTZ R202, R202, R197 ;  /* 0x000000c5caca7221 */ /* 0x000fe20000010000 */
[----:B------:R-:W-:Y:S02]  /*100e0*/  IMAD.MOV.U32 R197, RZ, RZ, R18 ;  /* 0x000000ffffc57224 */ /* 0x000fe400078e0012 */
[----:B------:R-:W-:Y:S01]  /*100f0*/  FADD.FTZ R178, R178, R177 ;  /* 0x000000b1b2b27221 */ /* 0x000fe20000010000 */
[----:B------:R-:W-:-:S04]  /*10100*/  FADD.FTZ R202, R183, R202 ;  /* 0x000000cab7ca7221 */ /* 0x000fc80000010000 */
[----:B------:R-:W-:Y:S01]  /*10110*/  FADD.FTZ R205, R205, R202 ;  /* 0x000000cacdcd7221 */ /* 0x000fe20000010000 */
[----:B------:R-:W-:Y:S02]  /*10120*/  WARPGROUP.DEPBAR.LE gsb0, 0x0 ;  /* 0x00008000000079c5 */ /* 0x000fe40000010000 */
[----:B------:R-:W-:-:S06]  /*10130*/  WARPGROUP.ARRIVE ;  /* 0x00000000000079c5 */ /* 0x000fcc0000000000 */
[----:B------:R-:W-:Y:S01]  /*10140*/  HGMMA.64x256x16.F32.BF16 R24, R156, gdesc[UR4].tnspB, R24, gsb0 ;  /* 0x43e000049c187df0 */ /* 0x000fe20008001818 */
[----:B------:R-:W-:Y:S01]  /*10150*/  R2UR UR6, R14 ;  /* 0x000000000e0672ca */ /* 0x000fe200000e0000 */
[----:B------:R-:W-:Y:S01]  /*10160*/  FADD.FTZ R14, R206, R205 ;  /* 0x000000cdce0e7221 */ /* 0x000fe20000010000 */
[----:B------:R-:W-:Y:S01]  /*10170*/  R2UR UR7, R15 ;  /* 0x000000000f0772ca */ /* 0x000fe200000e0000 */
[----:B------:R-:W-:-:S04]  /*10180*/  FADD.FTZ R15, R179, R178 ;  /* 0x000000b2b30f7221 */ /* 0x000fc80000010000 */
[----:B------:R-:W-:Y:S01]  /*10190*/  FADD.FTZ R15, R180, R15 ;  /* 0x0000000fb40f7221 */ /* 0x000fe20000010000 */
[----:B------:R-:W-:Y:S02]  /*101a0*/  WARPGROUP.DEPBAR.LE gsb0, 0x0 ;  /* 0x00008000000079c5 */ /* 0x000fe40000010000 */
[----:B------:R-:W-:-:S15]  /*101b0*/  WARPGROUP.ARRIVE ;  /* 0x00000000000079c5 */ /* 0x000fde0000000000 */
[----:B------:R-:W-:-:S02]  /*101c0*/  NOP ;  /* 0x0000000000007918 */ /* 0x000fc40000000000 */
        /* <DEDUP_REMOVED lines=17> */
[----:B0-----:R-:W-:-:S04]  /*102e0*/  VIADD R20, R21, 0xffffffff ;  /* 0xffffffff15147836 */ /* 0x001fc80000000000 */
[----:B------:R-:W-:Y:S01]  /*102f0*/  IMAD.MOV.U32 R21, RZ, RZ, R20 ;  /* 0x000000ffff157224 */ /* 0x000fe200078e0014 */
[----:B-1----:R-:W-:Y:S06]  /*10300*/  @P2 BRA `(.L_x_4303) ;  /* 0xffffffc400382947 */ /* 0x002fec000383ffff */
[----:B------:R-:W-:Y:S05]  /*10310*/  BSYNC B0 ;  /* 0x0000000000007941 */ /* 0x000fea0003800000 */
.L_x_4292:
[----:B------:R-:W-:-:S07]  /*10320*/  IMAD.MOV.U32 R21, RZ, RZ, R20 ;  /* 0x000000ffff157224 */ /* 0x000fce00078e0014 */
.L_x_4291:
[----:B------:R-:W-:Y:S05]  /*10330*/  BSYNC B1 ;  /* 0x0000000000017941 */ /* 0x000fea0003800000 */
.L_x_4290:
[----:B------:R-:W-:Y:S01]  /*10340*/  ISETP.GE.AND P2, PT, R21, RZ, PT ;  /* 0x000000ff1500720c */ /* 0x000fe20003f46270 */
[----:B------:R-:W-:-:S12]  /*10350*/  BSSY B0, `(.L_x_4304) ;  /* 0x000036c000007945 */ /* 0x000fd80003800000 */
[----:B------:R-:W-:Y:S05]  /*10360*/  @!P2 BRA `(.L_x_4305) ;  /* 0x0000003400a8a947 */ /* 0x000fea0003800000 */
[----:B------:R-:W-:Y:S02]  /*10370*/  IMAD.MOV.U32 R194, RZ, RZ, R171 ;  /* 0x000000ffffc27224 */ /* 0x000fe400078e00ab */
[----:B------:R-:W-:Y:S02]  /*10380*/  IMAD.MOV.U32 R185, RZ, RZ, R169 ;  /* 0x000000ffffb97224 */ /* 0x000fe400078e00a9 */
[----:B------:R-:W-:-:S07]  /*10390*/  IMAD.MOV.U32 R197, RZ, RZ, R18 ;  /* 0x000000ffffc57224 */ /* 0x000fce00078e0012 */
.L_x_4316:
[----:B------:R-:W-:-:S05]  /*103a0*/  VIADD R18, R197, 0x1 ;  /* 0x00000001c5127836 */ /* 0x000fca0000000000 */
[----:B------:R-:W-:-:S04]  /*103b0*/  ISETP.NE.AND P2, PT, R18, 0x2, PT ;  /* 0x000000021200780c */ /* 0x000fc80003f45270 */
[----:B--2---:R-:W-:Y:S02]  /*103c0*/  SEL R153, RZ, 0x1, P2 ;  /* 0x00000001ff997807 */ /* 0x004fe40001000000 */
[----:B------:R-:W-:Y:S02]  /*103d0*/  SEL R18, R18, RZ, P2 ;  /* 0x000000ff12127207 */ /* 0x000fe40001000000 */
[----:B------:R-:W-:Y:S01]  /*103e0*/  LOP3.LUT R22, R22, R153, RZ, 0x3c, !PT ;  /* 0x0000009916167212 */ /* 0x000fe200078e3cff */
[----:B------:R-:W-:Y:S06]  /*103f0*/  @!P0 BRA `(.L_x_4306) ;  /* 0x0000000000048947 */ /* 0x000fec0003800000 */
[----:B------:R-:W-:Y:S01]  /*10400*/  BPT.TRAP 0x1 ;  /* 0x000000040000795c */ /* 0x000fe20000300000 */
.L_x_4306:
[----:B------:R-:W-:Y:S01]  /*10410*/  IMAD R20, R18, 0x8, R2 ;  /* 0x0000000812147824 */ /* 0x000fe200078e0202 */
[----:B------:R-:W-:-:S04]  /*10420*/  SHF.L.U32 R201, R22, 0x1f, RZ ;  /* 0x0000001f16c97819 */ /* 0x000fc800000006ff */
[----:B------:R0:W1:Y:S01]  /*10430*/  SYNCS.PHASECHK.TRANS64.TRYWAIT P2, [R20+URZ+0x38830], R201 ;  /* 0x038830c9140075a7 */ /* 0x000062000804017f */
[----:B------:R-:W-:Y:S05]  /*10440*/  @!P0 BRA `(.L_x_4307) ;  /* 0x0000000000048947 */ /* 0x000fea0003800000 */
[----:B------:R-:W-:Y:S01]  /*10450*/  BPT.TRAP 0x1 ;  /* 0x000000040000795c */ /* 0x000fe20000300000 */
.L_x_4307:
[----:B------:R-:W-:Y:S01]  /*10460*/  BSSY B1, `(.L_x_4308) ;  /* 0x0000006000017945 */ /* 0x000fe20003800000 */
[----:B------:R-:W-:Y:S02]  /*10470*/  IMAD R186, R18, 0x200, R0 ;  /* 0x0000020012ba7824 */ /* 0x000fe400078e0200 */
[----:B------:R-:W-:Y:S01]  /*10480*/  IMAD.MOV.U32 R187, RZ, RZ, 0x40000040 ;  /* 0x40000040ffbb7424 */ /* 0x000fe200078e00ff */
[----:B-1----:R-:W-:Y:S06]  /*10490*/  @P2 BRA `(.L_x_4309) ;  /* 0x0000000000082947 */ /* 0x002fec0003800000 */
[----:B------:R-:W1:Y:S02]  /*104a0*/  SYNCS.PHASECHK.TRANS64.TRYWAIT P2, [R20+URZ+0x38830], R201 ;  /* 0x038830c9140075a7 */ /* 0x000e64000804017f */
[----:B-1----:R-:W-:Y:S05]  /*104b0*/  @!P2 BRA `(.L_x_4310) ;  /* 0x000000d800eca947 */ /* 0x002fea0003800000 */
.L_x_4309:
[----:B------:R-:W-:Y:S05]  /*104c0*/  BSYNC B1 ;  /* 0x0000000000017941 */ /* 0x000fea0003800000 */
.L_x_4308:
[C---:B------:R-:W-:Y:S01]  /*104d0*/  R2UR UR6, R186.reuse ;  /* 0x00000000ba0672ca */ /* 0x040fe200000e0000 */
[----:B------:R-:W-:Y:S01]  /*104e0*/  WARPGROUP.ARRIVE ;  /* 0x00000000000079c5 */ /* 0x000fe20000000000 */
[----:B------:R-:W-:Y:S01]  /*104f0*/  R2UR UR7, R187 ;  /* 0x00000000bb0772ca */ /* 0x000fe200000e0000 */
[----:B------:R-:W-:Y:S01]  /*10500*/  VIADD R198, R186, 0x2 ;  /* 0x00000002bac67836 */ /* 0x000fe20000000000 */
[----:B------:R-:W-:Y:S01]  /*10510*/  R2UR UR4, R6 ;  /* 0x00000000060472ca */ /* 0x000fe200000e0000 */
[----:B------:R-:W-:Y:S01]  /*10520*/  IMAD.MOV.U32 R187, RZ, RZ, 0x40000040 ;  /* 0x40000040ffbb7424 */ /* 0x000fe200078e00ff */
[----:B------:R-:W-:Y:S02]  /*10530*/  R2UR UR5, R7 ;  /* 0x00000000070572ca */ /* 0x000fe400000e0000 */
[----:B------:R-:W-:-:S11]  /*10540*/  MOV R199, 0x40000040 ;  /* 0x4000004000c77802 */ /* 0x000fd60000000f00 */
        /* <DEDUP_REMOVED lines=28> */
.L_x_4311:
[----:B------:R2:W3:Y:S01]  /*10710*/  SYNCS.PHASECHK.TRANS64.TRYWAIT P2, [R20+URZ+0x38850], R201 ;  /* 0x038850c9140075a7 */ /* 0x0004e2000804017f */
[----:B------:R-:W-:Y:S05]  /*10720*/  @!P0 BRA `(.L_x_4312) ;  /* 0x0000000000048947 */ /* 0x000fea0003800000 */
[----:B------:R-:W-:Y:S01]  /*10730*/  BPT.TRAP 0x1 ;  /* 0x000000040000795c */ /* 0x000fe20000300000 */
.L_x_4312:
[----:B------:R-:W-:Y:S04]  /*10740*/  BSSY B1, `(.L_x_4313) ;  /* 0x0000004000017945 */ /* 0x000fe80003800000 */
[----:B---3--:R-:W-:Y:S05]  /*10750*/  @P2 BRA `(.L_x_4314) ;  /* 0x0000000000082947 */ /* 0x008fea0003800000 */
[----:B------:R-:W3:Y:S02]  /*10760*/  SYNCS.PHASECHK.TRANS64.TRYWAIT P2, [R20+URZ+0x38850], R201 ;  /* 0x038850c9140075a7 */ /* 0x000ee4000804017f */
[----:B---3--:R-:W-:Y:S05]  /*10770*/  @!P2 BRA `(.L_x_4315) ;  /* 0x000000d80050a947 */ /* 0x008fea0003800000 */
.L_x_4314:
[----:B------:R-:W-:Y:S05]  /*10780*/  BSYNC B1 ;  /* 0x0000000000017941 */ /* 0x000fea0003800000 */
.L_x_4313:
[----:B------:R-:W-:Y:S01]  /*10790*/  IMAD R200, R18, 0x1000, R3 ;  /* 0x0000100012c87824 */ /* 0x000fe200078e0203 */
[----:B------:R-:W-:Y:S01]  /*107a0*/  R2UR UR4, R4 ;  /* 0x00000000040472ca */ /* 0x000fe200000e0000 */
[----:B0123--:R-:W-:Y:S01]  /*107b0*/  IMAD.MOV.U32 R201, RZ, RZ, 0x40000040 ;  /* 0x40000040ffc97424 */ /* 0x00ffe200078e00ff */
[----:B------:R-:W-:Y:S01]  /*107c0*/  R2UR UR5, R5 ;  /* 0x00000000050572ca */ /* 0x000fe200000e0000 */
[----:B------:R-:W-:Y:S01]  /*107d0*/  WARPGROUP.ARRIVE ;  /* 0x00000000000079c5 */ /* 0x000fe20000000000 */
[----:B------:R-:W-:Y:S01]  /*107e0*/  R2UR UR6, R200 ;  /* 0x00000000c80672ca */ /* 0x000fe200000e0000 */
[----:B------:R-:W-:Y:S01]  /*107f0*/  VIADD R186, R4, 0x2 ;  /* 0x0000000204ba7836 */ /* 0x000fe20000000000 */
[----:B------:R-:W-:Y:S01]  /*10800*/  R2UR UR7, R201 ;  /* 0x00000000c90772ca */ /* 0x000fe200000e0000 */
[----:B------:R-:W-:Y:S02]  /*10810*/  IMAD.MOV.U32 R187, RZ, RZ, 0x40000040 ;  /* 0x40000040ffbb7424 */ /* 0x000fe400078e00ff */
[----:B------:R-:W0:Y:S01]  /*10820*/  S2R R198, SR_TID.X ;  /* 0x0000000000c67919 */ /* 0x000e220000002100 */
[----:B------:R-:W-:-:S02]  /*10830*/  VIADD R201, R200, 0x800 ;  /* 0x00000800c8c97836 */ /* 0x000fc40000000000 */
[----:B------:R-:W-:Y:S02]  /*10840*/  IMAD.MOV.U32 R199, RZ, RZ, 0x40000040 ;  /* 0x40000040ffc77424 */ /* 0x000fe400078e00ff */
[----:B------:R-:W-:Y:S02]  /*10850*/  VIADD R205, R4, 0x800 ;  /* 0x0000080004cd7836 */ /* 0x000fe40000000000 */
        /* <DEDUP_REMOVED lines=10> */
[----:B0-----:R-:W-:Y:S01]  /*10900*/  SHF.R.U32.HI R198, RZ, 0x7, R198 ;  /* 0x00000007ffc67819 */ /* 0x001fe200000116c6 */
        /* <DEDUP_REMOVED lines=150> */
[----:B------:R-:W-:Y:S02]  /*11270*/  R2UR UR6, R186 ;  /* 0x00000000ba0672ca */ /* 0x000fe400000e0000 */
[----:B------:R-:W-:Y:S01]  /*11280*/  R2UR UR7, R187 ;  /* 0x00000000bb0772ca */ /* 0x000fe200000e0000 */
[----:B------:R-:W0:Y:S01]  /*11290*/  SHFL.IDX PT, R186, R198, RZ, 0x1f ;  /* 0x00001fffc6ba7589 */ /* 0x000e2200000e0000 */
[----:B------:R-:W-:Y:S01]  /*112a0*/  IMAD.MOV.U32 R187, RZ, RZ, 0x4 ;  /* 0x00000004ffbb7424 */ /* 0x000fe200078e00ff */
[----:B0-----:R-:W-:-:S04]  /*112b0*/  ISETP.GT.AND P2, PT, R186, 0x7f, PT ;  /* 0x0000007fba00780c */ /* 0x001fc80003f44270 */
[----:B------:R-:W-:-:S05]  /*112c0*/  SEL R186, RZ, 0x2, !P2 ;  /* 0x00000002ffba7807 */ /* 0x000fca0005000000 */
        /* <DEDUP_REMOVED lines=26> */
[----:B------:R-:W-:-:S02]  /*11470*/  IMAD.MOV.U32 R203, RZ, RZ, 0x40000040 ;  /* 0x40000040ffcb7424 */ /* 0x000fc400078e00ff */
[----:B------:R-:W-:Y:S01]  /*11480*/  IMAD.MOV.U32 R205, RZ, RZ, 0x40000040 ;  /* 0x40000040ffcd7424 */ /* 0x000fe200078e00ff */
[----:B------:R-:W-:Y:S02]  /*11490*/  WARPGROUP.DEPBAR.LE gsb0, 0x0 ;  /* 0x00008000000079c5 */ /* 0x000fe40000010000 */
[----:B------:R-:W-:-:S07]  /*114a0*/  WARPGROUP.ARRIVE ;  /* 0x00000000000079c5 */ /* 0x000fce0000000000 */
        /* <DEDUP_REMOVED lines=20> */
[----:B------:R-:W-:Y:S02]  /*115f0*/  R2UR UR5, R203 ;  /* 0x00000000cb0572ca */ /* 0x000fe400000e0000 */
[----:B------:R-:W-:Y:S02]  /*11600*/  R2UR UR6, R204 ;  /* 0x00000000cc0672ca */ /* 0x000fe400000e0000 */
        /* <DEDUP_REMOVED lines=113> */
[----:B------:R-:W-:Y:S01]  /*11d20*/  IMAD.MOV.U32 R203, RZ, RZ, 0x40000040 ;  /* 0x40000040ffcb7424 */ /* 0x000fe200078e00ff */
[C---:B------:R-:W-:Y:S02]  /*11d30*/  IADD3 R186, R205.reuse, R187, RZ ;  /* 0x000000bbcdba7210 */ /* 0x040fe40007ffe0ff */
        /* <DEDUP_REMOVED lines=8> */
[----:B------:R-:W-:Y:S02]  /*11dc0*/  R2UR UR4, R202 ;  /* 0x00000000ca0472ca */ /* 0x000fe400000e0000 */
[----:B------:R-:W-:Y:S02]  /*11dd0*/  R2UR UR5, R203 ;  /* 0x00000000cb0572ca */ /* 0x000fe400000e0000 */
        /* <DEDUP_REMOVED lines=76> */
[----:B-1----:R-:W-:Y:S01]  /*122a0*/  FMNMX.FTZ R169, R159, R198, !PT ;  /* 0x000000c69fa97209 */ /* 0x002fe20007810000 */
[----:B------:R-:W-:Y:S01]  /*122b0*/  FMUL.FTZ R198, R177, UR4 ;  /* 0x00000004b1c67c20 */ /* 0x000fe20008410000 */
[----:B------:R-:W-:-:S05]  /*122c0*/  FMUL.FTZ R177, R180, UR4 ;  /* 0x00000004b4b17c20 */ /* 0x000fca0008410000 */
        /* <DEDUP_REMOVED lines=8> */
[----:B------:R-:W-:-:S06]  /*12350*/  FMUL.FTZ R180, R181, UR4 ;  /* 0x00000004b5b47c20 */ /* 0x000fcc0008410000 */
        /* <DEDUP_REMOVED lines=22> */
[----:B0-----:R-:W-:Y:S01]  /*124c0*/  FMNMX.FTZ R169, R181, R202, !PT ;  /* 0x000000cab5a97209 */ /* 0x001fe20007810000 */
[----:B------:R-:W-:-:S04]  /*124d0*/  FMUL.FTZ R202, R175, UR4 ;  /* 0x00000004afca7c20 */ /* 0x000fc80008410000 */
[----:B------:R-:W0:Y:S01]  /*124e0*/  MUFU.TANH R163, R163 ;  /* 0x000000a300a37308 */ /* 0x000e220000002400 */
[----:B-1----:R-:W-:Y:S01]  /*124f0*/  FMNMX.FTZ R171, R158, R171, !PT ;  /* 0x000000ab9eab7209 */ /* 0x002fe20007810000 */
[----:B------:R-:W-:Y:S01]  /*12500*/  ULDC UR4, c[0x0][0xa80] ;  /* 0x0002a00000047ab9 */ /* 0x000fe20000000800 */
[----:B------:R-:W1:Y:S05]  /*12510*/  SHFL.BFLY PT, R170, R169, 0x1, 0x1f ;  /* 0x0c201f00a9aa7f89 */ /* 0x000e6a00000e0000 */
        /* <DEDUP_REMOVED lines=15> */
[----:B------:R-:W-:Y:S01]  /*12610*/  IADD3 R161, -R195, RZ, RZ ;  /* 0x000000ffc3a17210 */ /* 0x000fe20007ffe1ff */
[--C-:B------:R-:W-:Y:S01]  /*12620*/  FFMA.FTZ R152, R152, R170, -R185.reuse ;  /* 0x000000aa98987223 */ /* 0x100fe200000108b9 */
[----:B-----5:R-:W-:Y:S01]  /*12630*/  FMNMX.FTZ R171, R199, R174, !PT ;  /* 0x000000aec7ab7209 */ /* 0x020fe20007810000 */
[-CC-:B------:R-:W-:Y:S01]  /*12640*/  FFMA.FTZ R187, R187, R170.reuse, -R185.reuse ;  /* 0x000000aabbbb7223 */ /* 0x180fe200000108b9 */
[----:B------:R-:W-:Y:S01]  /*12650*/  ISETP.NE.AND P2, PT, R192, R161, PT ;  /* 0x000000a1c000720c */ /* 0x000fe20003f45270 */
        /* <DEDUP_REMOVED lines=10> */
[-CC-:B------:R-:W-:Y:S01]  /*12700*/  FFMA.FTZ R173, R173, R170.reuse, -R185.reuse ;  /* 0x000000aaadad7223 */ /* 0x180fe200000108b9 */
[-CC-:B------:R-:W-:Y:S01]  /*12710*/  FFMA.FTZ R176, R176, R170.reuse, -R185.reuse ;  /* 0x000000aab0b07223 */ /* 0x180fe200000108b9 */
[-CC-:B------:R-:W-:Y:S01]  /*12720*/  FFMA.FTZ R177, R177, R170.reuse, -R185.reuse ;  /* 0x000000aab1b17223 */ /* 0x180fe200000108b9 */
[----:B------:R-:W-:Y:S01]  /*12730*/  FFMA.FTZ R180, R180, R170, -R185 ;  /* 0x000000aab4b47223 */ /* 0x000fe200000108b9 */
[----:B------:R-:W-:-:S02]  /*12740*/  @!P2 IMAD R161, R197, 0x40, R190 ;  /* 0x00000040c5a1a824 */ /* 0x000fc400078e02be */
[----:B------:R-:W0:Y:S01]  /*12750*/  MUFU.TANH R204, R204 ;  /* 0x000000cc00cc7308 */ /* 0x000e220000002400 */
[----:B--2---:R-:W-:-:S07]  /*12760*/  FMNMX.FTZ R174, R202, R171, !PT ;  /* 0x000000abcaae7209 */ /* 0x004fce0007810000 */
[----:B------:R-:W2:Y:S01]  /*12770*/  MUFU.TANH R205, R205 ;  /* 0x000000cd00cd7308 */ /* 0x000ea20000002400 */
[----:B-1----:R-:W-:-:S07]  /*12780*/  FMNMX.FTZ R171, R203, R174, !PT ;  /* 0x000000aecbab7209 */ /* 0x002fce0007810000 */
[----:B------:R-:W1:Y:S01]  /*12790*/  MUFU.TANH R206, R206 ;  /* 0x000000ce00ce7308 */ /* 0x000e620000002400 */
[----:B0-----:R-:W-:-:S07]  /*127a0*/  FMNMX.FTZ R174, R204, R171, !PT ;  /* 0x000000abccae7209 */ /* 0x001fce0007810000 */
[----:B------:R0:W3:Y:S01]  /*127b0*/  MUFU.EX2 R183, R175 ;  /* 0x000000af00b77308 */ /* 0x0000e20000000800 */
[----:B--2---:R-:W-:Y:S01]  /*127c0*/  FMNMX.FTZ R171, R205, R174, !PT ;  /* 0x000000aecdab7209 */ /* 0x004fe20007810000 */
[----:B------:R-:W-:-:S06]  /*127d0*/  FFMA.FTZ R174, R159, R170, -R185 ;  /* 0x000000aa9fae7223 */ /* 0x000fcc00000108b9 */
[----:B------:R-:W2:Y:S01]  /*127e0*/  MUFU.EX2 R152, R152 ;  /* 0x0000009800987308 */ /* 0x000ea20000000800 */
[----:B-1----:R-:W-:Y:S01]  /*127f0*/  FMNMX.FTZ R171, R206, R171, !PT ;  /* 0x000000abceab7209 */ /* 0x002fe20007810000 */
[----:B0-----:R-:W-:-:S04]  /*12800*/  FFMA.FTZ R175, R160, R170, -R185 ;  /* 0x000000aaa0af7223 */ /* 0x001fc800000108b9 */
        /* <DEDUP_REMOVED lines=59> */
[-C--:B------:R-:W-:Y:S01]  /*12bc0*/  FMUL.FTZ R113, R113, R183.reuse ;  /* 0x000000b771717220 */ /* 0x080fe20000410000 */
[----:B------:R-:W-:Y:S01]  /*12bd0*/  FMUL.FTZ R116, R116, R183 ;  /* 0x000000b774747220 */ /* 0x000fe20000410000 */
[-C--:B------:R-:W-:Y:S01]  /*12be0*/  FMUL.FTZ R159, R159, R170.reuse ;  /* 0x000000aa9f9f7220 */ /* 0x080fe20000410000 */
[----:B------:R-:W-:Y:S01]  /*12bf0*/  FFMA.FTZ R185, R158, R170, -R160 ;  /* 0x000000aa9eb97223 */ /* 0x000fe200000108a0 */
[----:B------:R-:W-:-:S02]  /*12c00*/  @!P1 VIADD R158, R20, 0x38840 ;  /* 0x00038840149e9836 */ /* 0x000fc40000000000 */
[-CC-:B------:R-:W-:Y:S01]  /*12c10*/  FFMA.FTZ R153, R153, R170.reuse, -R160.reuse ;  /* 0x000000aa99997223 */ /* 0x180fe200000108a0 */
[-CC-:B------:R-:W-:Y:S01]  /*12c20*/  FFMA.FTZ R154, R154, R170.reuse, -R160.reuse ;  /* 0x000000aa9a9a7223 */ /* 0x180fe200000108a0 */
[-C--:B------:R-:W-:Y:S01]  /*12c30*/  FFMA.FTZ R156, R156, R170.reuse, -R160 ;  /* 0x000000aa9c9c7223 */ /* 0x080fe200000108a0 */
        /* <DEDUP_REMOVED lines=8> */
[----:B------:R-:W3:Y:S01]  /*12cc0*/  MUFU.EX2 R153, R153 ;  /* 0x0000009900997308 */ /* 0x000ee20000000800 */
[-CC-:B------:R-:W-:Y:S01]  /*12cd0*/  FFMA.FTZ R199, R199, R170.reuse, -R160.reuse ;  /* 0x000000aac7c77223 */ /* 0x180fe200000108a0 */
[-CC-:B------:R-:W-:Y:S01]  /*12ce0*/  FFMA.FTZ R200, R200, R170.reuse, -R160.reuse ;  /* 0x000000aac8c87223 */ /* 0x180fe200000108a0 */
[-CC-:B------:R-:W-:Y:S01]  /*12cf0*/  FFMA.FTZ R201, R202, R170.reuse, -R160.reuse ;  /* 0x000000aacac97223 */ /* 0x180fe200000108a0 */
[----:B------:R-:W-:Y:S01]  /*12d00*/  FFMA.FTZ R202, R203, R170, -R160 ;  /* 0x000000aacbca7223 */ /* 0x000fe200000108a0 */
[----:B-1----:R-:W-:-:S02]  /*12d10*/  @!P2 IMAD R158, R161, 0x4, R2 ;  /* 0x00000004a19ea824 */ /* 0x002fc400078e0202 */
[-CC-:B------:R-:W-:Y:S01]  /*12d20*/  FFMA.FTZ R204, R204, R170.reuse, -R160.reuse ;  /* 0x000000aacccc7223 */ /* 0x180fe200000108a0 */
[-CC-:B------:R-:W-:Y:S01]  /*12d30*/  FFMA.FTZ R205, R205, R170.reuse, -R160.reuse ;  /* 0x000000aacdcd7223 */ /* 0x180fe200000108a0 */
[----:B------:R-:W1:Y:S01]  /*12d40*/  MUFU.EX2 R154, R154 ;  /* 0x0000009a009a7308 */ /* 0x000e620000000800 */
[----:B------:R-:W-:Y:S01]  /*12d50*/  FFMA.FTZ R163, R206, R170, -R160 ;  /* 0x000000aacea37223 */ /* 0x000fe200000108a0 */
[----:B------:R-:W-:Y:S01]  /*12d60*/  @!P2 STS [R158+0x38400], R183 ;  /* 0x038400b79e00a388 */ /* 0x000fe20000000800 */
[----:B--2---:R-:W-:Y:S01]  /*12d70*/  FFMA.FTZ R160, R183, R15, R152 ;  /* 0x0000000fb7a07223 */ /* 0x004fe20000010098 */
        /* <DEDUP_REMOVED lines=21> */
[----:B------:R-:W-:Y:S01]  /*12ed0*/  FADD.FTZ R160, R187, R160 ;  /* 0x000000a0bba07221 */ /* 0x000fe20000010000 */
[----:B---3--:R-:W-:Y:S01]  /*12ee0*/  FFMA.FTZ R15, R159, R14, R153 ;  /* 0x0000000e9f0f7223 */ /* 0x008fe20000010099 */
[----:B-1----:R-:W-:Y:S01]  /*12ef0*/  F2FP.BF16.F32.PACK_AB R153, R154, R153 ;  /* 0x000000999a99723e */ /* 0x002fe200000010ff */
[----:B------:R-:W-:Y:S01]  /*12f00*/  FMUL.FTZ R26, R26, R159 ;  /* 0x0000009f1a1a7220 */ /* 0x000fe20000410000 */
[----:B------:R-:W-:Y:S01]  /*12f10*/  FADD.FTZ R160, R155, R160 ;  /* 0x000000a09ba07221 */ /* 0x000fe20000010000 */
[----:B------:R-:W-:Y:S01]  /*12f20*/  FADD.FTZ R15, R154, R15 ;  /* 0x0000000f9a0f7221 */ /* 0x000fe20000010000 */
[----:B------:R-:W-:Y:S01]  /*12f30*/  F2FP.BF16.F32.PACK_AB R154, R157, R155 ;  /* 0x0000009b9d9a723e */ /* 0x000fe200000010ff */
[----:B------:R-:W1:Y:S01]  /*12f40*/  MUFU.EX2 R198, R198 ;  /* 0x000000c600c67308 */ /* 0x000e620000000800 */
[----:B------:R-:W-:Y:S01]  /*12f50*/  F2FP.BF16.F32.PACK_AB R152, R187, R152 ;  /* 0x00000098bb98723e */ /* 0x000fe200000010ff */
[----:B------:R-:W-:Y:S01]  /*12f60*/  FADD.FTZ R203, R157, R160 ;  /* 0x000000a09dcb7221 */ /* 0x000fe20000010000 */
        /* <DEDUP_REMOVED lines=69> */
[----:B------:R5:W5:Y:S01]  /*133c0*/  MUFU.EX2 R197, R162 ;  /* 0x000000a200c57308 */ /* 0x000b620000000800 */
[-C--:B------:R-:W-:Y:S01]  /*133d0*/  FMUL.FTZ R150, R150, R159.reuse ;  /* 0x0000009f96967220 */ /* 0x080fe20000410000 */
[----:B------:R-:W-:Y:S01]  /*133e0*/  FMUL.FTZ R151, R151, R159 ;  /* 0x0000009f97977220 */ /* 0x000fe20000410000 */
[----:B--2---:R-:W-:Y:S01]  /*133f0*/  FADD.FTZ R206, R156, R15 ;  /* 0x0000000f9cce7221 */ /* 0x004fe20000010000 */
[----:B----4-:R-:W-:Y:S01]  /*13400*/  F2FP.BF16.F32.PACK_AB R155, R185, R156 ;  /* 0x0000009cb99b723e */ /* 0x010fe200000010ff */
[----:B------:R-:W-:Y:S01]  /*13410*/  BAR.SYNC.DEFER_BLOCKING 0xf, 0x100 ;  /* 0x03c4000000007b1d */ /* 0x000fe20000010000 */
[----:B------:R-:W-:Y:S01]  /*13420*/  F2FP.BF16.F32.PACK_AB R156, R175, R174 ;  /* 0x000000aeaf9c723e */ /* 0x000fe200000010ff */
[----:B------:R-:W-:Y:S01]  /*13430*/  VIADD R14, R186, 0x80 ;  /* 0x00000080ba0e7836 */ /* 0x000fe20000000000 */
[----:B-1----:R-:W-:Y:S01]  /*13440*/  F2FP.BF16.F32.PACK_AB R157, R198, R194 ;  /* 0x000000c2c69d723e */ /* 0x002fe200000010ff */
[----:B------:R-:W-:Y:S01]  /*13450*/  IMAD.MOV.U32 R15, RZ, RZ, 0x40000040 ;  /* 0x40000040ff0f7424 */ /* 0x000fe200078e00ff */
[----:B0-----:R-:W-:Y:S01]  /*13460*/  F2FP.BF16.F32.PACK_AB R158, R179, R178 ;  /* 0x000000b2b39e723e */ /* 0x001fe200000010ff */
[----:B------:R-:W-:Y:S01]  /*13470*/  MUFU.EX2 R201, R201 ;  /* 0x000000c900c97308 */ /* 0x000fe20000000800 */
[----:B---3--:R-:W-:Y:S01]  /*13480*/  F2FP.BF16.F32.PACK_AB R159, R211, R207 ;  /* 0x000000cfd39f723e */ /* 0x008fe200000010ff */
[----:B------:R-:W-:Y:S01]  /*13490*/  IMAD.MOV.U32 R187, RZ, RZ, 0x40000040 ;  /* 0x40000040ffbb7424 */ /* 0x000fe200078e00ff */
[----:B-----5:R-:W-:Y:S01]  /*134a0*/  F2FP.BF16.F32.PACK_AB R160, R168, R181 ;  /* 0x000000b5a8a0723e */ /* 0x020fe200000010ff */
[----:B------:R-:W-:Y:S01]  /*134b0*/  FADD.FTZ R185, R185, R206 ;  /* 0x000000ceb9b97221 */ /* 0x000fe20000010000 */
[----:B------:R-:W-:Y:S01]  /*134c0*/  F2FP.BF16.F32.PACK_AB R161, R200, R199 ;  /* 0x000000c7c8a1723e */ /* 0x000fe200000010ff */
[----:B------:R-:W-:Y:S01]  /*134d0*/  FADD.FTZ R174, R174, R203 ;  /* 0x000000cbaeae7221 */ /* 0x000fe20000010000 */
[----:B------:R-:W-:Y:S01]  /*134e0*/  F2FP.BF16.F32.PACK_AB R162, R173, R172 ;  /* 0x000000acada2723e */ /* 0x000fe200000010ff */
[----:B------:R-:W-:Y:S01]  /*134f0*/  MUFU.EX2 R183, R205 ;  /* 0x000000cd00b77308 */ /* 0x000fe20000000800 */
[----:B------:R-:W-:Y:S01]  /*13500*/  FADD.FTZ R185, R194, R185 ;  /* 0x000000b9c2b97221 */ /* 0x000fe20000010000 */
[----:B------:R-:W-:Y:S01]  /*13510*/  FADD.FTZ R175, R175, R174 ;  /* 0x000000aeafaf7221 */ /* 0x000fe20000010000 */
[----:B------:R-:W-:Y:S01]  /*13520*/  @!P1 VIADD R20, R20, 0x38860 ;  /* 0x0003886014149836 */ /* 0x000fe20000000000 */
[----:B------:R-:W-:Y:S01]  /*13530*/  ISETP.GT.AND P2, PT, R21, RZ, PT ;  /* 0x000000ff1500720c */ /* 0x000fe20003f44270 */
[----:B------:R-:W-:Y:S01]  /*13540*/  FADD.FTZ R198, R198, R185 ;  /* 0x000000b9c6c67221 */ /* 0x000fe20000010000 */
[----:B------:R-:W-:Y:S01]  /*13550*/  FADD.FTZ R178, R178, R175 ;  /* 0x000000afb2b27221 */ /* 0x000fe20000010000 */
[----:B------:R-:W-:Y:S01]  /*13560*/  IMAD.MOV.U32 R194, RZ, RZ, R171 ;  /* 0x000000ffffc27224 */ /* 0x000fe200078e00ab */
[----:B------:R-:W0:Y:S01]  /*13570*/  MUFU.EX2 R176, R176 ;  /* 0x000000b000b07308 */ /* 0x000e220000000800 */
[----:B------:R-:W-:Y:S01]  /*13580*/  FADD.FTZ R198, R207, R198 ;  /* 0x000000c6cfc67221 */ /* 0x000fe20000010000 */
[----:B------:R1:W-:Y:S01]  /*13590*/  STSM.16.M88.4 [R196+0x36400], R152 ;  /* 0x03640098c4007844 */ /* 0x0003e20000000200 */
[----:B------:R-:W-:Y:S01]  /*135a0*/  FADD.FTZ R178, R179, R178 ;  /* 0x000000b2b3b27221 */ /* 0x000fe20000010000 */
[----:B------:R-:W-:Y:S01]  /*135b0*/  @!P1 PRMT R20, RZ, 0x654, R20 ;  /* 0x00000654ff149816 */ /* 0x000fe20000000014 */
[----:B------:R-:W-:Y:S01]  /*135c0*/  FADD.FTZ R198, R211, R198 ;  /* 0x000000c6d3c67221 */ /* 0x000fe20000010000 */
[----:B------:R1:W-:Y:S01]  /*135d0*/  STSM.16.M88.4 [R208], R156 ;  /* 0x0000009cd0007844 */ /* 0x0003e20000000200 */
[----:B------:R-:W-:Y:S01]  /*135e0*/  FADD.FTZ R181, R181, R178 ;  /* 0x000000b2b5b57221 */ /* 0x000fe20000010000 */
[----:B------:R-:W2:Y:S01]  /*135f0*/  MUFU.EX2 R182, R182 ;  /* 0x000000b600b67308 */ /* 0x000ea20000000800 */
[----:B------:R-:W-:Y:S01]  /*13600*/  FADD.FTZ R199, R199, R198 ;  /* 0x000000c6c7c77221 */ /* 0x000fe20000010000 */
[----:B------:R-:W-:-:S02]  /*13610*/  IMAD.MOV.U32 R185, RZ, RZ, R169 ;  /* 0x000000ffffb97224 */ /* 0x000fc400078e00a9 */
[----:B------:R-:W-:Y:S01]  /*13620*/  FADD.FTZ R181, R168, R181 ;  /* 0x000000b5a8b57221 */ /* 0x000fe20000010000 */
[----:B------:R-:W-:-:S03]  /*13630*/  FADD.FTZ R200, R200, R199 ;  /* 0x000000c7c8c87221 */ /* 0x000fc60000010000 */
[----:B------:R-:W-:Y:S01]  /*13640*/  FADD.FTZ R172, R172, R181 ;  /* 0x000000b5acac7221 */ /* 0x000fe20000010000 */
[----:B------:R-:W-:Y:S01]  /*13650*/  MUFU.EX2 R177, R177 ;  /* 0x000000b100b17308 */ /* 0x000fe20000000800 */
[----:B------:R-:W-:Y:S02]  /*13660*/  FADD.FTZ R200, R197, R200 ;  /* 0x000000c8c5c87221 */ /* 0x000fe40000010000 */
[----:B------:R-:W-:-:S04]  /*13670*/  FADD.FTZ R173, R173, R172 ;  /* 0x000000acadad7221 */ /* 0x000fc80000010000 */
[----:B0-----:R-:W-:Y:S01]  /*13680*/  FADD.FTZ R173, R176, R173 ;  /* 0x000000adb0ad7221 */ /* 0x001fe20000010000 */
[----:B------:R-:W0:Y:S01]  /*13690*/  MUFU.EX2 R180, R180 ;  /* 0x000000b400b47308 */ /* 0x000e220000000800 */
[C---:B--2---:R-:W-:Y:S02]  /*136a0*/  F2FP.BF16.F32.PACK_AB R164, R182.reuse, R176 ;  /* 0x000000b0b6a4723e */ /* 0x044fe400000010ff */
[----:B------:R-:W-:-:S05]  /*136b0*/  FADD.FTZ R182, R182, R173 ;  /* 0x000000adb6b67221 */ /* 0x000fca0000010000 */
[----:B------:R-:W-:Y:S08]  /*136c0*/  MUFU.EX2 R202, R202 ;  /* 0x000000ca00ca7308 */ /* 0x000ff00000000800 */
[----:B------:R-:W2:Y:S01]  /*136d0*/  MUFU.EX2 R204, R204 ;  /* 0x000000cc00cc7308 */ /* 0x000ea20000000800 */
[----:B0-----:R-:W-:-:S07]  /*136e0*/  F2FP.BF16.F32.PACK_AB R166, R180, R177 ;  /* 0x000000b1b4a6723e */ /* 0x001fce00000010ff */
[----:B------:R0:W3:Y:S02]  /*136f0*/  MUFU.EX2 R205, R163 ;  /* 0x000000a300cd7308 */ /* 0x0000e40000000800 */
[C---:B0-----:R-:W-:Y:S01]  /*13700*/  F2FP.BF16.F32.PACK_AB R163, R201.reuse, R197 ;  /* 0x000000c5c9a3723e */ /* 0x041fe200000010ff */
[----:B------:R-:W-:Y:S01]  /*13710*/  FADD.FTZ R201, R201, R200 ;  /* 0x000000c8c9c97221 */ /* 0x000fe20000010000 */
[----:B--2---:R-:W-:Y:S01]  /*13720*/  F2FP.BF16.F32.PACK_AB R165, R204, R202 ;  /* 0x000000cacca5723e */ /* 0x004fe200000010ff */
[----:B------:R-:W-:Y:S02]  /*13730*/  IMAD.MOV.U32 R197, RZ, RZ, R18 ;  /* 0x000000ffffc57224 */ /* 0x000fe400078e0012 */
[----:B------:R1:W-:Y:S01]  /*13740*/  STSM.16.M88.4 [R210], R160 ;  /* 0x000000a0d2007844 */ /* 0x0003e20000000200 */
[----:B------:R-:W-:Y:S01]  /*13750*/  FADD.FTZ R201, R202, R201 ;  /* 0x000000c9cac97221 */ /* 0x000fe20000010000 */
[----:B---3--:R-:W-:-:S03]  /*13760*/  F2FP.BF16.F32.PACK_AB R167, R205, R183 ;  /* 0x000000b7cda7723e */ /* 0x008fc600000010ff */
[----:B------:R-:W-:Y:S02]  /*13770*/  FADD.FTZ R204, R204, R201 ;  /* 0x000000c9cccc7221 */ /* 0x000fe40000010000 */
[----:B------:R1:W-:Y:S01]  /*13780*/  STSM.16.M88.4 [R209], R164 ;  /* 0x000000a4d1007844 */ /* 0x0003e20000000200 */
[----:B------:R-:W-:Y:S01]  /*13790*/  WARPGROUP.ARRIVE ;  /* 0x00000000000079c5 */ /* 0x000fe20000000000 */
[----:B------:R-:W-:-:S05]  /*137a0*/  FADD.FTZ R204, R183, R204 ;  /* 0x000000ccb7cc7221 */ /* 0x000fca0000010000 */
[----:B------:R-:W-:Y:S01]  /*137b0*/  HGMMA.64x256x16.F32.BF16 R24, R152, gdesc[UR4].tnspB, R24, gsb0 ;  /* 0x43e0000498187df0 */ /* 0x000fe20008001818 */
[----:B------:R-:W-:Y:S01]  /*137c0*/  R2UR UR6, R14 ;  /* 0x000000000e0672ca */ /* 0x000fe200000e0000 */
[C---:B------:R-:W-:Y:S01]  /*137d0*/  VIADD R14, R186.reuse, 0x100 ;  /* 0x00000100ba0e7836 */ /* 0x040fe20000000000 */
[----:B------:R-:W-:Y:S01]  /*137e0*/  R2UR UR7, R15 ;  /* 0x000000000f0772ca */ /* 0x000fe200000e0000 */
[----:B------:R-:W-:Y:S02]  /*137f0*/  IMAD.MOV.U32 R15, RZ, RZ, 0x40000040 ;  /* 0x40000040ff0f7424 */ /* 0x000fe400078e00ff */
[----:B------:R-:W-:Y:S01]  /*13800*/  VIADD R186, R186, 0x180 ;  /* 0x00000180baba7836 */ /* 0x000fe20000000000 */
[----:B------:R-:W-:Y:S02]  /*13810*/  WARPGROUP.DEPBAR.LE gsb0, 0x0 ;  /* 0x00008000000079c5 */ /* 0x000fe40000010000 */
[----:B------:R-:W-:-:S15]  /*13820*/  WARPGROUP.ARRIVE ;  /* 0x00000000000079c5 */ /* 0x000fde0000000000 */
[----:B------:R-:W-:-:S04]  /*13830*/  NOP ;  /* 0x0000000000007918 */ /* 0x000fc80000000000 */
        /* <DEDUP_REMOVED lines=26> */
[----:B0-----:R-:W-:-:S05]  /*139e0*/  IADD3 R20, R21, -0x1, RZ ;  /* 0xffffffff15147810 */ /* 0x001fca0007ffe0ff */
[----:B------:R-:W-:Y:S01]  /*139f0*/  IMAD.MOV.U32 R21, RZ, RZ, R20 ;  /* 0x000000ffff157224 */ /* 0x000fe200078e0014 */
[----:B-1----:R-:W-:Y:S06]  /*13a00*/  @P2 BRA `(.L_x_4316) ;  /* 0xffffffc800642947 */ /* 0x002fec000383ffff */
.L_x_4305:
[----:B------:R-:W-:Y:S05]  /*13a10*/  BSYNC B0 ;  /* 0x0000000000007941 */ /* 0x000fea0003800000 */
.L_x_4304:
[----:B------:R-:W0:Y:S01]  /*13a20*/  SHFL.BFLY PT, R0, R15, 0x2, 0x1f ;  /* 0x0c401f000f007f89 */ /* 0x000e2200000e0000 */
[----:B------:R-:W-:Y:S01]  /*13a30*/  IMAD.MOV.U32 R6, RZ, RZ, RZ ;  /* 0x000000ffff067224 */ /* 0x000fe200078e00ff */
[----:B--2---:R-:W-:Y:S01]  /*13a40*/  MOV R166, 0xff800000 ;  /* 0xff80000000a67802 */ /* 0x004fe20000000f00 */
[----:B------:R-:W-:Y:S01]  /*13a50*/  IMAD.MOV.U32 R167, RZ, RZ, -0x800000 ;  /* 0xff800000ffa77424 */ /* 0x000fe200078e00ff */
[----:B------:R-:W1:Y:S01]  /*13a60*/  SHFL.BFLY PT, R5, R14, 0x2, 0x1f ;  /* 0x0c401f000e057f89 */ /* 0x000e6200000e0000 */
[----:B------:R-:W-:Y:S01]  /*13a70*/  VIADD R219, R219, 0x1 ;  /* 0x00000001dbdb7836 */ /* 0x000fe20000000000 */
[----:B------:R-:W-:Y:S08]  /*13a80*/  BAR.ARV 0x8, 0xa0 ;  /* 0x0202800000007b1d */ /* 0x000ff00000002000 */
[----:B------:R-:W-:Y:S01]  /*13a90*/  BAR.SYNC.DEFER_BLOCKING 0xf, 0x100 ;  /* 0x03c4000000007b1d */ /* 0x000fe20000010000 */
[----:B0-----:R-:W-:Y:S01]  /*13aa0*/  FADD.FTZ R4, R0, R15 ;  /* 0x0000000f00047221 */ /* 0x001fe20000010000 */
[----:B-1----:R-:W-:-:S04]  /*13ab0*/  FADD.FTZ R5, R5, R14 ;  /* 0x0000000e05057221 */ /* 0x002fc80000010000 */
[----:B------:R-:W0:Y:S04]  /*13ac0*/  SHFL.BFLY PT, R3, R4, 0x1, 0x1f ;  /* 0x0c201f0004037f89 */ /* 0x000e2800000e0000 */
[----:B------:R-:W1:Y:S01]  /*13ad0*/  SHFL.BFLY PT, R0, R5, 0x1, 0x1f ;  /* 0x0c201f0005007f89 */ /* 0x000e6200000e0000 */
[----:B0-----:R-:W-:Y:S01]  /*13ae0*/  FADD.FTZ R8, R4, R3 ;  /* 0x0000000304087221 */ /* 0x001fe20000010000 */
[----:B------:R-:W-:Y:S02]  /*13af0*/  IMAD.MOV R3, RZ, RZ, -R195 ;  /* 0x000000ffff037224 */ /* 0x000fe400078e0ac3 */
[----:B------:R-:W-:Y:S02]  /*13b00*/  VIADD R4, R18, 0x1 ;  /* 0x0000000112047836 */ /* 0x000fe40000000000 */
[----:B-1----:R-:W-:Y:S01]  /*13b10*/  FADD.FTZ R0, R5, R0 ;  /* 0x0000000005007221 */ /* 0x002fe20000010000 */
[----:B------:R-:W-:-:S02]  /*13b20*/  FSETP.NE.FTZ.AND P2, PT, R8, RZ, PT ;  /* 0x000000ff0800720b */ /* 0x000fc40003f55000 */
[----:B------:R-:W-:Y:S01]  /*13b30*/  ISETP.NE.AND P0, PT, R192, R3, PT ;  /* 0x00000003c000720c */ /* 0x000fe20003f05270 */
[----:B------:R-:W-:Y:S01]  /*13b40*/  IMAD.MOV.U32 R3, RZ, RZ, RZ ;  /* 0x000000ffff037224 */ /* 0x000fe200078e00ff */
[----:B------:R-:W-:Y:S02]  /*13b50*/  FSETP.NE.FTZ.AND P3, PT, R0, RZ, PT ;  /* 0x000000ff0000720b */ /* 0x000fe40003f75000 */
[----:B------:R-:W-:-:S04]  /*13b60*/  ISETP.NE.AND P1, PT, R4, 0x2, PT ;  /* 0x000000020400780c */ /* 0x000fc80003f25270 */
[----:B------:R-:W-:-:S03]  /*13b70*/  SEL R7, RZ, 0x1, P1 ;  /* 0x00000001ff077807 */ /* 0x000fc60000800000 */
[----:B------:R-:W0:Y:S01]  /*13b80*/  @P2 MUFU.RCP R3, R8 ;  /* 0x0000000800032308 */ /* 0x000e220000001000 */
[----:B------:R-:W-:Y:S01]  /*13b90*/  LOP3.LUT R22, R22, R7, RZ, 0x3c, !PT ;  /* 0x0000000716167212 */ /* 0x000fe200078e3cff */
[----:B------:R-:W-:Y:S02]  /*13ba0*/  @!P0 IMAD R5, R18, 0x40, R190 ;  /* 0x0000004012058824 */ /* 0x000fe400078e02be */
[C---:B------:R-:W-:Y:S01]  /*13bb0*/  @P2 FMUL.FTZ R18, R170.reuse, 0.69314718246459960938 ;  /* 0x3f317218aa122820 */ /* 0x040fe20000410000 */
[----:B------:R-:W-:Y:S01]  /*13bc0*/  @P3 FMUL.FTZ R170, R170, 0.69314718246459960938 ;  /* 0x3f317218aaaa3820 */ /* 0x000fe20000410000 */
[----:B------:R-:W-:Y:S02]  /*13bd0*/  @!P0 IMAD R5, R5, 0x4, R2 ;  /* 0x0000000405058824 */ /* 0x000fe400078e0202 */
[----:B------:R-:W1:Y:S08]  /*13be0*/  @P3 MUFU.RCP R6, R0 ;  /* 0x0000000000063308 */ /* 0x000e700000001000 */
        /* <DEDUP_REMOVED lines=139> */
.L_x_4231:
[----:B------:R-:W-:Y:S05]  /*144a0*/  BSYNC B7 ;  /* 0x0000000000077941 */ /* 0x000fea0003800000 */
.L_x_4229:
        /* <DEDUP_REMOVED lines=9> */
[----:B-----5:R-:W2:Y:S01]  /*14540*/  S2R R33, SR_SWINHI ;  /* 0x0000000000217919 */ /* 0x020ea20000002f00 */
        /* <DEDUP_REMOVED lines=30> */
[----:B------:R-:W-:Y:S02]  /*14730*/  LOP3.LUT R52, R183, 0x380, RZ, 0xc0, !PT ;  /* 0x00000380b7347812 */ /* 0x000fe400078ec0ff */
[----:B------:R-:W-:Y:S01]  /*14740*/  SHF.R.U64 R40, R40, 0x3, RZ ;  /* 0x0000000328287819 */ /* 0x000fe200000012ff */
[----:B------:R-:W-:Y:S01]  /*14750*/  IMAD.X R45, RZ, RZ, R123, P0 ;  /* 0x000000ffff2d7224 */ /* 0x000fe200000e067b */
[----:B------:R-:W-:Y:S02]  /*14760*/  IADD3 R56, P6, R122, 0x2020, RZ ;  /* 0x000020207a387810 */ /* 0x000fe40007fde0ff */
[----:B------:R-:W-:-:S02]  /*14770*/  LOP3.LUT R44, R171, 0x380, RZ, 0xc0, !PT ;  /* 0x00000380ab2c7812 */ /* 0x000fc400078ec0ff */
[----:B------:R-:W-:Y:S01]  /*14780*/  SHF.R.U64 R52, R52, 0x3, RZ ;  /* 0x0000000334347819 */ /* 0x000fe200000012ff */
[----:B------:R-:W-:Y:S01]  /*14790*/  IMAD.X R57, RZ, RZ, R123, P6 ;  /* 0x000000ffff397224 */ /* 0x000fe200030e067b */
[----:B------:R-:W-:Y:S02]  /*147a0*/  LOP3.LUT R40, R40, R169, RZ, 0x3c, !PT ;  /* 0x000000a928287212 */ /* 0x000fe400078e3cff */
[----:B------:R-:W-:Y:S02]  /*147b0*/  IADD3 R98, P1, R122, 0x4000, RZ ;  /* 0x000040007a627810 */ /* 0x000fe40007f3e0ff */
[----:B------:R-:W-:Y:S02]  /*147c0*/  LOP3.LUT R169, R56, 0x380, RZ, 0xc0, !PT ;  /* 0x0000038038a97812 */ /* 0x000fe400078ec0ff */
[----:B------:R-:W-:Y:S02]  /*147d0*/  IADD3 R181, P4, R122, 0x60, RZ ;  /* 0x000000607ab57810 */ /* 0x000fe40007f9e0ff */
[----:B------:R-:W-:-:S02]  /*147e0*/  SHF.R.U64 R44, R44, 0x3, RZ ;  /* 0x000000032c2c7819 */ /* 0x000fc400000012ff */
[----:B------:R-:W-:Y:S01]  /*147f0*/  LOP3.LUT R52, R52, R183, RZ, 0x3c, !PT ;  /* 0x000000b734347212 */ /* 0x000fe200078e3cff */
[--C-:B------:R-:W-:Y:S01]  /*14800*/  IMAD.X R49, RZ, RZ, R123.reuse, P4 ;  /* 0x000000ffff317224 */ /* 0x100fe200020e067b */
[----:B------:R-:W-:Y:S02]  /*14810*/  IADD3 R60, P5, R122, 0x2040, RZ ;  /* 0x000020407a3c7810 */ /* 0x000fe40007fbe0ff */
[----:B------:R-:W-:Y:S02]  /*14820*/  LOP3.LUT R183, R98, 0x380, RZ, 0xc0, !PT ;  /* 0x0000038062b77812 */ /* 0x000fe400078ec0ff */
[----:B------:R-:W-:Y:S01]  /*14830*/  SHF.R.U64 R169, R169, 0x3, RZ ;  /* 0x00000003a9a97819 */ /* 0x000fe200000012ff */
[----:B------:R-:W-:Y:S01]  /*14840*/  IMAD.X R61, RZ, RZ, R123, P5 ;  /* 0x000000ffff3d7224 */ /* 0x000fe200028e067b */
[----:B------:R-:W-:Y:S02]  /*14850*/  IADD3 R4, P0, R122, 0x4020, RZ ;  /* 0x000040207a047810 */ /* 0x000fe40007f1e0ff */
[----:B------:R-:W-:-:S02]  /*14860*/  LOP3.LUT R48, R181, 0x380, RZ, 0xc0, !PT ;  /* 0x00000380b5307812 */ /* 0x000fc400078ec0ff */
[----:B------:R-:W-:Y:S01]  /*14870*/  LOP3.LUT R44, R44, R171, RZ, 0x3c, !PT ;  /* 0x000000ab2c2c7212 */ /* 0x000fe200078e3cff */
[--C-:B------:R-:W-:Y:S01]  /*14880*/  IMAD.X R103, RZ, RZ, R123.reuse, P0 ;  /* 0x000000ffff677224 */ /* 0x100fe200000e067b */
[----:B------:R-:W-:Y:S02]  /*14890*/  IADD3 R64, P2, R122, 0x2060, RZ ;  /* 0x000020607a407810 */ /* 0x000fe40007f5e0ff */
[----:B------:R-:W-:Y:S02]  /*148a0*/  LOP3.LUT R171, R60, 0x380, RZ, 0xc0, !PT ;  /* 0x000003803cab7812 */ /* 0x000fe400078ec0ff */
[----:B------:R-:W-:Y:S01]  /*148b0*/  SHF.R.U64 R183, R183, 0x3, RZ ;  /* 0x00000003b7b77819 */ /* 0x000fe200000012ff */
[----:B------:R-:W-:Y:S01]  /*148c0*/  IMAD.X R65, RZ, RZ, R123, P2 ;  /* 0x000000ffff417224 */ /* 0x000fe200010e067b */
[----:B------:R-:W-:Y:S02]  /*148d0*/  LOP3.LUT R56, R169, R56, RZ, 0x3c, !PT ;  /* 0x00000038a9387212 */ /* 0x000fe400078e3cff */
[----:B------:R-:W-:-:S02]  /*148e0*/  IADD3 R6, P6, R122, 0x6000, RZ ;  /* 0x000060007a067810 */ /* 0x000fc40007fde0ff */
[----:B------:R-:W-:Y:S02]  /*148f0*/  LOP3.LUT R169, R4, 0x380, RZ, 0xc0, !PT ;  /* 0x0000038004a97812 */ /* 0x000fe400078ec0ff */
[----:B------:R-:W-:Y:S01]  /*14900*/  LOP3.LUT R33, R122, 0x380, RZ, 0xc0, !PT ;  /* 0x000003807a217812 */ /* 0x000fe200078ec0ff */
[----:B------:R-:W-:Y:S01]  /*14910*/  IMAD.X R115, RZ, RZ, R123, P6 ;  /* 0x000000ffff737224 */ /* 0x000fe200030e067b */
[----:B------:R-:W-:Y:S02]  /*14920*/  SHF.R.U64 R48, R48, 0x3, RZ ;  /* 0x0000000330307819 */ /* 0x000fe400000012ff */
[----:B------:R-:W-:Y:S02]  /*14930*/  SHF.R.U64 R171, R171, 0x3, RZ ;  /* 0x00000003abab7819 */ /* 0x000fe400000012ff */
[----:B------:R-:W-:Y:S02]  /*14940*/  LOP3.LUT R98, R183, R98, RZ, 0x3c, !PT ;  /* 0x00000062b7627212 */ /* 0x000fe400078e3cff */
[----:B------:R-:W-:-:S02]  /*14950*/  IADD3 R32, P4, R122, 0x4040, RZ ;  /* 0x000040407a207810 */ /* 0x000fc40007f9e0ff */
[----:B------:R-:W-:Y:S02]  /*14960*/  IADD3 R26, P5, R122, 0x6020, RZ ;  /* 0x000060207a1a7810 */ /* 0x000fe40007fbe0ff */
[----:B------:R-:W-:Y:S01]  /*14970*/  LOP3.LUT R183, R6, 0x380, RZ, 0xc0, !PT ;  /* 0x0000038006b77812 */ /* 0x000fe200078ec0ff */
[--C-:B------:R-:W-:Y:S01]  /*14980*/  IMAD.X R107, RZ, RZ, R123.reuse, P4 ;  /* 0x000000ffff6b7224 */ /* 0x100fe200020e067b */
[----:B------:R-:W-:Y:S01]  /*14990*/  SHF.R.U64 R169, R169, 0x3, RZ ;  /* 0x00000003a9a97819 */ /* 0x000fe200000012ff */
[----:B------:R-:W-:Y:S01]  /*149a0*/  IMAD.X R119, RZ, RZ, R123, P5 ;  /* 0x000000ffff777224 */ /* 0x000fe200028e067b */
[----:B------:R-:W-:Y:S02]  /*149b0*/  IADD3 R30, P2, R122, 0x6040, RZ ;  /* 0x000060407a1e7810 */ /* 0x000fe40007f5e0ff */
[----:B------:R-:W-:Y:S02]  /*149c0*/  SHF.R.U64 R33, R33, 0x3, RZ ;  /* 0x0000000321217819 */ /* 0x000fe400000012ff */
[----:B------:R-:W-:-:S02]  /*149d0*/  LOP3.LUT R48, R48, R181, RZ, 0x3c, !PT ;  /* 0x000000b530307212 */ /* 0x000fc400078e3cff */
[----:B------:R-:W-:Y:S02]  /*149e0*/  IADD3.X R99, RZ, R123, RZ, P1, !PT ;  /* 0x0000007bff637210 */ /* 0x000fe40000ffe4ff */
[----:B------:R-:W-:Y:S02]  /*149f0*/  LOP3.LUT R181, R64, 0x380, RZ, 0xc0, !PT ;  /* 0x0000038040b57812 */ /* 0x000fe400078ec0ff */
[C---:B------:R-:W-:Y:S02]  /*14a00*/  IADD3 R110, P3, R122.reuse, 0x4060, RZ ;  /* 0x000040607a6e7810 */ /* 0x040fe40007f7e0ff */
[----:B------:R-:W-:Y:S02]  /*14a10*/  IADD3 R36, P1, R122, 0x6060, RZ ;  /* 0x000060607a247810 */ /* 0x000fe40007f3e0ff */
[----:B------:R-:W-:Y:S01]  /*14a20*/  LOP3.LUT R60, R171, R60, RZ, 0x3c, !PT ;  /* 0x0000003cab3c7212 */ /* 0x000fe200078e3cff */
[--C-:B------:R-:W-:Y:S01]  /*14a30*/  IMAD.X R111, RZ, RZ, R123.reuse, P3 ;  /* 0x000000ffff6f7224 */ /* 0x100fe200018e067b */
[----:B------:R-:W-:Y:S01]  /*14a40*/  LOP3.LUT R171, R32, 0x380, RZ, 0xc0, !PT ;  /* 0x0000038020ab7812 */ /* 0x000fe200078ec0ff */
[----:B------:R-:W-:Y:S01]  /*14a50*/  IMAD.X R37, RZ, RZ, R123, P1 ;  /* 0x000000ffff257224 */ /* 0x000fe200008e067b */
[----:B------:R-:W-:-:S02]  /*14a60*/  SHF.R.U64 R183, R183, 0x3, RZ ;  /* 0x00000003b7b77819 */ /* 0x000fc400000012ff */
[----:B------:R-:W-:Y:S02]  /*14a70*/  LOP3.LUT R102, R169, R4, RZ, 0x3c, !PT ;  /* 0x00000004a9667212 */ /* 0x000fe400078e3cff */
[----:B------:R-:W-:Y:S02]  /*14a80*/  LOP3.LUT R27, R26, 0x380, RZ, 0xc0, !PT ;  /* 0x000003801a1b7812 */ /* 0x000fe400078ec0ff */
[----:B------:R-:W-:Y:S01]  /*14a90*/  LOP3.LUT R122, R33, R122, RZ, 0x3c, !PT ;  /* 0x0000007a217a7212 */ /* 0x000fe200078e3cff */
[----:B------:R-:W-:Y:S01]  /*14aa0*/  IMAD.X R33, RZ, RZ, R123, P2 ;  /* 0x000000ffff217224 */ /* 0x000fe200010e067b */
[----:B------:R-:W-:Y:S02]  /*14ab0*/  LOP3.LUT R169, R30, 0x380, RZ, 0xc0, !PT ;  /* 0x000003801ea97812 */ /* 0x000fe400078ec0ff */
[----:B------:R-:W-:Y:S02]  /*14ac0*/  SHF.R.U64 R181, R181, 0x3, RZ ;  /* 0x00000003b5b57819 */ /* 0x000fe400000012ff */
[----:B------:R-:W-:-:S02]  /*14ad0*/  SHF.R.U64 R171, R171, 0x3, RZ ;  /* 0x00000003abab7819 */ /* 0x000fc400000012ff */
[----:B------:R-:W-:Y:S02]  /*14ae0*/  LOP3.LUT R114, R183, R6, RZ, 0x3c, !PT ;  /* 0x00000006b7727212 */ /* 0x000fe400078e3cff */
[----:B------:R-:W-:Y:S02]  /*14af0*/  SHF.R.U64 R27, R27, 0x3, RZ ;  /* 0x000000031b1b7819 */ /* 0x000fe400000012ff */
[----:B------:R-:W-:Y:S02]  /*14b00*/  MOV R123, R122 ;  /* 0x0000007a007b7202 */ /* 0x000fe40000000f00 */
[----:B------:R-:W-:Y:S02]  /*14b10*/  F2FP.BF16.F32.PACK_AB R4, R177, R179 ;  /* 0x000000b3b104723e */ /* 0x000fe400000010ff */
[----:B------:R-:W-:Y:S01]  /*14b20*/  F2FP.BF16.F32.PACK_AB R6, R175, R178 ;  /* 0x000000b2af06723e */ /* 0x000fe200000010ff */
[----:B------:R-:W-:Y:S01]  /*14b30*/  BAR.SYNC.DEFER_BLOCKING 0x1, 0x100 ;  /* 0x0044000000007b1d */ /* 0x000fe20000010000 */
[----:B------:R-:W-:-:S02]  /*14b40*/  SHF.R.U64 R169, R169, 0x3, RZ ;  /* 0x00000003a9a97819 */ /* 0x000fc400000012ff */
[----:B------:R-:W-:Y:S02]  /*14b50*/  LOP3.LUT R64, R181, R64, RZ, 0x3c, !PT ;  /* 0x00000040b5407212 */ /* 0x000fe400078e3cff */
        /* <DEDUP_REMOVED lines=11> */
[----:B------:R-:W-:-:S02]  /*14c10*/  LOP3.LUT R171, R36, 0x380, RZ, 0xc0, !PT ;  /* 0x0000038024ab7812 */ /* 0x000fc400078ec0ff */
[----:B------:R-:W-:Y:S01]  /*14c20*/  MOV R48, R48 ;  /* 0x0000003000307202 */ /* 0x000fe20000000f00 */
[----:B------:R3:W-:Y:S01]  /*14c30*/  STSM.16.M88.4 [R122], R24 ;  /* 0x000000187a007844 */ /* 0x0007e20000000200 */
[----:B------:R-:W-:Y:S02]  /*14c40*/  MOV R52, R52 ;  /* 0x0000003400347202 */ /* 0x000fe40000000f00 */
[----:B------:R-:W-:Y:S01]  /*14c50*/  MOV R56, R56 ;  /* 0x0000003800387202 */ /* 0x000fe20000000f00 */
[----:B------:R-:W-:Y:S01]  /*14c60*/  STSM.16.M88.4 [R45], R28 ;  /* 0x0000001c2d007844 */ /* 0x000fe20000000200 */
[----:B------:R-:W-:Y:S02]  /*14c70*/  MOV R60, R60 ;  /* 0x0000003c003c7202 */ /* 0x000fe40000000f00 */
[----:B------:R-:W-:Y:S02]  /*14c80*/  F2FP.BF16.F32.PACK_AB R81, R83, R82 ;  /* 0x000000525351723e */ /* 0x000fe400000010ff */
[----:B------:R-:W-:-:S02]  /*14c90*/  F2FP.BF16.F32.PACK_AB R88, R89, R88 ;  /* 0x000000585958723e */ /* 0x000fc400000010ff */
[----:B------:R-:W-:Y:S02]  /*14ca0*/  LOP3.LUT R110, R181, R110, RZ, 0x3c, !PT ;  /* 0x0000006eb56e7212 */ /* 0x000fe400078e3cff */
[----:B--2---:R-:W-:Y:S02]  /*14cb0*/  F2FP.BF16.F32.PACK_AB R4, R161, R164 ;  /* 0x000000a4a104723e */ /* 0x004fe400000010ff */
[----:B------:R-:W-:Y:S02]  /*14cc0*/  F2FP.BF16.F32.PACK_AB R5, R51, R50 ;  /* 0x000000323305723e */ /* 0x000fe400000010ff */
[----:B------:R-:W-:Y:S02]  /*14cd0*/  F2FP.BF16.F32.PACK_AB R6, R159, R162 ;  /* 0x000000a29f06723e */ /* 0x000fe400000010ff */
[----:B------:R-:W-:Y:S02]  /*14ce0*/  F2FP.BF16.F32.PACK_AB R7, R55, R54 ;  /* 0x000000363707723e */ /* 0x000fe400000010ff */
[----:B------:R-:W-:-:S02]  /*14cf0*/  SHF.R.U64 R171, R171, 0x3, RZ ;  /* 0x00000003abab7819 */ /* 0x000fc400000012ff */
[----:B------:R-:W-:Y:S01]  /*14d00*/  MOV R64, R64 ;  /* 0x0000004000407202 */ /* 0x000fe20000000f00 */
[----:B------:R2:W-:Y:S01]  /*14d10*/  STSM.16.M88.4 [R48], R4 ;  /* 0x0000000430007844 */ /* 0x0005e20000000200 */
[----:B------:R-:W-:Y:S02]  /*14d20*/  F2FP.BF16.F32.PACK_AB R82, R85, R84 ;  /* 0x000000545552723e */ /* 0x000fe400000010ff */
[----:B------:R-:W-:Y:S01]  /*14d30*/  F2FP.BF16.F32.PACK_AB R83, R87, R86 ;  /* 0x000000565753723e */ /* 0x000fe200000010ff */
[----:B------:R4:W-:Y:S01]  /*14d40*/  STSM.16.M88.4 [R52], R8 ;  /* 0x0000000834007844 */ /* 0x0009e20000000200 */
[----:B------:R-:W-:Y:S02]  /*14d50*/  F2FP.BF16.F32.PACK_AB R89, R91, R90 ;  /* 0x0000005a5b59723e */ /* 0x000fe400000010ff */
[----:B------:R-:W-:Y:S01]  /*14d60*/  MOV R40, R98 ;  /* 0x0000006200287202 */ /* 0x000fe20000000f00 */
[----:B------:R0:W-:Y:S01]  /*14d70*/  STSM.16.M88.4 [R56], R12 ;  /* 0x0000000c38007844 */ /* 0x0001e20000000200 */
[----:B------:R-:W-:-:S02]  /*14d80*/  F2FP.BF16.F32.PACK_AB R90, R93, R92 ;  /* 0x0000005c5d5a723e */ /* 0x000fc400000010ff */
[----:B------:R-:W-:Y:S01]  /*14d90*/  F2FP.BF16.F32.PACK_AB R91, R95, R94 ;  /* 0x0000005e5f5b723e */ /* 0x000fe200000010ff */
[----:B------:R-:W-:Y:S01]  /*14da0*/  STSM.16.M88.4 [R60], R72 ;  /* 0x000000483c007844 */ /* 0x000fe20000000200 */
[----:B------:R-:W-:Y:S02]  /*14db0*/  F2FP.BF16.F32.PACK_AB R96, R97, R96 ;  /* 0x000000606160723e */ /* 0x000fe400000010ff */
[----:B------:R-:W-:Y:S01]  /*14dc0*/  MOV R102, R102 ;  /* 0x0000006600667202 */ /* 0x000fe20000000f00 */
[----:B------:R-:W-:Y:S01]  /*14dd0*/  STSM.16.M88.4 [R64], R80 ;  /* 0x0000005040007844 */ /* 0x000fe20000000200 */
[----:B------:R-:W-:Y:S02]  /*14de0*/  MOV R41, R106 ;  /* 0x0000006a00297202 */ /* 0x000fe40000000f00 */
[----:B------:R-:W-:Y:S01]  /*14df0*/  F2FP.BF16.F32.PACK_AB R97, R3, R0 ;  /* 0x000000000361723e */ /* 0x000fe200000010ff */
[----:B------:R-:W-:Y:S01]  /*14e00*/  STSM.16.M88.4 [R40], R88 ;  /* 0x0000005828007844 */ /* 0x000fe20000000200 */
[----:B------:R-:W-:-:S02]  /*14e10*/  F2FP.BF16.F32.PACK_AB R98, R101, R100 ;  /* 0x000000646562723e */ /* 0x000fc400000010ff */
[----:B------:R-:W-:Y:S01]  /*14e20*/  F2FP.BF16.F32.PACK_AB R99, R42, R34 ;  /* 0x000000222a63723e */ /* 0x000fe200000010ff */
[----:B------:R-:W-:Y:S01]  /*14e30*/  IMAD.MOV.U32 R0, RZ, RZ, RZ ;  /* 0x000000ffff007224 */ /* 0x000fe200078e00ff */
        /* <DEDUP_REMOVED lines=17> */
[----:B---3--:R-:W-:Y:S02]  /*14f50*/  F2FP.BF16.F32.PACK_AB R122, R125, R124 ;  /* 0x0000007c7d7a723e */ /* 0x008fe400000010ff */
[----:B------:R-:W-:Y:S02]  /*14f60*/  F2FP.BF16.F32.PACK_AB R123, R127, R126 ;  /* 0x0000007e7f7b723e */ /* 0x000fe400000010ff */
[----:B------:R-:W-:-:S02]  /*14f70*/  F2FP.BF16.F32.PACK_AB R129, R131, R130 ;  /* 0x000000828381723e */ /* 0x000fc400000010ff */
[----:B------:R-:W-:Y:S01]  /*14f80*/  F2FP.BF16.F32.PACK_AB R136, R137, R136 ;  /* 0x000000888988723e */ /* 0x000fe200000010ff */
[----:B------:R-:W-:Y:S01]  /*14f90*/  STSM.16.M88.4 [R44], R120 ;  /* 0x000000782c007844 */ /* 0x000fe20000000200 */
[----:B------:R-:W-:Y:S02]  /*14fa0*/  ISETP.NE.U32.AND P0, PT, RZ, UR4, PT ;  /* 0x00000004ff007c0c */ /* 0x000fe4000bf05070 */
[----:B--2---:R-:W-:Y:S02]  /*14fb0*/  IADD3 R4, P1, R216, UR4, RZ ;  /* 0x00000004d8047c10 */ /* 0x004fe4000ff3e0ff */
        /* <DEDUP_REMOVED lines=11> */
[----:B------:R2:W-:Y:S01]  /*15070*/  STSM.16.M88.4 [R32], R136 ;  /* 0x0000008820007844 */ /* 0x0005e20000000200 */
        /* <DEDUP_REMOVED lines=16> */
[C---:B----4-:R-:W-:Y:S02]  /*15180*/  IADD3 R9, P1, R20.reuse, 0x1000, RZ ;  /* 0x0000100014097810 */ /* 0x050fe40007f3e0ff */
[C---:B0-----:R-:W-:Y:S01]  /*15190*/  IADD3 R13, P2, R20.reuse, 0x2000, RZ ;  /* 0x00002000140d7810 */ /* 0x041fe20007f5e0ff */
[----:B------:R0:W5:Y:S01]  /*151a0*/  @P6 LDG.E R3, desc[UR54][R216.64] ;  /* 0x00000036d8036981 */ /* 0x000162000c1e1900 */
[----:B------:R-:W-:-:S02]  /*151b0*/  IADD3 R25, P3, R20, 0x3000, RZ ;  /* 0x0000300014197810 */ /* 0x000fc40007f7e0ff */
[----:B------:R-:W-:Y:S02]  /*151c0*/  IADD3 R29, P4, R20, 0x4000, RZ ;  /* 0x00004000141d7810 */ /* 0x000fe40007f9e0ff */
        /* <DEDUP_REMOVED lines=8> */
[----:B------:R-:W-:Y:S02]  /*15250*/  IADD3 R33, P5, R20, 0x5000, RZ ;  /* 0x0000500014217810 */ /* 0x000fe40007fbe0ff */
        /* <DEDUP_REMOVED lines=10> */
[----:B-1----:R-:W-:-:S02]  /*15300*/  IADD3 R41, P2, R20, 0x7000, RZ ;  /* 0x0000700014297810 */ /* 0x002fc40007f5e0ff */
[C---:B------:R-:W-:Y:S02]  /*15310*/  IADD3 R45, P3, R20.reuse, 0x8000, RZ ;  /* 0x00008000142d7810 */ /* 0x040fe40007f7e0ff */
[C---:B------:R-:W-:Y:S02]  /*15320*/  IADD3 R49, P4, R20.reuse, 0x9000, RZ ;  /* 0x0000900014317810 */ /* 0x040fe40007f9e0ff */
[----:B------:R-:W-:Y:S02]  /*15330*/  IADD3 R53, P5, R20, 0xa000, RZ ;  /* 0x0000a00014357810 */ /* 0x000fe40007fbe0ff */
[----:B--2---:R-:W-:Y:S02]  /*15340*/  LOP3.LUT R32, R33, 0x380, RZ, 0xc0, !PT ;  /* 0x0000038021207812 */ /* 0x004fe400078ec0ff */
[----:B---3--:R-:W-:Y:S02]  /*15350*/  LOP3.LUT R36, R37, 0x380, RZ, 0xc0, !PT ;  /* 0x0000038025247812 */ /* 0x008fe400078ec0ff */
        /* <DEDUP_REMOVED lines=21> */
.L_x_4319:
[----:B------:R-:W0:Y:S01]  /*154b0*/  SHFL.IDX PT, R4, R223, RZ, 0x1f ;  /* 0x00001fffdf047589 */ /* 0x000e2200000e0000 */
[----:B------:R-:W-:Y:S01]  /*154c0*/  ISETP.NE.AND P6, PT, R7, RZ, PT ;  /* 0x000000ff0700720c */ /* 0x000fe20003fc5270 */
[--C-:B------:R-:W-:Y:S01]  /*154d0*/  IMAD.X R53, RZ, RZ, R21.reuse, P5 ;  /* 0x000000ffff357224 */ /* 0x100fe200028e0615 */
[C---:B------:R-:W-:Y:S01]  /*154e0*/  LOP3.LUT R7, R20.reuse, 0x380, RZ, 0xc0, !PT ;  /* 0x0000038014077812 */ /* 0x040fe200078ec0ff */
        /* <DEDUP_REMOVED lines=10> */
[----:B------:R-:W-:Y:S02]  /*15590*/  LOP3.LUT R56, R57, 0x380, RZ, 0xc0, !PT ;  /* 0x0000038039387812 */ /* 0x000fe400078ec0ff */
[----:B------:R-:W-:Y:S01]  /*155a0*/  LOP3.LUT R60, R61, 0x380, RZ, 0xc0, !PT ;  /* 0x000003803d3c7812 */ /* 0x000fe200078ec0ff */
[----:B------:R-:W-:Y:S01]  /*155b0*/  IMAD.X R73, RZ, RZ, R21, P4 ;  /* 0x000000ffff497224 */ /* 0x000fe200020e0615 */
[----:B------:R-:W-:Y:S02]  /*155c0*/  LOP3.LUT R64, R65, 0x380, RZ, 0xc0, !PT ;  /* 0x0000038041407812 */ /* 0x000fe400078ec0ff */
[----:B------:R-:W-:Y:S02]  /*155d0*/  LOP3.LUT R68, R69, 0x380, RZ, 0xc0, !PT ;  /* 0x0000038045447812 */ /* 0x000fe400078ec0ff */
[----:B------:R-:W-:Y:S02]  /*155e0*/  SHF.R.U64 R56, R56, 0x3, RZ ;  /* 0x0000000338387819 */ /* 0x000fe400000012ff */
[----:B0-----:R-:W-:-:S02]  /*155f0*/  ISETP.NE.AND P5, PT, R4, RZ, PT ;  /* 0x000000ff0400720c */ /* 0x001fc40003fa5270 */
[----:B------:R-:W-:Y:S02]  /*15600*/  LOP3.LUT R4, R5, 0x380, RZ, 0xc0, !PT ;  /* 0x0000038005047812 */ /* 0x000fe400078ec0ff */
[----:B------:R-:W-:Y:S02]  /*15610*/  SHF.R.U64 R60, R60, 0x3, RZ ;  /* 0x000000033c3c7819 */ /* 0x000fe400000012ff */
[----:B------:R-:W-:Y:S02]  /*15620*/  SHF.R.U64 R64, R64, 0x3, RZ ;  /* 0x0000000340407819 */ /* 0x000fe400000012ff */
[----:B------:R-:W-:Y:S02]  /*15630*/  SHF.R.U64 R68, R68, 0x3, RZ ;  /* 0x0000000344447819 */ /* 0x000fe400000012ff */
[----:B------:R-:W-:Y:S02]  /*15640*/  SHF.R.U64 R7, R7, 0x3, RZ ;  /* 0x0000000307077819 */ /* 0x000fe400000012ff */
[----:B------:R-:W-:-:S02]  /*15650*/  SHF.R.U64 R4, R4, 0x3, RZ ;  /* 0x0000000304047819 */ /* 0x000fc400000012ff */
[----:B------:R-:W-:Y:S02]  /*15660*/  LOP3.LUT R56, R56, R57, RZ, 0x3c, !PT ;  /* 0x0000003938387212 */ /* 0x000fe400078e3cff */
[----:B------:R-:W-:Y:S01]  /*15670*/  LOP3.LUT R60, R60, R61, RZ, 0x3c, !PT ;  /* 0x0000003d3c3c7212 */ /* 0x000fe200078e3cff */
[--C-:B------:R-:W-:Y:S01]  /*15680*/  IMAD.X R61, RZ, RZ, R21.reuse, P1 ;  /* 0x000000ffff3d7224 */ /* 0x100fe200008e0615 */
[----:B------:R-:W-:Y:S01]  /*15690*/  LOP3.LUT R64, R64, R65, RZ, 0x3c, !PT ;  /* 0x0000004140407212 */ /* 0x000fe200078e3cff */
[--C-:B------:R-:W-:Y:S01]  /*156a0*/  IMAD.X R65, RZ, RZ, R21.reuse, P2 ;  /* 0x000000ffff417224 */ /* 0x100fe200010e0615 */
[----:B------:R-:W-:Y:S01]  /*156b0*/  LOP3.LUT R68, R68, R69, RZ, 0x3c, !PT ;  /* 0x0000004544447212 */ /* 0x000fe200078e3cff */
[----:B------:R-:W-:Y:S01]  /*156c0*/  IMAD.X R69, RZ, RZ, R21, P3 ;  /* 0x000000ffff457224 */ /* 0x000fe200018e0615 */
[----:B------:R-:W-:Y:S02]  /*156d0*/  IADD3.X R57, RZ, R21, RZ, P6, !PT ;  /* 0x00000015ff397210 */ /* 0x000fe400037fe4ff */
        /* <DEDUP_REMOVED lines=24> */
[----:B------:R-:W-:Y:S01]  /*15860*/  ISETP.GE.OR P1, PT, R14, R3, P0 ;  /* 0x000000030e00720c */ /* 0x000fe20000726670 */
[----:B------:R-:W-:Y:S01]  /*15870*/  ULDC.64 UR4, c[0x0][0xc40] ;  /* 0x0003100000047ab9 */ /* 0x000fe20000000a00 */
[----:B------:R-:W-:Y:S02]  /*15880*/  IADD3.X R7, R7, R5, R11, P2, !PT ;  /* 0x0000000507077210 */ /* 0x000fe400017fe40b */
[----:B------:R-:W-:Y:S02]  /*15890*/  ISETP.GE.OR P0, PT, R6, R3, P0 ;  /* 0x000000030600720c */ /* 0x000fe40000706670 */
[----:B------:R-:W-:-:S04]  /*158a0*/  LEA R4, P2, R10, UR4, 0x2 ;  /* 0x000000040a047c11 */ /* 0x000fc8000f8410ff */
[----:B------:R-:W-:-:S05]  /*158b0*/  LEA.HI.X R5, R10, UR5, R7, 0x2, P2 ;  /* 0x000000050a057c11 */ /* 0x000fca00090f1407 */
[----:B------:R0:W-:Y:S04]  /*158c0*/  @!P1 STG.E desc[UR54][R4.64], R166 ;  /* 0x000000a604009986 */ /* 0x0001e8000c101936 */
[----:B------:R0:W-:Y:S02]  /*158d0*/  @!P0 STG.E desc[UR54][R4.64+0x20], R167 ;  /* 0x000020a704008986 */ /* 0x0001e4000c101936 */
.L_x_4320:
[----:B------:R-:W1:Y:S01]  /*158e0*/  LDC R87, c[0x0][0xb8c] ;  /* 0x0002e300ff577b82 */ /* 0x000e620000000800 */
[----:B0-----:R0:W5:Y:S01]  /*158f0*/  LD.E.128 R4, desc[UR54][R20.64] ;  /* 0x0000003614047980 */ /* 0x001162000c101d00 */
[----:B------:R-:W-:Y:S02]  /*15900*/  ULDC.64 UR4, c[0x0][0xba0] ;  /* 0x0002e80000047ab9 */ /* 0x000fe40000000a00 */
[----:B------:R-:W-:Y:S01]  /*15910*/  IMAD R77, R77, UR4, RZ ;  /* 0x000000044d4d7c24 */ /* 0x000fe2000f8e02ff */
[----:B------:R-:W5:Y:S01]  /*15920*/  LD.E.128 R8, desc[UR54][R8.64] ;  /* 0x0000003608087980 */ /* 0x000f62000c101d00 */
[----:B------:R-:W-:-:S03]  /*15930*/  VIADD R82, R193, 0x40 ;  /* 0x00000040c1527836 */ /* 0x000fc60000000000 */
[----:B------:R-:W5:Y:S01]  /*15940*/  LD.E.128 R12, desc[UR54][R12.64] ;  /* 0x000000360c0c7980 */ /* 0x000f62000c101d00 */
[----:B0-----:R-:W-:Y:S02]  /*15950*/  SHF.R.S32.HI R21, RZ, 0x1f, R193 ;  /* 0x0000001fff157819 */ /* 0x001fe400000114c1 */
[----:B------:R-:W-:Y:S01]  /*15960*/  MOV R20, R193 ;  /* 0x000000c100147202 */ /* 0x000fe20000000f00 */
[----:B------:R-:W-:Y:S01]  /*15970*/  IMAD R77, R0, UR5, R77 ;  /* 0x00000005004d7c24 */ /* 0x000fe2000f8e024d */
[----:B------:R-:W5:Y:S01]  /*15980*/  LD.E.128 R24, desc[UR54][R24.64] ;  /* 0x0000003618187980 */ /* 0x000f62000c101d00 */
[----:B------:R-:W-:Y:S02]  /*15990*/  IMAD R3, R220, -0x40, R3 ;  /* 0xffffffc0dc037824 */ /* 0x000fe400078e0203 */
[----:B------:R-:W-:Y:S01]  /*159a0*/  IMAD.WIDE.U32 R20, R0, UR4, R20 ;  /* 0x0000000400147c25 */ /* 0x000fe2000f8e0014 */
[----:B------:R-:W5:Y:S01]  /*159b0*/  LD.E.128 R28, desc[UR54][R28.64] ;  /* 0x000000361c1c7980 */ /* 0x000f62000c101d00 */
[----:B------:R-:W-:-:S02]  /*159c0*/  ULDC.64 UR4, c[0x0][0xbe0] ;  /* 0x0002f80000047ab9 */ /* 0x000fc40000000a00 */
[----:B------:R-:W-:Y:S01]  /*159d0*/  VIADD R0, R214, 0x20 ;  /* 0x00000020d6007836 */ /* 0x000fe20000000000 */
[----:B------:R-:W5:Y:S01]  /*159e0*/  LD.E.128 R32, desc[UR54][R32.64] ;  /* 0x0000003620207980 */ /* 0x000f62000c101d00 */
[----:B-1----:R-:W-:Y:S02]  /*159f0*/  ISETP.GE.AND P3, PT, R82, R87, PT ;  /* 0x000000575200720c */ /* 0x002fe40003f66270 */
[-C--:B------:R-:W-:Y:S01]  /*15a00*/  ISETP.GE.AND P1, PT, R214, R3.reuse, PT ;  /* 0x00000003d600720c */ /* 0x080fe20003f26270 */
[----:B------:R-:W5:Y:S01]  /*15a10*/  LD.E.128 R36, desc[UR54][R36.64] ;  /* 0x0000003624247980 */ /* 0x000f62000c101d00 */
[----:B------:R-:W-:Y:S02]  /*15a20*/  ISETP.GE.AND P0, PT, R0, R3, PT ;  /* 0x000000030000720c */ /* 0x000fe40003f06270 */
[----:B------:R-:W-:Y:S01]  /*15a30*/  SEL R3, RZ, 0xffffffff, P3 ;  /* 0xffffffffff037807 */ /* 0x000fe20001800000 */
[----:B------:R-:W5:Y:S01]  /*15a40*/  LD.E.128 R40, desc[UR54][R40.64] ;  /* 0x0000003628287980 */ /* 0x000f62000c101d00 */
[C---:B------:R-:W-:Y:S01]  /*15a50*/  ISETP.GE.AND P2, PT, R193.reuse, R87, PT ;  /* 0x00000057c100720c */ /* 0x040fe20003f46270 */
[----:B------:R-:W-:-:S02]  /*15a60*/  VIADD R83, R193, 0x80 ;  /* 0x00000080c1537836 */ /* 0x000fc40000000000 */
        /* <DEDUP_REMOVED lines=11> */
[----:B------:R-:W-:Y:S01]  /*15b20*/  IMAD.IADD R21, R21, 0x1, R77 ;  /* 0x0000000115157824 */ /* 0x000fe200078e024d */
[----:B------:R-:W-:Y:S01]  /*15b30*/  @!PT LDS RZ, [RZ] ;  /* 0x00000000fffff984 */ /* 0x000fe20000000800 */
[----:B------:R-:W-:Y:S01]  /*15b40*/  @!PT LDS RZ, [RZ] ;  /* 0x00000000fffff984 */ /* 0x000fe20000000800 */
[----:B------:R-:W-:Y:S01]  /*15b50*/  @!PT LDS RZ, [RZ] ;  /* 0x00000000fffff984 */ /* 0x000fe20000000800 */
[----:B------:R-:W-:Y:S01]  /*15b60*/  @!PT LDS RZ, [RZ] ;  /* 0x00000000fffff984 */ /* 0x000fe20000000800 */
[----:B------:R0:W-:Y:S06]  /*15b70*/  MEMBAR.ALL.CTA ;  /* 0x0000000000007992 */ /* 0x0001ec0000008000 */
[----:B0-----:R-:W0:Y:S01]  /*15b80*/  FENCE.VIEW.ASYNC.S ;  /* 0x00000000000073c6 */ /* 0x001e220000000000 */
[----:B------:R-:W-:Y:S01]  /*15b90*/  IMAD R76, R76, UR4, RZ ;  /* 0x000000044c4c7c24 */ /* 0x000fe2000f8e02ff */
[-C--:B------:R-:W-:Y:S01]  /*15ba0*/  ISETP.GE.AND P2, PT, R83, R87.reuse, PT ;  /* 0x000000575300720c */ /* 0x080fe20003f46270 */
[----:B------:R-:W-:Y:S01]  /*15bb0*/  IMAD.WIDE.U32 R20, R213, UR4, R20 ;  /* 0x00000004d5147c25 */ /* 0x000fe2000f8e0014 */
[-C--:B------:R-:W-:Y:S01]  /*15bc0*/  ISETP.GE.AND P3, PT, R84, R87.reuse, PT ;  /* 0x000000575400720c */ /* 0x080fe20003f66270 */
[----:B------:R-:W-:Y:S01]  /*15bd0*/  BSSY B1, `(.L_x_4321) ;  /* 0x000003b000017945 */ /* 0x000fe20003800000 */
[----:B------:R-:W-:Y:S01]  /*15be0*/  LOP3.LUT R0, R3, 0x2, R0, 0xe2, !PT ;  /* 0x0000000203007812 */ /* 0x000fe200078ee200 */
[----:B------:R-:W-:Y:S01]  /*15bf0*/  IMAD R77, R213, UR5, R76 ;  /* 0x00000005d54d7c24 */ /* 0x000fe2000f8e024c */
[----:B------:R-:W-:Y:S01]  /*15c00*/  SEL R3, RZ, 0x4, P2 ;  /* 0x00000004ff037807 */ /* 0x000fe20001000000 */
[C---:B------:R-:W-:Y:S01]  /*15c10*/  VIADD R85, R193.reuse, 0x100 ;  /* 0x00000100c1557836 */ /* 0x040fe20000000000 */
[----:B------:R-:W-:Y:S01]  /*15c20*/  SEL R76, RZ, 0x8, P3 ;  /* 0x00000008ff4c7807 */ /* 0x000fe20001800000 */
[C---:B------:R-:W-:Y:S01]  /*15c30*/  VIADD R86, R193.reuse, 0x140 ;  /* 0x00000140c1567836 */ /* 0x040fe20000000000 */
[----:B------:R-:W-:Y:S01]  /*15c40*/  IADD3 R78, R193, 0x1c0, RZ ;  /* 0x000001c0c14e7810 */ /* 0x000fe20007ffe0ff */
[----:B------:R-:W-:Y:S01]  /*15c50*/  IMAD.IADD R21, R21, 0x1, R77 ;  /* 0x0000000115157824 */ /* 0x000fe200078e024d */
[----:B------:R-:W-:Y:S01]  /*15c60*/  LOP3.LUT R3, R76, R0, R3, 0xfe, !PT ;  /* 0x000000004c037212 */ /* 0x000fe200078efe03 */
[----:B------:R-:W-:Y:S01]  /*15c70*/  VIADD R77, R193, 0x180 ;  /* 0x00000180c14d7836 */ /* 0x000fe20000000000 */
[-C--:B------:R-:W-:Y:S01]  /*15c80*/  ISETP.GE.AND P2, PT, R85, R87.reuse, PT ;  /* 0x000000575500720c */ /* 0x080fe20003f46270 */
[----:B------:R-:W-:Y:S01]  /*15c90*/  VIADD R0, R2, 0x38820 ;  /* 0x0003882002007836 */ /* 0x000fe20000000000 */
[-C--:B------:R-:W-:Y:S01]  /*15ca0*/  ISETP.GE.AND P3, PT, R86, R87.reuse, PT ;  /* 0x000000575600720c */ /* 0x080fe20003f66270 */
[----:B------:R-:W-:Y:S01]  /*15cb0*/  ULDC.64 UR4, c[0x0][0xbe8] ;  /* 0x0002fa0000047ab9 */ /* 0x000fe20000000a00 */
[----:B------:R-:W-:-:S02]  /*15cc0*/  ISETP.GE.AND P4, PT, R77, R87, PT ;  /* 0x000000574d00720c */ /* 0x000fc40003f86270 */
[----:B------:R-:W-:Y:S02]  /*15cd0*/  SEL R76, RZ, 0x10, P2 ;  /* 0x00000010ff4c7807 */ /* 0x000fe40001000000 */
[----:B------:R-:W-:Y:S02]  /*15ce0*/  SEL R77, RZ, 0x20, P3 ;  /* 0x00000020ff4d7807 */ /* 0x000fe40001800000 */
[----:B------:R-:W-:Y:S02]  /*15cf0*/  PRMT R0, RZ, 0x654, R0 ;  /* 0x00000654ff007816 */ /* 0x000fe40000000000 */
[----:B------:R-:W-:Y:S01]  /*15d00*/  LOP3.LUT R3, R77, R3, R76, 0xfe, !PT ;  /* 0x000000034d037212 */ /* 0x000fe200078efe4c */
[----:B------:R-:W-:Y:S01]  /*15d10*/  IMAD R76, R221, UR4, RZ ;  /* 0x00000004dd4c7c24 */ /* 0x000fe2000f8e02ff */
[----:B0-----:R0:W-:Y:S01]  /*15d20*/  SYNCS.ARRIVE.TRANS64.RED.A1T0 RZ, [R0+URZ], RZ ;  /* 0x000000ff00ff79a7 */ /* 0x0011e2000810043f */
[----:B------:R-:W-:Y:S02]  /*15d30*/  ISETP.GE.AND P2, PT, R78, R87, PT ;  /* 0x000000574e00720c */ /* 0x000fe40003f46270 */
[----:B------:R-:W-:Y:S01]  /*15d40*/  SHF.R.S32.HI R215, RZ, 0x1f, R214 ;  /* 0x0000001fffd77819 */ /* 0x000fe200000114d6 */
[----:B------:R-:W-:-:S02]  /*15d50*/  IMAD R81, R79, UR5, R76 ;  /* 0x000000054f517c24 */ /* 0x000fc4000f8e024c */
[----:B------:R-:W-:Y:S01]  /*15d60*/  IMAD.WIDE.U32 R78, R79, UR4, R20 ;  /* 0x000000044f4e7c25 */ /* 0x000fe2000f8e0014 */
[----:B0-----:R-:W-:-:S03]  /*15d70*/  SEL R0, RZ, 0x40, P4 ;  /* 0x00000040ff007807 */ /* 0x001fc60002000000 */
[----:B------:R-:W-:Y:S01]  /*15d80*/  IMAD.WIDE R76, R220, 0x40, R214 ;  /* 0x00000040dc4c7825 */ /* 0x000fe200078e02d6 */
[----:B------:R-:W-:Y:S02]  /*15d90*/  LOP3.LUT R0, R3, R0, RZ, 0xfc, !PT ;  /* 0x0000000003007212 */ /* 0x000fe400078efcff */
[----:B------:R-:W-:Y:S01]  /*15da0*/  SEL R3, RZ, 0x80, P2 ;  /* 0x00000080ff037807 */ /* 0x000fe20001000000 */
[----:B------:R-:W-:-:S03]  /*15db0*/  IMAD.IADD R89, R79, 0x1, R81 ;  /* 0x000000014f597824 */ /* 0x000fc600078e0251 */
        /* <DEDUP_REMOVED lines=28> */
.L_x_4322:
[----:B------:R-:W-:Y:S05]  /*15f80*/  BSYNC B1 ;  /* 0x0000000000017941 */ /* 0x000fea0003800000 */
.L_x_4321:
        /* <DEDUP_REMOVED lines=31> */
.L_x_4318:
        /* <DEDUP_REMOVED lines=13> */
[----:B------:R-:W-:Y:S02]  /*16250*/  MOV R3, UR4 ;  /* 0x0000000400037c02 */ /* 0x000fe40008000f00 */
[----:B------:R-:W-:-:S05]  /*16260*/  @P1 IADD3.X R217, R217, UR5, RZ, P2, !PT ;  /* 0x00000005d9d91c10 */ /* 0x000fca00097fe4ff */
[----:B------:R3:W5:Y:S01]  /*16270*/  @P1 LDG.E R3, desc[UR54][R216.64] ;  /* 0x00000036d8031981 */ /* 0x000762000c1e1900 */
[----:B------:R-:W-:Y:S01]  /*16280*/  ISETP.GT.AND P2, PT, R235, 0x3f, PT ;  /* 0x0000003feb00780c */ /* 0x000fe20003f44270 */
[----:B------:R-:W-:-:S12]  /*16290*/  @P1 BRA `(.L_x_4324) ;  /* 0x0000000000101947 */ /* 0x000fd80003800000 */
[----:B------:R-:W-:Y:S05]  /*162a0*/  @!P0 BRA `(.L_x_4324) ;  /* 0x00000000000c8947 */ /* 0x000fea0003800000 */
[----:B------:R-:W4:Y:S04]  /*162b0*/  LDG.E R0, desc[UR54][R4.64] ;  /* 0x0000003604007981 */ /* 0x000f28000c1e1900 */
[----:B-----5:R-:W4:Y:S02]  /*162c0*/  LDG.E R3, desc[UR54][R4.64+0x4] ;  /* 0x0000043604037981 */ /* 0x020f24000c1e1900 */
[----:B----4-:R-:W-:-:S07]  /*162d0*/  IMAD.IADD R3, R3, 0x1, -R0 ;  /* 0x0000000103037824 */ /* 0x010fce00078e0a00 */
.L_x_4324:
[----:B------:R-:W-:Y:S01]  /*162e0*/  BSSY B1, `(.L_x_4325) ;  /* 0x000001d000017945 */ /* 0x000fe20003800000 */
[----:B------:R-:W-:Y:S02]  /*162f0*/  SHF.R.S32.HI R10, RZ, 0x1f, R213 ;  /* 0x0000001fff0a7819 */ /* 0x000fe400000114d5 */
[----:B------:R-:W-:Y:S02]  /*16300*/  SHF.R.S32.HI R12, RZ, 0x1f, R193 ;  /* 0x0000001fff0c7819 */ /* 0x000fe400000114c1 */
[----:B------:R-:W-:Y:S02]  /*16310*/  SEL R11, R218, RZ, !P0 ;  /* 0x000000ffda0b7207 */ /* 0x000fe40004000000 */
[----:B------:R-:W-:Y:S02]  /*16320*/  SEL R221, R221, RZ, !P0 ;  /* 0x000000ffdddd7207 */ /* 0x000fe40004000000 */
[----:B-----5:R-:W-:Y:S01]  /*16330*/  SHF.R.S32.HI R8, RZ, 0x1f, R9 ;  /* 0x0000001fff087819 */ /* 0x020fe20000011409 */
[----:B------:R-:W-:Y:S06]  /*16340*/  @P2 BRA `(.L_x_4326) ;  /* 0x0000000000582947 */ /* 0x000fec0003800000 */
[----:B------:R-:W4:Y:S02]  /*16350*/  S2R R0, SR_TID.X ;  /* 0x0000000000007919 */ /* 0x000f240000002100 */
[----:B----4-:R-:W-:-:S04]  /*16360*/  IMAD R0, R220, 0x40, R0 ;  /* 0x00000040dc007824 */ /* 0x010fc800078e0200 */
[----:B------:R-:W-:-:S05]  /*16370*/  VIADD R0, R0, 0xffffff80 ;  /* 0xffffff8000007836 */ /* 0x000fca0000000000 */
[----:B------:R-:W-:-:S13]  /*16380*/  ISETP.GE.AND P0, PT, R0, R3, PT ;  /* 0x000000030000720c */ /* 0x000fda0003f06270 */
[----:B------:R-:W-:Y:S05]  /*16390*/  @P0 BRA `(.L_x_4326) ;  /* 0x0000000000440947 */ /* 0x000fea0003800000 */
[----:B---3--:R-:W-:Y:S01]  /*163a0*/  IADD3 R4, P0, R0, R9, RZ ;  /* 0x0000000900047210 */ /* 0x008fe20007f1e0ff */
        /* <DEDUP_REMOVED lines=16> */
.L_x_4326:
[----:B------:R-:W-:Y:S05]  /*164b0*/  BSYNC B1 ;  /* 0x0000000000017941 */ /* 0x000fea0003800000 */
.L_x_4325:
[----:B------:R-:W-:Y:S01]  /*164c0*/  ULDC.64 UR4, c[0x0][0xba0] ;  /* 0x0002e80000047ab9 */ /* 0x000fe20000000a00 */
[----:B---3--:R-:W-:Y:S01]  /*164d0*/  IMAD.MOV.U32 R4, RZ, RZ, R193 ;  /* 0x000000ffff047224 */ /* 0x008fe200078e00c1 */
[----:B--2---:R-:W-:Y:S01]  /*164e0*/  ISETP.GE.AND P2, PT, R193, R14, PT ;  /* 0x0000000ec100720c */ /* 0x004fe20003f46270 */
[----:B----4-:R-:W-:Y:S01]  /*164f0*/  IMAD.MOV.U32 R5, RZ, RZ, R12 ;  /* 0x000000ffff057224 */ /* 0x010fe200078e000c */
[----:B------:R-:W-:Y:S01]  /*16500*/  BSSY B1, `(.L_x_4327) ;  /* 0x000004d000017945 */ /* 0x000fe20003800000 */
[----:B------:R-:W-:Y:S02]  /*16510*/  IMAD R0, R8, UR4, RZ ;  /* 0x0000000408007c24 */ /* 0x000fe4000f8e02ff */
[----:B------:R-:W-:-:S04]  /*16520*/  IMAD.WIDE.U32 R4, R9, UR4, R4 ;  /* 0x0000000409047c25 */ /* 0x000fc8000f8e0004 */
[----:B------:R-:W-:Y:S02]  /*16530*/  VIADD R13, R193, 0x40 ;  /* 0x00000040c10d7836 */ /* 0x000fe40000000000 */
[----:B------:R-:W-:Y:S01]  /*16540*/  IMAD R9, R9, UR5, R0 ;  /* 0x0000000509097c24 */ /* 0x000fe2000f8e0200 */
[----:B------:R-:W-:Y:S01]  /*16550*/  ULDC.64 UR4, c[0x0][0xbe0] ;  /* 0x0002f80000047ab9 */ /* 0x000fe20000000a00 */
[----:B------:R-:W-:Y:S01]  /*16560*/  IMAD R3, R220, -0x40, R3 ;  /* 0xffffffc0dc037824 */ /* 0x000fe200078e0203 */
[-C--:B------:R-:W-:Y:S01]  /*16570*/  ISETP.GE.AND P0, PT, R13, R14.reuse, PT ;  /* 0x0000000e0d00720c */ /* 0x080fe20003f06270 */
[----:B------:R-:W-:Y:S02]  /*16580*/  IMAD R0, R10, UR4, RZ ;  /* 0x000000040a007c24 */ /* 0x000fe4000f8e02ff */
[----:B------:R-:W-:Y:S01]  /*16590*/  IMAD.IADD R5, R5, 0x1, R9 ;  /* 0x0000000105057824 */ /* 0x000fe200078e0209 */
[----:B------:R-:W-:Y:S01]  /*165a0*/  SEL R6, RZ, 0xffffffff, P0 ;  /* 0xffffffffff067807 */ /* 0x000fe20000000000 */
[----:B------:R-:W-:Y:S01]  /*165b0*/  IMAD R7, R213, UR5, R0 ;  /* 0x00000005d5077c24 */ /* 0x000fe2000f8e0200 */
[C---:B------:R-:W-:Y:S01]  /*165c0*/  IADD3 R0, R214.reuse, 0x20, RZ ;  /* 0x00000020d6007810 */ /* 0x040fe20007ffe0ff */
        /* <DEDUP_REMOVED lines=11> */
[----:B------:R-:W-:Y:S01]  /*16680*/  VIADD R27, R193, 0x140 ;  /* 0x00000140c11b7836 */ /* 0x000fe20000000000 */
[----:B------:R-:W-:Y:S01]  /*16690*/  LOP3.LUT R0, R3, 0x2, R0, 0xe2, !PT ;  /* 0x0000000203007812 */ /* 0x000fe200078ee200 */
[----:B------:R-:W-:Y:S01]  /*166a0*/  IMAD.IADD R5, R5, 0x1, R7 ;  /* 0x0000000105057824 */ /* 0x000fe200078e0207 */
[----:B------:R-:W-:Y:S01]  /*166b0*/  SEL R3, RZ, 0x4, P2 ;  /* 0x00000004ff037807 */ /* 0x000fe20001000000 */
[C---:B------:R-:W-:Y:S01]  /*166c0*/  VIADD R7, R193.reuse, 0x180 ;  /* 0x00000180c1077836 */ /* 0x040fe20000000000 */
[----:B------:R-:W-:Y:S01]  /*166d0*/  SEL R6, RZ, 0x8, P3 ;  /* 0x00000008ff067807 */ /* 0x000fe20001800000 */
[----:B------:R-:W-:Y:S01]  /*166e0*/  VIADD R9, R193, 0x1c0 ;  /* 0x000001c0c1097836 */ /* 0x000fe20000000000 */
        /* <DEDUP_REMOVED lines=46> */
.L_x_4328:
[----:B------:R-:W-:Y:S05]  /*169d0*/  BSYNC B1 ;  /* 0x0000000000017941 */ /* 0x000fea0003800000 */
.L_x_4327:
        /* <DEDUP_REMOVED lines=29> */
.L_x_4323:
[----:B------:R-:W-:Y:S05]  /*16bb0*/  BSYNC B0 ;  /* 0x0000000000007941 */ /* 0x000fea0003800000 */
.L_x_4317:
[----:B------:R-:W-:Y:S02]  /*16bc0*/  ULDC UR4, c[0x0][0xd14] ;  /* 0x0003450000047ab9 */ /* 0x000fe40000000800 */
[----:B-1----:R-:W-:-:S13]  /*16bd0*/  ISETP.GE.AND P0, PT, R187, UR4, PT ;  /* 0x00000004bb007c0c */ /* 0x002fda000bf06270 */
[----:B------:R-:W-:Y:S05]  /*16be0*/  @!P0 BRA `(.L_x_4329) ;  /* 0xfffffea4005c8947 */ /* 0x000fea000383ffff */
[----:B------:R-:W-:Y:S05]  /*16bf0*/  BRA `(.L_x_4188) ;  /* 0x0000006400b87947 */ /* 0x000fea0003800000 */
.L_x_4186:
        /* <DEDUP_REMOVED lines=61> */
.L_x_4334:
        /* <DEDUP_REMOVED lines=15> */
.L_x_4333:
[----:B------:R-:W-:Y:S05]  /*170c0*/  BSYNC B0 ;  /* 0x0000000000007941 */ /* 0x000fea0003800000 */
.L_x_4332:
        /* <DEDUP_REMOVED lines=25> */
.L_x_4330:
        /* <DEDUP_REMOVED lines=20> */
.L_x_4335:
        /* <DEDUP_REMOVED lines=32> */
[----:B-1----:R-:W-:Y:S02]  /*175a0*/  IMAD.MOV.U32 R2, RZ, RZ, RZ ;  /* 0x000000ffff027224 */ /* 0x002fe400078e00ff */
[----:B--2---:R-:W-:-:S04]  /*175b0*/  IMAD.MOV R6, RZ, RZ, -R3 ;  /* 0x000000ffff067224 */ /* 0x004fc800078e0a03 */
[----:B------:R-:W-:Y:S01]  /*175c0*/  IMAD R9, R6, R7, RZ ;  /* 0x0000000706097224 */ /* 0x000fe200078e02ff */
[----:B------:R-:W-:-:S03]  /*175d0*/  IABS R6, R5 ;  /* 0x0000000500067213 */ /* 0x000fc60000000000 */
[----:B------:R-:W-:Y:S01]  /*175e0*/  IMAD.HI.U32 R3, R3, R9, R2 ;  /* 0x0000000903037227 */ /* 0x000fe200078e0002 */
[----:B------:R-:W-:-:S04]  /*175f0*/  IABS R9, R8 ;  /* 0x0000000800097213 */ /* 0x000fc80000000000 */
[----:B------:R-:W-:Y:S01]  /*17600*/  IADD3 R2, RZ, -R9, RZ ;  /* 0x80000009ff027210 */ /* 0x000fe20007ffe0ff */
        /* <DEDUP_REMOVED lines=17> */
.L_x_4331:
[----:B------:R-:W-:Y:S02]  /*17720*/  IMAD.MOV.U32 R17, RZ, RZ, RZ ;  /* 0x000000ffff117224 */ /* 0x000fe400078e00ff */
[----:B------:R-:W-:Y:S02]  /*17730*/  IMAD.U32 R16, RZ, RZ, UR6 ;  /* 0x00000006ff107e24 */ /* 0x000fe4000f8e00ff */
[----:B------:R-:W-:-:S07]  /*17740*/  IMAD.MOV.U32 R18, RZ, RZ, RZ ;  /* 0x000000ffff127224 */ /* 0x000fce00078e00ff */
.L_x_4336:
        /* <DEDUP_REMOVED lines=15> */
[----:B------:R-:W-:Y:S01]  /*17840*/  STL [R1+0x28], RZ ;  /* 0x000028ff01007387 */ /* 0x000fe20000100800 */
[----:B------:R-:W-:Y:S01]  /*17850*/  ULDC UR4, c[0x0][0xc] ;  /* 0x0000030000047ab9 */ /* 0x000fe20000000800 */
[----:B------:R-:W-:Y:S02]  /*17860*/  IMAD.MOV.U32 R2, RZ, RZ, 0x1 ;  /* 0x00000001ff027424 */ /* 0x000fe400078e00ff */
[----:B------:R1:W-:Y:S04]  /*17870*/  STL [R1+0xc], R0 ;  /* 0x00000c0001007387 */ /* 0x0003e80000100800 */
[----:B------:R2:W-:Y:S04]  /*17880*/  STL [R1+0x4], RZ ;  /* 0x000004ff01007387 */ /* 0x0005e80000100800 */
[----:B------:R2:W-:Y:S01]  /*17890*/  STL [R1], RZ ;  /* 0x000000ff01007387 */ /* 0x0005e20000100800 */
[----:B-1----:R-:W-:-:S03]  /*178a0*/  IMAD.U32 R0, RZ, RZ, UR4 ;  /* 0x00000004ff007e24 */ /* 0x002fc6000f8e00ff */
[----:B------:R2:W-:Y:S04]  /*178b0*/  STL [R1+0x8], R2 ;  /* 0x0000080201007387 */ /* 0x0005e80000100800 */
[----:B------:R2:W-:Y:S02]  /*178c0*/  STL [R1+0x30], R0 ;  /* 0x0000300001007387 */ /* 0x0005e40000100800 */
.L_x_4421:
[----:B--23--:R-:W1:Y:S02]  /*178d0*/  LDC.64 R2, c[0x0][0xd60] ;  /* 0x00035800ff027b82 */ /* 0x00ce640000000a00 */
[----:B-1----:R-:W-:-:S05]  /*178e0*/  IMAD.WIDE R2, R19, 0x4, R2 ;  /* 0x0000000413027825 */ /* 0x002fca00078e0202 */
[----:B------:R-:W2:Y:S01]  /*178f0*/  LDG.E R11, desc[UR54][R2.64] ;  /* 0x00000036020b7981 */ /* 0x000ea2000c1e1900 */
[----:B------:R-:W-:Y:S05]  /*17900*/  YIELD ;  /* 0x0000000000007946 */ /* 0x000fea0003800000 */
[----:B------:R-:W-:Y:S01]  /*17910*/  ULDC.64 UR4, c[0x0][0xb20] ;  /* 0x0002c80000047ab9 */ /* 0x000fe20000000a00 */
[----:B------:R-:W-:Y:S02]  /*17920*/  CS2R R8, SRZ ;  /* 0x0000000000087805 */ /* 0x000fe4000001ff00 */
[----:B------:R-:W-:Y:S01]  /*17930*/  ISETP.NE.U32.AND P0, PT, RZ, UR4, PT ;  /* 0x00000004ff007c0c */ /* 0x000fe2000bf05070 */
[----:B------:R-:W-:Y:S01]  /*17940*/  ULDC.64 UR8, c[0x0][0xb00] ;  /* 0x0002c00000087ab9 */ /* 0x000fe20000000a00 */
[----:B------:R-:W-:-:S02]  /*17950*/  ULDC.64 UR10, c[0x0][0xb08] ;  /* 0x0002c200000a7ab9 */ /* 0x000fc40000000a00 */
        /* <DEDUP_REMOVED lines=42> */
[----:B-1----:R-:W-:Y:S01]  /*17c00*/  IMAD.U32 R9, RZ, RZ, UR4 ;  /* 0x00000004ff097e24 */ /* 0x002fe2000f8e00ff */
[----:B0-----:R-:W-:Y:S09]  /*17c10*/  @P0 BRA `(.L_x_4338) ;  /* 0x0000000000100947 */ /* 0x001ff20003800000 */
[----:B------:R-:W-:Y:S05]  /*17c20*/  @!P2 BRA `(.L_x_4338) ;  /* 0x00000000000ca947 */ /* 0x000fea0003800000 */
[----:B-----5:R-:W2:Y:S04]  /*17c30*/  LDG.E R10, desc[UR54][R2.64] ;  /* 0x00000036020a7981 */ /* 0x020ea8000c1e1900 */
[----:B------:R-:W2:Y:S02]  /*17c40*/  LDG.E R2, desc[UR54][R2.64+0x4] ;  /* 0x0000043602027981 */ /* 0x000ea4000c1e1900 */
[----:B--2---:R-:W-:-:S07]  /*17c50*/  IMAD.IADD R10, R2, 0x1, -R10 ;  /* 0x00000001020a7824 */ /* 0x004fce00078e0a0a */
.L_x_4338:
[----:B------:R-:W-:Y:S01]  /*17c60*/  IMAD.MOV.U32 R2, RZ, RZ, RZ ;  /* 0x000000ffff027224 */ /* 0x000fe200078e00ff */
[----:B------:R-:W-:-:S05]  /*17c70*/  ULDC.64 UR4, c[0x0][0xb18] ;  /* 0x0002c60000047ab9 */ /* 0x000fca0000000a00 */
[----:B------:R-:W2:Y:S01]  /*17c80*/  @P3 LDG.E R2, desc[UR54][R6.64] ;  /* 0x0000003606023981 */ /* 0x000ea2000c1e1900 */
[----:B------:R-:W-:-:S06]  /*17c90*/  IMAD.MOV.U32 R20, RZ, RZ, RZ ;  /* 0x000000ffff147224 */ /* 0x000fcc00078e00ff */
[----:B------:R0:W5:Y:S01]  /*17ca0*/  @P1 LDG.E R20, desc[UR54][R4.64] ;  /* 0x0000003604141981 */ /* 0x000162000c1e1900 */
[----:B------:R-:W-:-:S04]  /*17cb0*/  ISETP.NE.U32.AND P0, PT, RZ, UR4, PT ;  /* 0x00000004ff007c0c */ /* 0x000fc8000bf05070 */
[----:B------:R-:W-:Y:S02]  /*17cc0*/  ISETP.NE.AND.EX P0, PT, RZ, UR5, PT, P0 ;  /* 0x00000005ff007c0c */ /* 0x000fe4000bf05300 */
[----:B--2--5:R-:W-:-:S05]  /*17cd0*/  IADD3 R2, R2, R8, RZ ;  /* 0x0000000802027210 */ /* 0x024fca0007ffe0ff */
[----:B------:R0:W-:Y:S06]  /*17ce0*/  STL [R1+0x10], R2 ;  /* 0x0000100201007387 */ /* 0x0001ec0000100800 */
[----:B------:R-:W-:Y:S05]  /*17cf0*/  @!P0 BRA `(.L_x_4339) ;  /* 0x0000000000108947 */ /* 0x000fea0003800000 */
[----:B0-----:R-:W-:-:S04]  /*17d00*/  IADD3 R2, P0, R15, UR4, RZ ;  /* 0x000000040f027c10 */ /* 0x001fc8000ff1e0ff */
[----:B------:R-:W-:-:S05]  /*17d10*/  IADD3.X R3, R14, UR5, RZ, P0, !PT ;  /* 0x000000050e037c10 */ /* 0x000fca00087fe4ff */
[----:B------:R0:W5:Y:S01]  /*17d20*/  LDG.E R9, desc[UR54][R2.64] ;  /* 0x0000003602097981 */ /* 0x000162000c1e1900 */
[----:B------:R-:W-:Y:S05]  /*17d30*/  BRA `(.L_x_4340) ;  /* 0x0000000000107947 */ /* 0x000fea0003800000 */
.L_x_4339:
[----:B------:R-:W-:Y:S05]  /*17d40*/  @!P3 BRA `(.L_x_4340) ;  /* 0x00000000000cb947 */ /* 0x000fea0003800000 */
[----:B------:R-:W2:Y:S04]  /*17d50*/  LDG.E R9, desc[UR54][R6.64] ;  /* 0x0000003606097981 */ /* 0x000ea8000c1e1900 */
[----:B------:R-:W2:Y:S02]  /*17d60*/  LDG.E R6, desc[UR54][R6.64+0x4] ;  /* 0x0000043606067981 */ /* 0x000ea4000c1e1900 */
[----:B--2---:R-:W-:-:S07]  /*17d70*/  IMAD.IADD R9, R6, 0x1, -R9 ;  /* 0x0000000106097824 */ /* 0x004fce00078e0a09 */
.L_x_4340:
[----:B0-----:R-:W2:Y:S01]  /*17d80*/  @P1 LDG.E R2, desc[UR54][R4.64] ;  /* 0x0000003604021981 */ /* 0x001ea2000c1e1900 */
[----:B-----5:R-:W-:-:S03]  /*17d90*/  IMAD.IADD R9, R9, 0x1, -R8 ;  /* 0x0000000109097824 */ /* 0x020fc600078e0a08 */
        /* <DEDUP_REMOVED lines=21> */
[----:B------:R-:W-:-:S05]  /*17ef0*/  @P0 VIADD R2, R2, 0x3f ;  /* 0x0000003f02020836 */ /* 0x000fca0000000000 */
        /* <DEDUP_REMOVED lines=17> */
.L_x_4488:
[----:B------:R-:W-:-:S03]  /*18010*/  UMOV UR4, 0xffffffff ;  /* 0xffffffff00047882 */ /* 0x000fc60000000000 */
[----:B------:R-:W-:Y:S05]  /*18020*/  BRA.DIV UR4, `(.L_x_4344) ;  /* 0x00000062046c7947 */ /* 0x000fea000b800000 */
[----:B------:R-:W-:-:S13]  /*18030*/  ELECT P6, URZ, PT ;  /* 0x00000000003f782f */ /* 0x000fda00038c0000 */
.L_x_4491:
[----:B------:R-:W2:Y:S01]  /*18040*/  LDL R5, [R1+0x28] ;  /* 0x0000280001057983 */ /* 0x000ea20000100800 */
[----:B------:R-:W0:Y:S01]  /*18050*/  S2R R9, SR_CgaCtaId ;  /* 0x0000000000097919 */ /* 0x000e220000008800 */
[----:B--2---:R-:W-:-:S04]  /*18060*/  IADD3 R5, R5, 0x1, RZ ;  /* 0x0000000105057810 */ /* 0x004fc80007ffe0ff */
        /* <DEDUP_REMOVED lines=8> */
.L_x_4492:
        /* <DEDUP_REMOVED lines=8> */
.L_x_4493:
        /* <DEDUP_REMOVED lines=11> */
.L_x_4349:
        /* <DEDUP_REMOVED lines=20> */
.L_x_4494:
        /* <DEDUP_REMOVED lines=8> */
.L_x_4351:
        /* <DEDUP_REMOVED lines=52> */
.L_x_4347:
[----:B------:R-:W-:Y:S05]  /*18720*/  BSYNC B1 ;  /* 0x0000000000017941 */ /* 0x000fea0003800000 */
.L_x_4346:
        /* <DEDUP_REMOVED lines=12> */
[----:B0-----:R-:W-:Y:S05]  /*187f0*/  @!P0 BRA `(.L_x_4342) ;  /* 0x0000000400cc8947 */ /* 0x001fea0003800000 */
[C---:B------:R-:W-:Y:S01]  /*18800*/  LEA R5, R2.reuse, R20, 0x6 ;  /* 0x0000001402057211 */ /* 0x040fe200078e30ff */
[----:B------:R-:W-:-:S04]  /*18810*/  VIADD R2, R2, 0xffffffff ;  /* 0xffffffff02027836 */ /* 0x000fc80000000000 */
[----:B------:R-:W-:-:S07]  /*18820*/  VIADD R5, R5, 0xffffff80 ;  /* 0xffffff8005057836 */ /* 0x000fce0000000000 */
.L_x_4358:
        /* <DEDUP_REMOVED lines=9> */
.L_x_4495:
        /* <DEDUP_REMOVED lines=11> */
.L_x_4355:
        /* <DEDUP_REMOVED lines=16> */
[----:B------:R-:W2:Y:S02]  /*18a70*/  SYNCS.PHASECHK.TRANS64.TRYWAIT P1, [R6+URZ+0x388c0], R7 ;  /* 0x0388c007060075a7 */ /* 0x000ea4000802017f */
[----:B-12---:R-:W-:Y:S05]  /*18a80*/  @!P1 BRA `(.L_x_4356) ;  /* 0x0000005800449947 */ /* 0x006fea0003800000 */
.L_x_4496:
        /* <DEDUP_REMOVED lines=8> */
.L_x_4357:
        /* <DEDUP_REMOVED lines=52> */
.L_x_4353:
[----:B------:R-:W-:Y:S05]  /*18e50*/  BSYNC B1 ;  /* 0x0000000000017941 */ /* 0x000fea0003800000 */
.L_x_4352:
        /* <DEDUP_REMOVED lines=13> */
.L_x_4342:
[----:B------:R-:W-:Y:S05]  /*18f30*/  BSYNC B0 ;  /* 0x0000000000007941 */ /* 0x000fea0003800000 */
.L_x_4341:
[----:B0-----:R-:W2:Y:S01]  /*18f40*/  LDL R6, [R1+0x1c] ;  /* 0x00001c0001067983 */ /* 0x001ea20000100800 */
[----:B------:R-:W-:Y:S05]  /*18f50*/  @!P2 WARPSYNC.ALL ;  /* 0x000000000000a948 */ /* 0x000fea0003800000 */
[----:B------:R-:W-:Y:S01]  /*18f60*/  BSSY B6, `(.L_x_4359) ;  /* 0x000033e000067945 */ /* 0x000fe20003800000 */
[----:B------:R-:W-:Y:S01]  /*18f70*/  @!P2 BAR.SYNC.DEFER_BLOCKING 0xc, 0x120 ;  /* 0x030480000000ab1d */ /* 0x000fe20000010000 */
[----:B--2---:R-:W-:-:S13]  /*18f80*/  ISETP.GT.AND P0, PT, R6, RZ, PT ;  /* 0x000000ff0600720c */ /* 0x004fda0003f04270 */
[----:B------:R-:W-:Y:S05]  /*18f90*/  @P0 BRA `(.L_x_4360) ;  /* 0x00000000004c0947 */ /* 0x000fea0003800000 */
[----:B------:R-:W0:Y:S02]  /*18fa0*/  S2R R6, SR_TID.X ;  /* 0x0000000000067919 */ /* 0x000e240000002100 */
[----:B0-----:R-:W-:-:S04]  /*18fb0*/  LOP3.LUT R6, R6, 0x1f, RZ, 0xc0, !PT ;  /* 0x0000001f06067812 */ /* 0x001fc800078ec0ff */
[----:B------:R-:W-:-:S13]  /*18fc0*/  ISETP.NE.AND P1, PT, R6, RZ, PT ;  /* 0x000000ff0600720c */ /* 0x000fda0003f25270 */
[----:B------:R-:W-:Y:S05]  /*18fd0*/  @P1 BRA `(.L_x_4361) ;  /* 0x0000003000d81947 */ /* 0x000fea0003800000 */
[----:B------:R-:W0:Y:S01]  /*18fe0*/  S2R R7, SR_LANEID ;  /* 0x0000000000077919 */ /* 0x000e220000000000 */
[----:B------:R-:W-:Y:S02]  /*18ff0*/  VOTEU.ANY UR4, UPT, PT ;  /* 0x0000000000047886 */ /* 0x000fe400038e0100 */
[----:B------:R-:W0:Y:S01]  /*19000*/  FLO.U32 R0, UR4 ;  /* 0x0000000400007d00 */ /* 0x000e2200080e0000 */
[----:B------:R-:W1:Y:S01]  /*19010*/  LDC.64 R2, c[0x0][0xd38] ;  /* 0x00034e00ff027b82 */ /* 0x000e620000000a00 */
[----:B------:R-:W2:Y:S06]  /*19020*/  LDL R6, [R1+0x30] ;  /* 0x0000300001067983 */ /* 0x000eac0000100800 */
[----:B------:R-:W1:Y:S01]  /*19030*/  POPC R5, UR4 ;  /* 0x0000000400057d09 */ /* 0x000e620008000000 */
[----:B0-----:R-:W-:-:S13]  /*19040*/  ISETP.EQ.U32.AND P0, PT, R0, R7, PT ;  /* 0x000000070000720c */ /* 0x001fda0003f02070 */
[----:B-1----:R-:W3:Y:S01]  /*19050*/  @P0 ATOMG.E.ADD.STRONG.GPU PT, R3, desc[UR54][R2.64], R5 ;  /* 0x00000005020309a8 */ /* 0x002ee200081ee1f6 */
[----:B------:R-:W0:Y:S02]  /*19060*/  S2R R4, SR_LTMASK ;  /* 0x0000000000047919 */ /* 0x000e240000003900 */
[----:B0-----:R-:W-:-:S04]  /*19070*/  LOP3.LUT R4, R4, UR4, RZ, 0xc0, !PT ;  /* 0x0000000404047c12 */ /* 0x001fc8000f8ec0ff */
[----:B------:R-:W0:Y:S01]  /*19080*/  POPC R7, R4 ;  /* 0x0000000400077309 */ /* 0x000e220000000000 */
[----:B--2---:R-:W-:Y:S01]  /*19090*/  R2UR UR5, R6 ;  /* 0x00000000060572ca */ /* 0x004fe200000e0000 */
[----:B---3--:R-:W0:-:S12]  /*190a0*/  SHFL.IDX PT, R0, R3, R0, 0x1f ;  /* 0x00001f0003007589 */ /* 0x008e1800000e0000 */
[----:B0-----:R-:W-:Y:S01]  /*190b0*/  IADD3 R16, R0, UR5, R7 ;  /* 0x0000000500107c10 */ /* 0x001fe2000fffe007 */
[----:B------:R-:W-:Y:S06]  /*190c0*/  BRA `(.L_x_4361) ;  /* 0x00000030009c7947 */ /* 0x000fec0003800000 */
.L_x_4360:
[----:B------:R-:W0:Y:S01]  /*190d0*/  S2R R0, SR_CgaCtaId ;  /* 0x0000000000007919 */ /* 0x000e220000008800 */
[----:B------:R-:W-:-:S04]  /*190e0*/  MOV R2, 0x400 ;  /* 0x0000040000027802 */ /* 0x000fc80000000f00 */
[----:B0-----:R-:W-:-:S04]  /*190f0*/  LEA R3, R0, R2, 0x18 ;  /* 0x0000000200037211 */ /* 0x001fc800078ec0ff */
[----:B------:R-:W-:Y:S01]  /*19100*/  IADD3 R0, R3, 0x22400, RZ ;  /* 0x0002240003007810 */ /* 0x000fe20007ffe0ff */
[----:B------:R0:W-:Y:S03]  /*19110*/  STL [R1+0x14], R3 ;  /* 0x0000140301007387 */ /* 0x0001e60000100800 */
[----:B------:R-:W-:-:S13]  /*19120*/  LOP3.LUT P0, RZ, R0, 0x3ff, RZ, 0xc0, !PT ;  /* 0x000003ff00ff7812 */ /* 0x000fda000780c0ff */
[----:B0-----:R-:W-:Y:S05]  /*19130*/  @!P0 BRA `(.L_x_4362) ;  /* 0x0000000000408947 */ /* 0x001fea0003800000 */
        /* <DEDUP_REMOVED lines=16> */
.L_x_4362:
        /* <DEDUP_REMOVED lines=9> */
[----:B------:R-:W-:Y:S01]  /*192d0*/  MOV R4, UR6 ;  /* 0x0000000600047c02 */ /* 0x000fe20008000f00 */
[----:B------:R-:W-:Y:S02]  /*192e0*/  IMAD.U32 R5, RZ, RZ, UR7 ;  /* 0x00000007ff057e24 */ /* 0x000fe4000f8e00ff */
[----:B------:R-:W-:Y:S02]  /*192f0*/  IMAD.U32 R6, RZ, RZ, UR8 ;  /* 0x00000008ff067e24 */ /* 0x000fe4000f8e00ff */
[----:B------:R-:W-:-:S02]  /*19300*/  IMAD.U32 R7, RZ, RZ, UR9 ;  /* 0x00000009ff077e24 */ /* 0x000fc4000f8e00ff */
[----:B------:R-:W-:Y:S02]  /*19310*/  IMAD.U32 R10, RZ, RZ, UR4 ;  /* 0x00000004ff0a7e24 */ /* 0x000fe4000f8e00ff */
[----:B------:R-:W-:Y:S02]  /*19320*/  IMAD.U32 R11, RZ, RZ, UR5 ;  /* 0x00000005ff0b7e24 */ /* 0x000fe4000f8e00ff */
[----:B------:R-:W-:Y:S02]  /*19330*/  IMAD.MOV.U32 R8, RZ, RZ, 0x70 ;  /* 0x00000070ff087424 */ /* 0x000fe400078e00ff */
[----:B------:R-:W-:Y:S02]  /*19340*/  IMAD.MOV.U32 R12, RZ, RZ, 0x1 ;  /* 0x00000001ff0c7424 */ /* 0x000fe400078e00ff */
[----:B0-----:R-:W-:-:S07]  /*19350*/  IMAD.MOV.U32 R13, RZ, RZ, RZ ;  /* 0x000000ffff0d7224 */ /* 0x001fce00078e00ff */
[----:B------:R-:W-:-:S07]  /*19360*/  LEPC R20, `(.L_x_4364) ;  /* 0x000000001014794e */ /* 0x000fce0000000000 */
[----:B-1----:R-:W-:Y:S05]  /*19370*/  CALL.ABS.NOINC R2 ;  /* 0x0000000002007343 */ /* 0x002fea0003c00000 */
.L_x_4364:
        /* <DEDUP_REMOVED lines=16> */
.L_x_4363:
        /* <DEDUP_REMOVED lines=20> */
[----:B------:R-:W-:-:S06]  /*195c0*/  IMAD.MOV.U32 R0, RZ, RZ, R6 ;  /* 0x000000ffff007224 */ /* 0x000fcc00078e0006 */
[----:B------:R1:W5:Y:S01]  /*195d0*/  @P0 LDG.E R0, desc[UR54][R2.64] ;  /* 0x0000003602000981 */ /* 0x000362000c1e1900 */
[----:B------:R-:W-:Y:S02]  /*195e0*/  PLOP3.LUT P1, PT, P6, PT, PT, 0x8, 0x0 ;  /* 0x000000000000781c */ /* 0x000fe4000372e170 */
[----:B0-----:R-:W-:Y:S01]  /*195f0*/  ISETP.NE.AND P0, PT, R4, 0x1, PT ;  /* 0x000000010400780c */ /* 0x001fe20003f05270 */
[----:B------:R-:W-:-:S12]  /*19600*/  IMAD.MOV.U32 R4, RZ, RZ, R18 ;  /* 0x000000ffff047224 */ /* 0x000fd800078e0012 */
[----:B------:R-:W0:Y:S08]  /*19610*/  @P0 LDC R5, c[0x0][0x42c] ;  /* 0x00010b00ff050b82 */ /* 0x000e300000000800 */
[----:B-1----:R-:W1:Y:S01]  /*19620*/  @P0 LDC R2, c[0x0][0x430] ;  /* 0x00010c00ff020b82 */ /* 0x002e620000000800 */
[----:B0-----:R-:W-:-:S05]  /*19630*/  @P0 IMAD.HI.U32 R3, R18, R5, RZ ;  /* 0x0000000512030227 */ /* 0x001fca00078e00ff */
[----:B-1----:R-:W-:Y:S02]  /*19640*/  @P0 SHF.R.U32.HI R4, RZ, R2, R3 ;  /* 0x00000002ff040219 */ /* 0x002fe40000011603 */
[----:B------:R-:W-:-:S04]  /*19650*/  ISETP.NE.U32.AND P0, PT, RZ, UR4, PT ;  /* 0x00000004ff007c0c */ /* 0x000fc8000bf05070 */
[----:B------:R-:W-:-:S04]  /*19660*/  ISETP.NE.AND.EX P0, PT, RZ, UR5, PT, P0 ;  /* 0x00000005ff007c0c */ /* 0x000fc8000bf05300 */
[----:B------:R-:W-:-:S09]  /*19670*/  SEL R5, R6, RZ, !P0 ;  /* 0x000000ff06057207 */ /* 0x000fd20004000000 */
.L_x_4365:
        /* <DEDUP_REMOVED lines=19> */
.L_x_4499:
[----:B------:R-:W-:Y:S01]  /*197b0*/  UMOV UR4, 0xffffffff ;  /* 0xffffffff00047882 */ /* 0x000fe20000000000 */
[----:B------:R-:W-:Y:S02]  /*197c0*/  SHF.R.S32.HI R8, RZ, 0x1f, R0 ;  /* 0x0000001fff087819 */ /* 0x000fe40000011400 */
[----:B------:R-:W-:Y:S05]  /*197d0*/  BRA.DIV UR4, `(.L_x_4367) ;  /* 0x0000004e04387947 */ /* 0x000fea000b800000 */
[----:B------:R-:W-:-:S13]  /*197e0*/  ELECT P6, URZ, PT ;  /* 0x00000000003f782f */ /* 0x000fda00038c0000 */
.L_x_4502:
[----:B------:R-:W-:Y:S05]  /*197f0*/  @!P6 BRA `(.L_x_4368) ;  /* 0x000000040000e947 */ /* 0x000fea0003800000 */
[----:B------:R-:W-:-:S04]  /*19800*/  ISETP.NE.U32.AND P0, PT, R2, RZ, PT ;  /* 0x000000ff0200720c */ /* 0x000fc80003f05070 */
[----:B------:R-:W-:-:S13]  /*19810*/  ISETP.NE.AND.EX P0, PT, R3, RZ, PT, P0 ;  /* 0x000000ff0300720c */ /* 0x000fda0003f05300 */
[----:B------:R-:W-:Y:S05]  /*19820*/  @!P0 BRA `(.L_x_4369) ;  /* 0x0000000000488947 */ /* 0x000fea0003800000 */
[----:B------:R-:W0:Y:S01]  /*19830*/  LDC R12, c[0x0][0x41c] ;  /* 0x00010700ff0c7b82 */ /* 0x000e220000000800 */
[----:B------:R-:W-:Y:S01]  /*19840*/  MOV R6, R7 ;  /* 0x0000000700067202 */ /* 0x000fe20000000f00 */
[----:B------:R-:W-:Y:S01]  /*19850*/  ULDC.64 UR4, c[0x0][0x408] ;  /* 0x0001020000047ab9 */ /* 0x000fe20000000a00 */
[----:B0-----:R-:W-:-:S13]  /*19860*/  ISETP.NE.AND P0, PT, R12, 0x1, PT ;  /* 0x000000010c00780c */ /* 0x001fda0003f05270 */
[----:B------:R-:W0:Y:S02]  /*19870*/  @P0 LDC.64 R10, c[0x0][0x420] ;  /* 0x00010800ff0a0b82 */ /* 0x000e240000000a00 */
[----:B0-----:R-:W-:-:S05]  /*19880*/  @P0 IMAD.HI.U32 R10, R7, R10, RZ ;  /* 0x0000000a070a0227 */ /* 0x001fca00078e00ff */
        /* <DEDUP_REMOVED lines=10> */
[----:B------:R-:W-:-:S05]  /*19930*/  LEA.HI.X R13, R10, R3, R6, 0x2, P0 ;  /* 0x000000030a0d7211 */ /* 0x000fca00000f1406 */
[----:B------:R0:W5:Y:S02]  /*19940*/  LDG.E R6, desc[UR54][R12.64] ;  /* 0x000000360c067981 */ /* 0x000164000c1e1900 */
.L_x_4369:
        /* <DEDUP_REMOVED lines=9> */
.L_x_4503:
        /* <DEDUP_REMOVED lines=11> */
.L_x_4371:
        /* <DEDUP_REMOVED lines=23> */
.L_x_4368:
        /* <DEDUP_REMOVED lines=31> */
[----:B0-----:R-:W-:Y:S01]  /*19df0*/  IMAD.MOV.U32 R5, RZ, RZ, 0x10000 ;  /* 0x00010000ff057424 */ /* 0x001fe200078e00ff */
        /* <DEDUP_REMOVED lines=50> */
.L_x_4373:
[----:B------:R-:W-:Y:S05]  /*1a120*/  BSYNC B0 ;  /* 0x0000000000007941 */ /* 0x000fea0003800000 */
.L_x_4372:
        /* <DEDUP_REMOVED lines=9> */
.L_x_4504:
        /* <DEDUP_REMOVED lines=13> */
.L_x_4505:
        /* <DEDUP_REMOVED lines=11> */
.L_x_4378:
        /* <DEDUP_REMOVED lines=58> */
.L_x_4376:
[----:B------:R-:W-:Y:S05]  /*1a6e0*/  BSYNC B0 ;  /* 0x0000000000007941 */ /* 0x000fea0003800000 */
.L_x_4375:
[----:B------:R-:W2:Y:S01]  /*1a6f0*/  LDL R7, [R1+0x1c] ;  /* 0x00001c0001077983 */ /* 0x000ea20000100800 */
[----:B------:R-:W-:Y:S01]  /*1a700*/  BSSY B0, `(.L_x_4379) ;  /* 0x00001a6000007945 */ /* 0x000fe20003800000 */
[----:B--2---:R-:W-:-:S13]  /*1a710*/  ISETP.GE.AND P0, PT, R7, 0x2, PT ;  /* 0x000000020700780c */ /* 0x004fda0003f06270 */
[----:B------:R-:W-:Y:S05]  /*1a720*/  @!P0 BRA `(.L_x_4380) ;  /* 0x00000018008c8947 */ /* 0x000fea0003800000 */
[C---:B0-----:R-:W-:Y:S01]  /*1a730*/  LOP3.LUT R5, R7.reuse, 0x1, RZ, 0xc0, !PT ;  /* 0x0000000107057812 */ /* 0x041fe200078ec0ff */
[----:B------:R-:W-:Y:S01]  /*1a740*/  VIADD R9, R7, 0xfffffffe ;  /* 0xfffffffe07097836 */ /* 0x000fe20000000000 */
[----:B------:R-:W-:Y:S02]  /*1a750*/  BSSY B1, `(.L_x_4381) ;  /* 0x0000090000017945 */ /* 0x000fe40003800000 */
[----:B------:R-:W-:Y:S01]  /*1a760*/  ISETP.NE.U32.AND P0, PT, R5, 0x1, PT ;  /* 0x000000010500780c */ /* 0x000fe20003f05070 */
[----:B------:R-:W-:-:S12]  /*1a770*/  IMAD.MOV.U32 R5, RZ, RZ, R9 ;  /* 0x000000ffff057224 */ /* 0x000fd800078e0009 */
        /* <DEDUP_REMOVED lines=34> */
.L_x_4385:
[----:B-1----:R-:W1:Y:S01]  /*1a9a0*/  S2R R3, SR_CgaCtaId ;  /* 0x0000000000037919 */ /* 0x002e620000008800 */
[----:B------:R-:W-:-:S04]  /*1a9b0*/  MOV R2, 0x400 ;  /* 0x0000040000027802 */ /* 0x000fc80000000f00 */
[----:B-1----:R-:W-:Y:S02]  /*1a9c0*/  LEA R2, R3, R2, 0x18 ;  /* 0x0000000203027211 */ /* 0x002fe400078ec0ff */
[----:B------:R-:W-:Y:S02]  /*1a9d0*/  SHF.L.U32 R3, R12, 0x1f, RZ ;  /* 0x0000001f0c037819 */ /* 0x000fe400000006ff */
[----:B------:R-:W-:-:S04]  /*1a9e0*/  LEA R2, R13, R2, 0x3 ;  /* 0x000000020d027211 */ /* 0x000fc800078e18ff */
[----:B------:R-:W1:Y:S02]  /*1a9f0*/  SYNCS.PHASECHK.TRANS64.TRYWAIT P0, [R2+URZ+0x38840], R3 ;  /* 0x03884003020075a7 */ /* 0x000e64000800017f */
[----:B-1----:R-:W-:Y:S05]  /*1aa00*/  @!P0 BRA `(.L_x_4386) ;  /* 0x0000003c00148947 */ /* 0x002fea0003800000 */
.L_x_4506:
        /* <DEDUP_REMOVED lines=11> */
.L_x_4387:
[----:B--2---:R-:W2:Y:S01]  /*1aac0*/  LDL R7, [R1] ;  /* 0x0000000001077983 */ /* 0x004ea20000100800 */
[----:B------:R-:W-:-:S03]  /*1aad0*/  MOV R11, 0x400 ;  /* 0x00000400000b7802 */ /* 0x000fc60000000f00 */
[----:B------:R-:W3:Y:S01]  /*1aae0*/  LDL R10, [R1+0x10] ;  /* 0x00001000010a7983 */ /* 0x000ee20000100800 */
        /* <DEDUP_REMOVED lines=20> */
.L_x_4507:
        /* <DEDUP_REMOVED lines=8> */
.L_x_4389:
[----:B01----:R-:W2:Y:S01]  /*1acb0*/  LDL R3, [R1] ;  /* 0x0000000001037983 */ /* 0x003ea20000100800 */
        /* <DEDUP_REMOVED lines=54> */
.L_x_4384:
[----:B------:R-:W-:Y:S05]  /*1b020*/  BSYNC B2 ;  /* 0x0000000000027941 */ /* 0x000fea0003800000 */
.L_x_4383:
[----:B------:R-:W2:Y:S02]  /*1b030*/  LDL.LU R2, [R1+0x1c] ;  /* 0x00001c0001027983 */ /* 0x000ea40000300800 */
[----:B--2---:R-:W-:-:S07]  /*1b040*/  VIADD R5, R2, 0xfffffffd ;  /* 0xfffffffd02057836 */ /* 0x004fce0000000000 */
.L_x_4382:
[----:B------:R-:W-:Y:S05]  /*1b050*/  BSYNC B1 ;  /* 0x0000000000017941 */ /* 0x000fea0003800000 */
.L_x_4381:
[----:B------:R-:W-:-:S13]  /*1b060*/  ISETP.NE.AND P0, PT, R9, RZ, PT ;  /* 0x000000ff0900720c */ /* 0x000fda0003f05270 */
[----:B------:R-:W-:Y:S05]  /*1b070*/  @!P0 BRA `(.L_x_4380) ;  /* 0x0000001000388947 */ /* 0x000fea0003800000 */
.L_x_4404:
        /* <DEDUP_REMOVED lines=25> */
[----:B------:R-:W-:-:S05]  /*1b210*/  IMAD R6, R0, UR47, R6 ;  /* 0x0000002f00067c24 */ /* 0x000fca000f8e0206 */
[----:B------:R-:W-:Y:S02]  /*1b220*/  IADD3 R3, R6, R3, RZ ;  /* 0x0000000306037210 */ /* 0x000fe40007ffe0ff */
[----:B------:R-:W-:-:S04]  /*1b230*/  LEA R6, P0, R2, UR38, 0x2 ;  /* 0x0000002602067c11 */ /* 0x000fc8000f8010ff */
[----:B------:R-:W-:-:S05]  /*1b240*/  LEA.HI.X R7, R2, UR39, R3, 0x2, P0 ;  /* 0x0000002702077c11 */ /* 0x000fca00080f1403 */
[----:B------:R1:W5:Y:S04]  /*1b250*/  LDG.E R6, desc[UR54][R6.64] ;  /* 0x0000003606067981 */ /* 0x000368000c1e1900 */
.L_x_4392:
[----:B------:R-:W2:Y:S01]  /*1b260*/  S2R R3, SR_CgaCtaId ;  /* 0x0000000000037919 */ /* 0x000ea20000008800 */
[----:B------:R-:W-:-:S04]  /*1b270*/  MOV R2, 0x400 ;  /* 0x0000040000027802 */ /* 0x000fc80000000f00 */
[----:B--2---:R-:W-:Y:S02]  /*1b280*/  LEA R2, R3, R2, 0x18 ;  /* 0x0000000203027211 */ /* 0x004fe400078ec0ff */
[----:B------:R-:W-:-:S03]  /*1b290*/  SHF.L.U32 R3, R9, 0x1f, RZ ;  /* 0x0000001f09037819 */ /* 0x000fc600000006ff */
[----:B------:R-:W-:-:S04]  /*1b2a0*/  IMAD R2, R10, 0x8, R2 ;  /* 0x000000080a027824 */ /* 0x000fc800078e0202 */
[----:B------:R-:W2:Y:S02]  /*1b2b0*/  SYNCS.PHASECHK.TRANS64.TRYWAIT P0, [R2+URZ+0x38840], R3 ;  /* 0x03884003020075a7 */ /* 0x000ea4000800017f */
[----:B--2---:R-:W-:Y:S05]  /*1b2c0*/  @!P0 BRA `(.L_x_4393) ;  /* 0x00000034000c8947 */ /* 0x004fea0003800000 */
.L_x_4508:
        /* <DEDUP_REMOVED lines=11> */
.L_x_4394:
[----:B0-----:R-:W3:Y:S01]  /*1b380*/  LDL R12, [R1+0x10] ;  /* 0x00001000010c7983 */ /* 0x001ee20000100800 */
[----:B-1----:R-:W-:Y:S01]  /*1b390*/  MOV R7, 0x400 ;  /* 0x0000040000077802 */ /* 0x002fe20000000f00 */
        /* <DEDUP_REMOVED lines=20> */
.L_x_4509:
        /* <DEDUP_REMOVED lines=8> */
.L_x_4396:
[----:B------:R-:W1:Y:S01]  /*1b560*/  S2R R11, SR_CgaCtaId ;  /* 0x00000000000b7919 */ /* 0x000e620000008800 */
[----:B0-2---:R-:W-:Y:S01]  /*1b570*/  MOV R3, 0x400 ;  /* 0x0000040000037802 */ /* 0x005fe20000000f00 */
        /* <DEDUP_REMOVED lines=52> */
.L_x_4391:
[----:B------:R-:W-:Y:S05]  /*1b8c0*/  BSYNC B1 ;  /* 0x0000000000017941 */ /* 0x000fea0003800000 */
.L_x_4390:
        /* <DEDUP_REMOVED lines=13> */
[----:B------:R-:W1:Y:S02]  /*1b9a0*/  LDC R6, c[0x0][0x41c] ;  /* 0x00010700ff067b82 */ /* 0x000e640000000800 */
        /* <DEDUP_REMOVED lines=15> */
.L_x_4399:
[----:B------:R-:W2:Y:S01]  /*1baa0*/  S2R R3, SR_CgaCtaId ;  /* 0x0000000000037919 */ /* 0x000ea20000008800 */
[----:B------:R-:W-:-:S04]  /*1bab0*/  MOV R2, 0x400 ;  /* 0x0000040000027802 */ /* 0x000fc80000000f00 */
[----:B--2---:R-:W-:Y:S02]  /*1bac0*/  LEA R2, R3, R2, 0x18 ;  /* 0x0000000203027211 */ /* 0x004fe400078ec0ff */
[----:B------:R-:W-:-:S03]  /*1bad0*/  SHF.L.U32 R3, R11, 0x1f, RZ ;  /* 0x0000001f0b037819 */ /* 0x000fc600000006ff */
[----:B------:R-:W-:-:S04]  /*1bae0*/  IMAD R2, R12, 0x8, R2 ;  /* 0x000000080c027824 */ /* 0x000fc800078e0202 */
[----:B------:R-:W2:Y:S02]  /*1baf0*/  SYNCS.PHASECHK.TRANS64.TRYWAIT P0, [R2+URZ+0x38840], R3 ;  /* 0x03884003020075a7 */ /* 0x000ea4000800017f */
[----:B--2---:R-:W-:Y:S05]  /*1bb00*/  @!P0 BRA `(.L_x_4400) ;  /* 0x0000002c00248947 */ /* 0x004fea0003800000 */
.L_x_4510:
        /* <DEDUP_REMOVED lines=11> */
.L_x_4401:
[----:B-1----:R-:W3:Y:S01]  /*1bbc0*/  LDL R7, [R1] ;  /* 0x0000000001077983 */ /* 0x002ee20000100800 */
        /* <DEDUP_REMOVED lines=22> */
.L_x_4511:
        /* <DEDUP_REMOVED lines=8> */
.L_x_4403:
        /* <DEDUP_REMOVED lines=55> */
.L_x_4398:
[----:B------:R-:W-:Y:S05]  /*1c120*/  BSYNC B1 ;  /* 0x0000000000017941 */ /* 0x000fea0003800000 */
.L_x_4397:
[C---:B------:R-:W-:Y:S01]  /*1c130*/  ISETP.GT.AND P0, PT, R5.reuse, 0x1, PT ;  /* 0x000000010500780c */ /* 0x040fe20003f04270 */
[----:B------:R-:W-:-:S12]  /*1c140*/  VIADD R5, R5, 0xfffffffe ;  /* 0xfffffffe05057836 */ /* 0x000fd80000000000 */
[----:B------:R-:W-:Y:S05]  /*1c150*/  @P0 BRA `(.L_x_4404) ;  /* 0xffffffec00c80947 */ /* 0x000fea000383ffff */
.L_x_4380:
[----:B------:R-:W-:Y:S05]  /*1c160*/  BSYNC B0 ;  /* 0x0000000000007941 */ /* 0x000fea0003800000 */
.L_x_4379:
        /* <DEDUP_REMOVED lines=12> */
[----:B------:R-:W-:Y:S02]  /*1c230*/  VOTEU.ANY UR4, UPT, PT ;  /* 0x0000000000047886 */ /* 0x000fe400038e0100 */
[----:B------:R-:W1:Y:S01]  /*1c240*/  FLO.U32 R4, UR4 ;  /* 0x0000000400047d00 */ /* 0x000e6200080e0000 */
[----:B------:R-:W1:Y:S07]  /*1c250*/  S2R R7, SR_LANEID ;  /* 0x0000000000077919 */ /* 0x000e6e0000000000 */
[----:B0-----:R-:W0:Y:S01]  /*1c260*/  POPC R5, UR4 ;  /* 0x0000000400057d09 */ /* 0x001e220008000000 */
[----:B-1----:R-:W-:-:S02]  /*1c270*/  ISETP.EQ.U32.AND P0, PT, R4, R7, PT ;  /* 0x000000070400720c */ /* 0x002fc40003f02070 */
[----:B--2---:R-:W-:Y:S02]  /*1c280*/  R2UR UR5, R2 ;  /* 0x00000000020572ca */ /* 0x004fe400000e0000 */
[----:B------:R-:W0:Y:S09]  /*1c290*/  LDC.64 R2, c[0x0][0xd38] ;  /* 0x00034e00ff027b82 */ /* 0x000e320000000a00 */
[----:B0-----:R-:W2:Y:S01]  /*1c2a0*/  @P0 ATOMG.E.ADD.STRONG.GPU PT, R3, desc[UR54][R2.64], R5 ;  /* 0x00000005020309a8 */ /* 0x001ea200081ee1f6 */
[----:B------:R-:W0:Y:S02]  /*1c2b0*/  S2R R6, SR_LTMASK ;  /* 0x0000000000067919 */ /* 0x000e240000003900 */
[----:B0-----:R-:W-:-:S04]  /*1c2c0*/  LOP3.LUT R6, R6, UR4, RZ, 0xc0, !PT ;  /* 0x0000000406067c12 */ /* 0x001fc8000f8ec0ff */
[----:B------:R-:W0:Y:S01]  /*1c2d0*/  POPC R7, R6 ;  /* 0x0000000600077309 */ /* 0x000e220000000000 */
[----:B--2---:R-:W0:Y:S02]  /*1c2e0*/  SHFL.IDX PT, R4, R3, R4, 0x1f ;  /* 0x00001f0403047589 */ /* 0x004e2400000e0000 */
[----:B0-----:R-:W-:-:S07]  /*1c2f0*/  IADD3 R16, R4, UR5, R7 ;  /* 0x0000000504107c10 */ /* 0x001fce000fffe007 */
.L_x_4406:
[----:B------:R-:W-:Y:S05]  /*1c300*/  BSYNC B0 ;  /* 0x0000000000007941 */ /* 0x000fea0003800000 */
.L_x_4405:
[----:B-1----:R-:W2:Y:S02]  /*1c310*/  LDL.LU R2, [R1+0x8] ;  /* 0x0000080001027983 */ /* 0x002ea40000300800 */
[----:B--2---:R-:W-:-:S05]  /*1c320*/  LOP3.LUT R2, R2, R0, RZ, 0x3c, !PT ;  /* 0x0000000002027212 */ /* 0x004fca00078e3cff */
[----:B------:R1:W-:Y:S02]  /*1c330*/  STL [R1+0x8], R2 ;  /* 0x0000080201007387 */ /* 0x0003e40000100800 */
.L_x_4361:
[----:B------:R-:W-:Y:S05]  /*1c340*/  BSYNC B6 ;  /* 0x0000000000067941 */ /* 0x000fea0003800000 */
.L_x_4359:
[----:B------:R-:W-:-:S03]  /*1c350*/  UMOV UR4, 0xffffffff ;  /* 0xffffffff00047882 */ /* 0x000fc60000000000 */
[----:B------:R-:W-:Y:S05]  /*1c360*/  BRA.DIV UR4, `(.L_x_4407) ;  /* 0x0000002604347947 */ /* 0x000fea000b800000 */
[----:B------:R2:W3:Y:S04]  /*1c370*/  SHFL.IDX PT, R4, R16, RZ, 0x1f ;  /* 0x00001fff10047589 */ /* 0x0004e800000e0000 */
[----:B------:R-:W4:Y:S02]  /*1c380*/  SHFL.IDX PT, R16, R16, 0x1, 0x1f ;  /* 0x00201f0010107f89 */ /* 0x000f2400000e0000 */
.L_x_4515:
[----:B------:R-:W5:Y:S01]  /*1c390*/  S2R R0, SR_TID.X ;  /* 0x0000000000007919 */ /* 0x000f620000002100 */
[----:B------:R-:W-:Y:S01]  /*1c3a0*/  ULDC UR4, c[0x0][0xd14] ;  /* 0x0003450000047ab9 */ /* 0x000fe20000000800 */
[----:B------:R-:W-:Y:S01]  /*1c3b0*/  BSSY B0, `(.L_x_4408) ;  /* 0x000000b000007945 */ /* 0x000fe20003800000 */
[----:B------:R-:W-:Y:S02]  /*1c3c0*/  MOV R17, RZ ;  /* 0x000000ff00117202 */ /* 0x000fe40000000f00 */
[----:B-----5:R-:W-:Y:S01]  /*1c3d0*/  LOP3.LUT R7, R0, 0x1f, RZ, 0xc0, !PT ;  /* 0x0000001f00077812 */ /* 0x020fe200078ec0ff */
[----:B------:R-:W-:-:S03]  /*1c3e0*/  IMAD.U32 R0, RZ, RZ, UR4 ;  /* 0x00000004ff007e24 */ /* 0x000fc6000f8e00ff */
[C---:B------:R-:W-:Y:S01]  /*1c3f0*/  ISETP.NE.AND P0, PT, R7.reuse, 0x1f, PT ;  /* 0x0000001f0700780c */ /* 0x040fe20003f05270 */
[----:B0-----:R-:W-:-:S05]  /*1c400*/  IMAD.IADD R5, R7, 0x1, R19 ;  /* 0x0000000107057824 */ /* 0x001fca00078e0213 */
[----:B------:R-:W-:-:S13]  /*1c410*/  ISETP.GE.OR P0, PT, R5, R0, !P0 ;  /* 0x000000000500720c */ /* 0x000fda0004706670 */
[----:B------:R-:W-:Y:S05]  /*1c420*/  @P0 BRA `(.L_x_4409) ;  /* 0x00000000000c0947 */ /* 0x000fea0003800000 */
[----:B-1----:R-:W0:Y:S02]  /*1c430*/  LDC.64 R2, c[0x0][0xd58] ;  /* 0x00035600ff027b82 */ /* 0x002e240000000a00 */
[----:B0-----:R-:W-:-:S05]  /*1c440*/  IMAD.WIDE R2, R5, 0x4, R2 ;  /* 0x0000000405027825 */ /* 0x001fca00078e0202 */
[----:B------:R0:W5:Y:S02]  /*1c450*/  LDG.E R17, desc[UR54][R2.64] ;  /* 0x0000003602117981 */ /* 0x000164000c1e1900 */
.L_x_4409:
[----:B------:R-:W-:Y:S05]  /*1c460*/  BSYNC B0 ;  /* 0x0000000000007941 */ /* 0x000fea0003800000 */
.L_x_4408:
        /* <DEDUP_REMOVED lines=21> */
[----:B-1----:R-:W-:-:S05]  /*1c5c0*/  IMAD.IADD R2, R6, 0x1, R7 ;  /* 0x0000000106027824 */ /* 0x002fca00078e0207 */
[----:B------:R0:W1:Y:S02]  /*1c5d0*/  SHFL.IDX PT, R14, R2, 0x1f, 0x1f ;  /* 0x03e01f00020e7f89 */ /* 0x00006400000e0000 */
.L_x_4523:
[----:B------:R-:W-:Y:S02]  /*1c5e0*/  ULDC UR4, c[0x0][0xd10] ;  /* 0x0003440000047ab9 */ /* 0x000fe40000000800 */
[----:B------:R-:W-:-:S04]  /*1c5f0*/  IMAD.U32 R5, RZ, RZ, UR4 ;  /* 0x00000004ff057e24 */ /* 0x000fc8000f8e00ff */
[----:B-1----:R-:W-:-:S04]  /*1c600*/  IMAD R3, R14, R5, RZ ;  /* 0x000000050e037224 */ /* 0x002fc800078e02ff */
[----:B--2-4-:R-:W-:-:S05]  /*1c610*/  IMAD.IADD R16, R16, 0x1, R3 ;  /* 0x0000000110107824 */ /* 0x014fca00078e0203 */
[----:B---3--:R-:W-:-:S13]  /*1c620*/  ISETP.GT.AND P0, PT, R16, R4, PT ;  /* 0x000000041000720c */ /* 0x008fda0003f04270 */
[----:B------:R-:W-:Y:S05]  /*1c630*/  @P0 BRA `(.L_x_4411) ;  /* 0x0000000000b40947 */ /* 0x000fea0003800000 */
[----:B------:R-:W1:Y:S02]  /*1c640*/  LDC R0, c[0x0][0xd14] ;  /* 0x00034500ff007b82 */ /* 0x000e640000000800 */
.L_x_4416:
        /* <DEDUP_REMOVED lines=14> */
.L_x_4414:
[----:B------:R-:W-:Y:S05]  /*1c730*/  BSYNC B0 ;  /* 0x0000000000007941 */ /* 0x000fea0003800000 */
.L_x_4413:
        /* <DEDUP_REMOVED lines=23> */
.L_x_4531:
[----:B------:R-:W-:Y:S02]  /*1c8b0*/  ULDC UR4, c[0x0][0xd10] ;  /* 0x0003440000047ab9 */ /* 0x000fe40000000800 */
[----:B------:R-:W-:-:S04]  /*1c8c0*/  IMAD.U32 R5, RZ, RZ, UR4 ;  /* 0x00000004ff057e24 */ /* 0x000fc8000f8e00ff */
[----:B-1----:R-:W-:-:S04]  /*1c8d0*/  IMAD R3, R14, R5, RZ ;  /* 0x000000050e037224 */ /* 0x002fc800078e02ff */
[----:B------:R-:W-:-:S05]  /*1c8e0*/  IMAD.IADD R16, R3, 0x1, R16 ;  /* 0x0000000103107824 */ /* 0x000fca00078e0210 */
[----:B------:R-:W-:-:S13]  /*1c8f0*/  ISETP.GT.AND P0, PT, R16, R4, PT ;  /* 0x000000041000720c */ /* 0x000fda0003f04270 */
[----:B------:R-:W-:Y:S05]  /*1c900*/  @!P0 BRA `(.L_x_4416) ;  /* 0xfffffffc00508947 */ /* 0x000fea000383ffff */
.L_x_4411:
        /* <DEDUP_REMOVED lines=8> */
.L_x_4535:
[----:B------:R-:W-:Y:S01]  /*1c990*/  ISETP.NE.AND P0, PT, R3, RZ, PT ;  /* 0x000000ff0300720c */ /* 0x000fe20003f05270 */
[----:B------:R-:W-:-:S12]  /*1c9a0*/  IMAD.MOV.U32 R7, RZ, RZ, RZ ;  /* 0x000000ffff077224 */ /* 0x000fd800078e00ff */
[----:B------:R-:W-:Y:S05]  /*1c9b0*/  @!P0 BRA `(.L_x_4418) ;  /* 0x0000000000108947 */ /* 0x000fea0003800000 */
[----:B------:R-:W-:Y:S01]  /*1c9c0*/  UMOV UR4, 0xffffffff ;  /* 0xffffffff00047882 */ /* 0x000fe20000000000 */
[----:B------:R-:W-:Y:S02]  /*1c9d0*/  VIADD R12, R6, 0xffffffff ;  /* 0xffffffff060c7836 */ /* 0x000fe40000000000 */
[----:B------:R-:W-:Y:S05]  /*1c9e0*/  BRA.DIV UR4, `(.L_x_4419) ;  /* 0x0000002604c87947 */ /* 0x000fea000b800000 */
[----:B------:R3:W4:Y:S02]  /*1c9f0*/  SHFL.IDX PT, R7, R2, R12, 0x1f ;  /* 0x00001f0c02077589 */ /* 0x00072400000e0000 */
.L_x_4418:
[----:B0--3--:R-:W0:Y:S01]  /*1ca00*/  LDC.64 R2, c[0x0][0xd68] ;  /* 0x00035a00ff027b82 */ /* 0x009e220000000a00 */
[----:B------:R-:W-:-:S05]  /*1ca10*/  IADD3 R19, R6, R19, RZ ;  /* 0x0000001306137210 */ /* 0x000fca0007ffe0ff */
[----:B0-----:R-:W-:-:S05]  /*1ca20*/  IMAD.WIDE R2, R19, 0x4, R2 ;  /* 0x0000000413027825 */ /* 0x001fca00078e0202 */
[----:B------:R-:W1:Y:S01]  /*1ca30*/  LDG.E R9, desc[UR54][R2.64] ;  /* 0x0000003602097981 */ /* 0x000e62000c1e1900 */
[----:B----4-:R-:W-:Y:S02]  /*1ca40*/  IMAD R16, R7, R5, R16 ;  /* 0x0000000507107224 */ /* 0x010fe400078e0210 */
[----:B-12---:R-:W-:-:S05]  /*1ca50*/  IMAD R6, R17, R9, RZ ;  /* 0x0000000911067224 */ /* 0x006fca00078e02ff */
        /* <DEDUP_REMOVED lines=46> */
[----:B------:R-:W-:Y:S02]  /*1cd40*/  @!P0 IMAD.IADD R2, R2, 0x1, -R5 ;  /* 0x0000000102028824 */ /* 0x000fe400078e0a05 */
[----:B------:R-:W-:-:S03]  /*1cd50*/  @!P0 VIADD R11, R11, 0x1 ;  /* 0x000000010b0b8836 */ /* 0x000fc60000000000 */
[----:B------:R-:W-:Y:S02]  /*1cd60*/  ISETP.GE.U32.AND P0, PT, R2, R5, PT ;  /* 0x000000050200720c */ /* 0x000fe40003f06070 */
[C---:B------:R-:W-:Y:S01]  /*1cd70*/  LOP3.LUT R2, R4.reuse, R9, RZ, 0x3c, !PT ;  /* 0x0000000904027212 */ /* 0x040fe200078e3cff */
[----:B------:R-:W-:-:S10]  /*1cd80*/  IMAD.IADD R4, R4, 0x1, R7 ;  /* 0x0000000104047824 */ /* 0x000fd400078e0207 */
        /* <DEDUP_REMOVED lines=10> */
.L_x_4412:
[----:B------:R-:W-:Y:S01]  /*1ce30*/  UMOV UR4, URZ ;  /* 0x0000003f00047c82 */ /* 0x000fe20008000000 */
[----:B------:R-:W-:Y:S01]  /*1ce40*/  UMOV UR5, URZ ;  /* 0x0000003f00057c82 */ /* 0x000fe20008000000 */
[----:B------:R-:W-:Y:S01]  /*1ce50*/  ULDC UR6, c[0x0][0xd14] ;  /* 0x0003450000067ab9 */ /* 0x000fe20000000800 */
[----:B------:R-:W-:Y:S02]  /*1ce60*/  IMAD.MOV.U32 R16, RZ, RZ, R4 ;  /* 0x000000ffff107224 */ /* 0x000fe400078e0004 */
[----:B------:R-:W-:Y:S02]  /*1ce70*/  IMAD.U32 R17, RZ, RZ, UR4 ;  /* 0x00000004ff117e24 */ /* 0x000fe4000f8e00ff */
[----:B------:R-:W-:Y:S02]  /*1ce80*/  IMAD.U32 R18, RZ, RZ, UR5 ;  /* 0x00000005ff127e24 */ /* 0x000fe4000f8e00ff */
[----:B------:R-:W-:-:S07]  /*1ce90*/  IMAD.U32 R19, RZ, RZ, UR6 ;  /* 0x00000006ff137e24 */ /* 0x000fce000f8e00ff */
.L_x_4420:
        /* <DEDUP_REMOVED lines=12> */
.L_x_4337:
[----:B-1----:R-:W2:Y:S01]  /*1cf60*/  LDL.LU R0, [R1+0x28] ;  /* 0x0000280001007983 */ /* 0x002ea20000300800 */
[----:B------:R-:W1:Y:S01]  /*1cf70*/  S2R R5, SR_CgaCtaId ;  /* 0x0000000000057919 */ /* 0x000e620000008800 */
[----:B--2---:R-:W-:-:S05]  /*1cf80*/  VIADD R0, R0, 0x1 ;  /* 0x0000000100007836 */ /* 0x004fca0000000000 */
[----:B---3--:R-:W-:-:S04]  /*1cf90*/  LEA.HI R2, R0, R0, RZ, 0x1 ;  /* 0x0000000000027211 */ /* 0x008fc800078f08ff */
[----:B------:R-:W-:-:S05]  /*1cfa0*/  LOP3.LUT R3, R2, 0xfffffffe, RZ, 0xc0, !PT ;  /* 0xfffffffe02037812 */ /* 0x000fca00078ec0ff */
[----:B------:R-:W-:Y:S01]  /*1cfb0*/  IMAD.IADD R3, R0, 0x1, -R3 ;  /* 0x0000000100037824 */ /* 0x000fe200078e0a03 */
[----:B------:R-:W-:-:S04]  /*1cfc0*/  MOV R0, 0x400 ;  /* 0x0000040000007802 */ /* 0x000fc80000000f00 */
[----:B-1----:R-:W-:Y:S02]  /*1cfd0*/  LEA R0, R5, R0, 0x18 ;  /* 0x0000000005007211 */ /* 0x002fe400078ec0ff */
[----:B------:R-:W-:-:S04]  /*1cfe0*/  SHF.L.U32 R3, R3, 0x1f, RZ ;  /* 0x0000001f03037819 */ /* 0x000fc800000006ff */
[----:B------:R-:W1:Y:S02]  /*1cff0*/  SYNCS.PHASECHK.TRANS64.TRYWAIT P0, [R0+URZ+0x38820], R3 ;  /* 0x03882003000075a7 */ /* 0x000e64000800017f */
[----:B-1----:R-:W-:Y:S05]  /*1d000*/  @!P0 BRA `(.L_x_4422) ;  /* 0x0000002000688947 */ /* 0x002fea0003800000 */
.L_x_4538:
[----:B------:R-:W-:-:S03]  /*1d010*/  UMOV UR4, 0xffffffff ;  /* 0xffffffff00047882 */ /* 0x000fc60000000000 */
[----:B------:R-:W-:Y:S05]  /*1d020*/  BRA.DIV UR4, `(.L_x_4423) ;  /* 0x0000002204747947 */ /* 0x000fea000b800000 */
[----:B------:R-:W2:Y:S02]  /*1d030*/  S2R R2, SR_TID.X ;  /* 0x0000000000027919 */ /* 0x000ea40000002100 */
[----:B--2---:R-:W-:-:S04]  /*1d040*/  SHF.R.U32.HI R2, RZ, 0x5, R2 ;  /* 0x00000005ff027819 */ /* 0x004fc80000011602 */
[----:B------:R-:W-:-:S05]  /*1d050*/  LOP3.LUT R2, R2, 0x3, RZ, 0xc0, !PT ;  /* 0x0000000302027812 */ /* 0x000fca00078ec0ff */
[----:B------:R2:W3:Y:S02]  /*1d060*/  SHFL.IDX PT, R14, R2, RZ, 0x1f ;  /* 0x00001fff020e7589 */ /* 0x0004e400000e0000 */
.L_x_4541:
[----:B---3--:R-:W-:-:S13]  /*1d070*/  ISETP.NE.AND P0, PT, R14, RZ, PT ;  /* 0x000000ff0e00720c */ /* 0x008fda0003f05270 */
[----:B------:R-:W-:Y:S05]  /*1d080*/  @P0 BRA `(.L_x_4188) ;  /* 0x0000000000940947 */ /* 0x000fea0003800000 */
[----:B------:R-:W-:-:S03]  /*1d090*/  UMOV UR4, 0xffffffff ;  /* 0xffffffff00047882 */ /* 0x000fc60000000000 */
[----:B------:R-:W-:Y:S05]  /*1d0a0*/  BRA.DIV UR4, `(.L_x_4424) ;  /* 0x0000002204887947 */ /* 0x000fea000b800000 */
[----:B------:R-:W-:-:S13]  /*1d0b0*/  ELECT P6, URZ, PT ;  /* 0x00000000003f782f */ /* 0x000fda00038c0000 */
.L_x_4544:
[----:B------:R-:W-:Y:S05]  /*1d0c0*/  @!P6 BRA `(.L_x_4188) ;  /* 0x000000000084e947 */ /* 0x000fea0003800000 */
[----:B--2---:R-:W2:Y:S02]  /*1d0d0*/  LDL.LU R2, [R1+0x34] ;  /* 0x0000340001027983 */ /* 0x004ea40000300800 */
[----:B--2---:R-:W-:-:S04]  /*1d0e0*/  LOP3.LUT R2, R2, 0x2, RZ, 0xfc, !PT ;  /* 0x0000000202027812 */ /* 0x004fc800078efcff */
[----:B------:R-:W-:-:S13]  /*1d0f0*/  ISETP.NE.AND P2, PT, R2, 0x3, PT ;  /* 0x000000030200780c */ /* 0x000fda0003f45270 */
[----:B------:R-:W-:Y:S05]  /*1d100*/  @!P2 BRA `(.L_x_4425) ;  /* 0x000000000004a947 */ /* 0x000fea0003800000 */
[----:B------:R-:W-:Y:S01]  /*1d110*/  BPT.TRAP 0x1 ;  /* 0x000000040000795c */ /* 0x000fe20000300000 */
.L_x_4425:
        /* <DEDUP_REMOVED lines=14> */
.L_x_4545:
[----:B------:R-:W2:Y:S02]  /*1d200*/  SYNCS.PHASECHK.TRANS64.TRYWAIT P0, [R7+URZ], R2 ;  /* 0x00000002070075a7 */ /* 0x000ea4000800017f */
[----:B--2---:R-:W-:Y:S05]  /*1d210*/  @!P0 BRA `(.L_x_4427) ;  /* 0x0000002000608947 */ /* 0x004fea0003800000 */
.L_x_4546:
[----:B------:R-:W-:Y:S05]  /*1d220*/  @!P2 BRA `(.L_x_4428) ;  /* 0x000000000004a947 */ /* 0x000fea0003800000 */
[----:B------:R-:W-:Y:S01]  /*1d230*/  BPT.TRAP 0x1 ;  /* 0x000000040000795c */ /* 0x000fe20000300000 */
.L_x_4428:
[----:B------:R-:W3:Y:S01]  /*1d240*/  LDL.LU R4, [R1] ;  /* 0x0000000001047983 */ /* 0x000ee20000300800 */
[----:B------:R-:W-:-:S04]  /*1d250*/  VIADD R0, R0, 0x38860 ;  /* 0x0003886000007836 */ /* 0x000fc80000000000 */
[----:B---3--:R-:W-:-:S04]  /*1d260*/  IMAD R4, R4, 0x8, R0 ;  /* 0x0000000804047824 */ /* 0x008fc800078e0200 */
[----:B------:R-:W3:Y:S02]  /*1d270*/  SYNCS.PHASECHK.TRANS64.TRYWAIT P0, [R4+URZ], R5 ;  /* 0x00000005040075a7 */ /* 0x000ee4000800017f */
[----:B---3--:R-:W-:Y:S05]  /*1d280*/  @!P0 BRA `(.L_x_4429) ;  /* 0x0000002000588947 */ /* 0x008fea0003800000 */
.L_x_4547:
[----:B------:R-:W-:-:S07]  /*1d290*/  IMAD R3, R3, 0x8, R0 ;  /* 0x0000000803037824 */ /* 0x000fce00078e0200 */
.L_x_4430:
[----:B----4-:R4:W0:Y:S02]  /*1d2a0*/  SYNCS.PHASECHK.TRANS64.TRYWAIT P0, [R3+URZ], R2 ;  /* 0x00000002030075a7 */ /* 0x010824000800017f */
[----:B0-----:R-:W-:Y:S05]  /*1d2b0*/  @!P0 NANOSLEEP.SYNCS 0x989680 ;  /* 0x009896800000895d */ /* 0x001fea0003900000 */
[----:B------:R-:W0:Y:S02]  /*1d2c0*/  @!P0 SYNCS.PHASECHK.TRANS64 P0, [R3+URZ], R2 ;  /* 0x00000002030085a7 */ /* 0x000e24000800007f */
[----:B0-----:R-:W-:Y:S05]  /*1d2d0*/  @!P0 BRA `(.L_x_4430) ;  /* 0xfffffffc00f08947 */ /* 0x001fea000383ffff */
.L_x_4188:
[----:B------:R-:W-:Y:S05]  /*1d2e0*/  BSYNC B8 ;  /* 0x0000000000087941 */ /* 0x000fea0003800000 */
.L_x_4185:
[----:B------:R-:W-:Y:S05]  /*1d2f0*/  EXIT ;  /* 0x000000000000794d */ /* 0x000fea0003800000 */
.L_x_4204:
[----:B0-----:R0:W1:Y:S02]  /*1d300*/  SYNCS.PHASECHK.TRANS64.TRYWAIT P5, [R70+URZ+0x38890], R57 ;  /* 0x03889039460075a7 */ /* 0x00106400080a017f */
[----:B-1----:R-:W-:Y:S05]  /*1d310*/  @!P5 NANOSLEEP.SYNCS 0x989680 ;  /* 0x009896800000d95d */ /* 0x002fea0003900000 */
[----:B------:R-:W1:Y:S02]  /*1d320*/  @!P5 SYNCS.PHASECHK.TRANS64 P5, [R70+URZ+0x38890], R57 ;  /* 0x038890394600d5a7 */ /* 0x000e6400080a007f */
[----:B-1----:R-:W-:Y:S05]  /*1d330*/  @!P5 BRA `(.L_x_4204) ;  /* 0xfffffffc00f0d947 */ /* 0x002fea000383ffff */
[----:B------:R-:W-:Y:S05]  /*1d340*/  BRA `(.L_x_4431) ;  /* 0xfffffe5000e47947 */ /* 0x000fea000383ffff */
.L_x_4214:
[----:B0-----:R0:W1:Y:S02]  /*1d350*/  SYNCS.PHASECHK.TRANS64.TRYWAIT P5, [R70+URZ+0x38890], R57 ;  /* 0x03889039460075a7 */ /* 0x00106400080a017f */
[----:B-1----:R-:W-:Y:S05]  /*1d360*/  @!P5 NANOSLEEP.SYNCS 0x989680 ;  /* 0x009896800000d95d */ /* 0x002fea0003900000 */
[----:B------:R-:W1:Y:S02]  /*1d370*/  @!P5 SYNCS.PHASECHK.TRANS64 P5, [R70+URZ+0x38890], R57 ;  /* 0x038890394600d5a7 */ /* 0x000e6400080a007f */
[----:B-1----:R-:W-:Y:S05]  /*1d380*/  @!P5 BRA `(.L_x_4214) ;  /* 0xfffffffc00f0d947 */ /* 0x002fea000383ffff */
[----:B------:R-:W-:Y:S05]  /*1d390*/  BRA `(.L_x_4432) ;  /* 0xfffffe5c00507947 */ /* 0x000fea000383ffff */
.L_x_4219:
[----:B0-----:R0:W1:Y:S02]  /*1d3a0*/  SYNCS.PHASECHK.TRANS64.TRYWAIT P5, [R70+URZ+0x38890], R57 ;  /* 0x03889039460075a7 */ /* 0x00106400080a017f */
[----:B-1----:R-:W-:Y:S05]  /*1d3b0*/  @!P5 NANOSLEEP.SYNCS 0x989680 ;  /* 0x009896800000d95d */ /* 0x002fea0003900000 */
[----:B------:R-:W1:Y:S02]  /*1d3c0*/  @!P5 SYNCS.PHASECHK.TRANS64 P5, [R70+URZ+0x38890], R57 ;  /* 0x038890394600d5a7 */ /* 0x000e6400080a007f */
[----:B-1----:R-:W-:Y:S05]  /*1d3d0*/  @!P5 BRA `(.L_x_4219) ;  /* 0xfffffffc00f0d947 */ /* 0x002fea000383ffff */
[----:B------:R-:W-:Y:S05]  /*1d3e0*/  BRA `(.L_x_4433) ;  /* 0xfffffe6400807947 */ /* 0x000fea000383ffff */
.L_x_4223:
[----:B----4-:R4:W0:Y:S02]  /*1d3f0*/  SYNCS.PHASECHK.TRANS64.TRYWAIT P5, [R70+URZ+0x388b0], R57 ;  /* 0x0388b039460075a7 */ /* 0x01082400080a017f */
[----:B0-----:R-:W-:Y:S05]  /*1d400*/  @!P5 NANOSLEEP.SYNCS 0x989680 ;  /* 0x009896800000d95d */ /* 0x001fea0003900000 */
[----:B------:R-:W0:Y:S02]  /*1d410*/  @!P5 SYNCS.PHASECHK.TRANS64 P5, [R70+URZ+0x388b0], R57 ;  /* 0x0388b0394600d5a7 */ /* 0x000e2400080a007f */
[----:B0-----:R-:W-:Y:S05]  /*1d420*/  @!P5 BRA `(.L_x_4223) ;  /* 0xfffffffc00f0d947 */ /* 0x001fea000383ffff */
[----:B------:R-:W-:Y:S05]  /*1d430*/  BRA `(.L_x_4434) ;  /* 0xfffffe6400fc7947 */ /* 0x000fea000383ffff */
.L_x_4250:
        /* <DEDUP_REMOVED lines=8> */
.L_x_4436:
[----:B------:R-:W-:Y:S05]  /*1d4c0*/  BSYNC B1 ;  /* 0x0000000000017941 */ /* 0x000fea0003800000 */
.L_x_4435:
[----:B------:R-:W-:Y:S05]  /*1d4d0*/  BRA `(.L_x_4437) ;  /* 0xfffffe9800687947 */ /* 0x000fea000383ffff */
.L_x_4251:
        /* <DEDUP_REMOVED lines=8> */
.L_x_4439:
[----:B------:R-:W-:Y:S05]  /*1d560*/  BSYNC B1 ;  /* 0x0000000000017941 */ /* 0x000fea0003800000 */
.L_x_4438:
[----:B------:R-:W-:Y:S05]  /*1d570*/  BRA `(.L_x_4440) ;  /* 0xfffffe9800487947 */ /* 0x000fea000383ffff */
.L_x_4252:
        /* <DEDUP_REMOVED lines=8> */
.L_x_4442:
[----:B------:R-:W-:Y:S05]  /*1d600*/  BSYNC B1 ;  /* 0x0000000000017941 */ /* 0x000fea0003800000 */
.L_x_4441:
[----:B------:R-:W-:Y:S05]  /*1d610*/  BRA `(.L_x_4443) ;  /* 0xfffffe9800287947 */ /* 0x000fea000383ffff */
.L_x_4253:
        /* <DEDUP_REMOVED lines=8> */
.L_x_4445:
[----:B------:R-:W-:Y:S05]  /*1d6a0*/  BSYNC B1 ;  /* 0x0000000000017941 */ /* 0x000fea0003800000 */
.L_x_4444:
[----:B------:R-:W-:Y:S05]  /*1d6b0*/  BRA `(.L_x_4446) ;  /* 0xfffffe9800087947 */ /* 0x000fea000383ffff */
.L_x_4254:
        /* <DEDUP_REMOVED lines=8> */
.L_x_4448:
[----:B------:R-:W-:Y:S05]  /*1d740*/  BSYNC B1 ;  /* 0x0000000000017941 */ /* 0x000fea0003800000 */
.L_x_4447:
[----:B------:R-:W-:Y:S05]  /*1d750*/  BRA `(.L_x_4449) ;  /* 0xfffffe9400e87947 */ /* 0x000fea000383ffff */
.L_x_4255:
        /* <DEDUP_REMOVED lines=8> */
.L_x_4451:
[----:B------:R-:W-:Y:S05]  /*1d7e0*/  BSYNC B1 ;  /* 0x0000000000017941 */ /* 0x000fea0003800000 */
.L_x_4450:
[----:B------:R-:W-:Y:S05]  /*1d7f0*/  BRA `(.L_x_4452) ;  /* 0xfffffe9400c87947 */ /* 0x000fea000383ffff */
.L_x_4256:
        /* <DEDUP_REMOVED lines=8> */
.L_x_4454:
[----:B------:R-:W-:Y:S05]  /*1d880*/  BSYNC B1 ;  /* 0x0000000000017941 */ /* 0x000fea0003800000 */
.L_x_4453:
[----:B------:R-:W-:Y:S05]  /*1d890*/  BRA `(.L_x_4455) ;  /* 0xfffffe9400a87947 */ /* 0x000fea000383ffff */
.L_x_4257:
        /* <DEDUP_REMOVED lines=8> */
.L_x_4457:
[----:B------:R-:W-:Y:S05]  /*1d920*/  BSYNC B1 ;  /* 0x0000000000017941 */ /* 0x000fea0003800000 */
.L_x_4456:
[----:B------:R-:W-:Y:S05]  /*1d930*/  BRA `(.L_x_4458) ;  /* 0xfffffe9400887947 */ /* 0x000fea000383ffff */
.L_x_4259:
[----:B0-----:R0:W1:Y:S02]  /*1d940*/  SYNCS.PHASECHK.TRANS64.TRYWAIT P2, [R2+URZ+0x38800], R7 ;  /* 0x03880007020075a7 */ /* 0x001064000804017f */
[----:B-1----:R-:W-:Y:S05]  /*1d950*/  @!P2 NANOSLEEP.SYNCS 0x989680 ;  /* 0x009896800000a95d */ /* 0x002fea0003900000 */
[----:B------:R-:W1:Y:S02]  /*1d960*/  @!P2 SYNCS.PHASECHK.TRANS64 P2, [R2+URZ+0x38800], R7 ;  /* 0x038800070200a5a7 */ /* 0x000e64000804007f */
[----:B-1----:R-:W-:Y:S05]  /*1d970*/  @!P2 BRA `(.L_x_4259) ;  /* 0xfffffffc00f0a947 */ /* 0x002fea000383ffff */
[----:B------:R-:W-:Y:S05]  /*1d980*/  BRA `(.L_x_4459) ;  /* 0xfffffe9800107947 */ /* 0x000fea000383ffff */
.L_x_4267:
        /* <DEDUP_REMOVED lines=8> */
.L_x_4461:
[----:B------:R-:W-:Y:S05]  /*1da10*/  BSYNC B1 ;  /* 0x0000000000017941 */ /* 0x000fea0003800000 */
.L_x_4460:
[----:B------:R-:W-:Y:S05]  /*1da20*/  BRA `(.L_x_4462) ;  /* 0xfffffea8002c7947 */ /* 0x000fea000383ffff */
.L_x_4268:
        /* <DEDUP_REMOVED lines=8> */
.L_x_4464:
[----:B------:R-:W-:Y:S05]  /*1dab0*/  BSYNC B1 ;  /* 0x0000000000017941 */ /* 0x000fea0003800000 */
.L_x_4463:
[----:B------:R-:W-:Y:S05]  /*1dac0*/  BRA `(.L_x_4465) ;  /* 0xfffffea8000c7947 */ /* 0x000fea000383ffff */
.L_x_4269:
        /* <DEDUP_REMOVED lines=8> */
.L_x_4467:
[----:B------:R-:W-:Y:S05]  /*1db50*/  BSYNC B1 ;  /* 0x0000000000017941 */ /* 0x000fea0003800000 */
.L_x_4466:
[----:B------:R-:W-:Y:S05]  /*1db60*/  BRA `(.L_x_4468) ;  /* 0xfffffea400ec7947 */ /* 0x000fea000383ffff */
.L_x_4270:
        /* <DEDUP_REMOVED lines=8> */
.L_x_4470:
[----:B------:R-:W-:Y:S05]  /*1dbf0*/  BSYNC B1 ;  /* 0x0000000000017941 */ /* 0x000fea0003800000 */
.L_x_4469:
[----:B------:R-:W-:Y:S05]  /*1dc00*/  BRA `(.L_x_4471) ;  /* 0xfffffea400cc7947 */ /* 0x000fea000383ffff */
.L_x_4271:
        /* <DEDUP_REMOVED lines=8> */
.L_x_4473:
[----:B------:R-:W-:Y:S05]  /*1dc90*/  BSYNC B1 ;  /* 0x0000000000017941 */ /* 0x000fea0003800000 */
.L_x_4472:
[----:B------:R-:W-:Y:S05]  /*1dca0*/  BRA `(.L_x_4474) ;  /* 0xfffffea400ac7947 */ /* 0x000fea000383ffff */
.L_x_4272:
        /* <DEDUP_REMOVED lines=8> */
.L_x_4476:
[----:B------:R-:W-:Y:S05]  /*1dd30*/  BSYNC B1 ;  /* 0x0000000000017941 */ /* 0x000fea0003800000 */
.L_x_4475:
[----:B------:R-:W-:Y:S05]  /*1dd40*/  BRA `(.L_x_4477) ;  /* 0xfffffea400907947 */ /* 0x000fea000383ffff */
.L_x_4273:
        /* <DEDUP_REMOVED lines=8> */
.L_x_4479:
[----:B------:R-:W-:Y:S05]  /*1ddd0*/  BSYNC B1 ;  /* 0x0000000000017941 */ /* 0x000fea0003800000 */
.L_x_4478:
[----:B------:R-:W-:Y:S05]  /*1dde0*/  BRA `(.L_x_4480) ;  /* 0xfffffea400747947 */ /* 0x000fea000383ffff */
.L_x_4274:
        /* <DEDUP_REMOVED lines=8> */
.L_x_4482:
[----:B------:R-:W-:Y:S05]  /*1de70*/  BSYNC B1 ;  /* 0x0000000000017941 */ /* 0x000fea0003800000 */
.L_x_4481:
[----:B------:R-:W-:Y:S05]  /*1de80*/  BRA `(.L_x_4483) ;  /* 0xfffffea400587947 */ /* 0x000fea000383ffff */
.L_x_4276:
[----:B0-----:R0:W1:Y:S02]  /*1de90*/  SYNCS.PHASECHK.TRANS64.TRYWAIT P1, [R2+URZ+0x38800], R3 ;  /* 0x03880003020075a7 */ /* 0x001064000802017f */
[----:B-1----:R-:W-:Y:S05]  /*1dea0*/  @!P1 NANOSLEEP.SYNCS 0x989680 ;  /* 0x009896800000995d */ /* 0x002fea0003900000 */
[----:B------:R-:W1:Y:S02]  /*1deb0*/  @!P1 SYNCS.PHASECHK.TRANS64 P1, [R2+URZ+0x38800], R3 ;  /* 0x03880003020095a7 */ /* 0x000e64000802007f */
[----:B-1----:R-:W-:Y:S05]  /*1dec0*/  @!P1 BRA `(.L_x_4276) ;  /* 0xfffffffc00f09947 */ /* 0x002fea000383ffff */
[----:B------:R-:W-:Y:S05]  /*1ded0*/  BRA `(.L_x_4484) ;  /* 0xfffffea400d07947 */ /* 0x000fea000383ffff */
.L_x_4282:
[----:B0-----:R0:W1:Y:S02]  /*1dee0*/  SYNCS.PHASECHK.TRANS64.TRYWAIT P1, [R172+URZ+0x38830], R15 ;  /* 0x0388300fac0075a7 */ /* 0x001064000802017f */
[----:B-1----:R-:W-:Y:S05]  /*1def0*/  @!P1 NANOSLEEP.SYNCS 0x989680 ;  /* 0x009896800000995d */ /* 0x002fea0003900000 */
[----:B------:R-:W1:Y:S02]  /*1df00*/  @!P1 SYNCS.PHASECHK.TRANS64 P1, [R172+URZ+0x38830], R15 ;  /* 0x0388300fac0095a7 */ /* 0x000e64000802007f */
[----:B-1----:R-:W-:Y:S05]  /*1df10*/  @!P1 BRA `(.L_x_4282) ;  /* 0xfffffffc00f09947 */ /* 0x002fea000383ffff */
[----:B------:R-:W-:Y:S05]  /*1df20*/  BRA `(.L_x_4281) ;  /* 0xfffffeb400647947 */ /* 0x000fea000383ffff */
.L_x_4284:
[----:B-1----:R1:W2:Y:S02]  /*1df30*/  SYNCS.PHASECHK.TRANS64.TRYWAIT P1, [R2+URZ+0x38810], R3 ;  /* 0x03881003020075a7 */ /* 0x0022a4000802017f */
[----:B--2---:R-:W-:Y:S05]  /*1df40*/  @!P1 NANOSLEEP.SYNCS 0x989680 ;  /* 0x009896800000995d */ /* 0x004fea0003900000 */
[----:B------:R-:W2:Y:S02]  /*1df50*/  @!P1 SYNCS.PHASECHK.TRANS64 P1, [R2+URZ+0x38810], R3 ;  /* 0x03881003020095a7 */ /* 0x000ea4000802007f */
[----:B--2---:R-:W-:Y:S05]  /*1df60*/  @!P1 BRA `(.L_x_4284) ;  /* 0xfffffffc00f09947 */ /* 0x004fea000383ffff */
[----:B------:R-:W-:Y:S05]  /*1df70*/  BRA `(.L_x_4485) ;  /* 0xfffffeb800147947 */ /* 0x000fea000383ffff */
.L_x_4289:
[----:B-1----:R1:W4:Y:S02]  /*1df80*/  SYNCS.PHASECHK.TRANS64.TRYWAIT P1, [R172+URZ+0x38850], R15 ;  /* 0x0388500fac0075a7 */ /* 0x002324000802017f */
[----:B----4-:R-:W-:Y:S05]  /*1df90*/  @!P1 NANOSLEEP.SYNCS 0x989680 ;  /* 0x009896800000995d */ /* 0x010fea0003900000 */
[----:B------:R-:W4:Y:S02]  /*1dfa0*/  @!P1 SYNCS.PHASECHK.TRANS64 P1, [R172+URZ+0x38850], R15 ;  /* 0x0388500fac0095a7 */ /* 0x000f24000802007f */
[----:B----4-:R-:W-:Y:S05]  /*1dfb0*/  @!P1 BRA `(.L_x_4289) ;  /* 0xfffffffc00f09947 */ /* 0x010fea000383ffff */
[----:B------:R-:W-:Y:S05]  /*1dfc0*/  BRA `(.L_x_4288) ;  /* 0xfffffeb800447947 */ /* 0x000fea000383ffff */
.L_x_4297:
[----:B-1----:R1:W2:Y:S02]  /*1dfd0*/  SYNCS.PHASECHK.TRANS64.TRYWAIT P2, [R20+URZ+0x38830], R201 ;  /* 0x038830c9140075a7 */ /* 0x0022a4000804017f */
[----:B--2---:R-:W-:Y:S05]  /*1dfe0*/  @!P2 NANOSLEEP.SYNCS 0x989680 ;  /* 0x009896800000a95d */ /* 0x004fea0003900000 */
[----:B------:R-:W2:Y:S02]  /*1dff0*/  @!P2 SYNCS.PHASECHK.TRANS64 P2, [R20+URZ+0x38830], R201 ;  /* 0x038830c91400a5a7 */ /* 0x000ea4000804007f */
[----:B--2---:R-:W-:Y:S05]  /*1e000*/  @!P2 BRA `(.L_x_4297) ;  /* 0xfffffffc00f0a947 */ /* 0x004fea000383ffff */
[----:B------:R-:W-:Y:S05]  /*1e010*/  BRA `(.L_x_4296) ;  /* 0xfffffee8003c7947 */ /* 0x000fea000383ffff */
.L_x_4302:
[----:B---3--:R3:W4:Y:S02]  /*1e020*/  SYNCS.PHASECHK.TRANS64.TRYWAIT P2, [R20+URZ+0x38850], R201 ;  /* 0x038850c9140075a7 */ /* 0x008724000804017f */
[----:B----4-:R-:W-:Y:S05]  /*1e030*/  @!P2 NANOSLEEP.SYNCS 0x989680 ;  /* 0x009896800000a95d */ /* 0x010fea0003900000 */
[----:B------:R-:W4:Y:S02]  /*1e040*/  @!P2 SYNCS.PHASECHK.TRANS64 P2, [R20+URZ+0x38850], R201 ;  /* 0x038850c91400a5a7 */ /* 0x000f24000804007f */
[----:B----4-:R-:W-:Y:S05]  /*1e050*/  @!P2 BRA `(.L_x_4302) ;  /* 0xfffffffc00f0a947 */ /* 0x010fea000383ffff */
[----:B------:R-:W-:Y:S05]  /*1e060*/  BRA `(.L_x_4301) ;  /* 0xfffffee800d87947 */ /* 0x000fea000383ffff */
.L_x_4310:
[----:B-1----:R1:W2:Y:S02]  /*1e070*/  SYNCS.PHASECHK.TRANS64.TRYWAIT P2, [R20+URZ+0x38830], R201 ;  /* 0x038830c9140075a7 */ /* 0x0022a4000804017f */
[----:B--2---:R-:W-:Y:S05]  /*1e080*/  @!P2 NANOSLEEP.SYNCS 0x989680 ;  /* 0x009896800000a95d */ /* 0x004fea0003900000 */
[----:B------:R-:W2:Y:S02]  /*1e090*/  @!P2 SYNCS.PHASECHK.TRANS64 P2, [R20+URZ+0x38830], R201 ;  /* 0x038830c91400a5a7 */ /* 0x000ea4000804007f */
[----:B--2---:R-:W-:Y:S05]  /*1e0a0*/  @!P2 BRA `(.L_x_4310) ;  /* 0xfffffffc00f0a947 */ /* 0x004fea000383ffff */
[----:B------:R-:W-:Y:S05]  /*1e0b0*/  BRA `(.L_x_4309) ;  /* 0xffffff2400007947 */ /* 0x000fea000383ffff */
.L_x_4315:
[----:B---3--:R3:W4:Y:S02]  /*1e0c0*/  SYNCS.PHASECHK.TRANS64.TRYWAIT P2, [R20+URZ+0x38850], R201 ;  /* 0x038850c9140075a7 */ /* 0x008724000804017f */
[----:B----4-:R-:W-:Y:S05]  /*1e0d0*/  @!P2 NANOSLEEP.SYNCS 0x989680 ;  /* 0x009896800000a95d */ /* 0x010fea0003900000 */
[----:B------:R-:W4:Y:S02]  /*1e0e0*/  @!P2 SYNCS.PHASECHK.TRANS64 P2, [R20+URZ+0x38850], R201 ;  /* 0x038850c91400a5a7 */ /* 0x000f24000804007f */
[----:B----4-:R-:W-:Y:S05]  /*1e0f0*/  @!P2 BRA `(.L_x_4315) ;  /* 0xfffffffc00f0a947 */ /* 0x010fea000383ffff */
[----:B------:R-:W-:Y:S05]  /*1e100*/  BRA `(.L_x_4314) ;  /* 0xffffff24009c7947 */ /* 0x000fea000383ffff */
.L_x_4343:
        /* <DEDUP_REMOVED lines=11> */
.L_x_4487:
[----:B------:R-:W-:Y:S05]  /*1e1c0*/  BSYNC B1 ;  /* 0x0000000000017941 */ /* 0x000fea0003800000 */
.L_x_4486:
[----:B------:R-:W-:Y:S05]  /*1e1d0*/  BRA `(.L_x_4488) ;  /* 0xffffff9c008c7947 */ /* 0x000fea000383ffff */
.L_x_4344:
[----:B------:R-:W-:Y:S01]  /*1e1e0*/  BSSY B1, `(.L_x_4489) ;  /* 0x0000006000017945 */ /* 0x000fe20003800000 */
[----:B------:R-:W-:-:S07]  /*1e1f0*/  IMAD.MOV.U32 R15, RZ, RZ, -0x1 ;  /* 0xffffffffff0f7424 */ /* 0x000fce00078e00ff */
[----:B------:R-:W-:Y:S05]  /*1e200*/  WARPSYNC.COLLECTIVE R15, `(.L_x_4490) ;  /* 0x000000000f0c7348 */ /* 0x000fea0003c00000 */
[----:B------:R-:W-:Y:S02]  /*1e210*/  ELECT P6, UR62, PT ;  /* 0x00000000003e782f */ /* 0x000fe400038c0000 */
[----:B------:R-:W-:Y:S01]  /*1e220*/  MOV R14, UR62 ;  /* 0x0000003e000e7c02 */ /* 0x000fe20008000f00 */
[----:B------:R-:W-:Y:S10]  /*1e230*/  ENDCOLLECTIVE ;  /* 0x000000000000791b */ /* 0x000ff40003800000 */
.L_x_4490:
[----:B------:R-:W-:Y:S05]  /*1e240*/  BSYNC B1 ;  /* 0x0000000000017941 */ /* 0x000fea0003800000 */
.L_x_4489:
[----:B------:R-:W-:Y:S05]  /*1e250*/  BRA `(.L_x_4491) ;  /* 0xffffff9c00787947 */ /* 0x000fea000383ffff */
.L_x_4345:
[----:B0-----:R0:W1:Y:S02]  /*1e260*/  SYNCS.PHASECHK.TRANS64.TRYWAIT P0, [R9+URZ+0x38820], R5 ;  /* 0x03882005090075a7 */ /* 0x001064000800017f */
[----:B-1----:R-:W-:Y:S05]  /*1e270*/  @!P0 NANOSLEEP.SYNCS 0x989680 ;  /* 0x009896800000895d */ /* 0x002fea0003900000 */
[----:B------:R-:W1:Y:S02]  /*1e280*/  @!P0 SYNCS.PHASECHK.TRANS64 P0, [R9+URZ+0x38820], R5 ;  /* 0x03882005090085a7 */ /* 0x000e64000800007f */
[----:B-1----:R-:W-:Y:S05]  /*1e290*/  @!P0 BRA `(.L_x_4345) ;  /* 0xfffffffc00f08947 */ /* 0x002fea000383ffff */
[----:B------:R-:W-:Y:S05]  /*1e2a0*/  BRA `(.L_x_4492) ;  /* 0xffffff9c00907947 */ /* 0x000fea000383ffff */
.L_x_4348:
[----:B0-----:R0:W1:Y:S02]  /*1e2b0*/  SYNCS.PHASECHK.TRANS64.TRYWAIT P0, [R5+URZ+0x388a0], R7 ;  /* 0x0388a007050075a7 */ /* 0x001064000800017f */
[----:B-1----:R-:W-:Y:S05]  /*1e2c0*/  @!P0 NANOSLEEP.SYNCS 0x989680 ;  /* 0x009896800000895d */ /* 0x002fea0003900000 */
[----:B------:R-:W1:Y:S02]  /*1e2d0*/  @!P0 SYNCS.PHASECHK.TRANS64 P0, [R5+URZ+0x388a0], R7 ;  /* 0x0388a007050085a7 */ /* 0x000e64000800007f */
[----:B-1----:R-:W-:Y:S05]  /*1e2e0*/  @!P0 BRA `(.L_x_4348) ;  /* 0xfffffffc00f08947 */ /* 0x002fea000383ffff */
[----:B------:R-:W-:Y:S05]  /*1e2f0*/  BRA `(.L_x_4493) ;  /* 0xffffff9c009c7947 */ /* 0x000fea000383ffff */
.L_x_4350:
[----:B-1----:R1:W2:Y:S02]  /*1e300*/  SYNCS.PHASECHK.TRANS64.TRYWAIT P0, [R5+URZ+0x388c0], R7 ;  /* 0x0388c007050075a7 */ /* 0x0022a4000800017f */
[----:B--2---:R-:W-:Y:S05]  /*1e310*/  @!P0 NANOSLEEP.SYNCS 0x989680 ;  /* 0x009896800000895d */ /* 0x004fea0003900000 */
[----:B------:R-:W2:Y:S02]  /*1e320*/  @!P0 SYNCS.PHASECHK.TRANS64 P0, [R5+URZ+0x388c0], R7 ;  /* 0x0388c007050085a7 */ /* 0x000ea4000800007f */
[----:B--2---:R-:W-:Y:S05]  /*1e330*/  @!P0 BRA `(.L_x_4350) ;  /* 0xfffffffc00f08947 */ /* 0x004fea000383ffff */
[----:B------:R-:W-:Y:S05]  /*1e340*/  BRA `(.L_x_4494) ;  /* 0xffffffa000047947 */ /* 0x000fea000383ffff */
.L_x_4354:
[----:B0-----:R0:W1:Y:S02]  /*1e350*/  SYNCS.PHASECHK.TRANS64.TRYWAIT P0, [R6+URZ+0x388a0], R7 ;  /* 0x0388a007060075a7 */ /* 0x001064000800017f */
[----:B-1----:R-:W-:Y:S05]  /*1e360*/  @!P0 NANOSLEEP.SYNCS 0x989680 ;  /* 0x009896800000895d */ /* 0x002fea0003900000 */
[----:B------:R-:W1:Y:S02]  /*1e370*/  @!P0 SYNCS.PHASECHK.TRANS64 P0, [R6+URZ+0x388a0], R7 ;  /* 0x0388a007060085a7 */ /* 0x000e64000800007f */
[----:B-1----:R-:W-:Y:S05]  /*1e380*/  @!P0 BRA `(.L_x_4354) ;  /* 0xfffffffc00f08947 */ /* 0x002fea000383ffff */
[----:B------:R-:W-:Y:S05]  /*1e390*/  BRA `(.L_x_4495) ;  /* 0xffffffa400487947 */ /* 0x000fea000383ffff */
.L_x_4356:
[----:B-1----:R1:W2:Y:S02]  /*1e3a0*/  SYNCS.PHASECHK.TRANS64.TRYWAIT P1, [R6+URZ+0x388c0], R7 ;  /* 0x0388c007060075a7 */ /* 0x0022a4000802017f */
[----:B--2---:R-:W-:Y:S05]  /*1e3b0*/  @!P1 NANOSLEEP.SYNCS 0x989680 ;  /* 0x009896800000995d */ /* 0x004fea0003900000 */
[----:B------:R-:W2:Y:S02]  /*1e3c0*/  @!P1 SYNCS.PHASECHK.TRANS64 P1, [R6+URZ+0x388c0], R7 ;  /* 0x0388c007060095a7 */ /* 0x000ea4000802007f */
[----:B--2---:R-:W-:Y:S05]  /*1e3d0*/  @!P1 BRA `(.L_x_4356) ;  /* 0xfffffffc00f09947 */ /* 0x004fea000383ffff */
[----:B------:R-:W-:Y:S05]  /*1e3e0*/  BRA `(.L_x_4496) ;  /* 0xffffffa400a87947 */ /* 0x000fea000383ffff */
.L_x_4366:
        /* <DEDUP_REMOVED lines=11> */
.L_x_4498:
[----:B------:R-:W-:Y:S05]  /*1e4a0*/  BSYNC B0 ;  /* 0x0000000000007941 */ /* 0x000fea0003800000 */
.L_x_4497:
[----:B------:R-:W-:Y:S05]  /*1e4b0*/  BRA `(.L_x_4499) ;  /* 0xffffffb000bc7947 */ /* 0x000fea000383ffff */
.L_x_4367:
[----:B------:R-:W-:Y:S01]  /*1e4c0*/  BSSY B0, `(.L_x_4500) ;  /* 0x0000006000007945 */ /* 0x000fe20003800000 */
[----:B------:R-:W-:-:S07]  /*1e4d0*/  MOV R15, 0xffffffff ;  /* 0xffffffff000f7802 */ /* 0x000fce0000000f00 */
[----:B------:R-:W-:Y:S05]  /*1e4e0*/  WARPSYNC.COLLECTIVE R15, `(.L_x_4501) ;  /* 0x000000000f0c7348 */ /* 0x000fea0003c00000 */
[----:B------:R-:W-:Y:S02]  /*1e4f0*/  ELECT P6, UR62, PT ;  /* 0x00000000003e782f */ /* 0x000fe400038c0000 */
[----:B------:R-:W-:Y:S01]  /*1e500*/  MOV R14, UR62 ;  /* 0x0000003e000e7c02 */ /* 0x000fe20008000f00 */
[----:B------:R-:W-:Y:S10]  /*1e510*/  ENDCOLLECTIVE ;  /* 0x000000000000791b */ /* 0x000ff40003800000 */
.L_x_4501:
[----:B------:R-:W-:Y:S05]  /*1e520*/  BSYNC B0 ;  /* 0x0000000000007941 */ /* 0x000fea0003800000 */
.L_x_4500:
[----:B------:R-:W-:Y:S05]  /*1e530*/  BRA `(.L_x_4502) ;  /* 0xffffffb000ac7947 */ /* 0x000fea000383ffff */
.L_x_4370:
[----:B0-----:R0:W1:Y:S02]  /*1e540*/  SYNCS.PHASECHK.TRANS64.TRYWAIT P0, [R9+URZ+0x38840], R10 ;  /* 0x0388400a090075a7 */ /* 0x001064000800017f */
[----:B-1----:R-:W-:Y:S05]  /*1e550*/  @!P0 NANOSLEEP.SYNCS 0x989680 ;  /* 0x009896800000895d */ /* 0x002fea0003900000 */
[----:B------:R-:W1:Y:S02]  /*1e560*/  @!P0 SYNCS.PHASECHK.TRANS64 P0, [R9+URZ+0x38840], R10 ;  /* 0x0388400a090085a7 */ /* 0x000e64000800007f */
[----:B-1----:R-:W-:Y:S05]  /*1e570*/  @!P0 BRA `(.L_x_4370) ;  /* 0xfffffffc00f08947 */ /* 0x002fea000383ffff */
[----:B------:R-:W-:Y:S05]  /*1e580*/  BRA `(.L_x_4503) ;  /* 0xffffffb400147947 */ /* 0x000fea000383ffff */
.L_x_4374:
        /* <DEDUP_REMOVED lines=8> */
.L_x_4377:
[----:B0-----:R0:W1:Y:S02]  /*1e610*/  SYNCS.PHASECHK.TRANS64.TRYWAIT P0, [R5+URZ+0x38860], R9 ;  /* 0x03886009050075a7 */ /* 0x001064000800017f */
[----:B-1----:R-:W-:Y:S05]  /*1e620*/  @!P0 NANOSLEEP.SYNCS 0x989680 ;  /* 0x009896800000895d */ /* 0x002fea0003900000 */
[----:B------:R-:W1:Y:S02]  /*1e630*/  @!P0 SYNCS.PHASECHK.TRANS64 P0, [R5+URZ+0x38860], R9 ;  /* 0x03886009050085a7 */ /* 0x000e64000800007f */
[----:B-1----:R-:W-:Y:S05]  /*1e640*/  @!P0 BRA `(.L_x_4377) ;  /* 0xfffffffc00f08947 */ /* 0x002fea000383ffff */
[----:B------:R-:W-:Y:S05]  /*1e650*/  BRA `(.L_x_4505) ;  /* 0xffffffbc000c7947 */ /* 0x000fea000383ffff */
.L_x_4386:
[----:B-1----:R1:W2:Y:S02]  /*1e660*/  SYNCS.PHASECHK.TRANS64.TRYWAIT P0, [R2+URZ+0x38840], R3 ;  /* 0x03884003020075a7 */ /* 0x0022a4000800017f */
[----:B--2---:R-:W-:Y:S05]  /*1e670*/  @!P0 NANOSLEEP.SYNCS 0x989680 ;  /* 0x009896800000895d */ /* 0x004fea0003900000 */
[----:B------:R-:W2:Y:S02]  /*1e680*/  @!P0 SYNCS.PHASECHK.TRANS64 P0, [R2+URZ+0x38840], R3 ;  /* 0x03884003020085a7 */ /* 0x000ea4000800007f */
[----:B--2---:R-:W-:Y:S05]  /*1e690*/  @!P0 BRA `(.L_x_4386) ;  /* 0xfffffffc00f08947 */ /* 0x004fea000383ffff */
[----:B------:R-:W-:Y:S05]  /*1e6a0*/  BRA `(.L_x_4506) ;  /* 0xffffffc000d87947 */ /* 0x000fea000383ffff */
.L_x_4388:
[----:B0-----:R0:W2:Y:S02]  /*1e6b0*/  SYNCS.PHASECHK.TRANS64.TRYWAIT P0, [R2+URZ+0x38860], R3 ;  /* 0x03886003020075a7 */ /* 0x0010a4000800017f */
[----:B--2---:R-:W-:Y:S05]  /*1e6c0*/  @!P0 NANOSLEEP.SYNCS 0x989680 ;  /* 0x009896800000895d */ /* 0x004fea0003900000 */
[----:B------:R-:W2:Y:S02]  /*1e6d0*/  @!P0 SYNCS.PHASECHK.TRANS64 P0, [R2+URZ+0x38860], R3 ;  /* 0x03886003020085a7 */ /* 0x000ea4000800007f */
[----:B--2---:R-:W-:Y:S05]  /*1e6e0*/  @!P0 BRA `(.L_x_4388) ;  /* 0xfffffffc00f08947 */ /* 0x004fea000383ffff */
[----:B------:R-:W-:Y:S05]  /*1e6f0*/  BRA `(.L_x_4507) ;  /* 0xffffffc4004c7947 */ /* 0x000fea000383ffff */
.L_x_4393:
[----:B--2---:R2:W3:Y:S02]  /*1e700*/  SYNCS.PHASECHK.TRANS64.TRYWAIT P0, [R2+URZ+0x38840], R3 ;  /* 0x03884003020075a7 */ /* 0x0044e4000800017f */
[----:B---3--:R-:W-:Y:S05]  /*1e710*/  @!P0 NANOSLEEP.SYNCS 0x989680 ;  /* 0x009896800000895d */ /* 0x008fea0003900000 */
[----:B------:R-:W3:Y:S02]  /*1e720*/  @!P0 SYNCS.PHASECHK.TRANS64 P0, [R2+URZ+0x38840], R3 ;  /* 0x03884003020085a7 */ /* 0x000ee4000800007f */
[----:B---3--:R-:W-:Y:S05]  /*1e730*/  @!P0 BRA `(.L_x_4393) ;  /* 0xfffffffc00f08947 */ /* 0x008fea000383ffff */
[----:B------:R-:W-:Y:S05]  /*1e740*/  BRA `(.L_x_4508) ;  /* 0xffffffc800e07947 */ /* 0x000fea000383ffff */
.L_x_4395:
[----:B0-----:R0:W1:Y:S02]  /*1e750*/  SYNCS.PHASECHK.TRANS64.TRYWAIT P1, [R2+URZ+0x38860], R3 ;  /* 0x03886003020075a7 */ /* 0x001064000802017f */
[----:B-1----:R-:W-:Y:S05]  /*1e760*/  @!P1 NANOSLEEP.SYNCS 0x989680 ;  /* 0x009896800000995d */ /* 0x002fea0003900000 */
[----:B------:R-:W1:Y:S02]  /*1e770*/  @!P1 SYNCS.PHASECHK.TRANS64 P1, [R2+URZ+0x38860], R3 ;  /* 0x03886003020095a7 */ /* 0x000e64000802007f */
[----:B-1----:R-:W-:Y:S05]  /*1e780*/  @!P1 BRA `(.L_x_4395) ;  /* 0xfffffffc00f09947 */ /* 0x002fea000383ffff */
[----:B------:R-:W-:Y:S05]  /*1e790*/  BRA `(.L_x_4509) ;  /* 0xffffffcc00507947 */ /* 0x000fea000383ffff */
.L_x_4400:
[----:B--2---:R2:W3:Y:S02]  /*1e7a0*/  SYNCS.PHASECHK.TRANS64.TRYWAIT P0, [R2+URZ+0x38840], R3 ;  /* 0x03884003020075a7 */ /* 0x0044e4000800017f */
[----:B---3--:R-:W-:Y:S05]  /*1e7b0*/  @!P0 NANOSLEEP.SYNCS 0x989680 ;  /* 0x009896800000895d */ /* 0x008fea0003900000 */
[----:B------:R-:W3:Y:S02]  /*1e7c0*/  @!P0 SYNCS.PHASECHK.TRANS64 P0, [R2+URZ+0x38840], R3 ;  /* 0x03884003020085a7 */ /* 0x000ee4000800007f */
[----:B---3--:R-:W-:Y:S05]  /*1e7d0*/  @!P0 BRA `(.L_x_4400) ;  /* 0xfffffffc00f08947 */ /* 0x008fea000383ffff */
[----:B------:R-:W-:Y:S05]  /*1e7e0*/  BRA `(.L_x_4510) ;  /* 0xffffffd000c87947 */ /* 0x000fea000383ffff */
.L_x_4402:
[----:B0-----:R0:W1:Y:S02]  /*1e7f0*/  SYNCS.PHASECHK.TRANS64.TRYWAIT P1, [R2+URZ+0x38860], R3 ;  /* 0x03886003020075a7 */ /* 0x001064000802017f */
[----:B-1----:R-:W-:Y:S05]  /*1e800*/  @!P1 NANOSLEEP.SYNCS 0x989680 ;  /* 0x009896800000995d */ /* 0x002fea0003900000 */
[----:B------:R-:W1:Y:S02]  /*1e810*/  @!P1 SYNCS.PHASECHK.TRANS64 P1, [R2+URZ+0x38860], R3 ;  /* 0x03886003020095a7 */ /* 0x000e64000802007f */
[----:B-1----:R-:W-:Y:S05]  /*1e820*/  @!P1 BRA `(.L_x_4402) ;  /* 0xfffffffc00f09947 */ /* 0x002fea000383ffff */
[----:B------:R-:W-:Y:S05]  /*1e830*/  BRA `(.L_x_4511) ;  /* 0xffffffd4003c7947 */ /* 0x000fea000383ffff */
.L_x_4407:
[----:B------:R-:W-:Y:S01]  /*1e840*/  BSSY B0, `(.L_x_4512) ;  /* 0x0000008000007945 */ /* 0x000fe20003800000 */
[----:B0-----:R-:W-:Y:S02]  /*1e850*/  IMAD.MOV.U32 R13, RZ, RZ, R16 ;  /* 0x000000ffff0d7224 */ /* 0x001fe400078e0010 */
[----:B------:R-:W-:Y:S02]  /*1e860*/  IMAD.MOV.U32 R12, RZ, RZ, RZ ;  /* 0x000000ffff0c7224 */ /* 0x000fe400078e00ff */
[----:B------:R-:W-:Y:S02]  /*1e870*/  IMAD.MOV.U32 R11, RZ, RZ, 0x1f ;  /* 0x0000001fff0b7424 */ /* 0x000fe400078e00ff */
[----:B------:R-:W-:-:S07]  /*1e880*/  IMAD.MOV.U32 R15, RZ, RZ, -0x1 ;  /* 0xffffffffff0f7424 */ /* 0x000fce00078e00ff */
[----:B-1----:R-:W-:Y:S05]  /*1e890*/  WARPSYNC.COLLECTIVE R15, `(.L_x_4513) ;  /* 0x000000000f087348 */ /* 0x002fea0003c00000 */
[----:B------:R0:W2:Y:S02]  /*1e8a0*/  SHFL.IDX P6, R14, R13, R12, R11 ;  /* 0x0000000c0d0e7389 */ /* 0x0000a400000c000b */
[----:B012---:R-:W-:Y:S01]  /*1e8b0*/  ENDCOLLECTIVE ;  /* 0x000000000000791b */ /* 0x007fe20003800000 */
.L_x_4513:
[----:B------:R-:W-:Y:S05]  /*1e8c0*/  BSYNC B0 ;  /* 0x0000000000007941 */ /* 0x000fea0003800000 */
.L_x_4512:
        /* <DEDUP_REMOVED lines=8> */
.L_x_4514:
[----:B------:R-:W-:Y:S01]  /*1e950*/  MOV R16, R14 ;  /* 0x0000000e00107202 */ /* 0x000fe20000000f00 */
[----:B------:R-:W-:Y:S06]  /*1e960*/  BRA `(.L_x_4515) ;  /* 0xffffffd800887947 */ /* 0x000fec000383ffff */
.L_x_4410:
        /* <DEDUP_REMOVED lines=8> */
.L_x_4517:
[----:B------:R-:W-:Y:S05]  /*1e9f0*/  BSYNC B0 ;  /* 0x0000000000007941 */ /* 0x000fea0003800000 */
.L_x_4516:
        /* <DEDUP_REMOVED lines=10> */
.L_x_4518:
        /* <DEDUP_REMOVED lines=8> */
.L_x_4519:
        /* <DEDUP_REMOVED lines=8> */
.L_x_4520:
        /* <DEDUP_REMOVED lines=8> */
.L_x_4521:
        /* <DEDUP_REMOVED lines=8> */
.L_x_4522:
[----:B------:R-:W-:Y:S05]  /*1eca0*/  BRA `(.L_x_4523) ;  /* 0xffffffd8004c7947 */ /* 0x000fea000383ffff */
.L_x_4415:
[----:B------:R-:W-:Y:S01]  /*1ecb0*/  BSSY B0, `(.L_x_4524) ;  /* 0x0000008000007945 */ /* 0x000fe20003800000 */
[----:B-----5:R-:W-:Y:S02]  /*1ecc0*/  IMAD.MOV.U32 R13, RZ, RZ, R17 ;  /* 0x000000ffff0d7224 */ /* 0x020fe400078e0011 */
[----:B------:R-:W-:Y:S02]  /*1ecd0*/  IMAD.MOV.U32 R12, RZ, RZ, 0x1 ;  /* 0x00000001ff0c7424 */ /* 0x000fe400078e00ff */
[----:B------:R-:W-:Y:S02]  /*1ece0*/  IMAD.MOV.U32 R11, RZ, RZ, RZ ;  /* 0x000000ffff0b7224 */ /* 0x000fe400078e00ff */
[----:B------:R-:W-:-:S07]  /*1ecf0*/  IMAD.MOV.U32 R15, RZ, RZ, -0x1 ;  /* 0xffffffffff0f7424 */ /* 0x000fce00078e00ff */
[----:B0-----:R-:W-:Y:S05]  /*1ed00*/  WARPSYNC.COLLECTIVE R15, `(.L_x_4525) ;  /* 0x000000000f087348 */ /* 0x001fea0003c00000 */
[----:B------:R1:W2:Y:S02]  /*1ed10*/  SHFL.UP P6, R14, R13, R12, R11 ;  /* 0x0400000c0d0e7389 */ /* 0x0002a400000c000b */
[----:B012---:R-:W-:Y:S01]  /*1ed20*/  ENDCOLLECTIVE ;  /* 0x000000000000791b */ /* 0x007fe20003800000 */
.L_x_4525:
[----:B------:R-:W-:Y:S05]  /*1ed30*/  BSYNC B0 ;  /* 0x0000000000007941 */ /* 0x000fea0003800000 */
.L_x_4524:
        /* <DEDUP_REMOVED lines=10> */
.L_x_4526:
        /* <DEDUP_REMOVED lines=8> */
.L_x_4527:
        /* <DEDUP_REMOVED lines=8> */
.L_x_4528:
        /* <DEDUP_REMOVED lines=8> */
.L_x_4529:
        /* <DEDUP_REMOVED lines=8> */
.L_x_4530:
[----:B------:R-:W-:Y:S05]  /*1efe0*/  BRA `(.L_x_4531) ;  /* 0xffffffd800307947 */ /* 0x000fea000383ffff */
.L_x_4417:
[----:B------:R-:W-:Y:S01]  /*1eff0*/  BSSY B0, `(.L_x_4532) ;  /* 0x0000006000007945 */ /* 0x000fe20003800000 */
[----:B------:R-:W-:Y:S01]  /*1f000*/  PLOP3.LUT P6, PT, P6, PT, PT, 0x8, 0x0 ;  /* 0x000000000000781c */ /* 0x000fe200037ce170 */
[----:B------:R-:W-:-:S12]  /*1f010*/  IMAD.MOV.U32 R15, RZ, RZ, -0x1 ;  /* 0xffffffffff0f7424 */ /* 0x000fd800078e00ff */
[----:B0-----:R-:W-:Y:S05]  /*1f020*/  WARPSYNC.COLLECTIVE R15, `(.L_x_4533) ;  /* 0x000000000f087348 */ /* 0x001fea0003c00000 */
[----:B------:R-:W-:Y:S01]  /*1f030*/  VOTE.ANY R14, PT, P6 ;  /* 0x00000000000e7806 */ /* 0x000fe200030e0100 */
[----:B0-----:R-:W-:Y:S06]  /*1f040*/  ENDCOLLECTIVE ;  /* 0x000000000000791b */ /* 0x001fec0003800000 */
.L_x_4533:
[----:B------:R-:W-:Y:S05]  /*1f050*/  BSYNC B0 ;  /* 0x0000000000007941 */ /* 0x000fea0003800000 */
.L_x_4532:
        /* <DEDUP_REMOVED lines=9> */
.L_x_4534:
[----:B------:R-:W-:Y:S01]  /*1f0f0*/  IMAD.MOV.U32 R17, RZ, RZ, R14 ;  /* 0x000000ffff117224 */ /* 0x000fe200078e000e */
[----:B------:R-:W-:Y:S06]  /*1f100*/  BRA `(.L_x_4535) ;  /* 0xffffffd800207947 */ /* 0x000fec000383ffff */
.L_x_4419:
[----:B------:R-:W-:Y:S01]  /*1f110*/  BSSY B0, `(.L_x_4536) ;  /* 0x0000007000007945 */ /* 0x000fe20003800000 */
[----:B------:R-:W-:Y:S01]  /*1f120*/  MOV R13, R2 ;  /* 0x00000002000d7202 */ /* 0x000fe20000000f00 */
[----:B------:R-:W-:Y:S02]  /*1f130*/  IMAD.MOV.U32 R11, RZ, RZ, 0x1f ;  /* 0x0000001fff0b7424 */ /* 0x000fe400078e00ff */
[----:B------:R-:W-:-:S07]  /*1f140*/  IMAD.MOV.U32 R15, RZ, RZ, -0x1 ;  /* 0xffffffffff0f7424 */ /* 0x000fce00078e00ff */
[----:B012---:R-:W-:Y:S05]  /*1f150*/  WARPSYNC.COLLECTIVE R15, `(.L_x_4537) ;  /* 0x000000000f087348 */ /* 0x007fea0003c00000 */
[----:B------:R3:W4:Y:S02]  /*1f160*/  SHFL.IDX P6, R14, R13, R12, R11 ;  /* 0x0000000c0d0e7389 */ /* 0x00072400000c000b */
[----:B01234-:R-:W-:Y:S01]  /*1f170*/  ENDCOLLECTIVE ;  /* 0x000000000000791b */ /* 0x01ffe20003800000 */
.L_x_4537:
[----:B------:R-:W-:Y:S05]  /*1f180*/  BSYNC B0 ;  /* 0x0000000000007941 */ /* 0x000fea0003800000 */
.L_x_4536:
[----:B------:R-:W-:Y:S01]  /*1f190*/  IMAD.MOV.U32 R7, RZ, RZ, R14 ;  /* 0x000000ffff077224 */ /* 0x000fe200078e000e */
[----:B------:R-:W-:Y:S06]  /*1f1a0*/  BRA `(.L_x_4418) ;  /* 0xffffffd800147947 */ /* 0x000fec000383ffff */
.L_x_4422:
[----:B-1----:R1:W2:Y:S02]  /*1f1b0*/  SYNCS.PHASECHK.TRANS64.TRYWAIT P0, [R0+URZ+0x38820], R3 ;  /* 0x03882003000075a7 */ /* 0x0022a4000800017f */
[----:B--2---:R-:W-:Y:S05]  /*1f1c0*/  @!P0 NANOSLEEP.SYNCS 0x989680 ;  /* 0x009896800000895d */ /* 0x004fea0003900000 */
[----:B------:R-:W2:Y:S02]  /*1f1d0*/  @!P0 SYNCS.PHASECHK.TRANS64 P0, [R0+URZ+0x38820], R3 ;  /* 0x03882003000085a7 */ /* 0x000ea4000800007f */
[----:B--2---:R-:W-:Y:S05]  /*1f1e0*/  @!P0 BRA `(.L_x_4422) ;  /* 0xfffffffc00f08947 */ /* 0x004fea000383ffff */
[----:B------:R-:W-:Y:S05]  /*1f1f0*/  BRA `(.L_x_4538) ;  /* 0xffffffdc00847947 */ /* 0x000fea000383ffff */
.L_x_4423:
        /* <DEDUP_REMOVED lines=11> */
.L_x_4540:
[----:B------:R-:W-:Y:S05]  /*1f2b0*/  BSYNC B0 ;  /* 0x0000000000007941 */ /* 0x000fea0003800000 */
.L_x_4539:
[----:B------:R-:W-:Y:S05]  /*1f2c0*/  BRA `(.L_x_4541) ;  /* 0xffffffdc00687947 */ /* 0x000fea000383ffff */
.L_x_4424:
[----:B------:R-:W-:Y:S01]  /*1f2d0*/  BSSY B0, `(.L_x_4542) ;  /* 0x0000006000007945 */ /* 0x000fe20003800000 */
[----:B------:R-:W-:-:S07]  /*1f2e0*/  IMAD.MOV.U32 R15, RZ, RZ, -0x1 ;  /* 0xffffffffff0f7424 */ /* 0x000fce00078e00ff */
[----:B012---:R-:W-:Y:S05]  /*1f2f0*/  WARPSYNC.COLLECTIVE R15, `(.L_x_4543) ;  /* 0x000000000f0c7348 */ /* 0x007fea0003c00000 */
[----:B------:R-:W-:Y:S02]  /*1f300*/  ELECT P6, UR62, PT ;  /* 0x00000000003e782f */ /* 0x000fe400038c0000 */
[----:B------:R-:W-:Y:S01]  /*1f310*/  MOV R14, UR62 ;  /* 0x0000003e000e7c02 */ /* 0x000fe20008000f00 */
[----:B012---:R-:W-:Y:S10]  /*1f320*/  ENDCOLLECTIVE ;  /* 0x000000000000791b */ /* 0x007ff40003800000 */
.L_x_4543:
[----:B------:R-:W-:Y:S05]  /*1f330*/  BSYNC B0 ;  /* 0x0000000000007941 */ /* 0x000fea0003800000 */
.L_x_4542:
[----:B------:R-:W-:Y:S05]  /*1f340*/  BRA `(.L_x_4544) ;  /* 0xffffffdc005c7947 */ /* 0x000fea000383ffff */
.L_x_4426:
[----:B-1----:R1:W2:Y:S02]  /*1f350*/  SYNCS.PHASECHK.TRANS64.TRYWAIT P0, [R6+URZ], R5 ;  /* 0x00000005060075a7 */ /* 0x0022a4000800017f */
[----:B--2---:R-:W-:Y:S05]  /*1f360*/  @!P0 NANOSLEEP.SYNCS 0x989680 ;  /* 0x009896800000895d */ /* 0x004fea0003900000 */
[----:B------:R-:W2:Y:S02]  /*1f370*/  @!P0 SYNCS.PHASECHK.TRANS64 P0, [R6+URZ], R5 ;  /* 0x00000005060085a7 */ /* 0x000ea4000800007f */
[----:B--2---:R-:W-:Y:S05]  /*1f380*/  @!P0 BRA `(.L_x_4426) ;  /* 0xfffffffc00f08947 */ /* 0x004fea000383ffff */
[----:B------:R-:W-:Y:S05]  /*1f390*/  BRA `(.L_x_4545) ;  /* 0xffffffdc00987947 */ /* 0x000fea000383ffff */
.L_x_4427:
[----:B--2---:R2:W3:Y:S02]  /*1f3a0*/  SYNCS.PHASECHK.TRANS64.TRYWAIT P0, [R7+URZ], R2 ;  /* 0x00000002070075a7 */ /* 0x0044e4000800017f */
[----:B---3--:R-:W-:Y:S05]  /*1f3b0*/  @!P0 NANOSLEEP.SYNCS 0x989680 ;  /* 0x009896800000895d */ /* 0x008fea0003900000 */
[----:B------:R-:W3:Y:S02]  /*1f3c0*/  @!P0 SYNCS.PHASECHK.TRANS64 P0, [R7+URZ], R2 ;  /* 0x00000002070085a7 */ /* 0x000ee4000800007f */
[----:B---3--:R-:W-:Y:S05]  /*1f3d0*/  @!P0 BRA `(.L_x_4427) ;  /* 0xfffffffc00f08947 */ /* 0x008fea000383ffff */
[----:B------:R-:W-:Y:S05]  /*1f3e0*/  BRA `(.L_x_4546) ;  /* 0xffffffdc008c7947 */ /* 0x000fea000383ffff */
.L_x_4429:
[----:B---3--:R3:W4:Y:S02]  /*1f3f0*/  SYNCS.PHASECHK.TRANS64.TRYWAIT P0, [R4+URZ], R5 ;  /* 0x00000005040075a7 */ /* 0x008724000800017f */
[----:B----4-:R-:W-:Y:S05]  /*1f400*/  @!P0 NANOSLEEP.SYNCS 0x989680 ;  /* 0x009896800000895d */ /* 0x010fea0003900000 */
[----:B------:R-:W4:Y:S02]  /*1f410*/  @!P0 SYNCS.PHASECHK.TRANS64 P0, [R4+URZ], R5 ;  /* 0x00000005040085a7 */ /* 0x000f24000800007f */
[----:B----4-:R-:W-:Y:S05]  /*1f420*/  @!P0 BRA `(.L_x_4429) ;  /* 0xfffffffc00f08947 */ /* 0x010fea000383ffff */
[----:B------:R-:W-:Y:S05]  /*1f430*/  BRA `(.L_x_4547) ;  /* 0xffffffdc00947947 */ /* 0x000fea000383ffff */
.L_x_4548:
        /* <DEDUP_REMOVED lines=12> */
.L_x_4566:


//--------------------- .nv.global.init           --------------------------
	.section	.nv.global.init,"aw",@progbits
.nv.global.init:
	.type		$str$20,@object
	.size		$str$20,($str$21 - $str$20)
$str$20:
        /*0000*/ 	.byte	0x28, 0x61, 0x64, 0x64, 0x72, 0x65, 0x73, 0x73, 0x20, 0x26, 0x20, 0x6d, 0x61, 0x73, 0x6b, 0x29
        /*0010*/ 	.byte	0x20, 0x3d, 0x3d, 0x20, 0x30, 0x00
	.type		$str$21,@object
	.size		$str$21,(__unnamed_5 - $str$21)
$str$21:
        /*0016*/ 	.byte	0x2f, 0x74, 0x6d, 0x70, 0x2f, 0x6f, 0x73, 0x73, 0x5f, 0x6b, 0x65, 0x72, 0x6e, 0x65, 0x6c, 0x73
        /*0026*/ 	.byte	0x5f, 0x73, 0x72, 0x63, 0x2f, 0x66, 0x6c, 0x61, 0x73, 0x68, 0x5f, 0x61, 0x74, 0x74, 0x65, 0x6e
        /*0036*/ 	.byte	0x74, 0x69, 0x6f, 0x6e, 0x2f, 0x63, 0x73, 0x72, 0x63, 0x2f, 0x63, 0x75, 0x74, 0x6c, 0x61, 0x73
        /*0046*/ 	.byte	0x73, 0x2f, 0x69, 0x6e, 0x63, 0x6c, 0x75, 0x64, 0x65, 0x2f, 0x63, 0x75, 0x74, 0x65, 0x2f, 0x70
        /*0056*/ 	.byte	0x6f, 0x69, 0x6e, 0x74, 0x65, 0x72, 0x5f, 0x66, 0x6c, 0x61, 0x67, 0x67, 0x65, 0x64, 0x2e, 0x68
        /*0066*/ 	.byte	0x70, 0x70, 0x00
	.type		__unnamed_5,@object
	.size		__unnamed_5,(__unnamed_4 - __unnamed_5)
__unnamed_5:
        /* <DEDUP_REMOVED lines=24> */
	.type		__unnamed_4,@object
	.size		__unnamed_4,(__unnamed_1 - __unnamed_4)
__unnamed_4:
        /* <DEDUP_REMOVED lines=28> */
        /*03a9*/ 	.byte	0x34, 0x30, 0x39, 0x36, 0x3e, 0x3e, 0x3e, 0x3e, 0x3e, 0x5d, 0x00
	.type		__unnamed_1,@object
	.size		__unnamed_1,(__unnamed_3 - __unnamed_1)
__unnamed_1:
        /* <DEDUP_REMOVED lines=28> */
        /*0574*/ 	.byte	0x34, 0x30, 0x39, 0x36, 0x3e, 0x3e, 0x3e, 0x3e, 0x3e, 0x20, 0x26, 0x5d, 0x00
	.type		__unnamed_3,@object
	.size		__unnamed_3,(__unnamed_2 - __unnamed_3)
__unnamed_3:
        /* <DEDUP_REMOVED lines=28> */
        /*0741*/ 	.byte	0x3a, 0x43, 0x3c, 0x33, 0x32, 0x37, 0x36, 0x38, 0x3e, 0x3e, 0x3e, 0x3e, 0x3e, 0x5d, 0x00
	.type		__unnamed_2,@object
	.size		__unnamed_2,(.L_1 - __unnamed_2)
__unnamed_2:
        /* <DEDUP_REMOVED lines=29> */
.L_1:


//--------------------- .nv.shared._ZN7cutlass13device_kernelIN5flash11enable_sm90INS1_16FlashAttnFwdSm90INS1_25CollectiveMainloopFwdSm90ILi2EN4cute5tupleIJNS5_1CILi1EEES8_S8_EEENS6_IJNS7_ILi64EEESA_SA_EEELi512ENS_10bfloat16_tEfNS_4arch4Sm90ELb0ELb0ELb1ELb0ELb0ELb0ELb0ELb0ELb0ELb0ELb0ELb0EEENS1_21CollectiveEpilogueFwdINS6_IJSA_NS7_ILi512EEESA_EEES9_SC_SE_Li256ELb0ELb0ELb0ELb0EEENS1_29StaticPersistentTileSchedulerILb0EEEEEEEEEvNT_6ParamsE --------------------------
	.section	.nv.shared._ZN7cutlass13device_kernelIN5flash11enable_sm90INS1_16FlashAttnFwdSm90INS1_25CollectiveMainloopFwdSm90ILi2EN4cute5tupleIJNS5_1CILi1EEES8_S8_EEENS6_IJNS7_ILi64EEESA_SA_EEELi512ENS_10bfloat16_tEfNS_4arch4Sm90ELb0ELb0ELb1ELb0ELb0ELb0ELb0ELb0ELb0ELb0ELb0ELb0EEENS1_21CollectiveEpilogueFwdINS6_IJSA_NS7_ILi512EEESA_EEES9_SC_SE_Li256ELb0ELb0ELb0ELb0EEENS1_29StaticPersistentTileSchedulerILb0EEEEEEEEEvNT_6ParamsE,"aw",@nobits
	.sectionflags	@""
	.align	16
	.zero		1024


//--------------------- .nv.shared.reserved.0     --------------------------
	.section	.nv.shared.reserved.0,"aw",@nobits
	.weak		__nv_reservedSMEM_offset_0_alias
	.size		__nv_reservedSMEM_offset_0_alias, 0, 0
	.other		__nv_reservedSMEM_offset_0_alias,@"STO_CUDA_RESERVED_SHARED STV_DEFAULT"
__nv_reservedSMEM_offset_0_alias:
	.zero		0


//--------------------- .nv.global                --------------------------
	.section	.nv.global,"aw",@nobits
.nv.global:
	.type		_ZN77_INTERNAL_998512e8_41_flash_fwd_hdim64_512_bf16_softcap_sm90_cu_cb12e5b6_33634cute1_E,@object
	.size		_ZN77_INTERNAL_998512e8_41_flash_fwd_hdim64_512_bf16_softcap_sm90_cu_cb12e5b6_33634cute1_E,(_ZN77_INTERNAL_998512e8_41_flash_fwd_hdim64_512_bf16_softcap_sm90_cu_cb12e5b6_33634cuda3std3__45__cpo6cbeginE - _ZN77_INTERNAL_998512e8_41_flash_fwd_hdim64_512_bf16_softcap_sm90_cu_cb12e5b6_33634cute1_E)
_ZN77_INTERNAL_998512e8_41_flash_fwd_hdim64_512_bf16_softcap_sm90_cu_cb12e5b6_33634cute1_E:
	.zero		1
	.type		_ZN77_INTERNAL_998512e8_41_flash_fwd_hdim64_512_bf16_softcap_sm90_cu_cb12e5b6_33634cuda3std3__45__cpo6cbeginE,@object
	.size		_ZN77_INTERNAL_998512e8_41_flash_fwd_hdim64_512_bf16_softcap_sm90_cu_cb12e5b6_33634cuda3std3__45__cpo6cbeginE,(_ZN77_INTERNAL_998512e8_41_flash_fwd_hdim64_512_bf16_softcap_sm90_cu_cb12e5b6_33634cuda3std3__48in_placeE - _ZN77_INTERNAL_998512e8_41_flash_fwd_hdim64_512_bf16_softcap_sm90_cu_cb12e5b6_33634cuda3std3__45__cpo6cbeginE)
_ZN77_INTERNAL_998512e8_41_flash_fwd_hdim64_512_bf16_softcap_sm90_cu_cb12e5b6_33634cuda3std3__45__cpo6cbeginE:
	.zero		1
	.type		_ZN77_INTERNAL_998512e8_41_flash_fwd_hdim64_512_bf16_softcap_sm90_cu_cb12e5b6_33634cuda3std3__48in_placeE,@object
	.size		_ZN77_INTERNAL_998512e8_41_flash_fwd_hdim64_512_bf16_softcap_sm90_cu_cb12e5b6_33634cuda3std3__48in_placeE,(_ZN77_INTERNAL_998512e8_41_flash_fwd_hdim64_512_bf16_softcap_sm90_cu_cb12e5b6_33634cuda3std6ranges3__45__cpo9iter_moveE - _ZN77_INTERNAL_998512e8_41_flash_fwd_hdim64_512_bf16_softcap_sm90_cu_cb12e5b6_33634cuda3std3__48in_placeE)
_ZN77_INTERNAL_998512e8_41_flash_fwd_hdim64_512_bf16_softcap_sm90_cu_cb12e5b6_33634cuda3std3__48in_placeE:
	.zero		1
	.type		_ZN77_INTERNAL_998512e8_41_flash_fwd_hdim64_512_bf16_softcap_sm90_cu_cb12e5b6_33634cuda3std6ranges3__45__cpo9iter_moveE,@object
	.size		_ZN77_INTERNAL_998512e8_41_flash_fwd_hdim64_512_bf16_softcap_sm90_cu_cb12e5b6_33634cuda3std6ranges3__45__cpo9iter_moveE,(_ZN77_INTERNAL_998512e8_41_flash_fwd_hdim64_512_bf16_softcap_sm90_cu_cb12e5b6_33634cuda3std3__45__cpo5beginE - _ZN77_INTERNAL_998512e8_41_flash_fwd_hdim64_512_bf16_softcap_sm90_cu_cb12e5b6_33634cuda3std6ranges3__45__cpo9iter_moveE)
_ZN77_INTERNAL_998512e8_41_flash_fwd_hdim64_512_bf16_softcap_sm90_cu_cb12e5b6_33634cuda3std6ranges3__45__cpo9iter_moveE:
	.zero		1
	.type		_ZN77_INTERNAL_998512e8_41_flash_fwd_hdim64_512_bf16_softcap_sm90_cu_cb12e5b6_33634cuda3std3__45__cpo5beginE,@object
	.size		_ZN77_INTERNAL_998512e8_41_flash_fwd_hdim64_512_bf16_softcap_sm90_cu_cb12e5b6_33634cuda3std3__45__cpo5beginE,(_ZN77_INTERNAL_998512e8_41_flash_fwd_hdim64_512_bf16_softcap_sm90_cu_cb12e5b6_33634cuda3std3__479_GLOBAL__N__998512e8_41_flash_fwd_hdim64_512_bf16_softcap_sm90_cu_cb12e5b6_33636ignoreE - _ZN77_INTERNAL_998512e8_41_flash_fwd_hdim64_512_bf16_softcap_sm90_cu_cb12e5b6_33634cuda3std3__45__cpo5beginE)
_ZN77_INTERNAL_998512e8_41_flash_fwd_hdim64_512_bf16_softcap_sm90_cu_cb12e5b6_33634cuda3std3__45__cpo5beginE:
	.zero		1
	.type		_ZN77_INTERNAL_998512e8_41_flash_fwd_hdim64_512_bf16_softcap_sm90_cu_cb12e5b6_33634cuda3std3__479_GLOBAL__N__998512e8_41_flash_fwd_hdim64_512_bf16_softcap_sm90_cu_cb12e5b6_33636ignoreE,@object
	.size		_ZN77_INTERNAL_998512e8_41_flash_fwd_hdim64_512_bf16_softcap_sm90_cu_cb12e5b6_33634cuda3std3__479_GLOBAL__N__998512e8_41_flash_fwd_hdim64_512_bf16_softcap_sm90_cu_cb12e5b6_33636ignoreE,(_ZN77_INTERNAL_998512e8_41_flash_fwd_hdim64_512_bf16_softcap_sm90_cu_cb12e5b6_33634cute7productE - _ZN77_INTERNAL_998512e8_41_flash_fwd_hdim64_512_bf16_softcap_sm90_cu_cb12e5b6_33634cuda3std3__479_GLOBAL__N__998512e8_41_flash_fwd_hdim64_512_bf16_softcap_sm90_cu_cb12e5b6_33636ignoreE)
_ZN77_INTERNAL_998512e8_41_flash_fwd_hdim64_512_bf16_softcap_sm90_cu_cb12e5b6_33634cuda3std3__479_GLOBAL__N__998512e8_41_flash_fwd_hdim64_512_bf16_softcap_sm90_cu_cb12e5b6_33636ignoreE:
	.zero		1
	.type		_ZN77_INTERNAL_998512e8_41_flash_fwd_hdim64_512_bf16_softcap_sm90_cu_cb12e5b6_33634cute7productE,@object
	.size		_ZN77_INTERNAL_998512e8_41_flash_fwd_hdim64_512_bf16_softcap_sm90_cu_cb12e5b6_33634cute7productE,(_ZN77_INTERNAL_998512e8_41_flash_fwd_hdim64_512_bf16_softcap_sm90_cu_cb12e5b6_33634cuda3std3__45__cpo3endE - _ZN77_INTERNAL_998512e8_41_flash_fwd_hdim64_512_bf16_softcap_sm90_cu_cb12e5b6_33634cute7productE)
_ZN77_INTERNAL_998512e8_41_flash_fwd_hdim64_512_bf16_softcap_sm90_cu_cb12e5b6_33634cute7productE:
	.zero		1
	.type		_ZN77_INTERNAL_998512e8_41_flash_fwd_hdim64_512_bf16_softcap_sm90_cu_cb12e5b6_33634cuda3std3__45__cpo3endE,@object
	.size		_ZN77_INTERNAL_998512e8_41_flash_fwd_hdim64_512_bf16_softcap_sm90_cu_cb12e5b6_33634cuda3std3__45__cpo3endE,(_ZN77_INTERNAL_998512e8_41_flash_fwd_hdim64_512_bf16_softcap_sm90_cu_cb12e5b6_33634cuda3std3__419piecewise_constructE - _ZN77_INTERNAL_998512e8_41_flash_fwd_hdim64_512_bf16_softcap_sm90_cu_cb12e5b6_33634cuda3std3__45__cpo3endE)
_ZN77_INTERNAL_998512e8_41_flash_fwd_hdim64_512_bf16_softcap_sm90_cu_cb12e5b6_33634cuda3std3__45__cpo3endE:
	.zero		1
	.type		_ZN77_INTERNAL_998512e8_41_flash_fwd_hdim64_512_bf16_softcap_sm90_cu_cb12e5b6_33634cuda3std3__419piecewise_constructE,@object
	.size		_ZN77_INTERNAL_998512e8_41_flash_fwd_hdim64_512_bf16_softcap_sm90_cu_cb12e5b6_33634cuda3std3__419piecewise_constructE,(_ZN77_INTERNAL_998512e8_41_flash_fwd_hdim64_512_bf16_softcap_sm90_cu_cb12e5b6_33634cuda3std3__45__cpo4cendE - _ZN77_INTERNAL_998512e8_41_flash_fwd_hdim64_512_bf16_softcap_sm90_cu_cb12e5b6_33634cuda3std3__419piecewise_constructE)
_ZN77_INTERNAL_998512e8_41_flash_fwd_hdim64_512_bf16_softcap_sm90_cu_cb12e5b6_33634cuda3std3__419piecewise_constructE:
	.zero		1
	.type		_ZN77_INTERNAL_998512e8_41_flash_fwd_hdim64_512_bf16_softcap_sm90_cu_cb12e5b6_33634cuda3std3__45__cpo4cendE,@object
	.size		_ZN77_INTERNAL_998512e8_41_flash_fwd_hdim64_512_bf16_softcap_sm90_cu_cb12e5b6_33634cuda3std3__45__cpo4cendE,(_ZN77_INTERNAL_998512e8_41_flash_fwd_hdim64_512_bf16_softcap_sm90_cu_cb12e5b6_33634cuda3std6ranges3__45__cpo4swapE - _ZN77_INTERNAL_998512e8_41_flash_fwd_hdim64_512_bf16_softcap_sm90_cu_cb12e5b6_33634cuda3std3__45__cpo4cendE)
_ZN77_INTERNAL_998512e8_41_flash_fwd_hdim64_512_bf16_softcap_sm90_cu_cb12e5b6_33634cuda3std3__45__cpo4cendE:
	.zero		1
	.type		_ZN77_INTERNAL_998512e8_41_flash_fwd_hdim64_512_bf16_softcap_sm90_cu_cb12e5b6_33634cuda3std6ranges3__45__cpo4swapE,@object
	.size		_ZN77_INTERNAL_998512e8_41_flash_fwd_hdim64_512_bf16_softcap_sm90_cu_cb12e5b6_33634cuda3std6ranges3__45__cpo4swapE,(.L_12 - _ZN77_INTERNAL_998512e8_41_flash_fwd_hdim64_512_bf16_softcap_sm90_cu_cb12e5b6_33634cuda3std6ranges3__45__cpo4swapE)
_ZN77_INTERNAL_998512e8_41_flash_fwd_hdim64_512_bf16_softcap_sm90_cu_cb12e5b6_33634cuda3std6ranges3__45__cpo4swapE:
	.zero		1
.L_12:


//--------------------- .nv.shared._ZN7cutlass13device_kernelIN5flash11enable_sm90INS1_16FlashAttnFwdSm90INS1_25CollectiveMainloopFwdSm90ILi2EN4cute5tupleIJNS5_1CILi1EEES8_S8_EEENS6_IJNS7_ILi64EEESA_SA_EEELi512ENS_10bfloat16_tEfNS_4arch4Sm90ELb0ELb0ELb1ELb0ELb0ELb0ELb1ELb0ELb0ELb0ELb0ELb0EEENS1_21CollectiveEpilogueFwdINS6_IJSA_NS7_ILi512EEESA_EEES9_SC_SE_Li256ELb0ELb0ELb0ELb0EEENS1_29StaticPersistentTileSchedulerILb0EEEEEEEEEvNT_6ParamsE --------------------------
	.section	.nv.shared._ZN7cutlass13device_kernelIN5flash11enable_sm90INS1_16FlashAttnFwdSm90INS1_25CollectiveMainloopFwdSm90ILi2EN4cute5tupleIJNS5_1CILi1EEES8_S8_EEENS6_IJNS7_ILi64EEESA_SA_EEELi512ENS_10bfloat16_tEfNS_4arch4Sm90ELb0ELb0ELb1ELb0ELb0ELb0ELb1ELb0ELb0ELb0ELb0ELb0EEENS1_21CollectiveEpilogueFwdINS6_IJSA_NS7_ILi512EEESA_EEES9_SC_SE_Li256ELb0ELb0ELb0ELb0EEENS1_29StaticPersistentTileSchedulerILb0EEEEEEEEEvNT_6ParamsE,"aw",@nobits
	.sectionflags	@""
	.align	16
	.zero		1024


//--------------------- .nv.shared._ZN7cutlass13device_kernelIN5flash11enable_sm90INS1_16FlashAttnFwdSm90INS1_25CollectiveMainloopFwdSm90ILi2EN4cute5tupleIJNS5_1CILi1EEES8_S8_EEENS6_IJNS7_ILi64EEESA_SA_EEELi512ENS_10bfloat16_tEfNS_4arch4Sm90ELb0ELb0ELb1ELb1ELb0ELb0ELb0ELb0ELb0ELb0ELb0ELb0EEENS1_21CollectiveEpilogueFwdINS6_IJSA_NS7_ILi512EEESA_EEES9_SC_SE_Li256ELb1ELb0ELb0ELb0EEENS1_36VarlenDynamicPersistentTileSchedulerILi64ELi64ELi256ELi32ELb0ELb0ELb1ELb0ELb1ELb1EEEEEEEEEvNT_6ParamsE --------------------------
	.section	.nv.shared._ZN7cutlass13device_kernelIN5flash11enable_sm90INS1_16FlashAttnFwdSm90INS1_25CollectiveMainloopFwdSm90ILi2EN4cute5tupleIJNS5_1CILi1EEES8_S8_EEENS6_IJNS7_ILi64EEESA_SA_EEELi512ENS_10bfloat16_tEfNS_4arch4Sm90ELb0ELb0ELb1ELb1ELb0ELb0ELb0ELb0ELb0ELb0ELb0ELb0EEENS1_21CollectiveEpilogueFwdINS6_IJSA_NS7_ILi512EEESA_EEES9_SC_SE_Li256ELb1ELb0ELb0ELb0EEENS1_36VarlenDynamicPersistentTileSchedulerILi64ELi64ELi256ELi32ELb0ELb0ELb1ELb0ELb1ELb1EEEEEEEEEvNT_6ParamsE,"aw",@nobits
	.sectionflags	@""
	.align	16
	.zero		1024


//--------------------- .nv.shared._ZN7cutlass13device_kernelIN5flash11enable_sm90INS1_16FlashAttnFwdSm90INS1_25CollectiveMainloopFwdSm90ILi2EN4cute5tupleIJNS5_1CILi1EEES8_S8_EEENS6_IJNS7_ILi64EEESA_SA_EEELi512ENS_10bfloat16_tEfNS_4arch4Sm90ELb0ELb0ELb1ELb1ELb0ELb1ELb0ELb0ELb0ELb0ELb0ELb0EEENS1_21CollectiveEpilogueFwdINS6_IJSA_NS7_ILi512EEESA_EEES9_SC_SE_Li256ELb1ELb0ELb0ELb0EEENS1_36VarlenDynamicPersistentTileSchedulerILi64ELi64ELi256ELi32ELb0ELb0ELb1ELb0ELb1ELb1EEEEEEEEEvNT_6ParamsE --------------------------
	.section	.nv.shared._ZN7cutlass13device_kernelIN5flash11enable_sm90INS1_16FlashAttnFwdSm90INS1_25CollectiveMainloopFwdSm90ILi2EN4cute5tupleIJNS5_1CILi1EEES8_S8_EEENS6_IJNS7_ILi64EEESA_SA_EEELi512ENS_10bfloat16_tEfNS_4arch4Sm90ELb0ELb0ELb1ELb1ELb0ELb1ELb0ELb0ELb0ELb0ELb0ELb0EEENS1_21CollectiveEpilogueFwdINS6_IJSA_NS7_ILi512EEESA_EEES9_SC_SE_Li256ELb1ELb0ELb0ELb0EEENS1_36VarlenDynamicPersistentTileSchedulerILi64ELi64ELi256ELi32ELb0ELb0ELb1ELb0ELb1ELb1EEEEEEEEEvNT_6ParamsE,"aw",@nobits
	.sectionflags	@""
	.align	16
	.zero		1024


//--------------------- .nv.shared._ZN7cutlass13device_kernelIN5flash11enable_sm90INS1_16FlashAttnFwdSm90INS1_25CollectiveMainloopFwdSm90ILi2EN4cute5tupleIJNS5_1CILi1EEES8_S8_EEENS6_IJNS7_ILi64EEESA_SA_EEELi512ENS_10bfloat16_tEfNS_4arch4Sm90ELb0ELb0ELb1ELb1ELb0ELb0ELb1ELb0ELb0ELb0ELb0ELb0EEENS1_21CollectiveEpilogueFwdINS6_IJSA_NS7_ILi512EEESA_EEES9_SC_SE_Li256ELb1ELb0ELb0ELb0EEENS1_36VarlenDynamicPersistentTileSchedulerILi64ELi64ELi256ELi32ELb0ELb0ELb1ELb0ELb1ELb1EEEEEEEEEvNT_6ParamsE --------------------------
	.section	.nv.shared._ZN7cutlass13device_kernelIN5flash11enable_sm90INS1_16FlashAttnFwdSm90INS1_25CollectiveMainloopFwdSm90ILi2EN4cute5tupleIJNS5_1CILi1EEES8_S8_EEENS6_IJNS7_ILi64EEESA_SA_EEELi512ENS_10bfloat16_tEfNS_4arch4Sm90ELb0ELb0ELb1ELb1ELb0ELb0ELb1ELb0ELb0ELb0ELb0ELb0EEENS1_21CollectiveEpilogueFwdINS6_IJSA_NS7_ILi512EEESA_EEES9_SC_SE_Li256ELb1ELb0ELb0ELb0EEENS1_36VarlenDynamicPersistentTileSchedulerILi64ELi64ELi256ELi32ELb0ELb0ELb1ELb0ELb1ELb1EEEEEEEEEvNT_6ParamsE,"aw",@nobits
	.sectionflags	@""
	.align	16
	.zero		1024


//--------------------- .nv.shared._ZN7cutlass13device_kernelIN5flash11enable_sm90INS1_16FlashAttnFwdSm90INS1_25CollectiveMainloopFwdSm90ILi2EN4cute5tupleIJNS5_1CILi1EEES8_S8_EEENS6_IJNS7_ILi64EEESA_SA_EEELi512ENS_10bfloat16_tEfNS_4arch4Sm90ELb0ELb0ELb1ELb1ELb0ELb1ELb1ELb0ELb0ELb0ELb0ELb0EEENS1_21CollectiveEpilogueFwdINS6_IJSA_NS7_ILi512EEESA_EEES9_SC_SE_Li256ELb1ELb0ELb0ELb0EEENS1_36VarlenDynamicPersistentTileSchedulerILi64ELi64ELi256ELi32ELb0ELb0ELb1ELb0ELb1ELb1EEEEEEEEEvNT_6ParamsE --------------------------
	.section	.nv.shared._ZN7cutlass13device_kernelIN5flash11enable_sm90INS1_16FlashAttnFwdSm90INS1_25CollectiveMainloopFwdSm90ILi2EN4cute5tupleIJNS5_1CILi1EEES8_S8_EEENS6_IJNS7_ILi64EEESA_SA_EEELi512ENS_10bfloat16_tEfNS_4arch4Sm90ELb0ELb0ELb1ELb1ELb0ELb1ELb1ELb0ELb0ELb0ELb0ELb0EEENS1_21CollectiveEpilogueFwdINS6_IJSA_NS7_ILi512EEESA_EEES9_SC_SE_Li256ELb1ELb0ELb0ELb0EEENS1_36VarlenDynamicPersistentTileSchedulerILi64ELi64ELi256ELi32ELb0ELb0ELb1ELb0ELb1ELb1EEEEEEEEEvNT_6ParamsE,"aw",@nobits
	.sectionflags	@""
	.align	16
	.zero		1024


//--------------------- .nv.shared._ZN7cutlass13device_kernelIN5flash11enable_sm90INS1_16FlashAttnFwdSm90INS1_25CollectiveMainloopFwdSm90ILi2EN4cute5tupleIJNS5_1CILi1EEES8_S8_EEENS6_IJNS7_ILi64EEESA_SA_EEELi512ENS_10bfloat16_tEfNS_4arch4Sm90ELb0ELb1ELb1ELb0ELb0ELb0ELb0ELb0ELb0ELb0ELb0ELb0EEENS1_21CollectiveEpilogueFwdINS6_IJSA_NS7_ILi512EEESA_EEES9_SC_SE_Li256ELb0ELb0ELb0ELb0EEENS1_30DynamicPersistentTileSchedulerILi256ELi32ELb0ELb0ELb1EEEEEEEEEvNT_6ParamsE --------------------------
	.section	.nv.shared._ZN7cutlass13device_kernelIN5flash11enable_sm90INS1_16FlashAttnFwdSm90INS1_25CollectiveMainloopFwdSm90ILi2EN4cute5tupleIJNS5_1CILi1EEES8_S8_EEENS6_IJNS7_ILi64EEESA_SA_EEELi512ENS_10bfloat16_tEfNS_4arch4Sm90ELb0ELb1ELb1ELb0ELb0ELb0ELb0ELb0ELb0ELb0ELb0ELb0EEENS1_21CollectiveEpilogueFwdINS6_IJSA_NS7_ILi512EEESA_EEES9_SC_SE_Li256ELb0ELb0ELb0ELb0EEENS1_30DynamicPersistentTileSchedulerILi256ELi32ELb0ELb0ELb1EEEEEEEEEvNT_6ParamsE,"aw",@nobits
	.sectionflags	@""
	.align	16
	.zero		1024


//--------------------- .nv.shared._ZN7cutlass13device_kernelIN5flash11enable_sm90INS1_16FlashAttnFwdSm90INS1_25CollectiveMainloopFwdSm90ILi2EN4cute5tupleIJNS5_1CILi1EEES8_S8_EEENS6_IJNS7_ILi64EEESA_SA_EEELi512ENS_10bfloat16_tEfNS_4arch4Sm90ELb0ELb1ELb1ELb0ELb0ELb0ELb1ELb0ELb0ELb0ELb0ELb0EEENS1_21CollectiveEpilogueFwdINS6_IJSA_NS7_ILi512EEESA_EEES9_SC_SE_Li256ELb0ELb0ELb0ELb0EEENS1_30DynamicPersistentTileSchedulerILi256ELi32ELb0ELb0ELb1EEEEEEEEEvNT_6ParamsE --------------------------
	.section	.nv.shared._ZN7cutlass13device_kernelIN5flash11enable_sm90INS1_16FlashAttnFwdSm90INS1_25CollectiveMainloopFwdSm90ILi2EN4cute5tupleIJNS5_1CILi1EEES8_S8_EEENS6_IJNS7_ILi64EEESA_SA_EEELi512ENS_10bfloat16_tEfNS_4arch4Sm90ELb0ELb1ELb1ELb0ELb0ELb0ELb1ELb0ELb0ELb0ELb0ELb0EEENS1_21CollectiveEpilogueFwdINS6_IJSA_NS7_ILi512EEESA_EEES9_SC_SE_Li256ELb0ELb0ELb0ELb0EEENS1_30DynamicPersistentTileSchedulerILi256ELi32ELb0ELb0ELb1EEEEEEEEEvNT_6ParamsE,"aw",@nobits
	.sectionflags	@""
	.align	16
	.zero		1024


//--------------------- .nv.shared._ZN7cutlass13device_kernelIN5flash11enable_sm90INS1_16FlashAttnFwdSm90INS1_25CollectiveMainloopFwdSm90ILi2EN4cute5tupleIJNS5_1CILi1EEES8_S8_EEENS6_IJNS7_ILi64EEESA_SA_EEELi512ENS_10bfloat16_tEfNS_4arch4Sm90ELb0ELb1ELb1ELb1ELb0ELb0ELb0ELb0ELb0ELb0ELb0ELb0EEENS1_21CollectiveEpilogueFwdINS6_IJSA_NS7_ILi512EEESA_EEES9_SC_SE_Li256ELb1ELb0ELb0ELb0EEENS1_36VarlenDynamicPersistentTileSchedulerILi64ELi64ELi256ELi32ELb0ELb0ELb1ELb1ELb0ELb1EEEEEEEEEvNT_6ParamsE --------------------------
	.section	.nv.shared._ZN7cutlass13device_kernelIN5flash11enable_sm90INS1_16FlashAttnFwdSm90INS1_25CollectiveMainloopFwdSm90ILi2EN4cute5tupleIJNS5_1CILi1EEES8_S8_EEENS6_IJNS7_ILi64EEESA_SA_EEELi512ENS_10bfloat16_tEfNS_4arch4Sm90ELb0ELb1ELb1ELb1ELb0ELb0ELb0ELb0ELb0ELb0ELb0ELb0EEENS1_21CollectiveEpilogueFwdINS6_IJSA_NS7_ILi512EEESA_EEES9_SC_SE_Li256ELb1ELb0ELb0ELb0EEENS1_36VarlenDynamicPersistentTileSchedulerILi64ELi64ELi256ELi32ELb0ELb0ELb1ELb1ELb0ELb1EEEEEEEEEvNT_6ParamsE,"aw",@nobits
	.sectionflags	@""
	.align	16
	.zero		1024


//--------------------- .nv.shared._ZN7cutlass13device_kernelIN5flash11enable_sm90INS1_16FlashAttnFwdSm90INS1_25CollectiveMainloopFwdSm90ILi2EN4cute5tupleIJNS5_1CILi1EEES8_S8_EEENS6_IJNS7_ILi64EEESA_SA_EEELi512ENS_10bfloat16_tEfNS_4arch4Sm90ELb0ELb1ELb1ELb1ELb0ELb1ELb0ELb0ELb0ELb0ELb0ELb0EEENS1_21CollectiveEpilogueFwdINS6_IJSA_NS7_ILi512EEESA_EEES9_SC_SE_Li256ELb1ELb0ELb0ELb0EEENS1_36VarlenDynamicPersistentTileSchedulerILi64ELi64ELi256ELi32ELb0ELb0ELb1ELb1ELb0ELb1EEEEEEEEEvNT_6ParamsE --------------------------
	.section	.nv.shared._ZN7cutlass13device_kernelIN5flash11enable_sm90INS1_16FlashAttnFwdSm90INS1_25CollectiveMainloopFwdSm90ILi2EN4cute5tupleIJNS5_1CILi1EEES8_S8_EEENS6_IJNS7_ILi64EEESA_SA_EEELi512ENS_10bfloat16_tEfNS_4arch4Sm90ELb0ELb1ELb1ELb1ELb0ELb1ELb0ELb0ELb0ELb0ELb0ELb0EEENS1_21CollectiveEpilogueFwdINS6_IJSA_NS7_ILi512EEESA_EEES9_SC_SE_Li256ELb1ELb0ELb0ELb0EEENS1_36VarlenDynamicPersistentTileSchedulerILi64ELi64ELi256ELi32ELb0ELb0ELb1ELb1ELb0ELb1EEEEEEEEEvNT_6ParamsE,"aw",@nobits
	.sectionflags	@""
	.align	16
	.zero		1024


//--------------------- .nv.shared._ZN7cutlass13device_kernelIN5flash11enable_sm90INS1_16FlashAttnFwdSm90INS1_25CollectiveMainloopFwdSm90ILi2EN4cute5tupleIJNS5_1CILi1EEES8_S8_EEENS6_IJNS7_ILi64EEESA_SA_EEELi512ENS_10bfloat16_tEfNS_4arch4Sm90ELb0ELb1ELb1ELb1ELb0ELb0ELb1ELb0ELb0ELb0ELb0ELb0EEENS1_21CollectiveEpilogueFwdINS6_IJSA_NS7_ILi512EEESA_EEES9_SC_SE_Li256ELb1ELb0ELb0ELb0EEENS1_36VarlenDynamicPersistentTileSchedulerILi64ELi64ELi256ELi32ELb0ELb0ELb1ELb1ELb0ELb1EEEEEEEEEvNT_6ParamsE --------------------------
	.section	.nv.shared._ZN7cutlass13device_kernelIN5flash11enable_sm90INS1_16FlashAttnFwdSm90INS1_25CollectiveMainloopFwdSm90ILi2EN4cute5tupleIJNS5_1CILi1EEES8_S8_EEENS6_IJNS7_ILi64EEESA_SA_EEELi512ENS_10bfloat16_tEfNS_4arch4Sm90ELb0ELb1ELb1ELb1ELb0ELb0ELb1ELb0ELb0ELb0ELb0ELb0EEENS1_21CollectiveEpilogueFwdINS6_IJSA_NS7_ILi512EEESA_EEES9_SC_SE_Li256ELb1ELb0ELb0ELb0EEENS1_36VarlenDynamicPersistentTileSchedulerILi64ELi64ELi256ELi32ELb0ELb0ELb1ELb1ELb0ELb1EEEEEEEEEvNT_6ParamsE,"aw",@nobits
	.sectionflags	@""
	.align	16
	.zero		1024


//--------------------- .nv.shared._ZN7cutlass13device_kernelIN5flash11enable_sm90INS1_16FlashAttnFwdSm90INS1_25CollectiveMainloopFwdSm90ILi2EN4cute5tupleIJNS5_1CILi1EEES8_S8_EEENS6_IJNS7_ILi64EEESA_SA_EEELi512ENS_10bfloat16_tEfNS_4arch4Sm90ELb0ELb1ELb1ELb1ELb0ELb1ELb1ELb0ELb0ELb0ELb0ELb0EEENS1_21CollectiveEpilogueFwdINS6_IJSA_NS7_ILi512EEESA_EEES9_SC_SE_Li256ELb1ELb0ELb0ELb0EEENS1_36VarlenDynamicPersistentTileSchedulerILi64ELi64ELi256ELi32ELb0ELb0ELb1ELb1ELb0ELb1EEEEEEEEEvNT_6ParamsE --------------------------
	.section	.nv.shared._ZN7cutlass13device_kernelIN5flash11enable_sm90INS1_16FlashAttnFwdSm90INS1_25CollectiveMainloopFwdSm90ILi2EN4cute5tupleIJNS5_1CILi1EEES8_S8_EEENS6_IJNS7_ILi64EEESA_SA_EEELi512ENS_10bfloat16_tEfNS_4arch4Sm90ELb0ELb1ELb1ELb1ELb0ELb1ELb1ELb0ELb0ELb0ELb0ELb0EEENS1_21CollectiveEpilogueFwdINS6_IJSA_NS7_ILi512EEESA_EEES9_SC_SE_Li256ELb1ELb0ELb0ELb0EEENS1_36VarlenDynamicPersistentTileSchedulerILi64ELi64ELi256ELi32ELb0ELb0ELb1ELb1ELb0ELb1EEEEEEEEEvNT_6ParamsE,"aw",@nobits
	.sectionflags	@""
	.align	16
	.zero		1024


//--------------------- .nv.shared._ZN7cutlass13device_kernelIN5flash11enable_sm90INS1_16FlashAttnFwdSm90INS1_25CollectiveMainloopFwdSm90ILi2EN4cute5tupleIJNS5_1CILi1EEES8_S8_EEENS6_IJNS7_ILi64EEESA_SA_EEELi512ENS_10bfloat16_tEfNS_4arch4Sm90ELb1ELb0ELb1ELb0ELb0ELb0ELb0ELb0ELb0ELb0ELb0ELb0EEENS1_21CollectiveEpilogueFwdINS6_IJSA_NS7_ILi512EEESA_EEES9_SC_SE_Li256ELb0ELb0ELb0ELb0EEENS1_30DynamicPersistentTileSchedulerILi256ELi32ELb0ELb0ELb1EEEEEEEEEvNT_6ParamsE --------------------------
	.section	.nv.shared._ZN7cutlass13device_kernelIN5flash11enable_sm90INS1_16FlashAttnFwdSm90INS1_25CollectiveMainloopFwdSm90ILi2EN4cute5tupleIJNS5_1CILi1EEES8_S8_EEENS6_IJNS7_ILi64EEESA_SA_EEELi512ENS_10bfloat16_tEfNS_4arch4Sm90ELb1ELb0ELb1ELb0ELb0ELb0ELb0ELb0ELb0ELb0ELb0ELb0EEENS1_21CollectiveEpilogueFwdINS6_IJSA_NS7_ILi512EEESA_EEES9_SC_SE_Li256ELb0ELb0ELb0ELb0EEENS1_30DynamicPersistentTileSchedulerILi256ELi32ELb0ELb0ELb1EEEEEEEEEvNT_6ParamsE,"aw",@nobits
	.sectionflags	@""
	.align	16
	.zero		1024


//--------------------- .nv.shared._ZN7cutlass13device_kernelIN5flash11enable_sm90INS1_16FlashAttnFwdSm90INS1_25CollectiveMainloopFwdSm90ILi2EN4cute5tupleIJNS5_1CILi1EEES8_S8_EEENS6_IJNS7_ILi64EEESA_SA_EEELi512ENS_10bfloat16_tEfNS_4arch4Sm90ELb1ELb0ELb1ELb0ELb0ELb0ELb1ELb0ELb0ELb0ELb0ELb0EEENS1_21CollectiveEpilogueFwdINS6_IJSA_NS7_ILi512EEESA_EEES9_SC_SE_Li256ELb0ELb0ELb0ELb0EEENS1_30DynamicPersistentTileSchedulerILi256ELi32ELb0ELb0ELb1EEEEEEEEEvNT_6ParamsE --------------------------
	.section	.nv.shared._ZN7cutlass13device_kernelIN5flash11enable_sm90INS1_16FlashAttnFwdSm90INS1_25CollectiveMainloopFwdSm90ILi2EN4cute5tupleIJNS5_1CILi1EEES8_S8_EEENS6_IJNS7_ILi64EEESA_SA_EEELi512ENS_10bfloat16_tEfNS_4arch4Sm90ELb1ELb0ELb1ELb0ELb0ELb0ELb1ELb0ELb0ELb0ELb0ELb0EEENS1_21CollectiveEpilogueFwdINS6_IJSA_NS7_ILi512EEESA_EEES9_SC_SE_Li256ELb0ELb0ELb0ELb0EEENS1_30DynamicPersistentTileSchedulerILi256ELi32ELb0ELb0ELb1EEEEEEEEEvNT_6ParamsE,"aw",@nobits
	.sectionflags	@""
	.align	16
	.zero		1024


//--------------------- .nv.shared._ZN7cutlass13device_kernelIN5flash11enable_sm90INS1_16FlashAttnFwdSm90INS1_25CollectiveMainloopFwdSm90ILi2EN4cute5tupleIJNS5_1CILi1EEES8_S8_EEENS6_IJNS7_ILi64EEESA_SA_EEELi512ENS_10bfloat16_tEfNS_4arch4Sm90ELb1ELb0ELb1ELb1ELb0ELb0ELb0ELb0ELb0ELb0ELb0ELb0EEENS1_21CollectiveEpilogueFwdINS6_IJSA_NS7_ILi512EEESA_EEES9_SC_SE_Li256ELb1ELb0ELb0ELb0EEENS1_36VarlenDynamicPersistentTileSchedulerILi64ELi64ELi256ELi32ELb0ELb0ELb1ELb1ELb1ELb1EEEEEEEEEvNT_6ParamsE --------------------------
	.section	.nv.shared._ZN7cutlass13device_kernelIN5flash11enable_sm90INS1_16FlashAttnFwdSm90INS1_25CollectiveMainloopFwdSm90ILi2EN4cute5tupleIJNS5_1CILi1EEES8_S8_EEENS6_IJNS7_ILi64EEESA_SA_EEELi512ENS_10bfloat16_tEfNS_4arch4Sm90ELb1ELb0ELb1ELb1ELb0ELb0ELb0ELb0ELb0ELb0ELb0ELb0EEENS1_21CollectiveEpilogueFwdINS6_IJSA_NS7_ILi512EEESA_EEES9_SC_SE_Li256ELb1ELb0ELb0ELb0EEENS1_36VarlenDynamicPersistentTileSchedulerILi64ELi64ELi256ELi32ELb0ELb0ELb1ELb1ELb1ELb1EEEEEEEEEvNT_6ParamsE,"aw",@nobits
	.sectionflags	@""
	.align	16
	.zero		1024


//--------------------- .nv.shared._ZN7cutlass13device_kernelIN5flash11enable_sm90INS1_16FlashAttnFwdSm90INS1_25CollectiveMainloopFwdSm90ILi2EN4cute5tupleIJNS5_1CILi1EEES8_S8_EEENS6_IJNS7_ILi64EEESA_SA_EEELi512ENS_10bfloat16_tEfNS_4arch4Sm90ELb1ELb0ELb1ELb1ELb0ELb1ELb0ELb0ELb0ELb0ELb0ELb0EEENS1_21CollectiveEpilogueFwdINS6_IJSA_NS7_ILi512EEESA_EEES9_SC_SE_Li256ELb1ELb0ELb0ELb0EEENS1_36VarlenDynamicPersistentTileSchedulerILi64ELi64ELi256ELi32ELb0ELb0ELb1ELb1ELb1ELb1EEEEEEEEEvNT_6ParamsE --------------------------
	.section	.nv.shared._ZN7cutlass13device_kernelIN5flash11enable_sm90INS1_16FlashAttnFwdSm90INS1_25CollectiveMainloopFwdSm90ILi2EN4cute5tupleIJNS5_1CILi1EEES8_S8_EEENS6_IJNS7_ILi64EEESA_SA_EEELi512ENS_10bfloat16_tEfNS_4arch4Sm90ELb1ELb0ELb1ELb1ELb0ELb1ELb0ELb0ELb0ELb0ELb0ELb0EEENS1_21CollectiveEpilogueFwdINS6_IJSA_NS7_ILi512EEESA_EEES9_SC_SE_Li256ELb1ELb0ELb0ELb0EEENS1_36VarlenDynamicPersistentTileSchedulerILi64ELi64ELi256ELi32ELb0ELb0ELb1ELb1ELb1ELb1EEEEEEEEEvNT_6ParamsE,"aw",@nobits
	.sectionflags	@""
	.align	16
	.zero		1024


//--------------------- .nv.shared._ZN7cutlass13device_kernelIN5flash11enable_sm90INS1_16FlashAttnFwdSm90INS1_25CollectiveMainloopFwdSm90ILi2EN4cute5tupleIJNS5_1CILi1EEES8_S8_EEENS6_IJNS7_ILi64EEESA_SA_EEELi512ENS_10bfloat16_tEfNS_4arch4Sm90ELb1ELb0ELb1ELb1ELb0ELb0ELb1ELb0ELb0ELb0ELb0ELb0EEENS1_21CollectiveEpilogueFwdINS6_IJSA_NS7_ILi512EEESA_EEES9_SC_SE_Li256ELb1ELb0ELb0ELb0EEENS1_36VarlenDynamicPersistentTileSchedulerILi64ELi64ELi256ELi32ELb0ELb0ELb1ELb1ELb1ELb1EEEEEEEEEvNT_6ParamsE --------------------------
	.section	.nv.shared._ZN7cutlass13device_kernelIN5flash11enable_sm90INS1_16FlashAttnFwdSm90INS1_25CollectiveMainloopFwdSm90ILi2EN4cute5tupleIJNS5_1CILi1EEES8_S8_EEENS6_IJNS7_ILi64EEESA_SA_EEELi512ENS_10bfloat16_tEfNS_4arch4Sm90ELb1ELb0ELb1ELb1ELb0ELb0ELb1ELb0ELb0ELb0ELb0ELb0EEENS1_21CollectiveEpilogueFwdINS6_IJSA_NS7_ILi512EEESA_EEES9_SC_SE_Li256ELb1ELb0ELb0ELb0EEENS1_36VarlenDynamicPersistentTileSchedulerILi64ELi64ELi256ELi32ELb0ELb0ELb1ELb1ELb1ELb1EEEEEEEEEvNT_6ParamsE,"aw",@nobits
	.sectionflags	@""
	.align	16
	.zero		1024


//--------------------- .nv.shared._ZN7cutlass13device_kernelIN5flash11enable_sm90INS1_16FlashAttnFwdSm90INS1_25CollectiveMainloopFwdSm90ILi2EN4cute5tupleIJNS5_1CILi1EEES8_S8_EEENS6_IJNS7_ILi64EEESA_SA_EEELi512ENS_10bfloat16_tEfNS_4arch4Sm90ELb1ELb0ELb1ELb1ELb0ELb1ELb1ELb0ELb0ELb0ELb0ELb0EEENS1_21CollectiveEpilogueFwdINS6_IJSA_NS7_ILi512EEESA_EEES9_SC_SE_Li256ELb1ELb0ELb0ELb0EEENS1_36VarlenDynamicPersistentTileSchedulerILi64ELi64ELi256ELi32ELb0ELb0ELb1ELb1ELb1ELb1EEEEEEEEEvNT_6ParamsE --------------------------
	.section	.nv.shared._ZN7cutlass13device_kernelIN5flash11enable_sm90INS1_16FlashAttnFwdSm90INS1_25CollectiveMainloopFwdSm90ILi2EN4cute5tupleIJNS5_1CILi1EEES8_S8_EEENS6_IJNS7_ILi64EEESA_SA_EEELi512ENS_10bfloat16_tEfNS_4arch4Sm90ELb1ELb0ELb1ELb1ELb0ELb1ELb1ELb0ELb0ELb0ELb0ELb0EEENS1_21CollectiveEpilogueFwdINS6_IJSA_NS7_ILi512EEESA_EEES9_SC_SE_Li256ELb1ELb0ELb0ELb0EEENS1_36VarlenDynamicPersistentTileSchedulerILi64ELi64ELi256ELi32ELb0ELb0ELb1ELb1ELb1ELb1EEEEEEEEEvNT_6ParamsE,"aw",@nobits
	.sectionflags	@""
	.align	16
	.zero		1024


//--------------------- .nv.constant0._ZN7cutlass13device_kernelIN5flash11enable_sm90INS1_16FlashAttnFwdSm90INS1_25CollectiveMainloopFwdSm90ILi2EN4cute5tupleIJNS5_1CILi1EEES8_S8_EEENS6_IJNS7_ILi64EEESA_SA_EEELi512ENS_10bfloat16_tEfNS_4arch4Sm90ELb0ELb0ELb1ELb0ELb0ELb0ELb0ELb0ELb0ELb0ELb0ELb0EEENS1_21CollectiveEpilogueFwdINS6_IJSA_NS7_ILi512EEESA_EEES9_SC_SE_Li256ELb0ELb0ELb0ELb0EEENS1_29StaticPersistentTileSchedulerILb0EEEEEEEEEvNT_6ParamsE --------------------------
	.section	.nv.constant0._ZN7cutlass13device_kernelIN5flash11enable_sm90INS1_16FlashAttnFwdSm90INS1_25CollectiveMainloopFwdSm90ILi2EN4cute5tupleIJNS5_1CILi1EEES8_S8_EEENS6_IJNS7_ILi64EEESA_SA_EEELi512ENS_10bfloat16_tEfNS_4arch4Sm90ELb0ELb0ELb1ELb0ELb0ELb0ELb0ELb0ELb0ELb0ELb0ELb0EEENS1_21CollectiveEpilogueFwdINS6_IJSA_NS7_ILi512EEESA_EEES9_SC_SE_Li256ELb0ELb0ELb0ELb0EEENS1_29StaticPersistentTileSchedulerILb0EEEEEEEEEvNT_6ParamsE,"a",@progbits
	.sectionflags	@""
	.align	4
.nv.constant0._ZN7cutlass13device_kernelIN5flash11enable_sm90INS1_16FlashAttnFwdSm90INS1_25CollectiveMainloopFwdSm90ILi2EN4cute5tupleIJNS5_1CILi1EEES8_S8_EEENS6_IJNS7_ILi64EEESA_SA_EEELi512ENS_10bfloat16_tEfNS_4arch4Sm90ELb0ELb0ELb1ELb0ELb0ELb0ELb0ELb0ELb0ELb0ELb0ELb0EEENS1_21CollectiveEpilogueFwdINS6_IJSA_NS7_ILi512EEESA_EEES9_SC_SE_Li256ELb0ELb0ELb0ELb0EEENS1_29StaticPersistentTileSchedulerILb0EEEEEEEEEvNT_6ParamsE:
	.zero		3584


//--------------------- .nv.constant0._ZN7cutlass13device_kernelIN5flash11enable_sm90INS1_16FlashAttnFwdSm90INS1_25CollectiveMainloopFwdSm90ILi2EN4cute5tupleIJNS5_1CILi1EEES8_S8_EEENS6_IJNS7_ILi64EEESA_SA_EEELi512ENS_10bfloat16_tEfNS_4arch4Sm90ELb0ELb0ELb1ELb0ELb0ELb0ELb1ELb0ELb0ELb0ELb0ELb0EEENS1_21CollectiveEpilogueFwdINS6_IJSA_NS7_ILi512EEESA_EEES9_SC_SE_Li256ELb0ELb0ELb0ELb0EEENS1_29StaticPersistentTileSchedulerILb0EEEEEEEEEvNT_6ParamsE --------------------------
	.section	.nv.constant0._ZN7cutlass13device_kernelIN5flash11enable_sm90INS1_16FlashAttnFwdSm90INS1_25CollectiveMainloopFwdSm90ILi2EN4cute5tupleIJNS5_1CILi1EEES8_S8_EEENS6_IJNS7_ILi64EEESA_SA_EEELi512ENS_10bfloat16_tEfNS_4arch4Sm90ELb0ELb0ELb1ELb0ELb0ELb0ELb1ELb0ELb0ELb0ELb0ELb0EEENS1_21CollectiveEpilogueFwdINS6_IJSA_NS7_ILi512EEESA_EEES9_SC_SE_Li256ELb0ELb0ELb0ELb0EEENS1_29StaticPersistentTileSchedulerILb0EEEEEEEEEvNT_6ParamsE,"a",@progbits
	.sectionflags	@""
	.align	4
.nv.constant0._ZN7cutlass13device_kernelIN5flash11enable_sm90INS1_16FlashAttnFwdSm90INS1_25CollectiveMainloopFwdSm90ILi2EN4cute5tupleIJNS5_1CILi1EEES8_S8_EEENS6_IJNS7_ILi64EEESA_SA_EEELi512ENS_10bfloat16_tEfNS_4arch4Sm90ELb0ELb0ELb1ELb0ELb0ELb0ELb1ELb0ELb0ELb0ELb0ELb0EEENS1_21CollectiveEpilogueFwdINS6_IJSA_NS7_ILi512EEESA_EEES9_SC_SE_Li256ELb0ELb0ELb0ELb0EEENS1_29StaticPersistentTileSchedulerILb0EEEEEEEEEvNT_6ParamsE:
	.zero		3840


//--------------------- .nv.constant0._ZN7cutlass13device_kernelIN5flash11enable_sm90INS1_16FlashAttnFwdSm90INS1_25CollectiveMainloopFwdSm90ILi2EN4cute5tupleIJNS5_1CILi1EEES8_S8_EEENS6_IJNS7_ILi64EEESA_SA_EEELi512ENS_10bfloat16_tEfNS_4arch4Sm90ELb0ELb0ELb1ELb1ELb0ELb0ELb0ELb0ELb0ELb0ELb0ELb0EEENS1_21CollectiveEpilogueFwdINS6_IJSA_NS7_ILi512EEESA_EEES9_SC_SE_Li256ELb1ELb0ELb0ELb0EEENS1_36VarlenDynamicPersistentTileSchedulerILi64ELi64ELi256ELi32ELb0ELb0ELb1ELb0ELb1ELb1EEEEEEEEEvNT_6ParamsE --------------------------
	.section	.nv.constant0._ZN7cutlass13device_kernelIN5flash11enable_sm90INS1_16FlashAttnFwdSm90INS1_25CollectiveMainloopFwdSm90ILi2EN4cute5tupleIJNS5_1CILi1EEES8_S8_EEENS6_IJNS7_ILi64EEESA_SA_EEELi512ENS_10bfloat16_tEfNS_4arch4Sm90ELb0ELb0ELb1ELb1ELb0ELb0ELb0ELb0ELb0ELb0ELb0ELb0EEENS1_21CollectiveEpilogueFwdINS6_IJSA_NS7_ILi512EEESA_EEES9_SC_SE_Li256ELb1ELb0ELb0ELb0EEENS1_36VarlenDynamicPersistentTileSchedulerILi64ELi64ELi256ELi32ELb0ELb0ELb1ELb0ELb1ELb1EEEEEEEEEvNT_6ParamsE,"a",@progbits
	.sectionflags	@""
	.align	4
.nv.constant0._ZN7cutlass13device_kernelIN5flash11enable_sm90INS1_16FlashAttnFwdSm90INS1_25CollectiveMainloopFwdSm90ILi2EN4cute5tupleIJNS5_1CILi1EEES8_S8_EEENS6_IJNS7_ILi64EEESA_SA_EEELi512ENS_10bfloat16_tEfNS_4arch4Sm90ELb0ELb0ELb1ELb1ELb0ELb0ELb0ELb0ELb0ELb0ELb0ELb0EEENS1_21CollectiveEpilogueFwdINS6_IJSA_NS7_ILi512EEESA_EEES9_SC_SE_Li256ELb1ELb0ELb0ELb0EEENS1_36VarlenDynamicPersistentTileSchedulerILi64ELi64ELi256ELi32ELb0ELb0ELb1ELb0ELb1ELb1EEEEEEEEEvNT_6ParamsE:
	.zero		3200


//--------------------- .nv.constant0._ZN7cutlass13device_kernelIN5flash11enable_sm90INS1_16FlashAttnFwdSm90INS1_25CollectiveMainloopFwdSm90ILi2EN4cute5tupleIJNS5_1CILi1EEES8_S8_EEENS6_IJNS7_ILi64EEESA_SA_EEELi512ENS_10bfloat16_tEfNS_4arch4Sm90ELb0ELb0ELb1ELb1ELb0ELb1ELb0ELb0ELb0ELb0ELb0ELb0EEENS1_21CollectiveEpilogueFwdINS6_IJSA_NS7_ILi512EEESA_EEES9_SC_SE_Li256ELb1ELb0ELb0ELb0EEENS1_36VarlenDynamicPersistentTileSchedulerILi64ELi64ELi256ELi32ELb0ELb0ELb1ELb0ELb1ELb1EEEEEEEEEvNT_6ParamsE --------------------------
	.section	.nv.constant0._ZN7cutlass13device_kernelIN5flash11enable_sm90INS1_16FlashAttnFwdSm90INS1_25CollectiveMainloopFwdSm90ILi2EN4cute5tupleIJNS5_1CILi1EEES8_S8_EEENS6_IJNS7_ILi64EEESA_SA_EEELi512ENS_10bfloat16_tEfNS_4arch4Sm90ELb0ELb0ELb1ELb1ELb0ELb1ELb0ELb0ELb0ELb0ELb0ELb0EEENS1_21CollectiveEpilogueFwdINS6_IJSA_NS7_ILi512EEESA_EEES9_SC_SE_Li256ELb1ELb0ELb0ELb0EEENS1_36VarlenDynamicPersistentTileSchedulerILi64ELi64ELi256ELi32ELb0ELb0ELb1ELb0ELb1ELb1EEEEEEEEEvNT_6ParamsE,"a",@progbits
	.sectionflags	@""
	.align	4
.nv.constant0._ZN7cutlass13device_kernelIN5flash11enable_sm90INS1_16FlashAttnFwdSm90INS1_25CollectiveMainloopFwdSm90ILi2EN4cute5tupleIJNS5_1CILi1EEES8_S8_EEENS6_IJNS7_ILi64EEESA_SA_EEELi512ENS_10bfloat16_tEfNS_4arch4Sm90ELb0ELb0ELb1ELb1ELb0ELb1ELb0ELb0ELb0ELb0ELb0ELb0EEENS1_21CollectiveEpilogueFwdINS6_IJSA_NS7_ILi512EEESA_EEES9_SC_SE_Li256ELb1ELb0ELb0ELb0EEENS1_36VarlenDynamicPersistentTileSchedulerILi64ELi64ELi256ELi32ELb0ELb0ELb1ELb0ELb1ELb1EEEEEEEEEvNT_6ParamsE:
	.zero		3200


//--------------------- .nv.constant0._ZN7cutlass13device_kernelIN5flash11enable_sm90INS1_16FlashAttnFwdSm90INS1_25CollectiveMainloopFwdSm90ILi2EN4cute5tupleIJNS5_1CILi1EEES8_S8_EEENS6_IJNS7_ILi64EEESA_SA_EEELi512ENS_10bfloat16_tEfNS_4arch4Sm90ELb0ELb0ELb1ELb1ELb0ELb0ELb1ELb0ELb0ELb0ELb0ELb0EEENS1_21CollectiveEpilogueFwdINS6_IJSA_NS7_ILi512EEESA_EEES9_SC_SE_Li256ELb1ELb0ELb0ELb0EEENS1_36VarlenDynamicPersistentTileSchedulerILi64ELi64ELi256ELi32ELb0ELb0ELb1ELb0ELb1ELb1EEEEEEEEEvNT_6ParamsE --------------------------
	.section	.nv.constant0._ZN7cutlass13device_kernelIN5flash11enable_sm90INS1_16FlashAttnFwdSm90INS1_25CollectiveMainloopFwdSm90ILi2EN4cute5tupleIJNS5_1CILi1EEES8_S8_EEENS6_IJNS7_ILi64EEESA_SA_EEELi512ENS_10bfloat16_tEfNS_4arch4Sm90ELb0ELb0ELb1ELb1ELb0ELb0ELb1ELb0ELb0ELb0ELb0ELb0EEENS1_21CollectiveEpilogueFwdINS6_IJSA_NS7_ILi512EEESA_EEES9_SC_SE_Li256ELb1ELb0ELb0ELb0EEENS1_36VarlenDynamicPersistentTileSchedulerILi64ELi64ELi256ELi32ELb0ELb0ELb1ELb0ELb1ELb1EEEEEEEEEvNT_6ParamsE,"a",@progbits
	.sectionflags	@""
	.align	4
.nv.constant0._ZN7cutlass13device_kernelIN5flash11enable_sm90INS1_16FlashAttnFwdSm90INS1_25CollectiveMainloopFwdSm90ILi2EN4cute5tupleIJNS5_1CILi1EEES8_S8_EEENS6_IJNS7_ILi64EEESA_SA_EEELi512ENS_10bfloat16_tEfNS_4arch4Sm90ELb0ELb0ELb1ELb1ELb0ELb0ELb1ELb0ELb0ELb0ELb0ELb0EEENS1_21CollectiveEpilogueFwdINS6_IJSA_NS7_ILi512EEESA_EEES9_SC_SE_Li256ELb1ELb0ELb0ELb0EEENS1_36VarlenDynamicPersistentTileSchedulerILi64ELi64ELi256ELi32ELb0ELb0ELb1ELb0ELb1ELb1EEEEEEEEEvNT_6ParamsE:
	.zero		3456


//--------------------- .nv.constant0._ZN7cutlass13device_kernelIN5flash11enable_sm90INS1_16FlashAttnFwdSm90INS1_25CollectiveMainloopFwdSm90ILi2EN4cute5tupleIJNS5_1CILi1EEES8_S8_EEENS6_IJNS7_ILi64EEESA_SA_EEELi512ENS_10bfloat16_tEfNS_4arch4Sm90ELb0ELb0ELb1ELb1ELb0ELb1ELb1ELb0ELb0ELb0ELb0ELb0EEENS1_21CollectiveEpilogueFwdINS6_IJSA_NS7_ILi512EEESA_EEES9_SC_SE_Li256ELb1ELb0ELb0ELb0EEENS1_36VarlenDynamicPersistentTileSchedulerILi64ELi64ELi256ELi32ELb0ELb0ELb1ELb0ELb1ELb1EEEEEEEEEvNT_6ParamsE --------------------------
	.section	.nv.constant0._ZN7cutlass13device_kernelIN5flash11enable_sm90INS1_16FlashAttnFwdSm90INS1_25CollectiveMainloopFwdSm90ILi2EN4cute5tupleIJNS5_1CILi1EEES8_S8_EEENS6_IJNS7_ILi64EEESA_SA_EEELi512ENS_10bfloat16_tEfNS_4arch4Sm90ELb0ELb0ELb1ELb1ELb0ELb1ELb1ELb0ELb0ELb0ELb0ELb0EEENS1_21CollectiveEpilogueFwdINS6_IJSA_NS7_ILi512EEESA_EEES9_SC_SE_Li256ELb1ELb0ELb0ELb0EEENS1_36VarlenDynamicPersistentTileSchedulerILi64ELi64ELi256ELi32ELb0ELb0ELb1ELb0ELb1ELb1EEEEEEEEEvNT_6ParamsE,"a",@progbits
	.sectionflags	@""
	.align	4
.nv.constant0._ZN7cutlass13device_kernelIN5flash11enable_sm90INS1_16FlashAttnFwdSm90INS1_25CollectiveMainloopFwdSm90ILi2EN4cute5tupleIJNS5_1CILi1EEES8_S8_EEENS6_IJNS7_ILi64EEESA_SA_EEELi512ENS_10bfloat16_tEfNS_4arch4Sm90ELb0ELb0ELb1ELb1ELb0ELb1ELb1ELb0ELb0ELb0ELb0ELb0EEENS1_21CollectiveEpilogueFwdINS6_IJSA_NS7_ILi512EEESA_EEES9_SC_SE_Li256ELb1ELb0ELb0ELb0EEENS1_36VarlenDynamicPersistentTileSchedulerILi64ELi64ELi256ELi32ELb0ELb0ELb1ELb0ELb1ELb1EEEEEEEEEvNT_6ParamsE:
	.zero		3456


//--------------------- .nv.constant0._ZN7cutlass13device_kernelIN5flash11enable_sm90INS1_16FlashAttnFwdSm90INS1_25CollectiveMainloopFwdSm90ILi2EN4cute5tupleIJNS5_1CILi1EEES8_S8_EEENS6_IJNS7_ILi64EEESA_SA_EEELi512ENS_10bfloat16_tEfNS_4arch4Sm90ELb0ELb1ELb1ELb0ELb0ELb0ELb0ELb0ELb0ELb0ELb0ELb0EEENS1_21CollectiveEpilogueFwdINS6_IJSA_NS7_ILi512EEESA_EEES9_SC_SE_Li256ELb0ELb0ELb0ELb0EEENS1_30DynamicPersistentTileSchedulerILi256ELi32ELb0ELb0ELb1EEEEEEEEEvNT_6ParamsE --------------------------
	.section	.nv.constant0._ZN7cutlass13device_kernelIN5flash11enable_sm90INS1_16FlashAttnFwdSm90INS1_25CollectiveMainloopFwdSm90ILi2EN4cute5tupleIJNS5_1CILi1EEES8_S8_EEENS6_IJNS7_ILi64EEESA_SA_EEELi512ENS_10bfloat16_tEfNS_4arch4Sm90ELb0ELb1ELb1ELb0ELb0ELb0ELb0ELb0ELb0ELb0ELb0ELb0EEENS1_21CollectiveEpilogueFwdINS6_IJSA_NS7_ILi512EEESA_EEES9_SC_SE_Li256ELb0ELb0ELb0ELb0EEENS1_30DynamicPersistentTileSchedulerILi256ELi32ELb0ELb0ELb1EEEEEEEEEvNT_6ParamsE,"a",@progbits
	.sectionflags	@""
	.align	4
.nv.constant0._ZN7cutlass13device_kernelIN5flash11enable_sm90INS1_16FlashAttnFwdSm90INS1_25CollectiveMainloopFwdSm90ILi2EN4cute5tupleIJNS5_1CILi1EEES8_S8_EEENS6_IJNS7_ILi64EEESA_SA_EEELi512ENS_10bfloat16_tEfNS_4arch4Sm90ELb0ELb1ELb1ELb0ELb0ELb0ELb0ELb0ELb0ELb0ELb0ELb0EEENS1_21CollectiveEpilogueFwdINS6_IJSA_NS7_ILi512EEESA_EEES9_SC_SE_Li256ELb0ELb0ELb0ELb0EEENS1_30DynamicPersistentTileSchedulerILi256ELi32ELb0ELb0ELb1EEEEEEEEEvNT_6ParamsE:
	.zero		3584


//--------------------- .nv.constant0._ZN7cutlass13device_kernelIN5flash11enable_sm90INS1_16FlashAttnFwdSm90INS1_25CollectiveMainloopFwdSm90ILi2EN4cute5tupleIJNS5_1CILi1EEES8_S8_EEENS6_IJNS7_ILi64EEESA_SA_EEELi512ENS_10bfloat16_tEfNS_4arch4Sm90ELb0ELb1ELb1ELb0ELb0ELb0ELb1ELb0ELb0ELb0ELb0ELb0EEENS1_21CollectiveEpilogueFwdINS6_IJSA_NS7_ILi512EEESA_EEES9_SC_SE_Li256ELb0ELb0ELb0ELb0EEENS1_30DynamicPersistentTileSchedulerILi256ELi32ELb0ELb0ELb1EEEEEEEEEvNT_6ParamsE --------------------------
	.section	.nv.constant0._ZN7cutlass13device_kernelIN5flash11enable_sm90INS1_16FlashAttnFwdSm90INS1_25CollectiveMainloopFwdSm90ILi2EN4cute5tupleIJNS5_1CILi1EEES8_S8_EEENS6_IJNS7_ILi64EEESA_SA_EEELi512ENS_10bfloat16_tEfNS_4arch4Sm90ELb0ELb1ELb1ELb0ELb0ELb0ELb1ELb0ELb0ELb0ELb0ELb0EEENS1_21CollectiveEpilogueFwdINS6_IJSA_NS7_ILi512EEESA_EEES9_SC_SE_Li256ELb0ELb0ELb0ELb0EEENS1_30DynamicPersistentTileSchedulerILi256ELi32ELb0ELb0ELb1EEEEEEEEEvNT_6ParamsE,"a",@progbits
	.sectionflags	@""
	.align	4
.nv.constant0._ZN7cutlass13device_kernelIN5flash11enable_sm90INS1_16FlashAttnFwdSm90INS1_25CollectiveMainloopFwdSm90ILi2EN4cute5tupleIJNS5_1CILi1EEES8_S8_EEENS6_IJNS7_ILi64EEESA_SA_EEELi512ENS_10bfloat16_tEfNS_4arch4Sm90ELb0ELb1ELb1ELb0ELb0ELb0ELb1ELb0ELb0ELb0ELb0ELb0EEENS1_21CollectiveEpilogueFwdINS6_IJSA_NS7_ILi512EEESA_EEES9_SC_SE_Li256ELb0ELb0ELb0ELb0EEENS1_30DynamicPersistentTileSchedulerILi256ELi32ELb0ELb0ELb1EEEEEEEEEvNT_6ParamsE:
	.zero		3840


//--------------------- .nv.constant0._ZN7cutlass13device_kernelIN5flash11enable_sm90INS1_16FlashAttnFwdSm90INS1_25CollectiveMainloopFwdSm90ILi2EN4cute5tupleIJNS5_1CILi1EEES8_S8_EEENS6_IJNS7_ILi64EEESA_SA_EEELi512ENS_10bfloat16_tEfNS_4arch4Sm90ELb0ELb1ELb1ELb1ELb0ELb0ELb0ELb0ELb0ELb0ELb0ELb0EEENS1_21CollectiveEpilogueFwdINS6_IJSA_NS7_ILi512EEESA_EEES9_SC_SE_Li256ELb1ELb0ELb0ELb0EEENS1_36VarlenDynamicPersistentTileSchedulerILi64ELi64ELi256ELi32ELb0ELb0ELb1ELb1ELb0ELb1EEEEEEEEEvNT_6ParamsE --------------------------
	.section	.nv.constant0._ZN7cutlass13device_kernelIN5flash11enable_sm90INS1_16FlashAttnFwdSm90INS1_25CollectiveMainloopFwdSm90ILi2EN4cute5tupleIJNS5_1CILi1EEES8_S8_EEENS6_IJNS7_ILi64EEESA_SA_EEELi512ENS_10bfloat16_tEfNS_4arch4Sm90ELb0ELb1ELb1ELb1ELb0ELb0ELb0ELb0ELb0ELb0ELb0ELb0EEENS1_21CollectiveEpilogueFwdINS6_IJSA_NS7_ILi512EEESA_EEES9_SC_SE_Li256ELb1ELb0ELb0ELb0EEENS1_36VarlenDynamicPersistentTileSchedulerILi64ELi64ELi256ELi32ELb0ELb0ELb1ELb1ELb0ELb1EEEEEEEEEvNT_6ParamsE,"a",@progbits
	.sectionflags	@""
	.align	4
.nv.constant0._ZN7cutlass13device_kernelIN5flash11enable_sm90INS1_16FlashAttnFwdSm90INS1_25CollectiveMainloopFwdSm90ILi2EN4cute5tupleIJNS5_1CILi1EEES8_S8_EEENS6_IJNS7_ILi64EEESA_SA_EEELi512ENS_10bfloat16_tEfNS_4arch4Sm90ELb0ELb1ELb1ELb1ELb0ELb0ELb0ELb0ELb0ELb0ELb0ELb0EEENS1_21CollectiveEpilogueFwdINS6_IJSA_NS7_ILi512EEESA_EEES9_SC_SE_Li256ELb1ELb0ELb0ELb0EEENS1_36VarlenDynamicPersistentTileSchedulerILi64ELi64ELi256ELi32ELb0ELb0ELb1ELb1ELb0ELb1EEEEEEEEEvNT_6ParamsE:
	.zero		3200


//--------------------- .nv.constant0._ZN7cutlass13device_kernelIN5flash11enable_sm90INS1_16FlashAttnFwdSm90INS1_25CollectiveMainloopFwdSm90ILi2EN4cute5tupleIJNS5_1CILi1EEES8_S8_EEENS6_IJNS7_ILi64EEESA_SA_EEELi512ENS_10bfloat16_tEfNS_4arch4Sm90ELb0ELb1ELb1ELb1ELb0ELb1ELb0ELb0ELb0ELb0ELb0ELb0EEENS1_21CollectiveEpilogueFwdINS6_IJSA_NS7_ILi512EEESA_EEES9_SC_SE_Li256ELb1ELb0ELb0ELb0EEENS1_36VarlenDynamicPersistentTileSchedulerILi64ELi64ELi256ELi32ELb0ELb0ELb1ELb1ELb0ELb1EEEEEEEEEvNT_6ParamsE --------------------------
	.section	.nv.constant0._ZN7cutlass13device_kernelIN5flash11enable_sm90INS1_16FlashAttnFwdSm90INS1_25CollectiveMainloopFwdSm90ILi2EN4cute5tupleIJNS5_1CILi1EEES8_S8_EEENS6_IJNS7_ILi64EEESA_SA_EEELi512ENS_10bfloat16_tEfNS_4arch4Sm90ELb0ELb1ELb1ELb1ELb0ELb1ELb0ELb0ELb0ELb0ELb0ELb0EEENS1_21CollectiveEpilogueFwdINS6_IJSA_NS7_ILi512EEESA_EEES9_SC_SE_Li256ELb1ELb0ELb0ELb0EEENS1_36VarlenDynamicPersistentTileSchedulerILi64ELi64ELi256ELi32ELb0ELb0ELb1ELb1ELb0ELb1EEEEEEEEEvNT_6ParamsE,"a",@progbits
	.sectionflags	@""
	.align	4
.nv.constant0._ZN7cutlass13device_kernelIN5flash11enable_sm90INS1_16FlashAttnFwdSm90INS1_25CollectiveMainloopFwdSm90ILi2EN4cute5tupleIJNS5_1CILi1EEES8_S8_EEENS6_IJNS7_ILi64EEESA_SA_EEELi512ENS_10bfloat16_tEfNS_4arch4Sm90ELb0ELb1ELb1ELb1ELb0ELb1ELb0ELb0ELb0ELb0ELb0ELb0EEENS1_21CollectiveEpilogueFwdINS6_IJSA_NS7_ILi512EEESA_EEES9_SC_SE_Li256ELb1ELb0ELb0ELb0EEENS1_36VarlenDynamicPersistentTileSchedulerILi64ELi64ELi256ELi32ELb0ELb0ELb1ELb1ELb0ELb1EEEEEEEEEvNT_6ParamsE:
	.zero		3200


//--------------------- .nv.constant0._ZN7cutlass13device_kernelIN5flash11enable_sm90INS1_16FlashAttnFwdSm90INS1_25CollectiveMainloopFwdSm90ILi2EN4cute5tupleIJNS5_1CILi1EEES8_S8_EEENS6_IJNS7_ILi64EEESA_SA_EEELi512ENS_10bfloat16_tEfNS_4arch4Sm90ELb0ELb1ELb1ELb1ELb0ELb0ELb1ELb0ELb0ELb0ELb0ELb0EEENS1_21CollectiveEpilogueFwdINS6_IJSA_NS7_ILi512EEESA_EEES9_SC_SE_Li256ELb1ELb0ELb0ELb0EEENS1_36VarlenDynamicPersistentTileSchedulerILi64ELi64ELi256ELi32ELb0ELb0ELb1ELb1ELb0ELb1EEEEEEEEEvNT_6ParamsE --------------------------
	.section	.nv.constant0._ZN7cutlass13device_kernelIN5flash11enable_sm90INS1_16FlashAttnFwdSm90INS1_25CollectiveMainloopFwdSm90ILi2EN4cute5tupleIJNS5_1CILi1EEES8_S8_EEENS6_IJNS7_ILi64EEESA_SA_EEELi512ENS_10bfloat16_tEfNS_4arch4Sm90ELb0ELb1ELb1ELb1ELb0ELb0ELb1ELb0ELb0ELb0ELb0ELb0EEENS1_21CollectiveEpilogueFwdINS6_IJSA_NS7_ILi512EEESA_EEES9_SC_SE_Li256ELb1ELb0ELb0ELb0EEENS1_36VarlenDynamicPersistentTileSchedulerILi64ELi64ELi256ELi32ELb0ELb0ELb1ELb1ELb0ELb1EEEEEEEEEvNT_6ParamsE,"a",@progbits
	.sectionflags	@""
	.align	4
.nv.constant0._ZN7cutlass13device_kernelIN5flash11enable_sm90INS1_16FlashAttnFwdSm90INS1_25CollectiveMainloopFwdSm90ILi2EN4cute5tupleIJNS5_1CILi1EEES8_S8_EEENS6_IJNS7_ILi64EEESA_SA_EEELi512ENS_10bfloat16_tEfNS_4arch4Sm90ELb0ELb1ELb1ELb1ELb0ELb0ELb1ELb0ELb0ELb0ELb0ELb0EEENS1_21CollectiveEpilogueFwdINS6_IJSA_NS7_ILi512EEESA_EEES9_SC_SE_Li256ELb1ELb0ELb0ELb0EEENS1_36VarlenDynamicPersistentTileSchedulerILi64ELi64ELi256ELi32ELb0ELb0ELb1ELb1ELb0ELb1EEEEEEEEEvNT_6ParamsE:
	.zero		3456


//--------------------- .nv.constant0._ZN7cutlass13device_kernelIN5flash11enable_sm90INS1_16FlashAttnFwdSm90INS1_25CollectiveMainloopFwdSm90ILi2EN4cute5tupleIJNS5_1CILi1EEES8_S8_EEENS6_IJNS7_ILi64EEESA_SA_EEELi512ENS_10bfloat16_tEfNS_4arch4Sm90ELb0ELb1ELb1ELb1ELb0ELb1ELb1ELb0ELb0ELb0ELb0ELb0EEENS1_21CollectiveEpilogueFwdINS6_IJSA_NS7_ILi512EEESA_EEES9_SC_SE_Li256ELb1ELb0ELb0ELb0EEENS1_36VarlenDynamicPersistentTileSchedulerILi64ELi64ELi256ELi32ELb0ELb0ELb1ELb1ELb0ELb1EEEEEEEEEvNT_6ParamsE --------------------------
	.section	.nv.constant0._ZN7cutlass13device_kernelIN5flash11enable_sm90INS1_16FlashAttnFwdSm90INS1_25CollectiveMainloopFwdSm90ILi2EN4cute5tupleIJNS5_1CILi1EEES8_S8_EEENS6_IJNS7_ILi64EEESA_SA_EEELi512ENS_10bfloat16_tEfNS_4arch4Sm90ELb0ELb1ELb1ELb1ELb0ELb1ELb1ELb0ELb0ELb0ELb0ELb0EEENS1_21CollectiveEpilogueFwdINS6_IJSA_NS7_ILi512EEESA_EEES9_SC_SE_Li256ELb1ELb0ELb0ELb0EEENS1_36VarlenDynamicPersistentTileSchedulerILi64ELi64ELi256ELi32ELb0ELb0ELb1ELb1ELb0ELb1EEEEEEEEEvNT_6ParamsE,"a",@progbits
	.sectionflags	@""
	.align	4
.nv.constant0._ZN7cutlass13device_kernelIN5flash11enable_sm90INS1_16FlashAttnFwdSm90INS1_25CollectiveMainloopFwdSm90ILi2EN4cute5tupleIJNS5_1CILi1EEES8_S8_EEENS6_IJNS7_ILi64EEESA_SA_EEELi512ENS_10bfloat16_tEfNS_4arch4Sm90ELb0ELb1ELb1ELb1ELb0ELb1ELb1ELb0ELb0ELb0ELb0ELb0EEENS1_21CollectiveEpilogueFwdINS6_IJSA_NS7_ILi512EEESA_EEES9_SC_SE_Li256ELb1ELb0ELb0ELb0EEENS1_36VarlenDynamicPersistentTileSchedulerILi64ELi64ELi256ELi32ELb0ELb0ELb1ELb1ELb0ELb1EEEEEEEEEvNT_6ParamsE:
	.zero		3456


//--------------------- .nv.constant0._ZN7cutlass13device_kernelIN5flash11enable_sm90INS1_16FlashAttnFwdSm90INS1_25CollectiveMainloopFwdSm90ILi2EN4cute5tupleIJNS5_1CILi1EEES8_S8_EEENS6_IJNS7_ILi64EEESA_SA_EEELi512ENS_10bfloat16_tEfNS_4arch4Sm90ELb1ELb0ELb1ELb0ELb0ELb0ELb0ELb0ELb0ELb0ELb0ELb0EEENS1_21CollectiveEpilogueFwdINS6_IJSA_NS7_ILi512EEESA_EEES9_SC_SE_Li256ELb0ELb0ELb0ELb0EEENS1_30DynamicPersistentTileSchedulerILi256ELi32ELb0ELb0ELb1EEEEEEEEEvNT_6ParamsE --------------------------
	.section	.nv.constant0._ZN7cutlass13device_kernelIN5flash11enable_sm90INS1_16FlashAttnFwdSm90INS1_25CollectiveMainloopFwdSm90ILi2EN4cute5tupleIJNS5_1CILi1EEES8_S8_EEENS6_IJNS7_ILi64EEESA_SA_EEELi512ENS_10bfloat16_tEfNS_4arch4Sm90ELb1ELb0ELb1ELb0ELb0ELb0ELb0ELb0ELb0ELb0ELb0ELb0EEENS1_21CollectiveEpilogueFwdINS6_IJSA_NS7_ILi512EEESA_EEES9_SC_SE_Li256ELb0ELb0ELb0ELb0EEENS1_30DynamicPersistentTileSchedulerILi256ELi32ELb0ELb0ELb1EEEEEEEEEvNT_6ParamsE,"a",@progbits
	.sectionflags	@""
	.align	4
.nv.constant0._ZN7cutlass13device_kernelIN5flash11enable_sm90INS1_16FlashAttnFwdSm90INS1_25CollectiveMainloopFwdSm90ILi2EN4cute5tupleIJNS5_1CILi1EEES8_S8_EEENS6_IJNS7_ILi64EEESA_SA_EEELi512ENS_10bfloat16_tEfNS_4arch4Sm90ELb1ELb0ELb1ELb0ELb0ELb0ELb0ELb0ELb0ELb0ELb0ELb0EEENS1_21CollectiveEpilogueFwdINS6_IJSA_NS7_ILi512EEESA_EEES9_SC_SE_Li256ELb0ELb0ELb0ELb0EEENS1_30DynamicPersistentTileSchedulerILi256ELi32ELb0ELb0ELb1EEEEEEEEEvNT_6ParamsE:
	.zero		3584


//--------------------- .nv.constant0._ZN7cutlass13device_kernelIN5flash11enable_sm90INS1_16FlashAttnFwdSm90INS1_25CollectiveMainloopFwdSm90ILi2EN4cute5tupleIJNS5_1CILi1EEES8_S8_EEENS6_IJNS7_ILi64EEESA_SA_EEELi512ENS_10bfloat16_tEfNS_4arch4Sm90ELb1ELb0ELb1ELb0ELb0ELb0ELb1ELb0ELb0ELb0ELb0ELb0EEENS1_21CollectiveEpilogueFwdINS6_IJSA_NS7_ILi512EEESA_EEES9_SC_SE_Li256ELb0ELb0ELb0ELb0EEENS1_30DynamicPersistentTileSchedulerILi256ELi32ELb0ELb0ELb1EEEEEEEEEvNT_6ParamsE --------------------------
	.section	.nv.constant0._ZN7cutlass13device_kernelIN5flash11enable_sm90INS1_16FlashAttnFwdSm90INS1_25CollectiveMainloopFwdSm90ILi2EN4cute5tupleIJNS5_1CILi1EEES8_S8_EEENS6_IJNS7_ILi64EEESA_SA_EEELi512ENS_10bfloat16_tEfNS_4arch4Sm90ELb1ELb0ELb1ELb0ELb0ELb0ELb1ELb0ELb0ELb0ELb0ELb0EEENS1_21CollectiveEpilogueFwdINS6_IJSA_NS7_ILi512EEESA_EEES9_SC_SE_Li256ELb0ELb0ELb0ELb0EEENS1_30DynamicPersistentTileSchedulerILi256ELi32ELb0ELb0ELb1EEEEEEEEEvNT_6ParamsE,"a",@progbits
	.sectionflags	@""
	.align	4
.nv.constant0._ZN7cutlass13device_kernelIN5flash11enable_sm90INS1_16FlashAttnFwdSm90INS1_25CollectiveMainloopFwdSm90ILi2EN4cute5tupleIJNS5_1CILi1EEES8_S8_EEENS6_IJNS7_ILi64EEESA_SA_EEELi512ENS_10bfloat16_tEfNS_4arch4Sm90ELb1ELb0ELb1ELb0ELb0ELb0ELb1ELb0ELb0ELb0ELb0ELb0EEENS1_21CollectiveEpilogueFwdINS6_IJSA_NS7_ILi512EEESA_EEES9_SC_SE_Li256ELb0ELb0ELb0ELb0EEENS1_30DynamicPersistentTileSchedulerILi256ELi32ELb0ELb0ELb1EEEEEEEEEvNT_6ParamsE:
	.zero		3840


//--------------------- .nv.constant0._ZN7cutlass13device_kernelIN5flash11enable_sm90INS1_16FlashAttnFwdSm90INS1_25CollectiveMainloopFwdSm90ILi2EN4cute5tupleIJNS5_1CILi1EEES8_S8_EEENS6_IJNS7_ILi64EEESA_SA_EEELi512ENS_10bfloat16_tEfNS_4arch4Sm90ELb1ELb0ELb1ELb1ELb0ELb0ELb0ELb0ELb0ELb0ELb0ELb0EEENS1_21CollectiveEpilogueFwdINS6_IJSA_NS7_ILi512EEESA_EEES9_SC_SE_Li256ELb1ELb0ELb0ELb0EEENS1_36VarlenDynamicPersistentTileSchedulerILi64ELi64ELi256ELi32ELb0ELb0ELb1ELb1ELb1ELb1EEEEEEEEEvNT_6ParamsE --------------------------
	.section	.nv.constant0._ZN7cutlass13device_kernelIN5flash11enable_sm90INS1_16FlashAttnFwdSm90INS1_25CollectiveMainloopFwdSm90ILi2EN4cute5tupleIJNS5_1CILi1EEES8_S8_EEENS6_IJNS7_ILi64EEESA_SA_EEELi512ENS_10bfloat16_tEfNS_4arch4Sm90ELb1ELb0ELb1ELb1ELb0ELb0ELb0ELb0ELb0ELb0ELb0ELb0EEENS1_21CollectiveEpilogueFwdINS6_IJSA_NS7_ILi512EEESA_EEES9_SC_SE_Li256ELb1ELb0ELb0ELb0EEENS1_36VarlenDynamicPersistentTileSchedulerILi64ELi64ELi256ELi32ELb0ELb0ELb1ELb1ELb1ELb1EEEEEEEEEvNT_6ParamsE,"a",@progbits
	.sectionflags	@""
	.align	4
.nv.constant0._ZN7cutlass13device_kernelIN5flash11enable_sm90INS1_16FlashAttnFwdSm90INS1_25CollectiveMainloopFwdSm90ILi2EN4cute5tupleIJNS5_1CILi1EEES8_S8_EEENS6_IJNS7_ILi64EEESA_SA_EEELi512ENS_10bfloat16_tEfNS_4arch4Sm90ELb1ELb0ELb1ELb1ELb0ELb0ELb0ELb0ELb0ELb0ELb0ELb0EEENS1_21CollectiveEpilogueFwdINS6_IJSA_NS7_ILi512EEESA_EEES9_SC_SE_Li256ELb1ELb0ELb0ELb0EEENS1_36VarlenDynamicPersistentTileSchedulerILi64ELi64ELi256ELi32ELb0ELb0ELb1ELb1ELb1ELb1EEEEEEEEEvNT_6ParamsE:
	.zero		3200


//--------------------- .nv.constant0._ZN7cutlass13device_kernelIN5flash11enable_sm90INS1_16FlashAttnFwdSm90INS1_25CollectiveMainloopFwdSm90ILi2EN4cute5tupleIJNS5_1CILi1EEES8_S8_EEENS6_IJNS7_ILi64EEESA_SA_EEELi512ENS_10bfloat16_tEfNS_4arch4Sm90ELb1ELb0ELb1ELb1ELb0ELb1ELb0ELb0ELb0ELb0ELb0ELb0EEENS1_21CollectiveEpilogueFwdINS6_IJSA_NS7_ILi512EEESA_EEES9_SC_SE_Li256ELb1ELb0ELb0ELb0EEENS1_36VarlenDynamicPersistentTileSchedulerILi64ELi64ELi256ELi32ELb0ELb0ELb1ELb1ELb1ELb1EEEEEEEEEvNT_6ParamsE --------------------------
	.section	.nv.constant0._ZN7cutlass13device_kernelIN5flash11enable_sm90INS1_16FlashAttnFwdSm90INS1_25CollectiveMainloopFwdSm90ILi2EN4cute5tupleIJNS5_1CILi1EEES8_S8_EEENS6_IJNS7_ILi64EEESA_SA_EEELi512ENS_10bfloat16_tEfNS_4arch4Sm90ELb1ELb0ELb1ELb1ELb0ELb1ELb0ELb0ELb0ELb0ELb0ELb0EEENS1_21CollectiveEpilogueFwdINS6_IJSA_NS7_ILi512EEESA_EEES9_SC_SE_Li256ELb1ELb0ELb0ELb0EEENS1_36VarlenDynamicPersistentTileSchedulerILi64ELi64ELi256ELi32ELb0ELb0ELb1ELb1ELb1ELb1EEEEEEEEEvNT_6ParamsE,"a",@progbits
	.sectionflags	@""
	.align	4
.nv.constant0._ZN7cutlass13device_kernelIN5flash11enable_sm90INS1_16FlashAttnFwdSm90INS1_25CollectiveMainloopFwdSm90ILi2EN4cute5tupleIJNS5_1CILi1EEES8_S8_EEENS6_IJNS7_ILi64EEESA_SA_EEELi512ENS_10bfloat16_tEfNS_4arch4Sm90ELb1ELb0ELb1ELb1ELb0ELb1ELb0ELb0ELb0ELb0ELb0ELb0EEENS1_21CollectiveEpilogueFwdINS6_IJSA_NS7_ILi512EEESA_EEES9_SC_SE_Li256ELb1ELb0ELb0ELb0EEENS1_36VarlenDynamicPersistentTileSchedulerILi64ELi64ELi256ELi32ELb0ELb0ELb1ELb1ELb1ELb1EEEEEEEEEvNT_6ParamsE:
	.zero		3200


//--------------------- .nv.constant0._ZN7cutlass13device_kernelIN5flash11enable_sm90INS1_16FlashAttnFwdSm90INS1_25CollectiveMainloopFwdSm90ILi2EN4cute5tupleIJNS5_1CILi1EEES8_S8_EEENS6_IJNS7_ILi64EEESA_SA_EEELi512ENS_10bfloat16_tEfNS_4arch4Sm90ELb1ELb0ELb1ELb1ELb0ELb0ELb1ELb0ELb0ELb0ELb0ELb0EEENS1_21CollectiveEpilogueFwdINS6_IJSA_NS7_ILi512EEESA_EEES9_SC_SE_Li256ELb1ELb0ELb0ELb0EEENS1_36VarlenDynamicPersistentTileSchedulerILi64ELi64ELi256ELi32ELb0ELb0ELb1ELb1ELb1ELb1EEEEEEEEEvNT_6ParamsE --------------------------
	.section	.nv.constant0._ZN7cutlass13device_kernelIN5flash11enable_sm90INS1_16FlashAttnFwdSm90INS1_25CollectiveMainloopFwdSm90ILi2EN4cute5tupleIJNS5_1CILi1EEES8_S8_EEENS6_IJNS7_ILi64EEESA_SA_EEELi512ENS_10bfloat16_tEfNS_4arch4Sm90ELb1ELb0ELb1ELb1ELb0ELb0ELb1ELb0ELb0ELb0ELb0ELb0EEENS1_21CollectiveEpilogueFwdINS6_IJSA_NS7_ILi512EEESA_EEES9_SC_SE_Li256ELb1ELb0ELb0ELb0EEENS1_36VarlenDynamicPersistentTileSchedulerILi64ELi64ELi256ELi32ELb0ELb0ELb1ELb1ELb1ELb1EEEEEEEEEvNT_6ParamsE,"a",@progbits
	.sectionflags	@""
	.align	4
.nv.constant0._ZN7cutlass13device_kernelIN5flash11enable_sm90INS1_16FlashAttnFwdSm90INS1_25CollectiveMainloopFwdSm90ILi2EN4cute5tupleIJNS5_1CILi1EEES8_S8_EEENS6_IJNS7_ILi64EEESA_SA_EEELi512ENS_10bfloat16_tEfNS_4arch4Sm90ELb1ELb0ELb1ELb1ELb0ELb0ELb1ELb0ELb0ELb0ELb0ELb0EEENS1_21CollectiveEpilogueFwdINS6_IJSA_NS7_ILi512EEESA_EEES9_SC_SE_Li256ELb1ELb0ELb0ELb0EEENS1_36VarlenDynamicPersistentTileSchedulerILi64ELi64ELi256ELi32ELb0ELb0ELb1ELb1ELb1ELb1EEEEEEEEEvNT_6ParamsE:
	.zero		3456


//--------------------- .nv.constant0._ZN7cutlass13device_kernelIN5flash11enable_sm90INS1_16FlashAttnFwdSm90INS1_25CollectiveMainloopFwdSm90ILi2EN4cute5tupleIJNS5_1CILi1EEES8_S8_EEENS6_IJNS7_ILi64EEESA_SA_EEELi512ENS_10bfloat16_tEfNS_4arch4Sm90ELb1ELb0ELb1ELb1ELb0ELb1ELb1ELb0ELb0ELb0ELb0ELb0EEENS1_21CollectiveEpilogueFwdINS6_IJSA_NS7_ILi512EEESA_EEES9_SC_SE_Li256ELb1ELb0ELb0ELb0EEENS1_36VarlenDynamicPersistentTileSchedulerILi64ELi64ELi256ELi32ELb0ELb0ELb1ELb1ELb1ELb1EEEEEEEEEvNT_6ParamsE --------------------------
	.section	.nv.constant0._ZN7cutlass13device_kernelIN5flash11enable_sm90INS1_16FlashAttnFwdSm90INS1_25CollectiveMainloopFwdSm90ILi2EN4cute5tupleIJNS5_1CILi1EEES8_S8_EEENS6_IJNS7_ILi64EEESA_SA_EEELi512ENS_10bfloat16_tEfNS_4arch4Sm90ELb1ELb0ELb1ELb1ELb0ELb1ELb1ELb0ELb0ELb0ELb0ELb0EEENS1_21CollectiveEpilogueFwdINS6_IJSA_NS7_ILi512EEESA_EEES9_SC_SE_Li256ELb1ELb0ELb0ELb0EEENS1_36VarlenDynamicPersistentTileSchedulerILi64ELi64ELi256ELi32ELb0ELb0ELb1ELb1ELb1ELb1EEEEEEEEEvNT_6ParamsE,"a",@progbits
	.sectionflags	@""
	.align	4
.nv.constant0._ZN7cutlass13device_kernelIN5flash11enable_sm90INS1_16FlashAttnFwdSm90INS1_25CollectiveMainloopFwdSm90ILi2EN4cute5tupleIJNS5_1CILi1EEES8_S8_EEENS6_IJNS7_ILi64EEESA_SA_EEELi512ENS_10bfloat16_tEfNS_4arch4Sm90ELb1ELb0ELb1ELb1ELb0ELb1ELb1ELb0ELb0ELb0ELb0ELb0EEENS1_21CollectiveEpilogueFwdINS6_IJSA_NS7_ILi512EEESA_EEES9_SC_SE_Li256ELb1ELb0ELb0ELb0EEENS1_36VarlenDynamicPersistentTileSchedulerILi64ELi64ELi256ELi32ELb0ELb0ELb1ELb1ELb1ELb1EEEEEEEEEvNT_6ParamsE:
	.zero		3456


//--------------------- SYMBOLS --------------------------

	.type		.nv.reservedSmem.offset0,@object
	.size		.nv.reservedSmem.offset0,0x4
	.type		__assertfail,@function
